// Copyright (c) 2024, Jay Shah, Ganesh Bikshandi, Ying Zhang, Vijay Thakkar, Pradeep Ramani, Tri Dao.
// Splitting the different template instantiations to different files to speed up compilation.
// This file is auto-generated. See "generate_kernels.py"

#include "flash_fwd_launch_template.h"

#ifndef FLASHATTENTION_DISABLE_HDIM192
template void run_mha_fwd_<90, cutlass::bfloat16_t, 192, 128, true, false, false, true>(Flash_fwd_params &params, cudaStream_t stream);
#endif


// ===== COMPILED SASS (sm_90a) =====

	.target	sm_90a

	.elftype	@"ET_EXEC"


//--------------------- .note.nv.tkinfo           --------------------------
	.section	.note.nv.tkinfo,"",@"SHT_NOTE"
	.sectionflags	@"SHF_NOTE_NV_TKINFO"
	.tkinfo
        /*0018*/ 	.word	0x00000002
        /*0030*/ 	.string	""
        /*0030*/ 	.string	"ptxas"
        /*0030*/ 	.string	"Cuda compilation tools, release 13.0, V13.0.88"
        /*0030*/ 	.string	"Build cuda_13.0.r13.0/compiler.36424714_0"
        /*0030*/ 	.string	"-arch sm_90a -m 64 "



//--------------------- .note.nv.cuinfo           --------------------------
	.section	.note.nv.cuinfo,"",@"SHT_NOTE"
	.sectionflags	@"SHF_NOTE_NV_CUINFO"
        /*0018*/ 	.short	0x0002
        /*001a*/ 	.short	0x005a
        /*001c*/ 	.short	0x0082
	.zero		2


//--------------------- .nv.info                  --------------------------
	.section	.nv.info,"",@"SHT_CUDA_INFO"
	.align	4


	//----- nvinfo : EIATTR_REGCOUNT
	.align		4
        /*0000*/ 	.byte	0x04, 0x2f
        /*0002*/ 	.short	(.L_25 - .L_24)
	.align		4
.L_24:
        /*0004*/ 	.word	index@(_ZN7cutlass13device_kernelIN5flash11enable_sm90INS1_16FlashAttnFwdSm90INS1_25CollectiveMainloopFwdSm90ILi2EN4cute5tupleIJNS5_1CILi1EEES8_S8_EEENS6_IJNS7_ILi128EEESA_NS7_ILi192EEEEEELi128ENS_10bfloat16_tEfNS_4arch4Sm90ELb1ELb0ELb0ELb1ELb0ELb1ELb0ELb1ELb1ELb1ELb1ELb0EEENS1_21CollectiveEpilogueFwdINS6_IJSA_SA_SA_EEES9_SD_SF_Li256ELb1ELb1ELb1ELb0EEENS1_36VarlenDynamicPersistentTileSchedulerILi128ELi128ELi256ELi128ELb1ELb1ELb1ELb1ELb1ELb1EEEEEEEEEvNT_6ParamsE)
        /*0008*/ 	.word	0x000000a8


	//----- nvinfo : EIATTR_FRAME_SIZE
	.align		4
.L_25:
        /*000c*/ 	.byte	0x04, 0x11
        /*000e*/ 	.short	(.L_27 - .L_26)
	.align		4
.L_26:
        /*0010*/ 	.word	index@(_ZN7cutlass13device_kernelIN5flash11enable_sm90INS1_16FlashAttnFwdSm90INS1_25CollectiveMainloopFwdSm90ILi2EN4cute5tupleIJNS5_1CILi1EEES8_S8_EEENS6_IJNS7_ILi128EEESA_NS7_ILi192EEEEEELi128ENS_10bfloat16_tEfNS_4arch4Sm90ELb1ELb0ELb0ELb1ELb0ELb1ELb0ELb1ELb1ELb1ELb1ELb0EEENS1_21CollectiveEpilogueFwdINS6_IJSA_SA_SA_EEES9_SD_SF_Li256ELb1ELb1ELb1ELb0EEENS1_36VarlenDynamicPersistentTileSchedulerILi128ELi128ELi256ELi128ELb1ELb1ELb1ELb1ELb1ELb1EEEEEEEEEvNT_6ParamsE)
        /*0014*/ 	.word	0x000000b8


	//----- nvinfo : EIATTR_REGCOUNT
	.align		4
.L_27:
        /*0018*/ 	.byte	0x04, 0x2f
        /*001a*/ 	.short	(.L_29 - .L_28)
	.align		4
.L_28:
        /*001c*/ 	.word	index@(_ZN7cutlass13device_kernelIN5flash11enable_sm90INS1_16FlashAttnFwdSm90INS1_25CollectiveMainloopFwdSm90ILi2EN4cute5tupleIJNS5_1CILi1EEES8_S8_EEENS6_IJNS7_ILi128EEESA_NS7_ILi192EEEEEELi128ENS_10bfloat16_tEfNS_4arch4Sm90ELb1ELb0ELb0ELb1ELb0ELb0ELb0ELb1ELb1ELb1ELb1ELb0EEENS1_21CollectiveEpilogueFwdINS6_IJSA_SA_SA_EEES9_SD_SF_Li256ELb1ELb1ELb1ELb0EEENS1_36VarlenDynamicPersistentTileSchedulerILi128ELi128ELi256ELi128ELb1ELb1ELb1ELb1ELb1ELb1EEEEEEEEEvNT_6ParamsE)
        /*0020*/ 	.word	0x000000a8


	//----- nvinfo : EIATTR_FRAME_SIZE
	.align		4
.L_29:
        /*0024*/ 	.byte	0x04, 0x11
        /*0026*/ 	.short	(.L_31 - .L_30)
	.align		4
.L_30:
        /*0028*/ 	.word	index@(_ZN7cutlass13device_kernelIN5flash11enable_sm90INS1_16FlashAttnFwdSm90INS1_25CollectiveMainloopFwdSm90ILi2EN4cute5tupleIJNS5_1CILi1EEES8_S8_EEENS6_IJNS7_ILi128EEESA_NS7_ILi192EEEEEELi128ENS_10bfloat16_tEfNS_4arch4Sm90ELb1ELb0ELb0ELb1ELb0ELb0ELb0ELb1ELb1ELb1ELb1ELb0EEENS1_21CollectiveEpilogueFwdINS6_IJSA_SA_SA_EEES9_SD_SF_Li256ELb1ELb1ELb1ELb0EEENS1_36VarlenDynamicPersistentTileSchedulerILi128ELi128ELi256ELi128ELb1ELb1ELb1ELb1ELb1ELb1EEEEEEEEEvNT_6ParamsE)
        /*002c*/ 	.word	0x00000068


	//----- nvinfo : EIATTR_REGCOUNT
	.align		4
.L_31:
        /*0030*/ 	.byte	0x04, 0x2f
        /*0032*/ 	.short	(.L_33 - .L_32)
	.align		4
.L_32:
        /*0034*/ 	.word	index@(_ZN7cutlass13device_kernelIN5flash11enable_sm90INS1_16FlashAttnFwdSm90INS1_25CollectiveMainloopFwdSm90ILi2EN4cute5tupleIJNS5_1CILi1EEES8_S8_EEENS6_IJNS7_ILi128EEESA_NS7_ILi192EEEEEELi128ENS_10bfloat16_tEfNS_4arch4Sm90ELb1ELb0ELb0ELb0ELb0ELb0ELb0ELb1ELb1ELb1ELb1ELb0EEENS1_21CollectiveEpilogueFwdINS6_IJSA_SA_SA_EEES9_SD_SF_Li256ELb0ELb1ELb1ELb0EEENS1_19SingleTileSchedulerILb0ELb1ELb1ELi128EEEEEEEEEvNT_6ParamsE)
        /*0038*/ 	.word	0x000000a8


	//----- nvinfo : EIATTR_FRAME_SIZE
	.align		4
.L_33:
        /*003c*/ 	.byte	0x04, 0x11
        /*003e*/ 	.short	(.L_35 - .L_34)
	.align		4
.L_34:
        /*0040*/ 	.word	index@(_ZN7cutlass13device_kernelIN5flash11enable_sm90INS1_16FlashAttnFwdSm90INS1_25CollectiveMainloopFwdSm90ILi2EN4cute5tupleIJNS5_1CILi1EEES8_S8_EEENS6_IJNS7_ILi128EEESA_NS7_ILi192EEEEEELi128ENS_10bfloat16_tEfNS_4arch4Sm90ELb1ELb0ELb0ELb0ELb0ELb0ELb0ELb1ELb1ELb1ELb1ELb0EEENS1_21CollectiveEpilogueFwdINS6_IJSA_SA_SA_EEES9_SD_SF_Li256ELb0ELb1ELb1ELb0EEENS1_19SingleTileSchedulerILb0ELb1ELb1ELi128EEEEEEEEEvNT_6ParamsE)
        /*0044*/ 	.word	0x00000018


	//----- nvinfo : EIATTR_REGCOUNT
	.align		4
.L_35:
        /*0048*/ 	.byte	0x04, 0x2f
        /*004a*/ 	.short	(.L_37 - .L_36)
	.align		4
.L_36:
        /*004c*/ 	.word	index@(_ZN7cutlass13device_kernelIN5flash11enable_sm90INS1_16FlashAttnFwdSm90INS1_25CollectiveMainloopFwdSm90ILi2EN4cute5tupleIJNS5_1CILi1EEES8_S8_EEENS6_IJNS7_ILi128EEENS7_ILi96EEENS7_ILi192EEEEEELi128ENS_10bfloat16_tEfNS_4arch4Sm90ELb0ELb1ELb0ELb1ELb0ELb1ELb0ELb1ELb1ELb1ELb1ELb0EEENS1_21CollectiveEpilogueFwdINS6_IJSA_SA_SB_EEES9_SE_SG_Li256ELb1ELb1ELb1ELb0EEENS1_36VarlenDynamicPersistentTileSchedulerILi128ELi96ELi256ELi128ELb1ELb1ELb1ELb1ELb0ELb1EEEEEEEEEvNT_6ParamsE)
        /*0050*/ 	.word	0x000000a8


	//----- nvinfo : EIATTR_FRAME_SIZE
	.align		4
.L_37:
        /*0054*/ 	.byte	0x04, 0x11
        /*0056*/ 	.short	(.L_39 - .L_38)
	.align		4
.L_38:
        /*0058*/ 	.word	index@(_ZN7cutlass13device_kernelIN5flash11enable_sm90INS1_16FlashAttnFwdSm90INS1_25CollectiveMainloopFwdSm90ILi2EN4cute5tupleIJNS5_1CILi1EEES8_S8_EEENS6_IJNS7_ILi128EEENS7_ILi96EEENS7_ILi192EEEEEELi128ENS_10bfloat16_tEfNS_4arch4Sm90ELb0ELb1ELb0ELb1ELb0ELb1ELb0ELb1ELb1ELb1ELb1ELb0EEENS1_21CollectiveEpilogueFwdINS6_IJSA_SA_SB_EEES9_SE_SG_Li256ELb1ELb1ELb1ELb0EEENS1_36VarlenDynamicPersistentTileSchedulerILi128ELi96ELi256ELi128ELb1ELb1ELb1ELb1ELb0ELb1EEEEEEEEEvNT_6ParamsE)
        /*005c*/ 	.word	0x00000098


	//----- nvinfo : EIATTR_REGCOUNT
	.align		4
.L_39:
        /*0060*/ 	.byte	0x04, 0x2f
        /*0062*/ 	.short	(.L_41 - .L_40)
	.align		4
.L_40:
        /*0064*/ 	.word	index@(_ZN7cutlass13device_kernelIN5flash11enable_sm90INS1_16FlashAttnFwdSm90INS1_25CollectiveMainloopFwdSm90ILi2EN4cute5tupleIJNS5_1CILi1EEES8_S8_EEENS6_IJNS7_ILi128EEENS7_ILi96EEENS7_ILi192EEEEEELi128ENS_10bfloat16_tEfNS_4arch4Sm90ELb0ELb1ELb0ELb1ELb0ELb0ELb0ELb1ELb1ELb1ELb1ELb0EEENS1_21CollectiveEpilogueFwdINS6_IJSA_SA_SB_EEES9_SE_SG_Li256ELb1ELb1ELb1ELb0EEENS1_36VarlenDynamicPersistentTileSchedulerILi128ELi96ELi256ELi128ELb1ELb1ELb1ELb1ELb0ELb1EEEEEEEEEvNT_6ParamsE)
        /*0068*/ 	.word	0x000000a8


	//----- nvinfo : EIATTR_FRAME_SIZE
	.align		4
.L_41:
        /*006c*/ 	.byte	0x04, 0x11
        /*006e*/ 	.short	(.L_43 - .L_42)
	.align		4
.L_42:
        /*0070*/ 	.word	index@(_ZN7cutlass13device_kernelIN5flash11enable_sm90INS1_16FlashAttnFwdSm90INS1_25CollectiveMainloopFwdSm90ILi2EN4cute5tupleIJNS5_1CILi1EEES8_S8_EEENS6_IJNS7_ILi128EEENS7_ILi96EEENS7_ILi192EEEEEELi128ENS_10bfloat16_tEfNS_4arch4Sm90ELb0ELb1ELb0ELb1ELb0ELb0ELb0ELb1ELb1ELb1ELb1ELb0EEENS1_21CollectiveEpilogueFwdINS6_IJSA_SA_SB_EEES9_SE_SG_Li256ELb1ELb1ELb1ELb0EEENS1_36VarlenDynamicPersistentTileSchedulerILi128ELi96ELi256ELi128ELb1ELb1ELb1ELb1ELb0ELb1EEEEEEEEEvNT_6ParamsE)
        /*0074*/ 	.word	0x00000060


	//----- nvinfo : EIATTR_REGCOUNT
	.align		4
.L_43:
        /*0078*/ 	.byte	0x04, 0x2f
        /*007a*/ 	.short	(.L_45 - .L_44)
	.align		4
.L_44:
        /*007c*/ 	.word	index@(_ZN7cutlass13device_kernelIN5flash11enable_sm90INS1_16FlashAttnFwdSm90INS1_25CollectiveMainloopFwdSm90ILi2EN4cute5tupleIJNS5_1CILi1EEES8_S8_EEENS6_IJNS7_ILi128EEENS7_ILi96EEENS7_ILi192EEEEEELi128ENS_10bfloat16_tEfNS_4arch4Sm90ELb0ELb1ELb0ELb0ELb0ELb0ELb0ELb1ELb1ELb1ELb1ELb0EEENS1_21CollectiveEpilogueFwdINS6_IJSA_SA_SB_EEES9_SE_SG_Li256ELb0ELb1ELb1ELb0EEENS1_19SingleTileSchedulerILb0ELb1ELb1ELi128EEEEEEEEEvNT_6ParamsE)
        /*0080*/ 	.word	0x000000a8


	//----- nvinfo : EIATTR_FRAME_SIZE
	.align		4
.L_45:
        /*0084*/ 	.byte	0x04, 0x11
        /*0086*/ 	.short	(.L_47 - .L_46)
	.align		4
.L_46:
        /*0088*/ 	.word	index@(_ZN7cutlass13device_kernelIN5flash11enable_sm90INS1_16FlashAttnFwdSm90INS1_25CollectiveMainloopFwdSm90ILi2EN4cute5tupleIJNS5_1CILi1EEES8_S8_EEENS6_IJNS7_ILi128EEENS7_ILi96EEENS7_ILi192EEEEEELi128ENS_10bfloat16_tEfNS_4arch4Sm90ELb0ELb1ELb0ELb0ELb0ELb0ELb0ELb1ELb1ELb1ELb1ELb0EEENS1_21CollectiveEpilogueFwdINS6_IJSA_SA_SB_EEES9_SE_SG_Li256ELb0ELb1ELb1ELb0EEENS1_19SingleTileSchedulerILb0ELb1ELb1ELi128EEEEEEEEEvNT_6ParamsE)
        /*008c*/ 	.word	0x00000018


	//----- nvinfo : EIATTR_REGCOUNT
	.align		4
.L_47:
        /*0090*/ 	.byte	0x04, 0x2f
        /*0092*/ 	.short	(.L_49 - .L_48)
	.align		4
.L_48:
        /*0094*/ 	.word	index@(_ZN7cutlass13device_kernelIN5flash11enable_sm90INS1_16FlashAttnFwdSm90INS1_25CollectiveMainloopFwdSm90ILi2EN4cute5tupleIJNS5_1CILi1EEES8_S8_EEENS6_IJNS7_ILi128EEESA_NS7_ILi192EEEEEELi128ENS_10bfloat16_tEfNS_4arch4Sm90ELb0ELb0ELb0ELb1ELb0ELb1ELb0ELb1ELb1ELb1ELb1ELb0EEENS1_21CollectiveEpilogueFwdINS6_IJSA_SA_SA_EEES9_SD_SF_Li256ELb1ELb1ELb1ELb0EEENS1_36VarlenDynamicPersistentTileSchedulerILi128ELi128ELi256ELi128ELb1ELb1ELb1ELb0ELb1ELb1EEEEEEEEEvNT_6ParamsE)
        /*0098*/ 	.word	0x000000a8


	//----- nvinfo : EIATTR_FRAME_SIZE
	.align		4
.L_49:
        /*009c*/ 	.byte	0x04, 0x11
        /*009e*/ 	.short	(.L_51 - .L_50)
	.align		4
.L_50:
        /*00a0*/ 	.word	index@(_ZN7cutlass13device_kernelIN5flash11enable_sm90INS1_16FlashAttnFwdSm90INS1_25CollectiveMainloopFwdSm90ILi2EN4cute5tupleIJNS5_1CILi1EEES8_S8_EEENS6_IJNS7_ILi128EEESA_NS7_ILi192EEEEEELi128ENS_10bfloat16_tEfNS_4arch4Sm90ELb0ELb0ELb0ELb1ELb0ELb1ELb0ELb1ELb1ELb1ELb1ELb0EEENS1_21CollectiveEpilogueFwdINS6_IJSA_SA_SA_EEES9_SD_SF_Li256ELb1ELb1ELb1ELb0EEENS1_36VarlenDynamicPersistentTileSchedulerILi128ELi128ELi256ELi128ELb1ELb1ELb1ELb0ELb1ELb1EEEEEEEEEvNT_6ParamsE)
        /*00a4*/ 	.word	0x000000b0


	//----- nvinfo : EIATTR_REGCOUNT
	.align		4
.L_51:
        /*00a8*/ 	.byte	0x04, 0x2f
        /*00aa*/ 	.short	(.L_53 - .L_52)
	.align		4
.L_52:
        /*00ac*/ 	.word	index@(_ZN7cutlass13device_kernelIN5flash11enable_sm90INS1_16FlashAttnFwdSm90INS1_25CollectiveMainloopFwdSm90ILi2EN4cute5tupleIJNS5_1CILi1EEES8_S8_EEENS6_IJNS7_ILi128EEESA_NS7_ILi192EEEEEELi128ENS_10bfloat16_tEfNS_4arch4Sm90ELb0ELb0ELb0ELb1ELb0ELb0ELb0ELb1ELb1ELb1ELb1ELb0EEENS1_21CollectiveEpilogueFwdINS6_IJSA_SA_SA_EEES9_SD_SF_Li256ELb1ELb1ELb1ELb0EEENS1_36VarlenDynamicPersistentTileSchedulerILi128ELi128ELi256ELi128ELb1ELb1ELb1ELb0ELb1ELb1EEEEEEEEEvNT_6ParamsE)
        /*00b0*/ 	.word	0x000000a8


	//----- nvinfo : EIATTR_FRAME_SIZE
	.align		4
.L_53:
        /*00b4*/ 	.byte	0x04, 0x11
        /*00b6*/ 	.short	(.L_55 - .L_54)
	.align		4
.L_54:
        /*00b8*/ 	.word	index@(_ZN7cutlass13device_kernelIN5flash11enable_sm90INS1_16FlashAttnFwdSm90INS1_25CollectiveMainloopFwdSm90ILi2EN4cute5tupleIJNS5_1CILi1EEES8_S8_EEENS6_IJNS7_ILi128EEESA_NS7_ILi192EEEEEELi128ENS_10bfloat16_tEfNS_4arch4Sm90ELb0ELb0ELb0ELb1ELb0ELb0ELb0ELb1ELb1ELb1ELb1ELb0EEENS1_21CollectiveEpilogueFwdINS6_IJSA_SA_SA_EEES9_SD_SF_Li256ELb1ELb1ELb1ELb0EEENS1_36VarlenDynamicPersistentTileSchedulerILi128ELi128ELi256ELi128ELb1ELb1ELb1ELb0ELb1ELb1EEEEEEEEEvNT_6ParamsE)
        /*00bc*/ 	.word	0x00000060


	//----- nvinfo : EIATTR_REGCOUNT
	.align		4
.L_55:
        /*00c0*/ 	.byte	0x04, 0x2f
        /*00c2*/ 	.short	(.L_57 - .L_56)
	.align		4
.L_56:
        /*00c4*/ 	.word	index@(_ZN7cutlass13device_kernelIN5flash11enable_sm90INS1_16FlashAttnFwdSm90INS1_25CollectiveMainloopFwdSm90ILi2EN4cute5tupleIJNS5_1CILi1EEES8_S8_EEENS6_IJNS7_ILi128EEESA_NS7_ILi192EEEEEELi128ENS_10bfloat16_tEfNS_4arch4Sm90ELb0ELb0ELb0ELb0ELb0ELb0ELb0ELb1ELb1ELb1ELb1ELb0EEENS1_21CollectiveEpilogueFwdINS6_IJSA_SA_SA_EEES9_SD_SF_Li256ELb0ELb1ELb1ELb0EEENS1_19SingleTileSchedulerILb0ELb1ELb1ELi128EEEEEEEEEvNT_6ParamsE)
        /*00c8*/ 	.word	0x000000a8


	//----- nvinfo : EIATTR_FRAME_SIZE
	.align		4
.L_57:
        /*00cc*/ 	.byte	0x04, 0x11
        /*00ce*/ 	.short	(.L_59 - .L_58)
	.align		4
.L_58:
        /*00d0*/ 	.word	index@(_ZN7cutlass13device_kernelIN5flash11enable_sm90INS1_16FlashAttnFwdSm90INS1_25CollectiveMainloopFwdSm90ILi2EN4cute5tupleIJNS5_1CILi1EEES8_S8_EEENS6_IJNS7_ILi128EEESA_NS7_ILi192EEEEEELi128ENS_10bfloat16_tEfNS_4arch4Sm90ELb0ELb0ELb0ELb0ELb0ELb0ELb0ELb1ELb1ELb1ELb1ELb0EEENS1_21CollectiveEpilogueFwdINS6_IJSA_SA_SA_EEES9_SD_SF_Li256ELb0ELb1ELb1ELb0EEENS1_19SingleTileSchedulerILb0ELb1ELb1ELi128EEEEEEEEEvNT_6ParamsE)
        /*00d4*/ 	.word	0x00000018


	//----- nvinfo : EIATTR_MIN_STACK_SIZE
	.align		4
.L_59:
        /*00d8*/ 	.byte	0x04, 0x12
        /*00da*/ 	.short	(.L_61 - .L_60)
	.align		4
.L_60:
        /*00dc*/ 	.word	index@(_ZN7cutlass13device_kernelIN5flash11enable_sm90INS1_16FlashAttnFwdSm90INS1_25CollectiveMainloopFwdSm90ILi2EN4cute5tupleIJNS5_1CILi1EEES8_S8_EEENS6_IJNS7_ILi128EEESA_NS7_ILi192EEEEEELi128ENS_10bfloat16_tEfNS_4arch4Sm90ELb0ELb0ELb0ELb0ELb0ELb0ELb0ELb1ELb1ELb1ELb1ELb0EEENS1_21CollectiveEpilogueFwdINS6_IJSA_SA_SA_EEES9_SD_SF_Li256ELb0ELb1ELb1ELb0EEENS1_19SingleTileSchedulerILb0ELb1ELb1ELi128EEEEEEEEEvNT_6ParamsE)
        /*00e0*/ 	.word	0x00000018


	//----- nvinfo : EIATTR_MIN_STACK_SIZE
	.align		4
.L_61:
        /*00e4*/ 	.byte	0x04, 0x12
        /*00e6*/ 	.short	(.L_63 - .L_62)
	.align		4
.L_62:
        /*00e8*/ 	.word	index@(_ZN7cutlass13device_kernelIN5flash11enable_sm90INS1_16FlashAttnFwdSm90INS1_25CollectiveMainloopFwdSm90ILi2EN4cute5tupleIJNS5_1CILi1EEES8_S8_EEENS6_IJNS7_ILi128EEESA_NS7_ILi192EEEEEELi128ENS_10bfloat16_tEfNS_4arch4Sm90ELb0ELb0ELb0ELb1ELb0ELb0ELb0ELb1ELb1ELb1ELb1ELb0EEENS1_21CollectiveEpilogueFwdINS6_IJSA_SA_SA_EEES9_SD_SF_Li256ELb1ELb1ELb1ELb0EEENS1_36VarlenDynamicPersistentTileSchedulerILi128ELi128ELi256ELi128ELb1ELb1ELb1ELb0ELb1ELb1EEEEEEEEEvNT_6ParamsE)
        /*00ec*/ 	.word	0x00000060


	//----- nvinfo : EIATTR_MIN_STACK_SIZE
	.align		4
.L_63:
        /*00f0*/ 	.byte	0x04, 0x12
        /*00f2*/ 	.short	(.L_65 - .L_64)
	.align		4
.L_64:
        /*00f4*/ 	.word	index@(_ZN7cutlass13device_kernelIN5flash11enable_sm90INS1_16FlashAttnFwdSm90INS1_25CollectiveMainloopFwdSm90ILi2EN4cute5tupleIJNS5_1CILi1EEES8_S8_EEENS6_IJNS7_ILi128EEESA_NS7_ILi192EEEEEELi128ENS_10bfloat16_tEfNS_4arch4Sm90ELb0ELb0ELb0ELb1ELb0ELb1ELb0ELb1ELb1ELb1ELb1ELb0EEENS1_21CollectiveEpilogueFwdINS6_IJSA_SA_SA_EEES9_SD_SF_Li256ELb1ELb1ELb1ELb0EEENS1_36VarlenDynamicPersistentTileSchedulerILi128ELi128ELi256ELi128ELb1ELb1ELb1ELb0ELb1ELb1EEEEEEEEEvNT_6ParamsE)
        /*00f8*/ 	.word	0x000000b0


	//----- nvinfo : EIATTR_MIN_STACK_SIZE
	.align		4
.L_65:
        /*00fc*/ 	.byte	0x04, 0x12
        /*00fe*/ 	.short	(.L_67 - .L_66)
	.align		4
.L_66:
        /*0100*/ 	.word	index@(_ZN7cutlass13device_kernelIN5flash11enable_sm90INS1_16FlashAttnFwdSm90INS1_25CollectiveMainloopFwdSm90ILi2EN4cute5tupleIJNS5_1CILi1EEES8_S8_EEENS6_IJNS7_ILi128EEENS7_ILi96EEENS7_ILi192EEEEEELi128ENS_10bfloat16_tEfNS_4arch4Sm90ELb0ELb1ELb0ELb0ELb0ELb0ELb0ELb1ELb1ELb1ELb1ELb0EEENS1_21CollectiveEpilogueFwdINS6_IJSA_SA_SB_EEES9_SE_SG_Li256ELb0ELb1ELb1ELb0EEENS1_19SingleTileSchedulerILb0ELb1ELb1ELi128EEEEEEEEEvNT_6ParamsE)
        /*0104*/ 	.word	0x00000018


	//----- nvinfo : EIATTR_MIN_STACK_SIZE
	.align		4
.L_67:
        /*0108*/ 	.byte	0x04, 0x12
        /*010a*/ 	.short	(.L_69 - .L_68)
	.align		4
.L_68:
        /*010c*/ 	.word	index@(_ZN7cutlass13device_kernelIN5flash11enable_sm90INS1_16FlashAttnFwdSm90INS1_25CollectiveMainloopFwdSm90ILi2EN4cute5tupleIJNS5_1CILi1EEES8_S8_EEENS6_IJNS7_ILi128EEENS7_ILi96EEENS7_ILi192EEEEEELi128ENS_10bfloat16_tEfNS_4arch4Sm90ELb0ELb1ELb0ELb1ELb0ELb0ELb0ELb1ELb1ELb1ELb1ELb0EEENS1_21CollectiveEpilogueFwdINS6_IJSA_SA_SB_EEES9_SE_SG_Li256ELb1ELb1ELb1ELb0EEENS1_36VarlenDynamicPersistentTileSchedulerILi128ELi96ELi256ELi128ELb1ELb1ELb1ELb1ELb0ELb1EEEEEEEEEvNT_6ParamsE)
        /*0110*/ 	.word	0x00000060


	//----- nvinfo : EIATTR_MIN_STACK_SIZE
	.align		4
.L_69:
        /*0114*/ 	.byte	0x04, 0x12
        /*0116*/ 	.short	(.L_71 - .L_70)
	.align		4
.L_70:
        /*0118*/ 	.word	index@(_ZN7cutlass13device_kernelIN5flash11enable_sm90INS1_16FlashAttnFwdSm90INS1_25CollectiveMainloopFwdSm90ILi2EN4cute5tupleIJNS5_1CILi1EEES8_S8_EEENS6_IJNS7_ILi128EEENS7_ILi96EEENS7_ILi192EEEEEELi128ENS_10bfloat16_tEfNS_4arch4Sm90ELb0ELb1ELb0ELb1ELb0ELb1ELb0ELb1ELb1ELb1ELb1ELb0EEENS1_21CollectiveEpilogueFwdINS6_IJSA_SA_SB_EEES9_SE_SG_Li256ELb1ELb1ELb1ELb0EEENS1_36VarlenDynamicPersistentTileSchedulerILi128ELi96ELi256ELi128ELb1ELb1ELb1ELb1ELb0ELb1EEEEEEEEEvNT_6ParamsE)
        /*011c*/ 	.word	0x00000098


	//----- nvinfo : EIATTR_MIN_STACK_SIZE
	.align		4
.L_71:
        /*0120*/ 	.byte	0x04, 0x12
        /*0122*/ 	.short	(.L_73 - .L_72)
	.align		4
.L_72:
        /*0124*/ 	.word	index@(_ZN7cutlass13device_kernelIN5flash11enable_sm90INS1_16FlashAttnFwdSm90INS1_25CollectiveMainloopFwdSm90ILi2EN4cute5tupleIJNS5_1CILi1EEES8_S8_EEENS6_IJNS7_ILi128EEESA_NS7_ILi192EEEEEELi128ENS_10bfloat16_tEfNS_4arch4Sm90ELb1ELb0ELb0ELb0ELb0ELb0ELb0ELb1ELb1ELb1ELb1ELb0EEENS1_21CollectiveEpilogueFwdINS6_IJSA_SA_SA_EEES9_SD_SF_Li256ELb0ELb1ELb1ELb0EEENS1_19SingleTileSchedulerILb0ELb1ELb1ELi128EEEEEEEEEvNT_6ParamsE)
        /*0128*/ 	.word	0x00000018


	//----- nvinfo : EIATTR_MIN_STACK_SIZE
	.align		4
.L_73:
        /*012c*/ 	.byte	0x04, 0x12
        /*012e*/ 	.short	(.L_75 - .L_74)
	.align		4
.L_74:
        /*0130*/ 	.word	index@(_ZN7cutlass13device_kernelIN5flash11enable_sm90INS1_16FlashAttnFwdSm90INS1_25CollectiveMainloopFwdSm90ILi2EN4cute5tupleIJNS5_1CILi1EEES8_S8_EEENS6_IJNS7_ILi128EEESA_NS7_ILi192EEEEEELi128ENS_10bfloat16_tEfNS_4arch4Sm90ELb1ELb0ELb0ELb1ELb0ELb0ELb0ELb1ELb1ELb1ELb1ELb0EEENS1_21CollectiveEpilogueFwdINS6_IJSA_SA_SA_EEES9_SD_SF_Li256ELb1ELb1ELb1ELb0EEENS1_36VarlenDynamicPersistentTileSchedulerILi128ELi128ELi256ELi128ELb1ELb1ELb1ELb1ELb1ELb1EEEEEEEEEvNT_6ParamsE)
        /*0134*/ 	.word	0x00000068


	//----- nvinfo : EIATTR_MIN_STACK_SIZE
	.align		4
.L_75:
        /*0138*/ 	.byte	0x04, 0x12
        /*013a*/ 	.short	(.L_77 - .L_76)
	.align		4
.L_76:
        /*013c*/ 	.word	index@(_ZN7cutlass13device_kernelIN5flash11enable_sm90INS1_16FlashAttnFwdSm90INS1_25CollectiveMainloopFwdSm90ILi2EN4cute5tupleIJNS5_1CILi1EEES8_S8_EEENS6_IJNS7_ILi128EEESA_NS7_ILi192EEEEEELi128ENS_10bfloat16_tEfNS_4arch4Sm90ELb1ELb0ELb0ELb1ELb0ELb1ELb0ELb1ELb1ELb1ELb1ELb0EEENS1_21CollectiveEpilogueFwdINS6_IJSA_SA_SA_EEES9_SD_SF_Li256ELb1ELb1ELb1ELb0EEENS1_36VarlenDynamicPersistentTileSchedulerILi128ELi128ELi256ELi128ELb1ELb1ELb1ELb1ELb1ELb1EEEEEEEEEvNT_6ParamsE)
        /*0140*/ 	.word	0x000000b8
.L_77:


//--------------------- .nv.compat                --------------------------
	.section	.nv.compat,"",@"SHT_CUDA_COMPAT_INFO"
	.align	4
        /*0000*/ 	.byte	0x02, 0x09, 0x01, 0x00, 0x02, 0x02, 0x04, 0x00, 0x02, 0x05, 0x05, 0x00, 0x03, 0x07, 0x01, 0x01
        /*0010*/ 	.byte	0x02, 0x03, 0x01, 0x00, 0x02, 0x06, 0x01, 0x00, 0x04, 0x0b, 0x08, 0x00, 0x00, 0x00, 0x00, 0x00
        /*0020*/ 	.byte	0x00, 0x00, 0x00, 0x00


//--------------------- .nv.info._ZN7cutlass13device_kernelIN5flash11enable_sm90INS1_16FlashAttnFwdSm90INS1_25CollectiveMainloopFwdSm90ILi2EN4cute5tupleIJNS5_1CILi1EEES8_S8_EEENS6_IJNS7_ILi128EEESA_NS7_ILi192EEEEEELi128ENS_10bfloat16_tEfNS_4arch4Sm90ELb0ELb0ELb0ELb0ELb0ELb0ELb0ELb1ELb1ELb1ELb1ELb0EEENS1_21CollectiveEpilogueFwdINS6_IJSA_SA_SA_EEES9_SD_SF_Li256ELb0ELb1ELb1ELb0EEENS1_19SingleTileSchedulerILb0ELb1ELb1ELi128EEEEEEEEEvNT_6ParamsE --------------------------
	.section	.nv.info._ZN7cutlass13device_kernelIN5flash11enable_sm90INS1_16FlashAttnFwdSm90INS1_25CollectiveMainloopFwdSm90ILi2EN4cute5tupleIJNS5_1CILi1EEES8_S8_EEENS6_IJNS7_ILi128EEESA_NS7_ILi192EEEEEELi128ENS_10bfloat16_tEfNS_4arch4Sm90ELb0ELb0ELb0ELb0ELb0ELb0ELb0ELb1ELb1ELb1ELb1ELb0EEENS1_21CollectiveEpilogueFwdINS6_IJSA_SA_SA_EEES9_SD_SF_Li256ELb0ELb1ELb1ELb0EEENS1_19SingleTileSchedulerILb0ELb1ELb1ELi128EEEEEEEEEvNT_6ParamsE,"",@"SHT_CUDA_INFO"
	.sectionflags	@""
	.align	4


	//----- nvinfo : EIATTR_CUDA_API_VERSION
	.align		4
        /*0000*/ 	.byte	0x04, 0x37
        /*0002*/ 	.short	(.L_79 - .L_78)
.L_78:
        /*0004*/ 	.word	0x00000082


	//----- nvinfo : EIATTR_KPARAM_INFO
	.align		4
.L_79:
        /*0008*/ 	.byte	0x04, 0x17
        /*000a*/ 	.short	(.L_81 - .L_80)
.L_80:
        /*000c*/ 	.word	0x00000000
        /*0010*/ 	.short	0x0000
        /*0012*/ 	.short	0x0070
        /*0014*/ 	.byte	0x00, 0xf0, 0x01, 0x28


	//----- nvinfo : EIATTR_SPARSE_MMA_MASK
	.align		4
.L_81:
        /*0018*/ 	.byte	0x03, 0x50
        /*001a*/ 	.short	0x0000


	//----- nvinfo : EIATTR_MAXREG_COUNT
	.align		4
        /*001c*/ 	.byte	0x03, 0x1b
        /*001e*/ 	.short	0x00a8


	//----- nvinfo : EIATTR_NUM_BARRIERS
	.align		4
        /*0020*/ 	.byte	0x02, 0x4c
        /*0022*/ 	.byte	0x09
	.zero		1


	//----- nvinfo : EIATTR_EXTERNS
	.align		4
        /*0024*/ 	.byte	0x04, 0x0f
        /*0026*/ 	.short	(.L_83 - .L_82)


	//   ....[0]....
	.align		4
.L_82:
        /*0028*/ 	.word	index@(__assertfail)


	//----- nvinfo : EIATTR_ANNOTATIONS
	.align		4
.L_83:
        /*002c*/ 	.byte	0x04, 0x55
        /*002e*/ 	.short	(.L_85 - .L_84)


	//   ....[0]....
.L_84:
        /*0030*/ 	.word	0x00000001
        /*0034*/ 	.byte	0x40, 0x09, 0x00, 0x00, 0x01, 0x00, 0x00, 0x00, 0x10, 0x12, 0x00, 0x00, 0x01, 0x00, 0x00, 0x00
        /*0044*/ 	.byte	0xa0, 0x82, 0x00, 0x00, 0x01, 0x00, 0x00, 0x00, 0x50, 0x85, 0x00, 0x00, 0x01, 0x00, 0x00, 0x00
        /*0054*/ 	.byte	0x60, 0x85, 0x00, 0x00, 0x01, 0x00, 0x00, 0x00, 0xa0, 0x85, 0x00, 0x00, 0x01, 0x00, 0x00, 0x00
        /*0064*/ 	.byte	0xc0, 0x85, 0x00, 0x00, 0x01, 0x00, 0x00, 0x00, 0xb0, 0x8a, 0x00, 0x00, 0x01, 0x00, 0x00, 0x00
        /*0074*/ 	.byte	0xe0, 0x9a, 0x00, 0x00, 0x01, 0x00, 0x00, 0x00, 0x00, 0x9b, 0x00, 0x00, 0x01, 0x00, 0x00, 0x00
        /*0084*/ 	.byte	0x80, 0x9b, 0x00, 0x00, 0x01, 0x00, 0x00, 0x00, 0x90, 0x9b, 0x00, 0x00, 0x01, 0x00, 0x00, 0x00
        /*0094*/ 	.byte	0x60, 0x9d, 0x00, 0x00, 0x01, 0x00, 0x00, 0x00, 0xf0, 0xa5, 0x00, 0x00, 0x01, 0x00, 0x00, 0x00
        /*00a4*/ 	.byte	0xd0, 0xae, 0x00, 0x00, 0x01, 0x00, 0x00, 0x00, 0xf0, 0xbb, 0x00, 0x00


	//----- nvinfo : EIATTR_MERCURY_ISA_VERSION
	.align		4
.L_85:
        /*00b0*/ 	.byte	0x03, 0x5f
        /*00b2*/ 	.short	0x0101


	//----- nvinfo : EIATTR_INT_WARP_WIDE_INSTR_OFFSETS
	.align		4
        /*00b4*/ 	.byte	0x04, 0x31
        /*00b6*/ 	.short	(.L_87 - .L_86)


	//   ....[0]....
.L_86:
        /*00b8*/ 	.word	0x00000120


	//   ....[1]....
        /*00bc*/ 	.word	0x00000160


	//   ....[2]....
        /*00c0*/ 	.word	0x00000220


	//----- nvinfo : EIATTR_COOP_GROUP_MASK_REGIDS
	.align		4
.L_87:
        /*00c4*/ 	.byte	0x04, 0x29
        /*00c6*/ 	.short	(.L_89 - .L_88)


	//   ....[0]....
.L_88:
        /*00c8*/ 	.word	0xffffffff


	//   ....[1]....
        /*00cc*/ 	.word	0xffffffff


	//   ....[2]....
        /*00d0*/ 	.word	0xffffffff


	//   ....[3]....
        /*00d4*/ 	.word	0xffffffff


	//   ....[4]....
        /*00d8*/ 	.word	0xffffffff


	//   ....[5]....
        /*00dc*/ 	.word	0xffffffff


	//   ....[6]....
        /*00e0*/ 	.word	0xffffffff


	//   ....[7]....
        /*00e4*/ 	.word	0xffffffff


	//   ....[8]....
        /*00e8*/ 	.word	0xffffffff


	//   ....[9]....
        /*00ec*/ 	.word	0xffffffff


	//   ....[10]....
        /*00f0*/ 	.word	0xffffffff


	//   ....[11]....
        /*00f4*/ 	.word	0xffffffff


	//   ....[12]....
        /*00f8*/ 	.word	0xffffffff


	//   ....[13]....
        /*00fc*/ 	.word	0xffffffff


	//   ....[14]....
        /*0100*/ 	.word	0xffffffff


	//   ....[15]....
        /*0104*/ 	.word	0xffffffff


	//   ....[16]....
        /*0108*/ 	.word	0xffffffff


	//   ....[17]....
        /*010c*/ 	.word	0xffffffff


	//   ....[18]....
        /*0110*/ 	.word	0xffffffff


	//   ....[19]....
        /*0114*/ 	.word	0xffffffff


	//   ....[20]....
        /*0118*/ 	.word	0xffffffff


	//   ....[21]....
        /*011c*/ 	.word	0xffffffff


	//   ....[22]....
        /*0120*/ 	.word	0xffffffff


	//   ....[23]....
        /*0124*/ 	.word	0xffffffff


	//   ....[24]....
        /*0128*/ 	.word	0xffffffff


	//   ....[25]....
        /*012c*/ 	.word	0xffffffff


	//   ....[26]....
        /*0130*/ 	.word	0xffffffff


	//   ....[27]....
        /*0134*/ 	.word	0xffffffff


	//   ....[28]....
        /*0138*/ 	.word	0xffffffff


	//   ....[29]....
        /*013c*/ 	.word	0xffffffff


	//   ....[30]....
        /*0140*/ 	.word	0xffffffff


	//   ....[31]....
        /*0144*/ 	.word	0xffffffff


	//   ....[32]....
        /*0148*/ 	.word	0xffffffff


	//   ....[33]....
        /*014c*/ 	.word	0xffffffff


	//   ....[34]....
        /*0150*/ 	.word	0xffffffff


	//   ....[35]....
        /*0154*/ 	.word	0xffffffff


	//   ....[36]....
        /*0158*/ 	.word	0xffffffff


	//   ....[37]....
        /*015c*/ 	.word	0xffffffff


	//   ....[38]....
        /*0160*/ 	.word	0xffffffff


	//   ....[39]....
        /*0164*/ 	.word	0xffffffff


	//   ....[40]....
        /*0168*/ 	.word	0xffffffff


	//   ....[41]....
        /*016c*/ 	.word	0xffffffff


	//   ....[42]....
        /*0170*/ 	.word	0xffffffff


	//   ....[43]....
        /*0174*/ 	.word	0xffffffff


	//   ....[44]....
        /*0178*/ 	.word	0xffffffff


	//   ....[45]....
        /*017c*/ 	.word	0xffffffff


	//   ....[46]....
        /*0180*/ 	.word	0xffffffff


	//   ....[47]....
        /*0184*/ 	.word	0x0500000f


	//   ....[48]....
        /*0188*/ 	.word	0x0500000f


	//   ....[49]....
        /*018c*/ 	.word	0x0500000f


	//   ....[50]....
        /*0190*/ 	.word	0x0500000f


	//   ....[51]....
        /*0194*/ 	.word	0x0500000f


	//   ....[52]....
        /*0198*/ 	.word	0x0500000f


	//   ....[53]....
        /*019c*/ 	.word	0x0500000f


	//   ....[54]....
        /*01a0*/ 	.word	0x0500000f


	//   ....[55]....
        /*01a4*/ 	.word	0x0500000f


	//   ....[56]....
        /*01a8*/ 	.word	0x0500000f


	//   ....[57]....
        /*01ac*/ 	.word	0x0500000f


	//   ....[58]....
        /*01b0*/ 	.word	0x0500000f


	//   ....[59]....
        /*01b4*/ 	.word	0x0500000f


	//   ....[60]....
        /*01b8*/ 	.word	0x0500000f


	//   ....[61]....
        /*01bc*/ 	.word	0x0500000f


	//   ....[62]....
        /*01c0*/ 	.word	0x0500000f


	//   ....[63]....
        /*01c4*/ 	.word	0x0500000f


	//   ....[64]....
        /*01c8*/ 	.word	0x0500000f


	//----- nvinfo : EIATTR_COOP_GROUP_INSTR_OFFSETS
	.align		4
.L_89:
        /*01cc*/ 	.byte	0x04, 0x28
        /*01ce*/ 	.short	(.L_91 - .L_90)


	//   ....[0]....
.L_90:
        /*01d0*/ 	.word	0x00000060


	//   ....[1]....
        /*01d4*/ 	.word	0x00000130


	//   ....[2]....
        /*01d8*/ 	.word	0x00000230


	//   ....[3]....
        /*01dc*/ 	.word	0x000003a0


	//   ....[4]....
        /*01e0*/ 	.word	0x00000500


	//   ....[5]....
        /*01e4*/ 	.word	0x00000620


	//   ....[6]....
        /*01e8*/ 	.word	0x00000780


	//   ....[7]....
        /*01ec*/ 	.word	0x00001040


	//   ....[8]....
        /*01f0*/ 	.word	0x000023b0


	//   ....[9]....
        /*01f4*/ 	.word	0x000024b0


	//   ....[10]....
        /*01f8*/ 	.word	0x00002a70


	//   ....[11]....
        /*01fc*/ 	.word	0x00002ad0


	//   ....[12]....
        /*0200*/ 	.word	0x000046a0


	//   ....[13]....
        /*0204*/ 	.word	0x000046e0


	//   ....[14]....
        /*0208*/ 	.word	0x00004b90


	//   ....[15]....
        /*020c*/ 	.word	0x00004c70


	//   ....[16]....
        /*0210*/ 	.word	0x00005fa0


	//   ....[17]....
        /*0214*/ 	.word	0x00005fd0


	//   ....[18]....
        /*0218*/ 	.word	0x000060a0


	//   ....[19]....
        /*021c*/ 	.word	0x000060b0


	//   ....[20]....
        /*0220*/ 	.word	0x00006f80


	//   ....[21]....
        /*0224*/ 	.word	0x00006fc0


	//   ....[22]....
        /*0228*/ 	.word	0x00007000


	//   ....[23]....
        /*022c*/ 	.word	0x00007040


	//   ....[24]....
        /*0230*/ 	.word	0x00007050


	//   ....[25]....
        /*0234*/ 	.word	0x00007070


	//   ....[26]....
        /*0238*/ 	.word	0x000076b0


	//   ....[27]....
        /*023c*/ 	.word	0x000076c0


	//   ....[28]....
        /*0240*/ 	.word	0x000080c0


	//   ....[29]....
        /*0244*/ 	.word	0x00008ad0


	//   ....[30]....
        /*0248*/ 	.word	0x000094a0


	//   ....[31]....
        /*024c*/ 	.word	0x000094b0


	//   ....[32]....
        /*0250*/ 	.word	0x000094d0


	//   ....[33]....
        /*0254*/ 	.word	0x00009530


	//   ....[34]....
        /*0258*/ 	.word	0x000095b0


	//   ....[35]....
        /*025c*/ 	.word	0x000095e0


	//   ....[36]....
        /*0260*/ 	.word	0x00009660


	//   ....[37]....
        /*0264*/ 	.word	0x00009690


	//   ....[38]....
        /*0268*/ 	.word	0x00009710


	//   ....[39]....
        /*026c*/ 	.word	0x00009740


	//   ....[40]....
        /*0270*/ 	.word	0x000097c0


	//   ....[41]....
        /*0274*/ 	.word	0x00009800


	//   ....[42]....
        /*0278*/ 	.word	0x00009870


	//   ....[43]....
        /*027c*/ 	.word	0x000098a0


	//   ....[44]....
        /*0280*/ 	.word	0x00009920


	//   ....[45]....
        /*0284*/ 	.word	0x00009950


	//   ....[46]....
        /*0288*/ 	.word	0x0000bb80


	//   ....[47]....
        /*028c*/ 	.word	0x0000c010


	//   ....[48]....
        /*0290*/ 	.word	0x0000c190


	//   ....[49]....
        /*0294*/ 	.word	0x0000c1e0


	//   ....[50]....
        /*0298*/ 	.word	0x0000c290


	//   ....[51]....
        /*029c*/ 	.word	0x0000c360


	//   ....[52]....
        /*02a0*/ 	.word	0x0000c3f0


	//   ....[53]....
        /*02a4*/ 	.word	0x0000c4c0


	//   ....[54]....
        /*02a8*/ 	.word	0x0000c550


	//   ....[55]....
        /*02ac*/ 	.word	0x0000c620


	//   ....[56]....
        /*02b0*/ 	.word	0x0000c6b0


	//   ....[57]....
        /*02b4*/ 	.word	0x0000c780


	//   ....[58]....
        /*02b8*/ 	.word	0x0000c810


	//   ....[59]....
        /*02bc*/ 	.word	0x0000c8e0


	//   ....[60]....
        /*02c0*/ 	.word	0x0000c970


	//   ....[61]....
        /*02c4*/ 	.word	0x0000ca40


	//   ....[62]....
        /*02c8*/ 	.word	0x0000cac0


	//   ....[63]....
        /*02cc*/ 	.word	0x0000cb80


	//   ....[64]....
        /*02d0*/ 	.word	0x0000cf80


	//----- nvinfo : EIATTR_REG_RECONFIG
	.align		4
.L_91:
        /*02d4*/ 	.byte	0x01, 0x54
	.zero		2


	//----- nvinfo : EIATTR_SYSCALL_OFFSETS
	.align		4
        /*02d8*/ 	.byte	0x04, 0x46
        /*02da*/ 	.short	(.L_93 - .L_92)


	//   ....[0]....
.L_92:
        /*02dc*/ 	.word	0x00001200


	//   ....[1]....
        /*02e0*/ 	.word	0x00008750


	//   ....[2]....
        /*02e4*/ 	.word	0x00008890


	//   ....[3]....
        /*02e8*/ 	.word	0x00008980


	//   ....[4]....
        /*02ec*/ 	.word	0x000090b0


	//----- nvinfo : EIATTR_MBARRIER_INSTR_OFFSETS
	.align		4
.L_93:
        /*02f0*/ 	.byte	0x04, 0x39
        /*02f2*/ 	.short	(.L_95 - .L_94)


	//   ....[0]....
.L_94:
        /*02f4*/ 	.word	0x00000250
        /*02f8*/ 	.word	0x000000ff
        /*02fc*/ 	.word	0x00034800
        /*0300*/ 	.short	0x0100
        /*0302*/ 	.byte	0x08
	.zero		1


	//   ....[1]....
        /*0304*/ 	.word	0x00000260
        /*0308*/ 	.word	0x000000ff
        /*030c*/ 	.word	0x00034820
        /*0310*/ 	.short	0x0100
        /*0312*/ 	.byte	0x08
	.zero		1


	//   ....[2]....
        /*0314*/ 	.word	0x00000350
        /*0318*/ 	.word	0x000000ff
        /*031c*/ 	.word	0x00034830
        /*0320*/ 	.short	0x0100
        /*0322*/ 	.byte	0x08
	.zero		1


	//   ....[3]....
        /*0324*/ 	.word	0x00000360
        /*0328*/ 	.word	0x000000ff
        /*032c*/ 	.word	0x00034840
        /*0330*/ 	.short	0x0100
        /*0332*/ 	.byte	0x08
	.zero		1


	//   ....[4]....
        /*0334*/ 	.word	0x00000370
        /*0338*/ 	.word	0x000000ff
        /*033c*/ 	.word	0x00034838
        /*0340*/ 	.short	0x0100
        /*0342*/ 	.byte	0x08
	.zero		1


	//   ....[5]....
        /*0344*/ 	.word	0x00000380
        /*0348*/ 	.word	0x000000ff
        /*034c*/ 	.word	0x00034848
        /*0350*/ 	.short	0x0100
        /*0352*/ 	.byte	0x08
	.zero		1


	//   ....[6]....
        /*0354*/ 	.word	0x000004b0
        /*0358*/ 	.word	0x000000ff
        /*035c*/ 	.word	0x00034850
        /*0360*/ 	.short	0x0100
        /*0362*/ 	.byte	0x08
	.zero		1


	//   ....[7]....
        /*0364*/ 	.word	0x000004c0
        /*0368*/ 	.word	0x000000ff
        /*036c*/ 	.word	0x00034860
        /*0370*/ 	.short	0x0100
        /*0372*/ 	.byte	0x08
	.zero		1


	//   ....[8]....
        /*0374*/ 	.word	0x000004d0
        /*0378*/ 	.word	0x000000ff
        /*037c*/ 	.word	0x00034858
        /*0380*/ 	.short	0x0100
        /*0382*/ 	.byte	0x08
	.zero		1


	//   ....[9]....
        /*0384*/ 	.word	0x000004e0
        /*0388*/ 	.word	0x000000ff
        /*038c*/ 	.word	0x00034868
        /*0390*/ 	.short	0x0100
        /*0392*/ 	.byte	0x08
	.zero		1


	//   ....[10]....
        /*0394*/ 	.word	0x000005d0
        /*0398*/ 	.word	0x000000ff
        /*039c*/ 	.word	0x00034870
        /*03a0*/ 	.short	0x0100
        /*03a2*/ 	.byte	0x06
	.zero		1


	//   ....[11]....
        /*03a4*/ 	.word	0x000005e0
        /*03a8*/ 	.word	0x000000ff
        /*03ac*/ 	.word	0x00034880
        /*03b0*/ 	.short	0x0100
        /*03b2*/ 	.byte	0x06
	.zero		1


	//   ....[12]....
        /*03b4*/ 	.word	0x000005f0
        /*03b8*/ 	.word	0x000000ff
        /*03bc*/ 	.word	0x00034878
        /*03c0*/ 	.short	0x0100
        /*03c2*/ 	.byte	0x06
	.zero		1


	//   ....[13]....
        /*03c4*/ 	.word	0x00000600
        /*03c8*/ 	.word	0x000000ff
        /*03cc*/ 	.word	0x00034888
        /*03d0*/ 	.short	0x0100
        /*03d2*/ 	.byte	0x06
	.zero		1


	//   ....[14]....
        /*03d4*/ 	.word	0x00000730
        /*03d8*/ 	.word	0x000000ff
        /*03dc*/ 	.word	0x00034890
        /*03e0*/ 	.short	0x0100
        /*03e2*/ 	.byte	0x08
	.zero		1


	//   ....[15]....
        /*03e4*/ 	.word	0x00000740
        /*03e8*/ 	.word	0x000000ff
        /*03ec*/ 	.word	0x000348a0
        /*03f0*/ 	.short	0x0100
        /*03f2*/ 	.byte	0x08
	.zero		1


	//   ....[16]....
        /*03f4*/ 	.word	0x00000750
        /*03f8*/ 	.word	0x000000ff
        /*03fc*/ 	.word	0x00034898
        /*0400*/ 	.short	0x0100
        /*0402*/ 	.byte	0x08
	.zero		1


	//   ....[17]....
        /*0404*/ 	.word	0x00000760
        /*0408*/ 	.word	0x000000ff
        /*040c*/ 	.word	0x000348a8
        /*0410*/ 	.short	0x0100
        /*0412*/ 	.byte	0x08
	.zero		1


	//   ....[18]....
        /*0414*/ 	.word	0x00000890
        /*0418*/ 	.word	0x000000ff
        /*041c*/ 	.word	0x000348b0
        /*0420*/ 	.short	0x0100
        /*0422*/ 	.byte	0x08
	.zero		1


	//   ....[19]....
        /*0424*/ 	.word	0x000008a0
        /*0428*/ 	.word	0x000000ff
        /*042c*/ 	.word	0x000348c0
        /*0430*/ 	.short	0x0100
        /*0432*/ 	.byte	0x08
	.zero		1


	//   ....[20]....
        /*0434*/ 	.word	0x000008b0
        /*0438*/ 	.word	0x000000ff
        /*043c*/ 	.word	0x000348b8
        /*0440*/ 	.short	0x0100
        /*0442*/ 	.byte	0x08
	.zero		1


	//   ....[21]....
        /*0444*/ 	.word	0x000008c0
        /*0448*/ 	.word	0x000000ff
        /*044c*/ 	.word	0x000348c8
        /*0450*/ 	.short	0x0100
        /*0452*/ 	.byte	0x08
	.zero		1


	//   ....[22]....
        /*0454*/ 	.word	0x00001230
        /*0458*/ 	.word	0x000000ff
        /*045c*/ 	.word	0x00034800
        /*0460*/ 	.short	0x010a
        /*0462*/ 	.byte	0x24
	.zero		1


	//   ....[23]....
        /*0464*/ 	.word	0x00001290
        /*0468*/ 	.word	0x000000ff
        /*046c*/ 	.word	0x00034830
        /*0470*/ 	.short	0x010a
        /*0472*/ 	.byte	0x24
	.zero		1


	//   ....[24]....
        /*0474*/ 	.word	0x00001310
        /*0478*/ 	.word	0x000000ff
        /*047c*/ 	.word	0x00034830
        /*0480*/ 	.short	0x010a
        /*0482*/ 	.byte	0x24
	.zero		1


	//   ....[25]....
        /*0484*/ 	.word	0x00003040
        /*0488*/ 	.word	0x00000007
        /*048c*/ 	.word	0x00000000
        /*0490*/ 	.short	0x0101
        /*0492*/ 	.byte	0x3f
	.zero		1


	//   ....[26]....
        /*0494*/ 	.word	0x00003ad0
        /*0498*/ 	.word	0x000000ff
        /*049c*/ 	.word	0x00034830
        /*04a0*/ 	.short	0x010a
        /*04a2*/ 	.byte	0x27
	.zero		1


	//   ....[27]....
        /*04a4*/ 	.word	0x00003b10
        /*04a8*/ 	.word	0x000000ff
        /*04ac*/ 	.word	0x00034830
        /*04b0*/ 	.short	0x010a
        /*04b2*/ 	.byte	0x27
	.zero		1


	//   ....[28]....
        /*04b4*/ 	.word	0x00004360
        /*04b8*/ 	.word	0x000000ff
        /*04bc*/ 	.word	0x00034850
        /*04c0*/ 	.short	0x010a
        /*04c2*/ 	.byte	0x07
	.zero		1


	//   ....[29]....
        /*04c4*/ 	.word	0x000043a0
        /*04c8*/ 	.word	0x000000ff
        /*04cc*/ 	.word	0x00034850
        /*04d0*/ 	.short	0x010a
        /*04d2*/ 	.byte	0x07
	.zero		1


	//   ....[30]....
        /*04d4*/ 	.word	0x00005550
        /*04d8*/ 	.word	0x0000001b
        /*04dc*/ 	.word	0x00000000
        /*04e0*/ 	.short	0x0101
        /*04e2*/ 	.byte	0x3f
	.zero		1


	//   ....[31]....
        /*04e4*/ 	.word	0x000055b0
        /*04e8*/ 	.word	0x0000001e
        /*04ec*/ 	.word	0x00000000
        /*04f0*/ 	.short	0x0101
        /*04f2*/ 	.byte	0x3f
	.zero		1


	//   ....[32]....
        /*04f4*/ 	.word	0x00005ef0
        /*04f8*/ 	.word	0x0000000c
        /*04fc*/ 	.word	0x00034850
        /*0500*/ 	.short	0x010a
        /*0502*/ 	.byte	0x3f
	.zero		1


	//   ....[33]....
        /*0504*/ 	.word	0x00005f30
        /*0508*/ 	.word	0x0000000c
        /*050c*/ 	.word	0x00034850
        /*0510*/ 	.short	0x010a
        /*0512*/ 	.byte	0x3f
	.zero		1


	//   ....[34]....
        /*0514*/ 	.word	0x000063f0
        /*0518*/ 	.word	0x0000000c
        /*051c*/ 	.word	0x00000000
        /*0520*/ 	.short	0x0101
        /*0522*/ 	.byte	0x3f
	.zero		1


	//   ....[35]....
        /*0524*/ 	.word	0x00007060
        /*0528*/ 	.word	0x000000ff
        /*052c*/ 	.word	0x00000000
        /*0530*/ 	.short	0x0101
        /*0532*/ 	.byte	0x04
	.zero		1


	//   ....[36]....
        /*0534*/ 	.word	0x00008cd0
        /*0538*/ 	.word	0x000000ff
        /*053c*/ 	.word	0x00034840
        /*0540*/ 	.short	0x010a
        /*0542*/ 	.byte	0x26
	.zero		1


	//   ....[37]....
        /*0544*/ 	.word	0x00009a80
        /*0548*/ 	.word	0x000000ff
        /*054c*/ 	.word	0x00034800
        /*0550*/ 	.short	0x0107
        /*0552*/ 	.byte	0x26
	.zero		1


	//   ....[38]....
        /*0554*/ 	.word	0x00009af0
        /*0558*/ 	.word	0x000000ff
        /*055c*/ 	.word	0x00034800
        /*0560*/ 	.short	0x0101
        /*0562*/ 	.byte	0x26
	.zero		1


	//   ....[39]....
        /*0564*/ 	.word	0x00009b10
        /*0568*/ 	.word	0x000000ff
        /*056c*/ 	.word	0x00034820
        /*0570*/ 	.short	0x010a
        /*0572*/ 	.byte	0x26
	.zero		1


	//   ....[40]....
        /*0574*/ 	.word	0x00009ee0
        /*0578*/ 	.word	0x000000ff
        /*057c*/ 	.word	0x00034848
        /*0580*/ 	.short	0x010a
        /*0582*/ 	.byte	0x26
	.zero		1


	//   ....[41]....
        /*0584*/ 	.word	0x0000a280
        /*0588*/ 	.word	0x000000ff
        /*058c*/ 	.word	0x00034860
        /*0590*/ 	.short	0x010a
        /*0592*/ 	.byte	0x26
	.zero		1


	//   ....[42]....
        /*0594*/ 	.word	0x0000a770
        /*0598*/ 	.word	0x000000ff
        /*059c*/ 	.word	0x00034840
        /*05a0*/ 	.short	0x010a
        /*05a2*/ 	.byte	0x26
	.zero		1


	//   ....[43]....
        /*05a4*/ 	.word	0x0000ab20
        /*05a8*/ 	.word	0x000000ff
        /*05ac*/ 	.word	0x00034868
        /*05b0*/ 	.short	0x010a
        /*05b2*/ 	.byte	0x26
	.zero		1


	//   ....[44]....
        /*05b4*/ 	.word	0x0000b060
        /*05b8*/ 	.word	0x000000ff
        /*05bc*/ 	.word	0x00034848
        /*05c0*/ 	.short	0x010a
        /*05c2*/ 	.byte	0x26
	.zero		1


	//   ....[45]....
        /*05c4*/ 	.word	0x0000b3f0
        /*05c8*/ 	.word	0x000000ff
        /*05cc*/ 	.word	0x00034860
        /*05d0*/ 	.short	0x010a
        /*05d2*/ 	.byte	0x26
	.zero		1


	//   ....[46]....
        /*05d4*/ 	.word	0x0000b780
        /*05d8*/ 	.word	0x00000003
        /*05dc*/ 	.word	0x00034860
        /*05e0*/ 	.short	0x010a
        /*05e2*/ 	.byte	0x3f
	.zero		1


	//   ....[47]....
        /*05e4*/ 	.word	0x0000bb10
        /*05e8*/ 	.word	0x00000002
        /*05ec*/ 	.word	0x00034820
        /*05f0*/ 	.short	0x010a
        /*05f2*/ 	.byte	0x3f
	.zero		1


	//   ....[48]....
        /*05f4*/ 	.word	0x0000bc90
        /*05f8*/ 	.word	0x00000007
        /*05fc*/ 	.word	0x00000000
        /*0600*/ 	.short	0x010a
        /*0602*/ 	.byte	0x3f
	.zero		1


	//   ....[49]....
        /*0604*/ 	.word	0x0000bd00
        /*0608*/ 	.word	0x00000008
        /*060c*/ 	.word	0x00000000
        /*0610*/ 	.short	0x010a
        /*0612*/ 	.byte	0x3f
	.zero		1


	//   ....[50]....
        /*0614*/ 	.word	0x0000bd60
        /*0618*/ 	.word	0x00000007
        /*061c*/ 	.word	0x00000000
        /*0620*/ 	.short	0x010a
        /*0622*/ 	.byte	0x3f
	.zero		1


	//   ....[51]....
        /*0624*/ 	.word	0x0000bd90
        /*0628*/ 	.word	0x00000006
        /*062c*/ 	.word	0x00000000
        /*0630*/ 	.short	0x010a
        /*0632*/ 	.byte	0x3f
	.zero		1


	//   ....[52]....
        /*0634*/ 	.word	0x0000be00
        /*0638*/ 	.word	0x00000000
        /*063c*/ 	.word	0x00034800
        /*0640*/ 	.short	0x010a
        /*0642*/ 	.byte	0x3f
	.zero		1


	//   ....[53]....
        /*0644*/ 	.word	0x0000be60
        /*0648*/ 	.word	0x00000000
        /*064c*/ 	.word	0x00034830
        /*0650*/ 	.short	0x010a
        /*0652*/ 	.byte	0x3f
	.zero		1


	//   ....[54]....
        /*0654*/ 	.word	0x0000bec0
        /*0658*/ 	.word	0x00000006
        /*065c*/ 	.word	0x00034830
        /*0660*/ 	.short	0x010a
        /*0662*/ 	.byte	0x3f
	.zero		1


	//   ....[55]....
        /*0664*/ 	.word	0x0000bf20
        /*0668*/ 	.word	0x00000006
        /*066c*/ 	.word	0x00034850
        /*0670*/ 	.short	0x010a
        /*0672*/ 	.byte	0x3f
	.zero		1


	//   ....[56]....
        /*0674*/ 	.word	0x0000bf70
        /*0678*/ 	.word	0x0000000c
        /*067c*/ 	.word	0x00034850
        /*0680*/ 	.short	0x010a
        /*0682*/ 	.byte	0x3f
	.zero		1


	//   ....[57]....
        /*0684*/ 	.word	0x0000c0d0
        /*0688*/ 	.word	0x00000003
        /*068c*/ 	.word	0x00034840
        /*0690*/ 	.short	0x010a
        /*0692*/ 	.byte	0x3f
	.zero		1


	//   ....[58]....
        /*0694*/ 	.word	0x0000cbc0
        /*0698*/ 	.word	0x00000003
        /*069c*/ 	.word	0x00034820
        /*06a0*/ 	.short	0x010a
        /*06a2*/ 	.byte	0x3f
	.zero		1


	//   ....[59]....
        /*06a4*/ 	.word	0x0000cc20
        /*06a8*/ 	.word	0x00000003
        /*06ac*/ 	.word	0x00034848
        /*06b0*/ 	.short	0x010a
        /*06b2*/ 	.byte	0x3f
	.zero		1


	//   ....[60]....
        /*06b4*/ 	.word	0x0000cc80
        /*06b8*/ 	.word	0x00000003
        /*06bc*/ 	.word	0x00034860
        /*06c0*/ 	.short	0x010a
        /*06c2*/ 	.byte	0x3f
	.zero		1


	//   ....[61]....
        /*06c4*/ 	.word	0x0000cce0
        /*06c8*/ 	.word	0x00000003
        /*06cc*/ 	.word	0x00034840
        /*06d0*/ 	.short	0x010a
        /*06d2*/ 	.byte	0x3f
	.zero		1


	//   ....[62]....
        /*06d4*/ 	.word	0x0000cd40
        /*06d8*/ 	.word	0x00000003
        /*06dc*/ 	.word	0x00034868
        /*06e0*/ 	.short	0x010a
        /*06e2*/ 	.byte	0x3f
	.zero		1


	//   ....[63]....
        /*06e4*/ 	.word	0x0000cda0
        /*06e8*/ 	.word	0x00000003
        /*06ec*/ 	.word	0x00034848
        /*06f0*/ 	.short	0x010a
        /*06f2*/ 	.byte	0x3f
	.zero		1


	//   ....[64]....
        /*06f4*/ 	.word	0x0000ce00
        /*06f8*/ 	.word	0x00000003
        /*06fc*/ 	.word	0x00034860
        /*0700*/ 	.short	0x010a
        /*0702*/ 	.byte	0x3f
	.zero		1


	//   ....[65]....
        /*0704*/ 	.word	0x0000ce50
        /*0708*/ 	.word	0x00000003
        /*070c*/ 	.word	0x00034860
        /*0710*/ 	.short	0x010a
        /*0712*/ 	.byte	0x3f
	.zero		1


	//   ....[66]....
        /*0714*/ 	.word	0x0000cea0
        /*0718*/ 	.word	0x00000002
        /*071c*/ 	.word	0x00034820
        /*0720*/ 	.short	0x010a
        /*0722*/ 	.byte	0x3f
	.zero		1


	//   ....[67]....
        /*0724*/ 	.word	0x0000d040
        /*0728*/ 	.word	0x00000007
        /*072c*/ 	.word	0x00000000
        /*0730*/ 	.short	0x010a
        /*0732*/ 	.byte	0x3f
	.zero		1


	//   ....[68]....
        /*0734*/ 	.word	0x0000d090
        /*0738*/ 	.word	0x00000008
        /*073c*/ 	.word	0x00000000
        /*0740*/ 	.short	0x010a
        /*0742*/ 	.byte	0x3f
	.zero		1


	//   ....[69]....
        /*0744*/ 	.word	0x0000d0e0
        /*0748*/ 	.word	0x00000007
        /*074c*/ 	.word	0x00000000
        /*0750*/ 	.short	0x010a
        /*0752*/ 	.byte	0x3f
	.zero		1


	//----- nvinfo : EIATTR_NUM_MBARRIERS
	.align		4
.L_95:
        /*0754*/ 	.byte	0x03, 0x38
        /*0756*/ 	.short	0x0016


	//----- nvinfo : EIATTR_EXIT_INSTR_OFFSETS
	.align		4
        /*0758*/ 	.byte	0x04, 0x1c
        /*075a*/ 	.short	(.L_97 - .L_96)


	//   ....[0]....
.L_96:
        /*075c*/ 	.word	0x0000bde0


	//----- nvinfo : EIATTR_MAX_THREADS
	.align		4
.L_97:
        /*0760*/ 	.byte	0x04, 0x05
        /*0762*/ 	.short	(.L_99 - .L_98)
.L_98:
        /*0764*/ 	.word	0x00000180
        /*0768*/ 	.word	0x00000001
        /*076c*/ 	.word	0x00000001


	//----- nvinfo : EIATTR_CRS_STACK_SIZE
	.align		4
.L_99:
        /*0770*/ 	.byte	0x04, 0x1e
        /*0772*/ 	.short	(.L_101 - .L_100)
.L_100:
        /*0774*/ 	.word	0x00000000


	//----- nvinfo : EIATTR_CBANK_PARAM_SIZE
	.align		4
.L_101:
        /*0778*/ 	.byte	0x03, 0x19
        /*077a*/ 	.short	0x0a70


	//----- nvinfo : EIATTR_PARAM_CBANK
	.align		4
        /*077c*/ 	.byte	0x04, 0x0a
        /*077e*/ 	.short	(.L_103 - .L_102)
	.align		4
.L_102:
        /*0780*/ 	.word	index@(.nv.constant0._ZN7cutlass13device_kernelIN5flash11enable_sm90INS1_16FlashAttnFwdSm90INS1_25CollectiveMainloopFwdSm90ILi2EN4cute5tupleIJNS5_1CILi1EEES8_S8_EEENS6_IJNS7_ILi128EEESA_NS7_ILi192EEEEEELi128ENS_10bfloat16_tEfNS_4arch4Sm90ELb0ELb0ELb0ELb0ELb0ELb0ELb0ELb1ELb1ELb1ELb1ELb0EEENS1_21CollectiveEpilogueFwdINS6_IJSA_SA_SA_EEES9_SD_SF_Li256ELb0ELb1ELb1ELb0EEENS1_19SingleTileSchedulerILb0ELb1ELb1ELi128EEEEEEEEEvNT_6ParamsE)
        /*0784*/ 	.short	0x0210
        /*0786*/ 	.short	0x0a70


	//----- nvinfo : EIATTR_SW_WAR
	.align		4
.L_103:
        /*0788*/ 	.byte	0x04, 0x36
        /*078a*/ 	.short	(.L_105 - .L_104)
.L_104:
        /*078c*/ 	.word	0x00000008
.L_105:


//--------------------- .nv.info._ZN7cutlass13device_kernelIN5flash11enable_sm90INS1_16FlashAttnFwdSm90INS1_25CollectiveMainloopFwdSm90ILi2EN4cute5tupleIJNS5_1CILi1EEES8_S8_EEENS6_IJNS7_ILi128EEESA_NS7_ILi192EEEEEELi128ENS_10bfloat16_tEfNS_4arch4Sm90ELb0ELb0ELb0ELb1ELb0ELb0ELb0ELb1ELb1ELb1ELb1ELb0EEENS1_21CollectiveEpilogueFwdINS6_IJSA_SA_SA_EEES9_SD_SF_Li256ELb1ELb1ELb1ELb0EEENS1_36VarlenDynamicPersistentTileSchedulerILi128ELi128ELi256ELi128ELb1ELb1ELb1ELb0ELb1ELb1EEEEEEEEEvNT_6ParamsE --------------------------
	.section	.nv.info._ZN7cutlass13device_kernelIN5flash11enable_sm90INS1_16FlashAttnFwdSm90INS1_25CollectiveMainloopFwdSm90ILi2EN4cute5tupleIJNS5_1CILi1EEES8_S8_EEENS6_IJNS7_ILi128EEESA_NS7_ILi192EEEEEELi128ENS_10bfloat16_tEfNS_4arch4Sm90ELb0ELb0ELb0ELb1ELb0ELb0ELb0ELb1ELb1ELb1ELb1ELb0EEENS1_21CollectiveEpilogueFwdINS6_IJSA_SA_SA_EEES9_SD_SF_Li256ELb1ELb1ELb1ELb0EEENS1_36VarlenDynamicPersistentTileSchedulerILi128ELi128ELi256ELi128ELb1ELb1ELb1ELb0ELb1ELb1EEEEEEEEEvNT_6ParamsE,"",@"SHT_CUDA_INFO"
	.sectionflags	@""
	.align	4


	//----- nvinfo : EIATTR_CUDA_API_VERSION
	.align		4
        /*0000*/ 	.byte	0x04, 0x37
        /*0002*/ 	.short	(.L_107 - .L_106)
.L_106:
        /*0004*/ 	.word	0x00000082


	//----- nvinfo : EIATTR_KPARAM_INFO
	.align		4
.L_107:
        /*0008*/ 	.byte	0x04, 0x17
        /*000a*/ 	.short	(.L_109 - .L_108)
.L_108:
        /*000c*/ 	.word	0x00000000
        /*0010*/ 	.short	0x0000
        /*0012*/ 	.short	0x0070
        /*0014*/ 	.byte	0x00, 0xf0, 0x01, 0x2a


	//----- nvinfo : EIATTR_SPARSE_MMA_MASK
	.align		4
.L_109:
        /*0018*/ 	.byte	0x03, 0x50
        /*001a*/ 	.short	0x0000


	//----- nvinfo : EIATTR_MAXREG_COUNT
	.align		4
        /*001c*/ 	.byte	0x03, 0x1b
        /*001e*/ 	.short	0x00a8


	//----- nvinfo : EIATTR_NUM_BARRIERS
	.align		4
        /*0020*/ 	.byte	0x02, 0x4c
        /*0022*/ 	.byte	0x09
	.zero		1


	//----- nvinfo : EIATTR_EXTERNS
	.align		4
        /*0024*/ 	.byte	0x04, 0x0f
        /*0026*/ 	.short	(.L_111 - .L_110)


	//   ....[0]....
	.align		4
.L_110:
        /*0028*/ 	.word	index@(__assertfail)


	//----- nvinfo : EIATTR_ANNOTATIONS
	.align		4
.L_111:
        /*002c*/ 	.byte	0x04, 0x55
        /*002e*/ 	.short	(.L_113 - .L_112)


	//   ....[0]....
.L_112:
        /* <DEDUP_REMOVED lines=70> */
        /*0484*/ 	.byte	0x80, 0x17, 0x01, 0x00


	//----- nvinfo : EIATTR_MERCURY_ISA_VERSION
	.align		4
.L_113:
        /*0488*/ 	.byte	0x03, 0x5f
        /*048a*/ 	.short	0x0101


	//----- nvinfo : EIATTR_UNUSED_LOAD_BYTE_OFFSET
	.align		4
        /*048c*/ 	.byte	0x04, 0x44
        /*048e*/ 	.short	(.L_115 - .L_114)


	//   ....[0]....
.L_114:
        /*0490*/ 	.word	0x000009f0
        /*0494*/ 	.word	0x0000fff0


	//   ....[1]....
        /*0498*/ 	.word	0x000070c0
        /*049c*/ 	.word	0x0000fff0


	//----- nvinfo : EIATTR_INT_WARP_WIDE_INSTR_OFFSETS
	.align		4
.L_115:
        /*04a0*/ 	.byte	0x04, 0x31
        /*04a2*/ 	.short	(.L_117 - .L_116)


	//   ....[0]....
.L_116:
        /*04a4*/ 	.word	0x00000120


	//   ....[1]....
        /*04a8*/ 	.word	0x00000160


	//   ....[2]....
        /*04ac*/ 	.word	0x00000220


	//   ....[3]....
        /*04b0*/ 	.word	0x0000b3b0


	//   ....[4]....
        /*04b4*/ 	.word	0x0000b440


	//   ....[5]....
        /*04b8*/ 	.word	0x0000eec0


	//   ....[6]....
        /*04bc*/ 	.word	0x0000ef20


	//----- nvinfo : EIATTR_COOP_GROUP_MASK_REGIDS
	.align		4
.L_117:
        /*04c0*/ 	.byte	0x04, 0x29
        /*04c2*/ 	.short	(.L_119 - .L_118)


	//   ....[0]....
.L_118:
        /*04c4*/ 	.word	0xffffffff


	//   ....[1]....
        /*04c8*/ 	.word	0xffffffff


	//   ....[2]....
        /*04cc*/ 	.word	0xffffffff


	//   ....[3]....
        /*04d0*/ 	.word	0xffffffff


	//   ....[4]....
        /*04d4*/ 	.word	0xffffffff


	//   ....[5]....
        /*04d8*/ 	.word	0xffffffff


	//   ....[6]....
        /*04dc*/ 	.word	0xffffffff


	//   ....[7]....
        /*04e0*/ 	.word	0xffffffff


	//   ....[8]....
        /*04e4*/ 	.word	0xffffffff


	//   ....[9]....
        /*04e8*/ 	.word	0xffffffff


	//   ....[10]....
        /*04ec*/ 	.word	0xffffffff


	//   ....[11]....
        /*04f0*/ 	.word	0xffffffff


	//   ....[12]....
        /*04f4*/ 	.word	0xffffffff


	//   ....[13]....
        /*04f8*/ 	.word	0xffffffff


	//   ....[14]....
        /*04fc*/ 	.word	0xffffffff


	//   ....[15]....
        /*0500*/ 	.word	0xffffffff


	//   ....[16]....
        /*0504*/ 	.word	0xffffffff


	//   ....[17]....
        /*0508*/ 	.word	0xffffffff


	//   ....[18]....
        /*050c*/ 	.word	0xffffffff


	//   ....[19]....
        /*0510*/ 	.word	0xffffffff


	//   ....[20]....
        /*0514*/ 	.word	0xffffffff


	//   ....[21]....
        /*0518*/ 	.word	0xffffffff


	//   ....[22]....
        /*051c*/ 	.word	0xffffffff


	//   ....[23]....
        /*0520*/ 	.word	0xffffffff


	//   ....[24]....
        /*0524*/ 	.word	0xffffffff


	//   ....[25]....
        /*0528*/ 	.word	0xffffffff


	//   ....[26]....
        /*052c*/ 	.word	0xffffffff


	//   ....[27]....
        /*0530*/ 	.word	0xffffffff


	//   ....[28]....
        /*0534*/ 	.word	0xffffffff


	//   ....[29]....
        /*0538*/ 	.word	0xffffffff


	//   ....[30]....
        /*053c*/ 	.word	0xffffffff


	//   ....[31]....
        /*0540*/ 	.word	0xffffffff


	//   ....[32]....
        /*0544*/ 	.word	0xffffffff


	//   ....[33]....
        /*0548*/ 	.word	0xffffffff


	//   ....[34]....
        /*054c*/ 	.word	0xffffffff


	//   ....[35]....
        /*0550*/ 	.word	0xffffffff


	//   ....[36]....
        /*0554*/ 	.word	0xffffffff


	//   ....[37]....
        /*0558*/ 	.word	0xffffffff


	//   ....[38]....
        /*055c*/ 	.word	0xffffffff


	//   ....[39]....
        /*0560*/ 	.word	0xffffffff


	//   ....[40]....
        /*0564*/ 	.word	0xffffffff


	//   ....[41]....
        /*0568*/ 	.word	0xffffffff


	//   ....[42]....
        /*056c*/ 	.word	0xffffffff


	//   ....[43]....
        /*0570*/ 	.word	0xffffffff


	//   ....[44]....
        /*0574*/ 	.word	0xffffffff


	//   ....[45]....
        /*0578*/ 	.word	0xffffffff


	//   ....[46]....
        /*057c*/ 	.word	0xffffffff


	//   ....[47]....
        /*0580*/ 	.word	0xffffffff


	//   ....[48]....
        /*0584*/ 	.word	0xffffffff


	//   ....[49]....
        /*0588*/ 	.word	0xffffffff


	//   ....[50]....
        /*058c*/ 	.word	0xffffffff


	//   ....[51]....
        /*0590*/ 	.word	0xffffffff


	//   ....[52]....
        /*0594*/ 	.word	0xffffffff


	//   ....[53]....
        /*0598*/ 	.word	0xffffffff


	//   ....[54]....
        /*059c*/ 	.word	0xffffffff


	//   ....[55]....
        /*05a0*/ 	.word	0xffffffff


	//   ....[56]....
        /*05a4*/ 	.word	0xffffffff


	//   ....[57]....
        /*05a8*/ 	.word	0xffffffff


	//   ....[58]....
        /*05ac*/ 	.word	0xffffffff


	//   ....[59]....
        /*05b0*/ 	.word	0xffffffff


	//   ....[60]....
        /*05b4*/ 	.word	0xffffffff


	//   ....[61]....
        /*05b8*/ 	.word	0xffffffff


	//   ....[62]....
        /*05bc*/ 	.word	0xffffffff


	//   ....[63]....
        /*05c0*/ 	.word	0xffffffff


	//   ....[64]....
        /*05c4*/ 	.word	0xffffffff


	//   ....[65]....
        /*05c8*/ 	.word	0xffffffff


	//   ....[66]....
        /*05cc*/ 	.word	0xffffffff


	//   ....[67]....
        /*05d0*/ 	.word	0xffffffff


	//   ....[68]....
        /*05d4*/ 	.word	0xffffffff


	//   ....[69]....
        /*05d8*/ 	.word	0xffffffff


	//   ....[70]....
        /*05dc*/ 	.word	0xffffffff


	//   ....[71]....
        /*05e0*/ 	.word	0xffffffff


	//   ....[72]....
        /*05e4*/ 	.word	0xffffffff


	//   ....[73]....
        /*05e8*/ 	.word	0xffffffff


	//   ....[74]....
        /*05ec*/ 	.word	0xffffffff


	//   ....[75]....
        /*05f0*/ 	.word	0xffffffff


	//   ....[76]....
        /*05f4*/ 	.word	0xffffffff


	//   ....[77]....
        /*05f8*/ 	.word	0xffffffff


	//   ....[78]....
        /*05fc*/ 	.word	0xffffffff


	//   ....[79]....
        /*0600*/ 	.word	0xffffffff


	//   ....[80]....
        /*0604*/ 	.word	0xffffffff


	//   ....[81]....
        /*0608*/ 	.word	0xffffffff


	//   ....[82]....
        /*060c*/ 	.word	0xffffffff


	//   ....[83]....
        /*0610*/ 	.word	0xffffffff


	//   ....[84]....
        /*0614*/ 	.word	0xffffffff


	//   ....[85]....
        /*0618*/ 	.word	0xffffffff


	//   ....[86]....
        /*061c*/ 	.word	0xffffffff


	//   ....[87]....
        /*0620*/ 	.word	0xffffffff


	//   ....[88]....
        /*0624*/ 	.word	0xffffffff


	//   ....[89]....
        /*0628*/ 	.word	0xffffffff


	//   ....[90]....
        /*062c*/ 	.word	0xffffffff


	//   ....[91]....
        /*0630*/ 	.word	0xffffffff


	//   ....[92]....
        /*0634*/ 	.word	0xffffffff


	//   ....[93]....
        /*0638*/ 	.word	0xffffffff


	//   ....[94]....
        /*063c*/ 	.word	0xffffffff


	//   ....[95]....
        /*0640*/ 	.word	0xffffffff


	//   ....[96]....
        /*0644*/ 	.word	0xffffffff


	//   ....[97]....
        /*0648*/ 	.word	0x0500000f


	//   ....[98]....
        /*064c*/ 	.word	0x0500000f


	//   ....[99]....
        /*0650*/ 	.word	0x0500000f


	//   ....[100]....
        /*0654*/ 	.word	0x0500000f


	//   ....[101]....
        /*0658*/ 	.word	0x0500000f


	//   ....[102]....
        /*065c*/ 	.word	0x0500000f


	//   ....[103]....
        /*0660*/ 	.word	0x0500000f


	//   ....[104]....
        /*0664*/ 	.word	0x0500000f


	//   ....[105]....
        /*0668*/ 	.word	0x0500000f


	//   ....[106]....
        /*066c*/ 	.word	0x0500000f


	//   ....[107]....
        /*0670*/ 	.word	0x0500000f


	//   ....[108]....
        /*0674*/ 	.word	0x0500000f


	//   ....[109]....
        /*0678*/ 	.word	0x0500000f


	//   ....[110]....
        /*067c*/ 	.word	0x0500000f


	//   ....[111]....
        /*0680*/ 	.word	0x0500000f


	//   ....[112]....
        /*0684*/ 	.word	0x0500000f


	//   ....[113]....
        /*0688*/ 	.word	0x0500000f


	//   ....[114]....
        /*068c*/ 	.word	0x0500000f


	//   ....[115]....
        /*0690*/ 	.word	0x0500000f


	//   ....[116]....
        /*0694*/ 	.word	0x0500000f


	//   ....[117]....
        /*0698*/ 	.word	0x0500000f


	//   ....[118]....
        /*069c*/ 	.word	0x0500000f


	//   ....[119]....
        /*06a0*/ 	.word	0x0500000f


	//   ....[120]....
        /*06a4*/ 	.word	0x0500000f


	//   ....[121]....
        /*06a8*/ 	.word	0x0500000f


	//   ....[122]....
        /*06ac*/ 	.word	0x0500000f


	//   ....[123]....
        /*06b0*/ 	.word	0x0500000f


	//   ....[124]....
        /*06b4*/ 	.word	0x0500000f


	//   ....[125]....
        /*06b8*/ 	.word	0x0500000f


	//   ....[126]....
        /*06bc*/ 	.word	0x0500000f


	//   ....[127]....
        /*06c0*/ 	.word	0x0500000f


	//   ....[128]....
        /*06c4*/ 	.word	0x0500000f


	//   ....[129]....
        /*06c8*/ 	.word	0x0500000f


	//   ....[130]....
        /*06cc*/ 	.word	0x0500000f


	//   ....[131]....
        /*06d0*/ 	.word	0x0500000f


	//   ....[132]....
        /*06d4*/ 	.word	0x0500000f


	//----- nvinfo : EIATTR_COOP_GROUP_INSTR_OFFSETS
	.align		4
.L_119:
        /*06d8*/ 	.byte	0x04, 0x28
        /*06da*/ 	.short	(.L_121 - .L_120)


	//   ....[0]....
.L_120:
        /*06dc*/ 	.word	0x00000060


	//   ....[1]....
        /*06e0*/ 	.word	0x00000130


	//   ....[2]....
        /*06e4*/ 	.word	0x00000230


	//   ....[3]....
        /*06e8*/ 	.word	0x000003a0


	//   ....[4]....
        /*06ec*/ 	.word	0x00000500


	//   ....[5]....
        /*06f0*/ 	.word	0x00000620


	//   ....[6]....
        /*06f4*/ 	.word	0x00000780


	//   ....[7]....
        /*06f8*/ 	.word	0x00001730


	//   ....[8]....
        /*06fc*/ 	.word	0x00002a60


	//   ....[9]....
        /*0700*/ 	.word	0x00002b60


	//   ....[10]....
        /*0704*/ 	.word	0x00003140


	//   ....[11]....
        /*0708*/ 	.word	0x000031e0


	//   ....[12]....
        /*070c*/ 	.word	0x00004e00


	//   ....[13]....
        /*0710*/ 	.word	0x00004e30


	//   ....[14]....
        /*0714*/ 	.word	0x00005240


	//   ....[15]....
        /*0718*/ 	.word	0x000052f0


	//   ....[16]....
        /*071c*/ 	.word	0x000066c0


	//   ....[17]....
        /*0720*/ 	.word	0x00006720


	//   ....[18]....
        /*0724*/ 	.word	0x00006800


	//   ....[19]....
        /*0728*/ 	.word	0x00006b40


	//   ....[20]....
        /*072c*/ 	.word	0x00007b40


	//   ....[21]....
        /*0730*/ 	.word	0x00007b80


	//   ....[22]....
        /*0734*/ 	.word	0x00007ba0


	//   ....[23]....
        /*0738*/ 	.word	0x00007bd0


	//   ....[24]....
        /*073c*/ 	.word	0x00008250


	//   ....[25]....
        /*0740*/ 	.word	0x00008280


	//   ....[26]....
        /*0744*/ 	.word	0x00008340


	//   ....[27]....
        /*0748*/ 	.word	0x00008360


	//   ....[28]....
        /*074c*/ 	.word	0x00008420


	//   ....[29]....
        /*0750*/ 	.word	0x00008440


	//   ....[30]....
        /*0754*/ 	.word	0x00008510


	//   ....[31]....
        /*0758*/ 	.word	0x00008530


	//   ....[32]....
        /*075c*/ 	.word	0x000088c0


	//   ....[33]....
        /*0760*/ 	.word	0x000088d0


	//   ....[34]....
        /*0764*/ 	.word	0x00008d10


	//   ....[35]....
        /*0768*/ 	.word	0x00008d20


	//   ....[36]....
        /*076c*/ 	.word	0x00009930


	//   ....[37]....
        /*0770*/ 	.word	0x00009960


	//   ....[38]....
        /*0774*/ 	.word	0x00009a30


	//   ....[39]....
        /*0778*/ 	.word	0x00009a50


	//   ....[40]....
        /*077c*/ 	.word	0x00009b10


	//   ....[41]....
        /*0780*/ 	.word	0x00009b30


	//   ....[42]....
        /*0784*/ 	.word	0x00009c00


	//   ....[43]....
        /*0788*/ 	.word	0x00009c20


	//   ....[44]....
        /*078c*/ 	.word	0x00009d70


	//   ....[45]....
        /*0790*/ 	.word	0x00009fb0


	//   ....[46]....
        /*0794*/ 	.word	0x00009fe0


	//   ....[47]....
        /*0798*/ 	.word	0x0000a010


	//   ....[48]....
        /*079c*/ 	.word	0x0000a040


	//   ....[49]....
        /*07a0*/ 	.word	0x0000a070


	//   ....[50]....
        /*07a4*/ 	.word	0x0000a0a0


	//   ....[51]....
        /*07a8*/ 	.word	0x0000a240


	//   ....[52]....
        /*07ac*/ 	.word	0x0000a270


	//   ....[53]....
        /*07b0*/ 	.word	0x0000a2a0


	//   ....[54]....
        /*07b4*/ 	.word	0x0000a2d0


	//   ....[55]....
        /*07b8*/ 	.word	0x0000a300


	//   ....[56]....
        /*07bc*/ 	.word	0x0000a330


	//   ....[57]....
        /*07c0*/ 	.word	0x0000a3c0


	//   ....[58]....
        /*07c4*/ 	.word	0x0000a3f0


	//   ....[59]....
        /*07c8*/ 	.word	0x0000a400


	//   ....[60]....
        /*07cc*/ 	.word	0x0000a4b0


	//   ....[61]....
        /*07d0*/ 	.word	0x0000b990


	//   ....[62]....
        /*07d4*/ 	.word	0x0000c590


	//   ....[63]....
        /*07d8*/ 	.word	0x0000c5b0


	//   ....[64]....
        /*07dc*/ 	.word	0x0000c5e0


	//   ....[65]....
        /*07e0*/ 	.word	0x0000c610


	//   ....[66]....
        /*07e4*/ 	.word	0x0000c730


	//   ....[67]....
        /*07e8*/ 	.word	0x0000c740


	//   ....[68]....
        /*07ec*/ 	.word	0x0000c7e0


	//   ....[69]....
        /*07f0*/ 	.word	0x0000c7f0


	//   ....[70]....
        /*07f4*/ 	.word	0x0000c890


	//   ....[71]....
        /*07f8*/ 	.word	0x0000c8a0


	//   ....[72]....
        /*07fc*/ 	.word	0x0000c940


	//   ....[73]....
        /*0800*/ 	.word	0x0000c950


	//   ....[74]....
        /*0804*/ 	.word	0x0000c9d0


	//   ....[75]....
        /*0808*/ 	.word	0x0000ca00


	//   ....[76]....
        /*080c*/ 	.word	0x0000ca50


	//   ....[77]....
        /*0810*/ 	.word	0x0000ca90


	//   ....[78]....
        /*0814*/ 	.word	0x0000f5f0


	//   ....[79]....
        /*0818*/ 	.word	0x0000f620


	//   ....[80]....
        /*081c*/ 	.word	0x0000f680


	//   ....[81]....
        /*0820*/ 	.word	0x0000f6b0


	//   ....[82]....
        /*0824*/ 	.word	0x0000f6e0


	//   ....[83]....
        /*0828*/ 	.word	0x0000f710


	//   ....[84]....
        /*082c*/ 	.word	0x0000f740


	//   ....[85]....
        /*0830*/ 	.word	0x0000f770


	//   ....[86]....
        /*0834*/ 	.word	0x0000f930


	//   ....[87]....
        /*0838*/ 	.word	0x0000f960


	//   ....[88]....
        /*083c*/ 	.word	0x0000f990


	//   ....[89]....
        /*0840*/ 	.word	0x0000f9c0


	//   ....[90]....
        /*0844*/ 	.word	0x0000f9f0


	//   ....[91]....
        /*0848*/ 	.word	0x0000fa20


	//   ....[92]....
        /*084c*/ 	.word	0x0000fae0


	//   ....[93]....
        /*0850*/ 	.word	0x0000fb00


	//   ....[94]....
        /*0854*/ 	.word	0x0000fb10


	//   ....[95]....
        /*0858*/ 	.word	0x0000fb70


	//   ....[96]....
        /*085c*/ 	.word	0x00010290


	//   ....[97]....
        /*0860*/ 	.word	0x00010740


	//   ....[98]....
        /*0864*/ 	.word	0x000108c0


	//   ....[99]....
        /*0868*/ 	.word	0x00010910


	//   ....[100]....
        /*086c*/ 	.word	0x000109a0


	//   ....[101]....
        /*0870*/ 	.word	0x00010a30


	//   ....[102]....
        /*0874*/ 	.word	0x00010b70


	//   ....[103]....
        /*0878*/ 	.word	0x00010c60


	//   ....[104]....
        /*087c*/ 	.word	0x00010d40


	//   ....[105]....
        /*0880*/ 	.word	0x00010e50


	//   ....[106]....
        /*0884*/ 	.word	0x00010eb0


	//   ....[107]....
        /*0888*/ 	.word	0x00010fc0


	//   ....[108]....
        /*088c*/ 	.word	0x00011020


	//   ....[109]....
        /*0890*/ 	.word	0x00011130


	//   ....[110]....
        /*0894*/ 	.word	0x00011190


	//   ....[111]....
        /*0898*/ 	.word	0x00011280


	//   ....[112]....
        /*089c*/ 	.word	0x00011300


	//   ....[113]....
        /*08a0*/ 	.word	0x000113e0


	//   ....[114]....
        /*08a4*/ 	.word	0x00011750


	//   ....[115]....
        /*08a8*/ 	.word	0x000117f0


	//   ....[116]....
        /*08ac*/ 	.word	0x00011980


	//   ....[117]....
        /*08b0*/ 	.word	0x00011a00


	//   ....[118]....
        /*08b4*/ 	.word	0x00011a80


	//   ....[119]....
        /*08b8*/ 	.word	0x00011b00


	//   ....[120]....
        /*08bc*/ 	.word	0x00011b80


	//   ....[121]....
        /*08c0*/ 	.word	0x00011c10


	//   ....[122]....
        /*08c4*/ 	.word	0x00011cb0


	//   ....[123]....
        /*08c8*/ 	.word	0x00011d60


	//   ....[124]....
        /*08cc*/ 	.word	0x00011de0


	//   ....[125]....
        /*08d0*/ 	.word	0x00011e60


	//   ....[126]....
        /*08d4*/ 	.word	0x00011ee0


	//   ....[127]....
        /*08d8*/ 	.word	0x00011f70


	//   ....[128]....
        /*08dc*/ 	.word	0x00011ff0


	//   ....[129]....
        /*08e0*/ 	.word	0x00012090


	//   ....[130]....
        /*08e4*/ 	.word	0x000120e0


	//   ....[131]....
        /*08e8*/ 	.word	0x00012170


	//   ....[132]....
        /*08ec*/ 	.word	0x000122a0


	//----- nvinfo : EIATTR_REG_RECONFIG
	.align		4
.L_121:
        /*08f0*/ 	.byte	0x01, 0x54
	.zero		2


	//----- nvinfo : EIATTR_SYSCALL_OFFSETS
	.align		4
        /*08f4*/ 	.byte	0x04, 0x46
        /*08f6*/ 	.short	(.L_123 - .L_122)


	//   ....[0]....
.L_122:
        /*08f8*/ 	.word	0x00001910


	//   ....[1]....
        /*08fc*/ 	.word	0x0000b5b0


	//   ....[2]....
        /*0900*/ 	.word	0x0000b700


	//   ....[3]....
        /*0904*/ 	.word	0x0000b800


	//   ....[4]....
        /*0908*/ 	.word	0x0000c170


	//----- nvinfo : EIATTR_MBARRIER_INSTR_OFFSETS
	.align		4
.L_123:
        /*090c*/ 	.byte	0x04, 0x39
        /*090e*/ 	.short	(.L_125 - .L_124)


	//   ....[0]....
.L_124:
        /*0910*/ 	.word	0x00000250
        /*0914*/ 	.word	0x000000ff
        /*0918*/ 	.word	0x00034800
        /*091c*/ 	.short	0x0100
        /*091e*/ 	.byte	0x08
	.zero		1


	//   ....[1]....
        /*0920*/ 	.word	0x00000260
        /*0924*/ 	.word	0x000000ff
        /*0928*/ 	.word	0x00034820
        /*092c*/ 	.short	0x0100
        /*092e*/ 	.byte	0x08
	.zero		1


	//   ....[2]....
        /*0930*/ 	.word	0x00000350
        /*0934*/ 	.word	0x000000ff
        /*0938*/ 	.word	0x00034830
        /*093c*/ 	.short	0x0100
        /*093e*/ 	.byte	0x08
	.zero		1


	//   ....[3]....
        /*0940*/ 	.word	0x00000360
        /*0944*/ 	.word	0x000000ff
        /*0948*/ 	.word	0x00034840
        /*094c*/ 	.short	0x0100
        /*094e*/ 	.byte	0x08
	.zero		1


	//   ....[4]....
        /*0950*/ 	.word	0x00000370
        /*0954*/ 	.word	0x000000ff
        /*0958*/ 	.word	0x00034838
        /*095c*/ 	.short	0x0100
        /*095e*/ 	.byte	0x08
	.zero		1


	//   ....[5]....
        /*0960*/ 	.word	0x00000380
        /*0964*/ 	.word	0x000000ff
        /*0968*/ 	.word	0x00034848
        /*096c*/ 	.short	0x0100
        /*096e*/ 	.byte	0x08
	.zero		1


	//   ....[6]....
        /*0970*/ 	.word	0x000004b0
        /*0974*/ 	.word	0x000000ff
        /*0978*/ 	.word	0x00034850
        /*097c*/ 	.short	0x0100
        /*097e*/ 	.byte	0x08
	.zero		1


	//   ....[7]....
        /*0980*/ 	.word	0x000004c0
        /*0984*/ 	.word	0x000000ff
        /*0988*/ 	.word	0x00034860
        /*098c*/ 	.short	0x0100
        /*098e*/ 	.byte	0x08
	.zero		1


	//   ....[8]....
        /*0990*/ 	.word	0x000004d0
        /*0994*/ 	.word	0x000000ff
        /*0998*/ 	.word	0x00034858
        /*099c*/ 	.short	0x0100
        /*099e*/ 	.byte	0x08
	.zero		1


	//   ....[9]....
        /*09a0*/ 	.word	0x000004e0
        /*09a4*/ 	.word	0x000000ff
        /*09a8*/ 	.word	0x00034868
        /*09ac*/ 	.short	0x0100
        /*09ae*/ 	.byte	0x08
	.zero		1


	//   ....[10]....
        /*09b0*/ 	.word	0x000005d0
        /*09b4*/ 	.word	0x000000ff
        /*09b8*/ 	.word	0x00034870
        /*09bc*/ 	.short	0x0100
        /*09be*/ 	.byte	0x06
	.zero		1


	//   ....[11]....
        /*09c0*/ 	.word	0x000005e0
        /*09c4*/ 	.word	0x000000ff
        /*09c8*/ 	.word	0x00034880
        /*09cc*/ 	.short	0x0100
        /*09ce*/ 	.byte	0x06
	.zero		1


	//   ....[12]....
        /*09d0*/ 	.word	0x000005f0
        /*09d4*/ 	.word	0x000000ff
        /*09d8*/ 	.word	0x00034878
        /*09dc*/ 	.short	0x0100
        /*09de*/ 	.byte	0x06
	.zero		1


	//   ....[13]....
        /*09e0*/ 	.word	0x00000600
        /*09e4*/ 	.word	0x000000ff
        /*09e8*/ 	.word	0x00034888
        /*09ec*/ 	.short	0x0100
        /*09ee*/ 	.byte	0x06
	.zero		1


	//   ....[14]....
        /*09f0*/ 	.word	0x00000730
        /*09f4*/ 	.word	0x000000ff
        /*09f8*/ 	.word	0x00034890
        /*09fc*/ 	.short	0x0100
        /*09fe*/ 	.byte	0x08
	.zero		1


	//   ....[15]....
        /*0a00*/ 	.word	0x00000740
        /*0a04*/ 	.word	0x000000ff
        /*0a08*/ 	.word	0x000348a0
        /*0a0c*/ 	.short	0x0100
        /*0a0e*/ 	.byte	0x08
	.zero		1


	//   ....[16]....
        /*0a10*/ 	.word	0x00000750
        /*0a14*/ 	.word	0x000000ff
        /*0a18*/ 	.word	0x00034898
        /*0a1c*/ 	.short	0x0100
        /*0a1e*/ 	.byte	0x08
	.zero		1


	//   ....[17]....
        /*0a20*/ 	.word	0x00000760
        /*0a24*/ 	.word	0x000000ff
        /*0a28*/ 	.word	0x000348a8
        /*0a2c*/ 	.short	0x0100
        /*0a2e*/ 	.byte	0x08
	.zero		1


	//   ....[18]....
        /*0a30*/ 	.word	0x00000890
        /*0a34*/ 	.word	0x000000ff
        /*0a38*/ 	.word	0x000348b0
        /*0a3c*/ 	.short	0x0100
        /*0a3e*/ 	.byte	0x08
	.zero		1


	//   ....[19]....
        /*0a40*/ 	.word	0x000008a0
        /*0a44*/ 	.word	0x000000ff
        /*0a48*/ 	.word	0x000348c0
        /*0a4c*/ 	.short	0x0100
        /*0a4e*/ 	.byte	0x08
	.zero		1


	//   ....[20]....
        /*0a50*/ 	.word	0x000008b0
        /*0a54*/ 	.word	0x000000ff
        /*0a58*/ 	.word	0x000348b8
        /*0a5c*/ 	.short	0x0100
        /*0a5e*/ 	.byte	0x08
	.zero		1


	//   ....[21]....
        /*0a60*/ 	.word	0x000008c0
        /*0a64*/ 	.word	0x000000ff
        /*0a68*/ 	.word	0x000348c8
        /*0a6c*/ 	.short	0x0100
        /*0a6e*/ 	.byte	0x08
	.zero		1


	//   ....[22]....
        /*0a70*/ 	.word	0x000019c0
        /*0a74*/ 	.word	0x00000000
        /*0a78*/ 	.word	0x00034800
        /*0a7c*/ 	.short	0x010a
        /*0a7e*/ 	.byte	0x3f
	.zero		1


	//   ....[23]....
        /*0a80*/ 	.word	0x00001a30
        /*0a84*/ 	.word	0x00000005
        /*0a88*/ 	.word	0x00034830
        /*0a8c*/ 	.short	0x010a
        /*0a8e*/ 	.byte	0x3f
	.zero		1


	//   ....[24]....
        /*0a90*/ 	.word	0x00001aa0
        /*0a94*/ 	.word	0x00000005
        /*0a98*/ 	.word	0x00034830
        /*0a9c*/ 	.short	0x010a
        /*0a9e*/ 	.byte	0x3f
	.zero		1


	//   ....[25]....
        /*0aa0*/ 	.word	0x00002bc0
        /*0aa4*/ 	.word	0x00000005
        /*0aa8*/ 	.word	0x00000000
        /*0aac*/ 	.short	0x0101
        /*0aae*/ 	.byte	0x3f
	.zero		1


	//   ....[26]....
        /*0ab0*/ 	.word	0x000041b0
        /*0ab4*/ 	.word	0x0000000e
        /*0ab8*/ 	.word	0x00034830
        /*0abc*/ 	.short	0x010a
        /*0abe*/ 	.byte	0x3f
	.zero		1


	//   ....[27]....
        /*0ac0*/ 	.word	0x00004200
        /*0ac4*/ 	.word	0x0000000e
        /*0ac8*/ 	.word	0x00034830
        /*0acc*/ 	.short	0x010a
        /*0ace*/ 	.byte	0x3f
	.zero		1


	//   ....[28]....
        /*0ad0*/ 	.word	0x00004aa0
        /*0ad4*/ 	.word	0x0000000d
        /*0ad8*/ 	.word	0x00034850
        /*0adc*/ 	.short	0x010a
        /*0ade*/ 	.byte	0x3f
	.zero		1


	//   ....[29]....
        /*0ae0*/ 	.word	0x00004ae0
        /*0ae4*/ 	.word	0x0000000d
        /*0ae8*/ 	.word	0x00034850
        /*0aec*/ 	.short	0x010a
        /*0aee*/ 	.byte	0x3f
	.zero		1


	//   ....[30]....
        /*0af0*/ 	.word	0x00005bd0
        /*0af4*/ 	.word	0x0000001f
        /*0af8*/ 	.word	0x00000000
        /*0afc*/ 	.short	0x0101
        /*0afe*/ 	.byte	0x3f
	.zero		1


	//   ....[31]....
        /*0b00*/ 	.word	0x00005c50
        /*0b04*/ 	.word	0x0000001f
        /*0b08*/ 	.word	0x00000000
        /*0b0c*/ 	.short	0x0101
        /*0b0e*/ 	.byte	0x3f
	.zero		1


	//   ....[32]....
        /*0b10*/ 	.word	0x00006620
        /*0b14*/ 	.word	0x0000000e
        /*0b18*/ 	.word	0x00034850
        /*0b1c*/ 	.short	0x010a
        /*0b1e*/ 	.byte	0x3f
	.zero		1


	//   ....[33]....
        /*0b20*/ 	.word	0x00006660
        /*0b24*/ 	.word	0x0000000e
        /*0b28*/ 	.word	0x00034850
        /*0b2c*/ 	.short	0x010a
        /*0b2e*/ 	.byte	0x3f
	.zero		1


	//   ....[34]....
        /*0b30*/ 	.word	0x00006c50
        /*0b34*/ 	.word	0x00000008
        /*0b38*/ 	.word	0x00000000
        /*0b3c*/ 	.short	0x0101
        /*0b3e*/ 	.byte	0x3f
	.zero		1


	//   ....[35]....
        /*0b40*/ 	.word	0x00008240
        /*0b44*/ 	.word	0x00000003
        /*0b48*/ 	.word	0x00000000
        /*0b4c*/ 	.short	0x0101
        /*0b4e*/ 	.byte	0x3f
	.zero		1


	//   ....[36]....
        /*0b50*/ 	.word	0x000088b0
        /*0b54*/ 	.word	0x0000000a
        /*0b58*/ 	.word	0x00000000
        /*0b5c*/ 	.short	0x0101
        /*0b5e*/ 	.byte	0x3f
	.zero		1


	//   ....[37]....
        /*0b60*/ 	.word	0x0000bc00
        /*0b64*/ 	.word	0x00000000
        /*0b68*/ 	.word	0x00034840
        /*0b6c*/ 	.short	0x010a
        /*0b6e*/ 	.byte	0x3f
	.zero		1


	//   ....[38]....
        /*0b70*/ 	.word	0x0000cba0
        /*0b74*/ 	.word	0x00000012
        /*0b78*/ 	.word	0x00034800
        /*0b7c*/ 	.short	0x0107
        /*0b7e*/ 	.byte	0x3f
	.zero		1


	//   ....[39]....
        /*0b80*/ 	.word	0x0000ccb0
        /*0b84*/ 	.word	0x00000012
        /*0b88*/ 	.word	0x00034800
        /*0b8c*/ 	.short	0x0101
        /*0b8e*/ 	.byte	0x3f
	.zero		1


	//   ....[40]....
        /*0b90*/ 	.word	0x0000ccd0
        /*0b94*/ 	.word	0x00000012
        /*0b98*/ 	.word	0x00034820
        /*0b9c*/ 	.short	0x010a
        /*0b9e*/ 	.byte	0x3f
	.zero		1


	//   ....[41]....
        /*0ba0*/ 	.word	0x0000d090
        /*0ba4*/ 	.word	0x00000003
        /*0ba8*/ 	.word	0x00034840
        /*0bac*/ 	.short	0x010a
        /*0bae*/ 	.byte	0x3f
	.zero		1


	//   ....[42]....
        /*0bb0*/ 	.word	0x0000d520
        /*0bb4*/ 	.word	0x00000003
        /*0bb8*/ 	.word	0x00000060
        /*0bbc*/ 	.short	0x010a
        /*0bbe*/ 	.byte	0x3f
	.zero		1


	//   ....[43]....
        /*0bc0*/ 	.word	0x0000dbb0
        /*0bc4*/ 	.word	0x00000003
        /*0bc8*/ 	.word	0x00034840
        /*0bcc*/ 	.short	0x010a
        /*0bce*/ 	.byte	0x3f
	.zero		1


	//   ....[44]....
        /*0bd0*/ 	.word	0x0000e040
        /*0bd4*/ 	.word	0x00000002
        /*0bd8*/ 	.word	0x00000060
        /*0bdc*/ 	.short	0x010a
        /*0bde*/ 	.byte	0x3f
	.zero		1


	//   ....[45]....
        /*0be0*/ 	.word	0x0000e610
        /*0be4*/ 	.word	0x00000002
        /*0be8*/ 	.word	0x00034840
        /*0bec*/ 	.short	0x010a
        /*0bee*/ 	.byte	0x3f
	.zero		1


	//   ....[46]....
        /*0bf0*/ 	.word	0x0000eaa0
        /*0bf4*/ 	.word	0x00000002
        /*0bf8*/ 	.word	0x00000060
        /*0bfc*/ 	.short	0x010a
        /*0bfe*/ 	.byte	0x3f
	.zero		1


	//   ....[47]....
        /*0c00*/ 	.word	0x0000f020
        /*0c04*/ 	.word	0x00000000
        /*0c08*/ 	.word	0x00034860
        /*0c0c*/ 	.short	0x010a
        /*0c0e*/ 	.byte	0x3f
	.zero		1


	//   ....[48]....
        /*0c10*/ 	.word	0x00010210
        /*0c14*/ 	.word	0x00000000
        /*0c18*/ 	.word	0x00034820
        /*0c1c*/ 	.short	0x010a
        /*0c1e*/ 	.byte	0x3f
	.zero		1


	//   ....[49]....
        /*0c20*/ 	.word	0x00010400
        /*0c24*/ 	.word	0x00000006
        /*0c28*/ 	.word	0x00000000
        /*0c2c*/ 	.short	0x010a
        /*0c2e*/ 	.byte	0x3f
	.zero		1


	//   ....[50]....
        /*0c30*/ 	.word	0x00010430
        /*0c34*/ 	.word	0x00000007
        /*0c38*/ 	.word	0x00000000
        /*0c3c*/ 	.short	0x010a
        /*0c3e*/ 	.byte	0x3f
	.zero		1


	//   ....[51]....
        /*0c40*/ 	.word	0x00010490
        /*0c44*/ 	.word	0x00000004
        /*0c48*/ 	.word	0x00000000
        /*0c4c*/ 	.short	0x010a
        /*0c4e*/ 	.byte	0x3f
	.zero		1


	//   ....[52]....
        /*0c50*/ 	.word	0x000104c0
        /*0c54*/ 	.word	0x00000003
        /*0c58*/ 	.word	0x00000000
        /*0c5c*/ 	.short	0x010a
        /*0c5e*/ 	.byte	0x3f
	.zero		1


	//   ....[53]....
        /*0c60*/ 	.word	0x00010520
        /*0c64*/ 	.word	0x00000000
        /*0c68*/ 	.word	0x00034800
        /*0c6c*/ 	.short	0x010a
        /*0c6e*/ 	.byte	0x3f
	.zero		1


	//   ....[54]....
        /*0c70*/ 	.word	0x00010570
        /*0c74*/ 	.word	0x00000005
        /*0c78*/ 	.word	0x00034830
        /*0c7c*/ 	.short	0x010a
        /*0c7e*/ 	.byte	0x3f
	.zero		1


	//   ....[55]....
        /*0c80*/ 	.word	0x000105c0
        /*0c84*/ 	.word	0x0000000e
        /*0c88*/ 	.word	0x00034830
        /*0c8c*/ 	.short	0x010a
        /*0c8e*/ 	.byte	0x3f
	.zero		1


	//   ....[56]....
        /*0c90*/ 	.word	0x00010610
        /*0c94*/ 	.word	0x0000000d
        /*0c98*/ 	.word	0x00034850
        /*0c9c*/ 	.short	0x010a
        /*0c9e*/ 	.byte	0x3f
	.zero		1


	//   ....[57]....
        /*0ca0*/ 	.word	0x00010660
        /*0ca4*/ 	.word	0x0000000e
        /*0ca8*/ 	.word	0x00034850
        /*0cac*/ 	.short	0x010a
        /*0cae*/ 	.byte	0x3f
	.zero		1


	//   ....[58]....
        /*0cb0*/ 	.word	0x00010800
        /*0cb4*/ 	.word	0x00000000
        /*0cb8*/ 	.word	0x00034840
        /*0cbc*/ 	.short	0x010a
        /*0cbe*/ 	.byte	0x3f
	.zero		1


	//   ....[59]....
        /*0cc0*/ 	.word	0x00011460
        /*0cc4*/ 	.word	0x00000012
        /*0cc8*/ 	.word	0x00034820
        /*0ccc*/ 	.short	0x010a
        /*0cce*/ 	.byte	0x3f
	.zero		1


	//   ....[60]....
        /*0cd0*/ 	.word	0x000114b0
        /*0cd4*/ 	.word	0x00000003
        /*0cd8*/ 	.word	0x00034840
        /*0cdc*/ 	.short	0x010a
        /*0cde*/ 	.byte	0x3f
	.zero		1


	//   ....[61]....
        /*0ce0*/ 	.word	0x00011500
        /*0ce4*/ 	.word	0x00000003
        /*0ce8*/ 	.word	0x00000060
        /*0cec*/ 	.short	0x010a
        /*0cee*/ 	.byte	0x3f
	.zero		1


	//   ....[62]....
        /*0cf0*/ 	.word	0x00011550
        /*0cf4*/ 	.word	0x00000003
        /*0cf8*/ 	.word	0x00034840
        /*0cfc*/ 	.short	0x010a
        /*0cfe*/ 	.byte	0x3f
	.zero		1


	//   ....[63]....
        /*0d00*/ 	.word	0x000115a0
        /*0d04*/ 	.word	0x00000002
        /*0d08*/ 	.word	0x00000060
        /*0d0c*/ 	.short	0x010a
        /*0d0e*/ 	.byte	0x3f
	.zero		1


	//   ....[64]....
        /*0d10*/ 	.word	0x000115f0
        /*0d14*/ 	.word	0x00000002
        /*0d18*/ 	.word	0x00034840
        /*0d1c*/ 	.short	0x010a
        /*0d1e*/ 	.byte	0x3f
	.zero		1


	//   ....[65]....
        /*0d20*/ 	.word	0x00011640
        /*0d24*/ 	.word	0x00000002
        /*0d28*/ 	.word	0x00000060
        /*0d2c*/ 	.short	0x010a
        /*0d2e*/ 	.byte	0x3f
	.zero		1


	//   ....[66]....
        /*0d30*/ 	.word	0x00011690
        /*0d34*/ 	.word	0x00000000
        /*0d38*/ 	.word	0x00034860
        /*0d3c*/ 	.short	0x010a
        /*0d3e*/ 	.byte	0x3f
	.zero		1


	//   ....[67]....
        /*0d40*/ 	.word	0x000121c0
        /*0d44*/ 	.word	0x00000000
        /*0d48*/ 	.word	0x00034820
        /*0d4c*/ 	.short	0x010a
        /*0d4e*/ 	.byte	0x3f
	.zero		1


	//   ....[68]....
        /*0d50*/ 	.word	0x00012360
        /*0d54*/ 	.word	0x00000006
        /*0d58*/ 	.word	0x00000000
        /*0d5c*/ 	.short	0x010a
        /*0d5e*/ 	.byte	0x3f
	.zero		1


	//   ....[69]....
        /*0d60*/ 	.word	0x000123b0
        /*0d64*/ 	.word	0x00000007
        /*0d68*/ 	.word	0x00000000
        /*0d6c*/ 	.short	0x010a
        /*0d6e*/ 	.byte	0x3f
	.zero		1


	//   ....[70]....
        /*0d70*/ 	.word	0x00012400
        /*0d74*/ 	.word	0x00000004
        /*0d78*/ 	.word	0x00000000
        /*0d7c*/ 	.short	0x010a
        /*0d7e*/ 	.byte	0x3f
	.zero		1


	//----- nvinfo : EIATTR_NUM_MBARRIERS
	.align		4
.L_125:
        /*0d80*/ 	.byte	0x03, 0x38
        /*0d82*/ 	.short	0x0016


	//----- nvinfo : EIATTR_EXIT_INSTR_OFFSETS
	.align		4
        /*0d84*/ 	.byte	0x04, 0x1c
        /*0d86*/ 	.short	(.L_127 - .L_126)


	//   ....[0]....
.L_126:
        /*0d88*/ 	.word	0x00000a30


	//   ....[1]....
        /*0d8c*/ 	.word	0x00009d10


	//   ....[2]....
        /*0d90*/ 	.word	0x00010510


	//----- nvinfo : EIATTR_MAX_THREADS
	.align		4
.L_127:
        /*0d94*/ 	.byte	0x04, 0x05
        /*0d96*/ 	.short	(.L_129 - .L_128)
.L_128:
        /*0d98*/ 	.word	0x00000180
        /*0d9c*/ 	.word	0x00000001
        /*0da0*/ 	.word	0x00000001


	//----- nvinfo : EIATTR_CRS_STACK_SIZE
	.align		4
.L_129:
        /*0da4*/ 	.byte	0x04, 0x1e
        /*0da6*/ 	.short	(.L_131 - .L_130)
.L_130:
        /*0da8*/ 	.word	0x00000000


	//----- nvinfo : EIATTR_CBANK_PARAM_SIZE
	.align		4
.L_131:
        /*0dac*/ 	.byte	0x03, 0x19
        /*0dae*/ 	.short	0x0af0


	//----- nvinfo : EIATTR_PARAM_CBANK
	.align		4
        /*0db0*/ 	.byte	0x04, 0x0a
        /*0db2*/ 	.short	(.L_133 - .L_132)
	.align		4
.L_132:
        /*0db4*/ 	.word	index@(.nv.constant0._ZN7cutlass13device_kernelIN5flash11enable_sm90INS1_16FlashAttnFwdSm90INS1_25CollectiveMainloopFwdSm90ILi2EN4cute5tupleIJNS5_1CILi1EEES8_S8_EEENS6_IJNS7_ILi128EEESA_NS7_ILi192EEEEEELi128ENS_10bfloat16_tEfNS_4arch4Sm90ELb0ELb0ELb0ELb1ELb0ELb0ELb0ELb1ELb1ELb1ELb1ELb0EEENS1_21CollectiveEpilogueFwdINS6_IJSA_SA_SA_EEES9_SD_SF_Li256ELb1ELb1ELb1ELb0EEENS1_36VarlenDynamicPersistentTileSchedulerILi128ELi128ELi256ELi128ELb1ELb1ELb1ELb0ELb1ELb1EEEEEEEEEvNT_6ParamsE)
        /*0db8*/ 	.short	0x0210
        /*0dba*/ 	.short	0x0af0


	//----- nvinfo : EIATTR_SW_WAR
	.align		4
.L_133:
        /*0dbc*/ 	.byte	0x04, 0x36
        /*0dbe*/ 	.short	(.L_135 - .L_134)
.L_134:
        /*0dc0*/ 	.word	0x00000008
.L_135:


//--------------------- .nv.info._ZN7cutlass13device_kernelIN5flash11enable_sm90INS1_16FlashAttnFwdSm90INS1_25CollectiveMainloopFwdSm90ILi2EN4cute5tupleIJNS5_1CILi1EEES8_S8_EEENS6_IJNS7_ILi128EEESA_NS7_ILi192EEEEEELi128ENS_10bfloat16_tEfNS_4arch4Sm90ELb0ELb0ELb0ELb1ELb0ELb1ELb0ELb1ELb1ELb1ELb1ELb0EEENS1_21CollectiveEpilogueFwdINS6_IJSA_SA_SA_EEES9_SD_SF_Li256ELb1ELb1ELb1ELb0EEENS1_36VarlenDynamicPersistentTileSchedulerILi128ELi128ELi256ELi128ELb1ELb1ELb1ELb0ELb1ELb1EEEEEEEEEvNT_6ParamsE --------------------------
	.section	.nv.info._ZN7cutlass13device_kernelIN5flash11enable_sm90INS1_16FlashAttnFwdSm90INS1_25CollectiveMainloopFwdSm90ILi2EN4cute5tupleIJNS5_1CILi1EEES8_S8_EEENS6_IJNS7_ILi128EEESA_NS7_ILi192EEEEEELi128ENS_10bfloat16_tEfNS_4arch4Sm90ELb0ELb0ELb0ELb1ELb0ELb1ELb0ELb1ELb1ELb1ELb1ELb0EEENS1_21CollectiveEpilogueFwdINS6_IJSA_SA_SA_EEES9_SD_SF_Li256ELb1ELb1ELb1ELb0EEENS1_36VarlenDynamicPersistentTileSchedulerILi128ELi128ELi256ELi128ELb1ELb1ELb1ELb0ELb1ELb1EEEEEEEEEvNT_6ParamsE,"",@"SHT_CUDA_INFO"
	.sectionflags	@""
	.align	4


	//----- nvinfo : EIATTR_CUDA_API_VERSION
	.align		4
        /*0000*/ 	.byte	0x04, 0x37
        /*0002*/ 	.short	(.L_137 - .L_136)
.L_136:
        /*0004*/ 	.word	0x00000082


	//----- nvinfo : EIATTR_KPARAM_INFO
	.align		4
.L_137:
        /*0008*/ 	.byte	0x04, 0x17
        /*000a*/ 	.short	(.L_139 - .L_138)
.L_138:
        /*000c*/ 	.word	0x00000000
        /*0010*/ 	.short	0x0000
        /*0012*/ 	.short	0x0070
        /*0014*/ 	.byte	0x00, 0xf0, 0x01, 0x2a


	//----- nvinfo : EIATTR_SPARSE_MMA_MASK
	.align		4
.L_139:
        /*0018*/ 	.byte	0x03, 0x50
        /*001a*/ 	.short	0x0000


	//----- nvinfo : EIATTR_MAXREG_COUNT
	.align		4
        /*001c*/ 	.byte	0x03, 0x1b
        /*001e*/ 	.short	0x00a8


	//----- nvinfo : EIATTR_NUM_BARRIERS
	.align		4
        /*0020*/ 	.byte	0x02, 0x4c
        /*0022*/ 	.byte	0x10
	.zero		1


	//----- nvinfo : EIATTR_EXTERNS
	.align		4
        /*0024*/ 	.byte	0x04, 0x0f
        /*0026*/ 	.short	(.L_141 - .L_140)


	//   ....[0]....
	.align		4
.L_140:
        /*0028*/ 	.word	index@(__assertfail)


	//----- nvinfo : EIATTR_ANNOTATIONS
	.align		4
.L_141:
        /*002c*/ 	.byte	0x04, 0x55
        /*002e*/ 	.short	(.L_143 - .L_142)


	//   ....[0]....
.L_142:
        /* <DEDUP_REMOVED lines=111> */


	//----- nvinfo : EIATTR_MERCURY_ISA_VERSION
	.align		4
.L_143:
        /*0708*/ 	.byte	0x03, 0x5f
        /*070a*/ 	.short	0x0101


	//----- nvinfo : EIATTR_UNUSED_LOAD_BYTE_OFFSET
	.align		4
        /*070c*/ 	.byte	0x04, 0x44
        /*070e*/ 	.short	(.L_145 - .L_144)


	//   ....[0]....
.L_144:
        /*0710*/ 	.word	0x00000ab0
        /*0714*/ 	.word	0x0000fff0


	//   ....[1]....
        /*0718*/ 	.word	0x00016db0
        /*071c*/ 	.word	0x0000fff0


	//----- nvinfo : EIATTR_INT_WARP_WIDE_INSTR_OFFSETS
	.align		4
.L_145:
        /*0720*/ 	.byte	0x04, 0x31
        /*0722*/ 	.short	(.L_147 - .L_146)


	//   ....[0]....
.L_146:
        /*0724*/ 	.word	0x00000190


	//   ....[1]....
        /*0728*/ 	.word	0x000001d0


	//   ....[2]....
        /*072c*/ 	.word	0x00000240


	//   ....[3]....
        /*0730*/ 	.word	0x0001c9a0


	//   ....[4]....
        /*0734*/ 	.word	0x0001ca30


	//   ....[5]....
        /*0738*/ 	.word	0x000204c0


	//   ....[6]....
        /*073c*/ 	.word	0x00020520


	//----- nvinfo : EIATTR_COOP_GROUP_MASK_REGIDS
	.align		4
.L_147:
        /*0740*/ 	.byte	0x04, 0x29
        /*0742*/ 	.short	(.L_149 - .L_148)


	//   ....[0]....
.L_148:
        /*0744*/ 	.word	0xffffffff


	//   ....[1]....
        /*0748*/ 	.word	0xffffffff


	//   ....[2]....
        /*074c*/ 	.word	0xffffffff


	//   ....[3]....
        /*0750*/ 	.word	0xffffffff


	//   ....[4]....
        /*0754*/ 	.word	0xffffffff


	//   ....[5]....
        /*0758*/ 	.word	0xffffffff


	//   ....[6]....
        /*075c*/ 	.word	0xffffffff


	//   ....[7]....
        /*0760*/ 	.word	0xffffffff


	//   ....[8]....
        /*0764*/ 	.word	0xffffffff


	//   ....[9]....
        /*0768*/ 	.word	0xffffffff


	//   ....[10]....
        /*076c*/ 	.word	0xffffffff


	//   ....[11]....
        /*0770*/ 	.word	0xffffffff


	//   ....[12]....
        /*0774*/ 	.word	0xffffffff


	//   ....[13]....
        /*0778*/ 	.word	0xffffffff


	//   ....[14]....
        /*077c*/ 	.word	0xffffffff


	//   ....[15]....
        /*0780*/ 	.word	0xffffffff


	//   ....[16]....
        /*0784*/ 	.word	0xffffffff


	//   ....[17]....
        /*0788*/ 	.word	0xffffffff


	//   ....[18]....
        /*078c*/ 	.word	0xffffffff


	//   ....[19]....
        /*0790*/ 	.word	0xffffffff


	//   ....[20]....
        /*0794*/ 	.word	0xffffffff


	//   ....[21]....
        /*0798*/ 	.word	0xffffffff


	//   ....[22]....
        /*079c*/ 	.word	0xffffffff


	//   ....[23]....
        /*07a0*/ 	.word	0xffffffff


	//   ....[24]....
        /*07a4*/ 	.word	0xffffffff


	//   ....[25]....
        /*07a8*/ 	.word	0xffffffff


	//   ....[26]....
        /*07ac*/ 	.word	0xffffffff


	//   ....[27]....
        /*07b0*/ 	.word	0xffffffff


	//   ....[28]....
        /*07b4*/ 	.word	0xffffffff


	//   ....[29]....
        /*07b8*/ 	.word	0xffffffff


	//   ....[30]....
        /*07bc*/ 	.word	0xffffffff


	//   ....[31]....
        /*07c0*/ 	.word	0xffffffff


	//   ....[32]....
        /*07c4*/ 	.word	0xffffffff


	//   ....[33]....
        /*07c8*/ 	.word	0xffffffff


	//   ....[34]....
        /*07cc*/ 	.word	0xffffffff


	//   ....[35]....
        /*07d0*/ 	.word	0xffffffff


	//   ....[36]....
        /*07d4*/ 	.word	0xffffffff


	//   ....[37]....
        /*07d8*/ 	.word	0xffffffff


	//   ....[38]....
        /*07dc*/ 	.word	0xffffffff


	//   ....[39]....
        /*07e0*/ 	.word	0xffffffff


	//   ....[40]....
        /*07e4*/ 	.word	0xffffffff


	//   ....[41]....
        /*07e8*/ 	.word	0xffffffff


	//   ....[42]....
        /*07ec*/ 	.word	0xffffffff


	//   ....[43]....
        /*07f0*/ 	.word	0xffffffff


	//   ....[44]....
        /*07f4*/ 	.word	0xffffffff


	//   ....[45]....
        /*07f8*/ 	.word	0xffffffff


	//   ....[46]....
        /*07fc*/ 	.word	0xffffffff


	//   ....[47]....
        /*0800*/ 	.word	0xffffffff


	//   ....[48]....
        /*0804*/ 	.word	0xffffffff


	//   ....[49]....
        /*0808*/ 	.word	0xffffffff


	//   ....[50]....
        /*080c*/ 	.word	0xffffffff


	//   ....[51]....
        /*0810*/ 	.word	0xffffffff


	//   ....[52]....
        /*0814*/ 	.word	0xffffffff


	//   ....[53]....
        /*0818*/ 	.word	0xffffffff


	//   ....[54]....
        /*081c*/ 	.word	0xffffffff


	//   ....[55]....
        /*0820*/ 	.word	0xffffffff


	//   ....[56]....
        /*0824*/ 	.word	0xffffffff


	//   ....[57]....
        /*0828*/ 	.word	0xffffffff


	//   ....[58]....
        /*082c*/ 	.word	0xffffffff


	//   ....[59]....
        /*0830*/ 	.word	0xffffffff


	//   ....[60]....
        /*0834*/ 	.word	0xffffffff


	//   ....[61]....
        /*0838*/ 	.word	0xffffffff


	//   ....[62]....
        /*083c*/ 	.word	0xffffffff


	//   ....[63]....
        /*0840*/ 	.word	0xffffffff


	//   ....[64]....
        /*0844*/ 	.word	0xffffffff


	//   ....[65]....
        /*0848*/ 	.word	0xffffffff


	//   ....[66]....
        /*084c*/ 	.word	0xffffffff


	//   ....[67]....
        /*0850*/ 	.word	0xffffffff


	//   ....[68]....
        /*0854*/ 	.word	0xffffffff


	//   ....[69]....
        /*0858*/ 	.word	0xffffffff


	//   ....[70]....
        /*085c*/ 	.word	0xffffffff


	//   ....[71]....
        /*0860*/ 	.word	0xffffffff


	//   ....[72]....
        /*0864*/ 	.word	0xffffffff


	//   ....[73]....
        /*0868*/ 	.word	0xffffffff


	//   ....[74]....
        /*086c*/ 	.word	0xffffffff


	//   ....[75]....
        /*0870*/ 	.word	0xffffffff


	//   ....[76]....
        /*0874*/ 	.word	0xffffffff


	//   ....[77]....
        /*0878*/ 	.word	0xffffffff


	//   ....[78]....
        /*087c*/ 	.word	0xffffffff


	//   ....[79]....
        /*0880*/ 	.word	0xffffffff


	//   ....[80]....
        /*0884*/ 	.word	0xffffffff


	//   ....[81]....
        /*0888*/ 	.word	0xffffffff


	//   ....[82]....
        /*088c*/ 	.word	0xffffffff


	//   ....[83]....
        /*0890*/ 	.word	0xffffffff


	//   ....[84]....
        /*0894*/ 	.word	0xffffffff


	//   ....[85]....
        /*0898*/ 	.word	0xffffffff


	//   ....[86]....
        /*089c*/ 	.word	0xffffffff


	//   ....[87]....
        /*08a0*/ 	.word	0xffffffff


	//   ....[88]....
        /*08a4*/ 	.word	0xffffffff


	//   ....[89]....
        /*08a8*/ 	.word	0xffffffff


	//   ....[90]....
        /*08ac*/ 	.word	0xffffffff


	//   ....[91]....
        /*08b0*/ 	.word	0xffffffff


	//   ....[92]....
        /*08b4*/ 	.word	0xffffffff


	//   ....[93]....
        /*08b8*/ 	.word	0xffffffff


	//   ....[94]....
        /*08bc*/ 	.word	0xffffffff


	//   ....[95]....
        /*08c0*/ 	.word	0xffffffff


	//   ....[96]....
        /*08c4*/ 	.word	0xffffffff


	//   ....[97]....
        /*08c8*/ 	.word	0xffffffff


	//   ....[98]....
        /*08cc*/ 	.word	0xffffffff


	//   ....[99]....
        /*08d0*/ 	.word	0xffffffff


	//   ....[100]....
        /*08d4*/ 	.word	0xffffffff


	//   ....[101]....
        /*08d8*/ 	.word	0xffffffff


	//   ....[102]....
        /*08dc*/ 	.word	0xffffffff


	//   ....[103]....
        /*08e0*/ 	.word	0xffffffff


	//   ....[104]....
        /*08e4*/ 	.word	0xffffffff


	//   ....[105]....
        /*08e8*/ 	.word	0xffffffff


	//   ....[106]....
        /*08ec*/ 	.word	0x0500000f


	//   ....[107]....
        /*08f0*/ 	.word	0x0500000f


	//   ....[108]....
        /*08f4*/ 	.word	0x0500000f


	//   ....[109]....
        /*08f8*/ 	.word	0x0500000f


	//   ....[110]....
        /*08fc*/ 	.word	0x0500000f


	//   ....[111]....
        /*0900*/ 	.word	0x0500000f


	//   ....[112]....
        /*0904*/ 	.word	0x0500000f


	//   ....[113]....
        /*0908*/ 	.word	0x0500000f


	//   ....[114]....
        /*090c*/ 	.word	0x0500000f


	//   ....[115]....
        /*0910*/ 	.word	0x0500000f


	//   ....[116]....
        /*0914*/ 	.word	0x0500000f


	//   ....[117]....
        /*0918*/ 	.word	0x0500000f


	//   ....[118]....
        /*091c*/ 	.word	0x0500000f


	//   ....[119]....
        /*0920*/ 	.word	0x0500000f


	//   ....[120]....
        /*0924*/ 	.word	0x0500000f


	//   ....[121]....
        /*0928*/ 	.word	0x0500000f


	//   ....[122]....
        /*092c*/ 	.word	0x0500000f


	//   ....[123]....
        /*0930*/ 	.word	0x0500000f


	//   ....[124]....
        /*0934*/ 	.word	0x0500000f


	//   ....[125]....
        /*0938*/ 	.word	0x0500000f


	//   ....[126]....
        /*093c*/ 	.word	0x0500000f


	//   ....[127]....
        /*0940*/ 	.word	0x0500000f


	//   ....[128]....
        /*0944*/ 	.word	0x0500000f


	//   ....[129]....
        /*0948*/ 	.word	0x0500000f


	//   ....[130]....
        /*094c*/ 	.word	0x0500000f


	//   ....[131]....
        /*0950*/ 	.word	0x0500000f


	//   ....[132]....
        /*0954*/ 	.word	0x0500000f


	//   ....[133]....
        /*0958*/ 	.word	0x0500000f


	//   ....[134]....
        /*095c*/ 	.word	0x0500000f


	//   ....[135]....
        /*0960*/ 	.word	0x0500000f


	//   ....[136]....
        /*0964*/ 	.word	0x0500000f


	//   ....[137]....
        /*0968*/ 	.word	0x0500000f


	//   ....[138]....
        /*096c*/ 	.word	0x0500000f


	//   ....[139]....
        /*0970*/ 	.word	0x0500000f


	//   ....[140]....
        /*0974*/ 	.word	0x0500000f


	//   ....[141]....
        /*0978*/ 	.word	0x0500000f


	//   ....[142]....
        /*097c*/ 	.word	0x0500000f


	//   ....[143]....
        /*0980*/ 	.word	0x0500000f


	//   ....[144]....
        /*0984*/ 	.word	0x0500000f


	//   ....[145]....
        /*0988*/ 	.word	0x0500000f


	//   ....[146]....
        /*098c*/ 	.word	0x0500000f


	//   ....[147]....
        /*0990*/ 	.word	0x0500000f


	//   ....[148]....
        /*0994*/ 	.word	0x0500000f


	//   ....[149]....
        /*0998*/ 	.word	0x0500000f


	//   ....[150]....
        /*099c*/ 	.word	0x0500000f


	//----- nvinfo : EIATTR_COOP_GROUP_INSTR_OFFSETS
	.align		4
.L_149:
        /*09a0*/ 	.byte	0x04, 0x28
        /*09a2*/ 	.short	(.L_151 - .L_150)


	//   ....[0]....
.L_150:
        /*09a4*/ 	.word	0x00000060


	//   ....[1]....
        /*09a8*/ 	.word	0x000001a0


	//   ....[2]....
        /*09ac*/ 	.word	0x000001f0


	//   ....[3]....
        /*09b0*/ 	.word	0x00000420


	//   ....[4]....
        /*09b4*/ 	.word	0x00000580


	//   ....[5]....
        /*09b8*/ 	.word	0x000006a0


	//   ....[6]....
        /*09bc*/ 	.word	0x00000800


	//   ....[7]....
        /*09c0*/ 	.word	0x0000b320


	//   ....[8]....
        /*09c4*/ 	.word	0x0000b890


	//   ....[9]....
        /*09c8*/ 	.word	0x0000b8a0


	//   ....[10]....
        /*09cc*/ 	.word	0x0000b8b0


	//   ....[11]....
        /*09d0*/ 	.word	0x0000b8c0


	//   ....[12]....
        /*09d4*/ 	.word	0x0000e340


	//   ....[13]....
        /*09d8*/ 	.word	0x0000e350


	//   ....[14]....
        /*09dc*/ 	.word	0x0000e360


	//   ....[15]....
        /*09e0*/ 	.word	0x0000e370


	//   ....[16]....
        /*09e4*/ 	.word	0x00012420


	//   ....[17]....
        /*09e8*/ 	.word	0x000124f0


	//   ....[18]....
        /*09ec*/ 	.word	0x00012ab0


	//   ....[19]....
        /*09f0*/ 	.word	0x00012b40


	//   ....[20]....
        /*09f4*/ 	.word	0x00014a40


	//   ....[21]....
        /*09f8*/ 	.word	0x00014ad0


	//   ....[22]....
        /*09fc*/ 	.word	0x00015200


	//   ....[23]....
        /*0a00*/ 	.word	0x000152b0


	//   ....[24]....
        /*0a04*/ 	.word	0x00016700


	//   ....[25]....
        /*0a08*/ 	.word	0x00016770


	//   ....[26]....
        /*0a0c*/ 	.word	0x000167a0


	//   ....[27]....
        /*0a10*/ 	.word	0x000167b0


	//   ....[28]....
        /*0a14*/ 	.word	0x00017860


	//   ....[29]....
        /*0a18*/ 	.word	0x00017870


	//   ....[30]....
        /*0a1c*/ 	.word	0x00017880


	//   ....[31]....
        /*0a20*/ 	.word	0x00017890


	//   ....[32]....
        /*0a24*/ 	.word	0x00017f70


	//   ....[33]....
        /*0a28*/ 	.word	0x00017f90


	//   ....[34]....
        /*0a2c*/ 	.word	0x00018060


	//   ....[35]....
        /*0a30*/ 	.word	0x00018080


	//   ....[36]....
        /*0a34*/ 	.word	0x00018140


	//   ....[37]....
        /*0a38*/ 	.word	0x00018160


	//   ....[38]....
        /*0a3c*/ 	.word	0x00018230


	//   ....[39]....
        /*0a40*/ 	.word	0x00018250


	//   ....[40]....
        /*0a44*/ 	.word	0x000186e0


	//   ....[41]....
        /*0a48*/ 	.word	0x00018700


	//   ....[42]....
        /*0a4c*/ 	.word	0x00018b40


	//   ....[43]....
        /*0a50*/ 	.word	0x00018b50


	//   ....[44]....
        /*0a54*/ 	.word	0x000197c0


	//   ....[45]....
        /*0a58*/ 	.word	0x000197e0


	//   ....[46]....
        /*0a5c*/ 	.word	0x000198a0


	//   ....[47]....
        /*0a60*/ 	.word	0x000198c0


	//   ....[48]....
        /*0a64*/ 	.word	0x00019980


	//   ....[49]....
        /*0a68*/ 	.word	0x000199a0


	//   ....[50]....
        /*0a6c*/ 	.word	0x00019a70


	//   ....[51]....
        /*0a70*/ 	.word	0x00019a90


	//   ....[52]....
        /*0a74*/ 	.word	0x00019be0


	//   ....[53]....
        /*0a78*/ 	.word	0x00019e10


	//   ....[54]....
        /*0a7c*/ 	.word	0x00019e40


	//   ....[55]....
        /*0a80*/ 	.word	0x00019e70


	//   ....[56]....
        /*0a84*/ 	.word	0x00019ea0


	//   ....[57]....
        /*0a88*/ 	.word	0x00019ed0


	//   ....[58]....
        /*0a8c*/ 	.word	0x00019f00


	//   ....[59]....
        /*0a90*/ 	.word	0x0001a0a0


	//   ....[60]....
        /*0a94*/ 	.word	0x0001a0d0


	//   ....[61]....
        /*0a98*/ 	.word	0x0001a100


	//   ....[62]....
        /*0a9c*/ 	.word	0x0001a130


	//   ....[63]....
        /*0aa0*/ 	.word	0x0001a160


	//   ....[64]....
        /*0aa4*/ 	.word	0x0001a190


	//   ....[65]....
        /*0aa8*/ 	.word	0x0001a220


	//   ....[66]....
        /*0aac*/ 	.word	0x0001a250


	//   ....[67]....
        /*0ab0*/ 	.word	0x0001a260


	//   ....[68]....
        /*0ab4*/ 	.word	0x0001a310


	//   ....[69]....
        /*0ab8*/ 	.word	0x0001b370


	//   ....[70]....
        /*0abc*/ 	.word	0x0001cf80


	//   ....[71]....
        /*0ac0*/ 	.word	0x0001db90


	//   ....[72]....
        /*0ac4*/ 	.word	0x0001dba0


	//   ....[73]....
        /*0ac8*/ 	.word	0x0001dbe0


	//   ....[74]....
        /*0acc*/ 	.word	0x0001dc10


	//   ....[75]....
        /*0ad0*/ 	.word	0x0001dce0


	//   ....[76]....
        /*0ad4*/ 	.word	0x0001dd40


	//   ....[77]....
        /*0ad8*/ 	.word	0x0001dde0


	//   ....[78]....
        /*0adc*/ 	.word	0x0001ddf0


	//   ....[79]....
        /*0ae0*/ 	.word	0x0001de90


	//   ....[80]....
        /*0ae4*/ 	.word	0x0001dea0


	//   ....[81]....
        /*0ae8*/ 	.word	0x0001df40


	//   ....[82]....
        /*0aec*/ 	.word	0x0001df50


	//   ....[83]....
        /*0af0*/ 	.word	0x0001dfd0


	//   ....[84]....
        /*0af4*/ 	.word	0x0001e000


	//   ....[85]....
        /*0af8*/ 	.word	0x0001e050


	//   ....[86]....
        /*0afc*/ 	.word	0x0001e090


	//   ....[87]....
        /*0b00*/ 	.word	0x00020c00


	//   ....[88]....
        /*0b04*/ 	.word	0x00020c30


	//   ....[89]....
        /*0b08*/ 	.word	0x00020c90


	//   ....[90]....
        /*0b0c*/ 	.word	0x00020cc0


	//   ....[91]....
        /*0b10*/ 	.word	0x00020cf0


	//   ....[92]....
        /*0b14*/ 	.word	0x00020d20


	//   ....[93]....
        /*0b18*/ 	.word	0x00020d50


	//   ....[94]....
        /*0b1c*/ 	.word	0x00020d80


	//   ....[95]....
        /*0b20*/ 	.word	0x00020f40


	//   ....[96]....
        /*0b24*/ 	.word	0x00020f70


	//   ....[97]....
        /*0b28*/ 	.word	0x00020fa0


	//   ....[98]....
        /*0b2c*/ 	.word	0x00020fd0


	//   ....[99]....
        /*0b30*/ 	.word	0x00021000


	//   ....[100]....
        /*0b34*/ 	.word	0x00021030


	//   ....[101]....
        /*0b38*/ 	.word	0x000210f0


	//   ....[102]....
        /*0b3c*/ 	.word	0x00021110


	//   ....[103]....
        /*0b40*/ 	.word	0x00021120


	//   ....[104]....
        /*0b44*/ 	.word	0x00021180


	//   ....[105]....
        /*0b48*/ 	.word	0x000218a0


	//   ....[106]....
        /*0b4c*/ 	.word	0x00021ce0


	//   ....[107]....
        /*0b50*/ 	.word	0x00021d70


	//   ....[108]....
        /*0b54*/ 	.word	0x00021dc0


	//   ....[109]....
        /*0b58*/ 	.word	0x00021e10


	//   ....[110]....
        /*0b5c*/ 	.word	0x00021f00


	//   ....[111]....
        /*0b60*/ 	.word	0x00021f90


	//   ....[112]....
        /*0b64*/ 	.word	0x00021ff0


	//   ....[113]....
        /*0b68*/ 	.word	0x00022050


	//   ....[114]....
        /*0b6c*/ 	.word	0x000222a0


	//   ....[115]....
        /*0b70*/ 	.word	0x00022580


	//   ....[116]....
        /*0b74*/ 	.word	0x000226f0


	//   ....[117]....
        /*0b78*/ 	.word	0x00022740


	//   ....[118]....
        /*0b7c*/ 	.word	0x000227a0


	//   ....[119]....
        /*0b80*/ 	.word	0x00022870


	//   ....[120]....
        /*0b84*/ 	.word	0x000229b0


	//   ....[121]....
        /*0b88*/ 	.word	0x00022aa0


	//   ....[122]....
        /*0b8c*/ 	.word	0x00022b80


	//   ....[123]....
        /*0b90*/ 	.word	0x00022c90


	//   ....[124]....
        /*0b94*/ 	.word	0x00022cf0


	//   ....[125]....
        /*0b98*/ 	.word	0x00022e00


	//   ....[126]....
        /*0b9c*/ 	.word	0x00022e60


	//   ....[127]....
        /*0ba0*/ 	.word	0x00022f70


	//   ....[128]....
        /*0ba4*/ 	.word	0x00022fd0


	//   ....[129]....
        /*0ba8*/ 	.word	0x000230c0


	//   ....[130]....
        /*0bac*/ 	.word	0x00023140


	//   ....[131]....
        /*0bb0*/ 	.word	0x00023220


	//   ....[132]....
        /*0bb4*/ 	.word	0x00023590


	//   ....[133]....
        /*0bb8*/ 	.word	0x00023630


	//   ....[134]....
        /*0bbc*/ 	.word	0x000237d0


	//   ....[135]....
        /*0bc0*/ 	.word	0x00023850


	//   ....[136]....
        /*0bc4*/ 	.word	0x000238d0


	//   ....[137]....
        /*0bc8*/ 	.word	0x00023950


	//   ....[138]....
        /*0bcc*/ 	.word	0x000239d0


	//   ....[139]....
        /*0bd0*/ 	.word	0x00023a60


	//   ....[140]....
        /*0bd4*/ 	.word	0x00023b00


	//   ....[141]....
        /*0bd8*/ 	.word	0x00023bb0


	//   ....[142]....
        /*0bdc*/ 	.word	0x00023c30


	//   ....[143]....
        /*0be0*/ 	.word	0x00023cb0


	//   ....[144]....
        /*0be4*/ 	.word	0x00023d30


	//   ....[145]....
        /*0be8*/ 	.word	0x00023dc0


	//   ....[146]....
        /*0bec*/ 	.word	0x00023e40


	//   ....[147]....
        /*0bf0*/ 	.word	0x00023ee0


	//   ....[148]....
        /*0bf4*/ 	.word	0x00023f30


	//   ....[149]....
        /*0bf8*/ 	.word	0x00023fc0


	//   ....[150]....
        /*0bfc*/ 	.word	0x000240f0


	//----- nvinfo : EIATTR_REG_RECONFIG
	.align		4
.L_151:
        /*0c00*/ 	.byte	0x01, 0x54
	.zero		2


	//----- nvinfo : EIATTR_SYSCALL_OFFSETS
	.align		4
        /*0c04*/ 	.byte	0x04, 0x46
        /*0c06*/ 	.short	(.L_153 - .L_152)


	//   ....[0]....
.L_152:
        /*0c08*/ 	.word	0x00001fa0


	//   ....[1]....
        /*0c0c*/ 	.word	0x000020f0


	//   ....[2]....
        /*0c10*/ 	.word	0x0000b4c0


	//   ....[3]....
        /*0c14*/ 	.word	0x0000b810


	//   ....[4]....
        /*0c18*/ 	.word	0x0001cba0


	//   ....[5]....
        /*0c1c*/ 	.word	0x0001ccf0


	//   ....[6]....
        /*0c20*/ 	.word	0x0001cde0


	//   ....[7]....
        /*0c24*/ 	.word	0x0001d760


	//----- nvinfo : EIATTR_MBARRIER_INSTR_OFFSETS
	.align		4
.L_153:
        /*0c28*/ 	.byte	0x04, 0x39
        /*0c2a*/ 	.short	(.L_155 - .L_154)


	//   ....[0]....
.L_154:
        /*0c2c*/ 	.word	0x000002d0
        /*0c30*/ 	.word	0x000000ff
        /*0c34*/ 	.word	0x00034800
        /*0c38*/ 	.short	0x0100
        /*0c3a*/ 	.byte	0x08
	.zero		1


	//   ....[1]....
        /*0c3c*/ 	.word	0x000002e0
        /*0c40*/ 	.word	0x000000ff
        /*0c44*/ 	.word	0x00034820
        /*0c48*/ 	.short	0x0100
        /*0c4a*/ 	.byte	0x08
	.zero		1


	//   ....[2]....
        /*0c4c*/ 	.word	0x000003d0
        /*0c50*/ 	.word	0x000000ff
        /*0c54*/ 	.word	0x00034830
        /*0c58*/ 	.short	0x0100
        /*0c5a*/ 	.byte	0x08
	.zero		1


	//   ....[3]....
        /*0c5c*/ 	.word	0x000003e0
        /*0c60*/ 	.word	0x000000ff
        /*0c64*/ 	.word	0x00034840
        /*0c68*/ 	.short	0x0100
        /*0c6a*/ 	.byte	0x08
	.zero		1


	//   ....[4]....
        /*0c6c*/ 	.word	0x000003f0
        /*0c70*/ 	.word	0x000000ff
        /*0c74*/ 	.word	0x00034838
        /*0c78*/ 	.short	0x0100
        /*0c7a*/ 	.byte	0x08
	.zero		1


	//   ....[5]....
        /*0c7c*/ 	.word	0x00000400
        /*0c80*/ 	.word	0x000000ff
        /*0c84*/ 	.word	0x00034848
        /*0c88*/ 	.short	0x0100
        /*0c8a*/ 	.byte	0x08
	.zero		1


	//   ....[6]....
        /*0c8c*/ 	.word	0x00000530
        /*0c90*/ 	.word	0x000000ff
        /*0c94*/ 	.word	0x00034850
        /*0c98*/ 	.short	0x0100
        /*0c9a*/ 	.byte	0x08
	.zero		1


	//   ....[7]....
        /*0c9c*/ 	.word	0x00000540
        /*0ca0*/ 	.word	0x000000ff
        /*0ca4*/ 	.word	0x00034860
        /*0ca8*/ 	.short	0x0100
        /*0caa*/ 	.byte	0x08
	.zero		1


	//   ....[8]....
        /*0cac*/ 	.word	0x00000550
        /*0cb0*/ 	.word	0x000000ff
        /*0cb4*/ 	.word	0x00034858
        /*0cb8*/ 	.short	0x0100
        /*0cba*/ 	.byte	0x08
	.zero		1


	//   ....[9]....
        /*0cbc*/ 	.word	0x00000560
        /*0cc0*/ 	.word	0x000000ff
        /*0cc4*/ 	.word	0x00034868
        /*0cc8*/ 	.short	0x0100
        /*0cca*/ 	.byte	0x08
	.zero		1


	//   ....[10]....
        /*0ccc*/ 	.word	0x00000650
        /*0cd0*/ 	.word	0x000000ff
        /*0cd4*/ 	.word	0x00034870
        /*0cd8*/ 	.short	0x0100
        /*0cda*/ 	.byte	0x06
	.zero		1


	//   ....[11]....
        /*0cdc*/ 	.word	0x00000660
        /*0ce0*/ 	.word	0x000000ff
        /*0ce4*/ 	.word	0x00034880
        /*0ce8*/ 	.short	0x0100
        /*0cea*/ 	.byte	0x06
	.zero		1


	//   ....[12]....
        /*0cec*/ 	.word	0x00000670
        /*0cf0*/ 	.word	0x000000ff
        /*0cf4*/ 	.word	0x00034878
        /*0cf8*/ 	.short	0x0100
        /*0cfa*/ 	.byte	0x06
	.zero		1


	//   ....[13]....
        /*0cfc*/ 	.word	0x00000680
        /*0d00*/ 	.word	0x000000ff
        /*0d04*/ 	.word	0x00034888
        /*0d08*/ 	.short	0x0100
        /*0d0a*/ 	.byte	0x06
	.zero		1


	//   ....[14]....
        /*0d0c*/ 	.word	0x000007b0
        /*0d10*/ 	.word	0x000000ff
        /*0d14*/ 	.word	0x00034890
        /*0d18*/ 	.short	0x0100
        /*0d1a*/ 	.byte	0x08
	.zero		1


	//   ....[15]....
        /*0d1c*/ 	.word	0x000007c0
        /*0d20*/ 	.word	0x000000ff
        /*0d24*/ 	.word	0x000348a0
        /*0d28*/ 	.short	0x0100
        /*0d2a*/ 	.byte	0x08
	.zero		1


	//   ....[16]....
        /*0d2c*/ 	.word	0x000007d0
        /*0d30*/ 	.word	0x000000ff
        /*0d34*/ 	.word	0x00034898
        /*0d38*/ 	.short	0x0100
        /*0d3a*/ 	.byte	0x08
	.zero		1


	//   ....[17]....
        /*0d3c*/ 	.word	0x000007e0
        /*0d40*/ 	.word	0x000000ff
        /*0d44*/ 	.word	0x000348a8
        /*0d48*/ 	.short	0x0100
        /*0d4a*/ 	.byte	0x08
	.zero		1


	//   ....[18]....
        /*0d4c*/ 	.word	0x00000910
        /*0d50*/ 	.word	0x000000ff
        /*0d54*/ 	.word	0x000348b0
        /*0d58*/ 	.short	0x0100
        /*0d5a*/ 	.byte	0x08
	.zero		1


	//   ....[19]....
        /*0d5c*/ 	.word	0x00000920
        /*0d60*/ 	.word	0x000000ff
        /*0d64*/ 	.word	0x000348c0
        /*0d68*/ 	.short	0x0100
        /*0d6a*/ 	.byte	0x08
	.zero		1


	//   ....[20]....
        /*0d6c*/ 	.word	0x00000930
        /*0d70*/ 	.word	0x000000ff
        /*0d74*/ 	.word	0x000348b8
        /*0d78*/ 	.short	0x0100
        /*0d7a*/ 	.byte	0x08
	.zero		1


	//   ....[21]....
        /*0d7c*/ 	.word	0x00000940
        /*0d80*/ 	.word	0x000000ff
        /*0d84*/ 	.word	0x000348c8
        /*0d88*/ 	.short	0x0100
        /*0d8a*/ 	.byte	0x08
	.zero		1


	//   ....[22]....
        /*0d8c*/ 	.word	0x00003be0
        /*0d90*/ 	.word	0x00000065
        /*0d94*/ 	.word	0x00034890
        /*0d98*/ 	.short	0x010a
        /*0d9a*/ 	.byte	0x3f
	.zero		1


	//   ....[23]....
        /*0d9c*/ 	.word	0x00007190
        /*0da0*/ 	.word	0x00000065
        /*0da4*/ 	.word	0x00034890
        /*0da8*/ 	.short	0x010a
        /*0daa*/ 	.byte	0x3f
	.zero		1


	//   ....[24]....
        /*0dac*/ 	.word	0x0000a4d0
        /*0db0*/ 	.word	0x00000065
        /*0db4*/ 	.word	0x00034890
        /*0db8*/ 	.short	0x010a
        /*0dba*/ 	.byte	0x3f
	.zero		1


	//   ....[25]....
        /*0dbc*/ 	.word	0x0000a8a0
        /*0dc0*/ 	.word	0x00000028
        /*0dc4*/ 	.word	0x00000000
        /*0dc8*/ 	.short	0x0101
        /*0dca*/ 	.byte	0x3f
	.zero		1


	//   ....[26]....
        /*0dcc*/ 	.word	0x0000a8e0
        /*0dd0*/ 	.word	0x00000065
        /*0dd4*/ 	.word	0x000348b0
        /*0dd8*/ 	.short	0x010a
        /*0dda*/ 	.byte	0x3f
	.zero		1


	//   ....[27]....
        /*0ddc*/ 	.word	0x0000ad80
        /*0de0*/ 	.word	0x00000065
        /*0de4*/ 	.word	0x00000000
        /*0de8*/ 	.short	0x0101
        /*0dea*/ 	.byte	0x3f
	.zero		1


	//   ....[28]....
        /*0dec*/ 	.word	0x0000b540
        /*0df0*/ 	.word	0x00000002
        /*0df4*/ 	.word	0x00034800
        /*0df8*/ 	.short	0x010a
        /*0dfa*/ 	.byte	0x3f
	.zero		1


	//   ....[29]....
        /*0dfc*/ 	.word	0x0000b590
        /*0e00*/ 	.word	0x00000002
        /*0e04*/ 	.word	0x00034800
        /*0e08*/ 	.short	0x010a
        /*0e0a*/ 	.byte	0x3f
	.zero		1


	//   ....[30]....
        /*0e0c*/ 	.word	0x0000bfc0
        /*0e10*/ 	.word	0x00000002
        /*0e14*/ 	.word	0x00034800
        /*0e18*/ 	.short	0x010a
        /*0e1a*/ 	.byte	0x3f
	.zero		1


	//   ....[31]....
        /*0e1c*/ 	.word	0x0000e810
        /*0e20*/ 	.word	0x00000002
        /*0e24*/ 	.word	0x00034800
        /*0e28*/ 	.short	0x010a
        /*0e2a*/ 	.byte	0x3f
	.zero		1


	//   ....[32]....
        /*0e2c*/ 	.word	0x00011000
        /*0e30*/ 	.word	0x0000000a
        /*0e34*/ 	.word	0x00034830
        /*0e38*/ 	.short	0x010a
        /*0e3a*/ 	.byte	0x3f
	.zero		1


	//   ....[33]....
        /*0e3c*/ 	.word	0x00011080
        /*0e40*/ 	.word	0x0000000a
        /*0e44*/ 	.word	0x00034830
        /*0e48*/ 	.short	0x010a
        /*0e4a*/ 	.byte	0x3f
	.zero		1


	//   ....[34]....
        /*0e4c*/ 	.word	0x00013080
        /*0e50*/ 	.word	0x00000005
        /*0e54*/ 	.word	0x00000000
        /*0e58*/ 	.short	0x0101
        /*0e5a*/ 	.byte	0x3f
	.zero		1


	//   ....[35]....
        /*0e5c*/ 	.word	0x00013ad0
        /*0e60*/ 	.word	0x0000000f
        /*0e64*/ 	.word	0x00034830
        /*0e68*/ 	.short	0x010a
        /*0e6a*/ 	.byte	0x3f
	.zero		1


	//   ....[36]....
        /*0e6c*/ 	.word	0x00013b50
        /*0e70*/ 	.word	0x0000000f
        /*0e74*/ 	.word	0x00034830
        /*0e78*/ 	.short	0x010a
        /*0e7a*/ 	.byte	0x3f
	.zero		1


	//   ....[37]....
        /*0e7c*/ 	.word	0x00014660
        /*0e80*/ 	.word	0x00000014
        /*0e84*/ 	.word	0x00034850
        /*0e88*/ 	.short	0x010a
        /*0e8a*/ 	.byte	0x3f
	.zero		1


	//   ....[38]....
        /*0e8c*/ 	.word	0x000146b0
        /*0e90*/ 	.word	0x00000014
        /*0e94*/ 	.word	0x00034850
        /*0e98*/ 	.short	0x010a
        /*0e9a*/ 	.byte	0x3f
	.zero		1


	//   ....[39]....
        /*0e9c*/ 	.word	0x00015a30
        /*0ea0*/ 	.word	0x0000000f
        /*0ea4*/ 	.word	0x00000000
        /*0ea8*/ 	.short	0x0101
        /*0eaa*/ 	.byte	0x3f
	.zero		1


	//   ....[40]....
        /*0eac*/ 	.word	0x00015a80
        /*0eb0*/ 	.word	0x00000014
        /*0eb4*/ 	.word	0x00000000
        /*0eb8*/ 	.short	0x0101
        /*0eba*/ 	.byte	0x3f
	.zero		1


	//   ....[41]....
        /*0ebc*/ 	.word	0x000162e0
        /*0ec0*/ 	.word	0x00000006
        /*0ec4*/ 	.word	0x00034850
        /*0ec8*/ 	.short	0x010a
        /*0eca*/ 	.byte	0x3f
	.zero		1


	//   ....[42]....
        /*0ecc*/ 	.word	0x00016380
        /*0ed0*/ 	.word	0x00000006
        /*0ed4*/ 	.word	0x00034850
        /*0ed8*/ 	.short	0x010a
        /*0eda*/ 	.byte	0x3f
	.zero		1


	//   ....[43]....
        /*0edc*/ 	.word	0x00016940
        /*0ee0*/ 	.word	0x00000008
        /*0ee4*/ 	.word	0x00000000
        /*0ee8*/ 	.short	0x0101
        /*0eea*/ 	.byte	0x3f
	.zero		1


	//   ....[44]....
        /*0eec*/ 	.word	0x00017f60
        /*0ef0*/ 	.word	0x00000000
        /*0ef4*/ 	.word	0x00000000
        /*0ef8*/ 	.short	0x0101
        /*0efa*/ 	.byte	0x3f
	.zero		1


	//   ....[45]....
        /*0efc*/ 	.word	0x000186f0
        /*0f00*/ 	.word	0x00000006
        /*0f04*/ 	.word	0x00000000
        /*0f08*/ 	.short	0x0101
        /*0f0a*/ 	.byte	0x3f
	.zero		1


	//   ....[46]....
        /*0f0c*/ 	.word	0x0001b450
        /*0f10*/ 	.word	0x00000012
        /*0f14*/ 	.word	0x00034820
        /*0f18*/ 	.short	0x010a
        /*0f1a*/ 	.byte	0x3f
	.zero		1


	//   ....[47]....
        /*0f1c*/ 	.word	0x0001b520
        /*0f20*/ 	.word	0x00000005
        /*0f24*/ 	.word	0x000348a0
        /*0f28*/ 	.short	0x010a
        /*0f2a*/ 	.byte	0x3f
	.zero		1


	//   ....[48]....
        /*0f2c*/ 	.word	0x0001b950
        /*0f30*/ 	.word	0x00000005
        /*0f34*/ 	.word	0x000348c0
        /*0f38*/ 	.short	0x010a
        /*0f3a*/ 	.byte	0x3f
	.zero		1


	//   ....[49]....
        /*0f3c*/ 	.word	0x0001be50
        /*0f40*/ 	.word	0x00000007
        /*0f44*/ 	.word	0x000348a0
        /*0f48*/ 	.short	0x010a
        /*0f4a*/ 	.byte	0x3f
	.zero		1


	//   ....[50]....
        /*0f4c*/ 	.word	0x0001c270
        /*0f50*/ 	.word	0x00000007
        /*0f54*/ 	.word	0x000348c0
        /*0f58*/ 	.short	0x010a
        /*0f5a*/ 	.byte	0x3f
	.zero		1


	//   ....[51]....
        /*0f5c*/ 	.word	0x0001d1f0
        /*0f60*/ 	.word	0x00000000
        /*0f64*/ 	.word	0x00034840
        /*0f68*/ 	.short	0x010a
        /*0f6a*/ 	.byte	0x3f
	.zero		1


	//   ....[52]....
        /*0f6c*/ 	.word	0x0001e1a0
        /*0f70*/ 	.word	0x00000012
        /*0f74*/ 	.word	0x00034800
        /*0f78*/ 	.short	0x0107
        /*0f7a*/ 	.byte	0x3f
	.zero		1


	//   ....[53]....
        /*0f7c*/ 	.word	0x0001e2b0
        /*0f80*/ 	.word	0x00000012
        /*0f84*/ 	.word	0x00034800
        /*0f88*/ 	.short	0x0101
        /*0f8a*/ 	.byte	0x3f
	.zero		1


	//   ....[54]....
        /*0f8c*/ 	.word	0x0001e2d0
        /*0f90*/ 	.word	0x00000012
        /*0f94*/ 	.word	0x00034820
        /*0f98*/ 	.short	0x010a
        /*0f9a*/ 	.byte	0x3f
	.zero		1


	//   ....[55]....
        /*0f9c*/ 	.word	0x0001e690
        /*0fa0*/ 	.word	0x00000003
        /*0fa4*/ 	.word	0x00034840
        /*0fa8*/ 	.short	0x010a
        /*0faa*/ 	.byte	0x3f
	.zero		1


	//   ....[56]....
        /*0fac*/ 	.word	0x0001eb20
        /*0fb0*/ 	.word	0x00000003
        /*0fb4*/ 	.word	0x00000060
        /*0fb8*/ 	.short	0x010a
        /*0fba*/ 	.byte	0x3f
	.zero		1


	//   ....[57]....
        /*0fbc*/ 	.word	0x0001f1b0
        /*0fc0*/ 	.word	0x00000003
        /*0fc4*/ 	.word	0x00034840
        /*0fc8*/ 	.short	0x010a
        /*0fca*/ 	.byte	0x3f
	.zero		1


	//   ....[58]....
        /*0fcc*/ 	.word	0x0001f640
        /*0fd0*/ 	.word	0x00000002
        /*0fd4*/ 	.word	0x00000060
        /*0fd8*/ 	.short	0x010a
        /*0fda*/ 	.byte	0x3f
	.zero		1


	//   ....[59]....
        /*0fdc*/ 	.word	0x0001fc10
        /*0fe0*/ 	.word	0x00000002
        /*0fe4*/ 	.word	0x00034840
        /*0fe8*/ 	.short	0x010a
        /*0fea*/ 	.byte	0x3f
	.zero		1


	//   ....[60]....
        /*0fec*/ 	.word	0x000200a0
        /*0ff0*/ 	.word	0x00000002
        /*0ff4*/ 	.word	0x00000060
        /*0ff8*/ 	.short	0x010a
        /*0ffa*/ 	.byte	0x3f
	.zero		1


	//   ....[61]....
        /*0ffc*/ 	.word	0x00020620
        /*1000*/ 	.word	0x00000000
        /*1004*/ 	.word	0x00034860
        /*1008*/ 	.short	0x010a
        /*100a*/ 	.byte	0x3f
	.zero		1


	//   ....[62]....
        /*100c*/ 	.word	0x00021820
        /*1010*/ 	.word	0x00000000
        /*1014*/ 	.word	0x00034820
        /*1018*/ 	.short	0x010a
        /*101a*/ 	.byte	0x3f
	.zero		1


	//   ....[63]....
        /*101c*/ 	.word	0x00021a20
        /*1020*/ 	.word	0x00000006
        /*1024*/ 	.word	0x00000000
        /*1028*/ 	.short	0x010a
        /*102a*/ 	.byte	0x3f
	.zero		1


	//   ....[64]....
        /*102c*/ 	.word	0x00021a50
        /*1030*/ 	.word	0x00000007
        /*1034*/ 	.word	0x00000000
        /*1038*/ 	.short	0x010a
        /*103a*/ 	.byte	0x3f
	.zero		1


	//   ....[65]....
        /*103c*/ 	.word	0x00021ab0
        /*1040*/ 	.word	0x00000004
        /*1044*/ 	.word	0x00000000
        /*1048*/ 	.short	0x010a
        /*104a*/ 	.byte	0x3f
	.zero		1


	//   ....[66]....
        /*104c*/ 	.word	0x00021ae0
        /*1050*/ 	.word	0x00000003
        /*1054*/ 	.word	0x00000000
        /*1058*/ 	.short	0x010a
        /*105a*/ 	.byte	0x3f
	.zero		1


	//   ....[67]....
        /*105c*/ 	.word	0x00021b40
        /*1060*/ 	.word	0x00000065
        /*1064*/ 	.word	0x00034890
        /*1068*/ 	.short	0x010a
        /*106a*/ 	.byte	0x3f
	.zero		1


	//   ....[68]....
        /*106c*/ 	.word	0x00021b90
        /*1070*/ 	.word	0x00000065
        /*1074*/ 	.word	0x00034890
        /*1078*/ 	.short	0x010a
        /*107a*/ 	.byte	0x3f
	.zero		1


	//   ....[69]....
        /*107c*/ 	.word	0x00021be0
        /*1080*/ 	.word	0x00000065
        /*1084*/ 	.word	0x00034890
        /*1088*/ 	.short	0x010a
        /*108a*/ 	.byte	0x3f
	.zero		1


	//   ....[70]....
        /*108c*/ 	.word	0x00021c30
        /*1090*/ 	.word	0x00000065
        /*1094*/ 	.word	0x000348b0
        /*1098*/ 	.short	0x010a
        /*109a*/ 	.byte	0x3f
	.zero		1


	//   ....[71]....
        /*109c*/ 	.word	0x00021e50
        /*10a0*/ 	.word	0x00000002
        /*10a4*/ 	.word	0x00034800
        /*10a8*/ 	.short	0x010a
        /*10aa*/ 	.byte	0x3f
	.zero		1


	//   ....[72]....
        /*10ac*/ 	.word	0x00022080
        /*10b0*/ 	.word	0x00000002
        /*10b4*/ 	.word	0x00034800
        /*10b8*/ 	.short	0x010a
        /*10ba*/ 	.byte	0x3f
	.zero		1


	//   ....[73]....
        /*10bc*/ 	.word	0x000220d0
        /*10c0*/ 	.word	0x0000000a
        /*10c4*/ 	.word	0x00034830
        /*10c8*/ 	.short	0x010a
        /*10ca*/ 	.byte	0x3f
	.zero		1


	//   ....[74]....
        /*10cc*/ 	.word	0x00022120
        /*10d0*/ 	.word	0x0000000f
        /*10d4*/ 	.word	0x00034830
        /*10d8*/ 	.short	0x010a
        /*10da*/ 	.byte	0x3f
	.zero		1


	//   ....[75]....
        /*10dc*/ 	.word	0x00022170
        /*10e0*/ 	.word	0x00000014
        /*10e4*/ 	.word	0x00034850
        /*10e8*/ 	.short	0x010a
        /*10ea*/ 	.byte	0x3f
	.zero		1


	//   ....[76]....
        /*10ec*/ 	.word	0x000221c0
        /*10f0*/ 	.word	0x00000006
        /*10f4*/ 	.word	0x00034850
        /*10f8*/ 	.short	0x010a
        /*10fa*/ 	.byte	0x3f
	.zero		1


	//   ....[77]....
        /*10fc*/ 	.word	0x00022360
        /*1100*/ 	.word	0x00000012
        /*1104*/ 	.word	0x00034820
        /*1108*/ 	.short	0x010a
        /*110a*/ 	.byte	0x3f
	.zero		1


	//   ....[78]....
        /*110c*/ 	.word	0x000223b0
        /*1110*/ 	.word	0x00000005
        /*1114*/ 	.word	0x000348a0
        /*1118*/ 	.short	0x010a
        /*111a*/ 	.byte	0x3f
	.zero		1


	//   ....[79]....
        /*111c*/ 	.word	0x00022400
        /*1120*/ 	.word	0x00000005
        /*1124*/ 	.word	0x000348c0
        /*1128*/ 	.short	0x010a
        /*112a*/ 	.byte	0x3f
	.zero		1


	//   ....[80]....
        /*112c*/ 	.word	0x00022450
        /*1130*/ 	.word	0x00000007
        /*1134*/ 	.word	0x000348a0
        /*1138*/ 	.short	0x010a
        /*113a*/ 	.byte	0x3f
	.zero		1


	//   ....[81]....
        /*113c*/ 	.word	0x000224a0
        /*1140*/ 	.word	0x00000007
        /*1144*/ 	.word	0x000348c0
        /*1148*/ 	.short	0x010a
        /*114a*/ 	.byte	0x3f
	.zero		1


	//   ....[82]....
        /*114c*/ 	.word	0x00022640
        /*1150*/ 	.word	0x00000000
        /*1154*/ 	.word	0x00034840
        /*1158*/ 	.short	0x010a
        /*115a*/ 	.byte	0x3f
	.zero		1


	//   ....[83]....
        /*115c*/ 	.word	0x000232a0
        /*1160*/ 	.word	0x00000012
        /*1164*/ 	.word	0x00034820
        /*1168*/ 	.short	0x010a
        /*116a*/ 	.byte	0x3f
	.zero		1


	//   ....[84]....
        /*116c*/ 	.word	0x000232f0
        /*1170*/ 	.word	0x00000003
        /*1174*/ 	.word	0x00034840
        /*1178*/ 	.short	0x010a
        /*117a*/ 	.byte	0x3f
	.zero		1


	//   ....[85]....
        /*117c*/ 	.word	0x00023340
        /*1180*/ 	.word	0x00000003
        /*1184*/ 	.word	0x00000060
        /*1188*/ 	.short	0x010a
        /*118a*/ 	.byte	0x3f
	.zero		1


	//   ....[86]....
        /*118c*/ 	.word	0x00023390
        /*1190*/ 	.word	0x00000003
        /*1194*/ 	.word	0x00034840
        /*1198*/ 	.short	0x010a
        /*119a*/ 	.byte	0x3f
	.zero		1


	//   ....[87]....
        /*119c*/ 	.word	0x000233e0
        /*11a0*/ 	.word	0x00000002
        /*11a4*/ 	.word	0x00000060
        /*11a8*/ 	.short	0x010a
        /*11aa*/ 	.byte	0x3f
	.zero		1


	//   ....[88]....
        /*11ac*/ 	.word	0x00023430
        /*11b0*/ 	.word	0x00000002
        /*11b4*/ 	.word	0x00034840
        /*11b8*/ 	.short	0x010a
        /*11ba*/ 	.byte	0x3f
	.zero		1


	//   ....[89]....
        /*11bc*/ 	.word	0x00023480
        /*11c0*/ 	.word	0x00000002
        /*11c4*/ 	.word	0x00000060
        /*11c8*/ 	.short	0x010a
        /*11ca*/ 	.byte	0x3f
	.zero		1


	//   ....[90]....
        /*11cc*/ 	.word	0x000234d0
        /*11d0*/ 	.word	0x00000000
        /*11d4*/ 	.word	0x00034860
        /*11d8*/ 	.short	0x010a
        /*11da*/ 	.byte	0x3f
	.zero		1


	//   ....[91]....
        /*11dc*/ 	.word	0x00024010
        /*11e0*/ 	.word	0x00000000
        /*11e4*/ 	.word	0x00034820
        /*11e8*/ 	.short	0x010a
        /*11ea*/ 	.byte	0x3f
	.zero		1


	//   ....[92]....
        /*11ec*/ 	.word	0x000241b0
        /*11f0*/ 	.word	0x00000006
        /*11f4*/ 	.word	0x00000000
        /*11f8*/ 	.short	0x010a
        /*11fa*/ 	.byte	0x3f
	.zero		1


	//   ....[93]....
        /*11fc*/ 	.word	0x00024200
        /*1200*/ 	.word	0x00000007
        /*1204*/ 	.word	0x00000000
        /*1208*/ 	.short	0x010a
        /*120a*/ 	.byte	0x3f
	.zero		1


	//   ....[94]....
        /*120c*/ 	.word	0x00024250
        /*1210*/ 	.word	0x00000004
        /*1214*/ 	.word	0x00000000
        /*1218*/ 	.short	0x010a
        /*121a*/ 	.byte	0x3f
	.zero		1


	//----- nvinfo : EIATTR_NUM_MBARRIERS
	.align		4
.L_155:
        /*121c*/ 	.byte	0x03, 0x38
        /*121e*/ 	.short	0x0016


	//----- nvinfo : EIATTR_EXIT_INSTR_OFFSETS
	.align		4
        /*1220*/ 	.byte	0x04, 0x1c
        /*1222*/ 	.short	(.L_157 - .L_156)


	//   ....[0]....
.L_156:
        /*1224*/ 	.word	0x00021b30


	//----- nvinfo : EIATTR_MAX_THREADS
	.align		4
.L_157:
        /*1228*/ 	.byte	0x04, 0x05
        /*122a*/ 	.short	(.L_159 - .L_158)
.L_158:
        /*122c*/ 	.word	0x00000180
        /*1230*/ 	.word	0x00000001
        /*1234*/ 	.word	0x00000001


	//----- nvinfo : EIATTR_CRS_STACK_SIZE
	.align		4
.L_159:
        /*1238*/ 	.byte	0x04, 0x1e
        /*123a*/ 	.short	(.L_161 - .L_160)
.L_160:
        /*123c*/ 	.word	0x00000000


	//----- nvinfo : EIATTR_CBANK_PARAM_SIZE
	.align		4
.L_161:
        /*1240*/ 	.byte	0x03, 0x19
        /*1242*/ 	.short	0x0af0


	//----- nvinfo : EIATTR_PARAM_CBANK
	.align		4
        /*1244*/ 	.byte	0x04, 0x0a
        /*1246*/ 	.short	(.L_163 - .L_162)
	.align		4
.L_162:
        /*1248*/ 	.word	index@(.nv.constant0._ZN7cutlass13device_kernelIN5flash11enable_sm90INS1_16FlashAttnFwdSm90INS1_25CollectiveMainloopFwdSm90ILi2EN4cute5tupleIJNS5_1CILi1EEES8_S8_EEENS6_IJNS7_ILi128EEESA_NS7_ILi192EEEEEELi128ENS_10bfloat16_tEfNS_4arch4Sm90ELb0ELb0ELb0ELb1ELb0ELb1ELb0ELb1ELb1ELb1ELb1ELb0EEENS1_21CollectiveEpilogueFwdINS6_IJSA_SA_SA_EEES9_SD_SF_Li256ELb1ELb1ELb1ELb0EEENS1_36VarlenDynamicPersistentTileSchedulerILi128ELi128ELi256ELi128ELb1ELb1ELb1ELb0ELb1ELb1EEEEEEEEEvNT_6ParamsE)
        /*124c*/ 	.short	0x0210
        /*124e*/ 	.short	0x0af0


	//----- nvinfo : EIATTR_SW_WAR
	.align		4
.L_163:
        /*1250*/ 	.byte	0x04, 0x36
        /*1252*/ 	.short	(.L_165 - .L_164)
.L_164:
        /*1254*/ 	.word	0x00000008
.L_165:


//--------------------- .nv.info._ZN7cutlass13device_kernelIN5flash11enable_sm90INS1_16FlashAttnFwdSm90INS1_25CollectiveMainloopFwdSm90ILi2EN4cute5tupleIJNS5_1CILi1EEES8_S8_EEENS6_IJNS7_ILi128EEENS7_ILi96EEENS7_ILi192EEEEEELi128ENS_10bfloat16_tEfNS_4arch4Sm90ELb0ELb1ELb0ELb0ELb0ELb0ELb0ELb1ELb1ELb1ELb1ELb0EEENS1_21CollectiveEpilogueFwdINS6_IJSA_SA_SB_EEES9_SE_SG_Li256ELb0ELb1ELb1ELb0EEENS1_19SingleTileSchedulerILb0ELb1ELb1ELi128EEEEEEEEEvNT_6ParamsE --------------------------
	.section	.nv.info._ZN7cutlass13device_kernelIN5flash11enable_sm90INS1_16FlashAttnFwdSm90INS1_25CollectiveMainloopFwdSm90ILi2EN4cute5tupleIJNS5_1CILi1EEES8_S8_EEENS6_IJNS7_ILi128EEENS7_ILi96EEENS7_ILi192EEEEEELi128ENS_10bfloat16_tEfNS_4arch4Sm90ELb0ELb1ELb0ELb0ELb0ELb0ELb0ELb1ELb1ELb1ELb1ELb0EEENS1_21CollectiveEpilogueFwdINS6_IJSA_SA_SB_EEES9_SE_SG_Li256ELb0ELb1ELb1ELb0EEENS1_19SingleTileSchedulerILb0ELb1ELb1ELi128EEEEEEEEEvNT_6ParamsE,"",@"SHT_CUDA_INFO"
	.sectionflags	@""
	.align	4


	//----- nvinfo : EIATTR_CUDA_API_VERSION
	.align		4
        /*0000*/ 	.byte	0x04, 0x37
        /*0002*/ 	.short	(.L_167 - .L_166)
.L_166:
        /*0004*/ 	.word	0x00000082


	//----- nvinfo : EIATTR_KPARAM_INFO
	.align		4
.L_167:
        /*0008*/ 	.byte	0x04, 0x17
        /*000a*/ 	.short	(.L_169 - .L_168)
.L_168:
        /*000c*/ 	.word	0x00000000
        /*0010*/ 	.short	0x0000
        /*0012*/ 	.short	0x0070
        /*0014*/ 	.byte	0x00, 0xf0, 0x01, 0x28


	//----- nvinfo : EIATTR_SPARSE_MMA_MASK
	.align		4
.L_169:
        /*0018*/ 	.byte	0x03, 0x50
        /*001a*/ 	.short	0x0000


	//----- nvinfo : EIATTR_MAXREG_COUNT
	.align		4
        /*001c*/ 	.byte	0x03, 0x1b
        /*001e*/ 	.short	0x00a8


	//----- nvinfo : EIATTR_NUM_BARRIERS
	.align		4
        /*0020*/ 	.byte	0x02, 0x4c
        /*0022*/ 	.byte	0x09
	.zero		1


	//----- nvinfo : EIATTR_EXTERNS
	.align		4
        /*0024*/ 	.byte	0x04, 0x0f
        /*0026*/ 	.short	(.L_171 - .L_170)


	//   ....[0]....
	.align		4
.L_170:
        /*0028*/ 	.word	index@(__assertfail)


	//----- nvinfo : EIATTR_ANNOTATIONS
	.align		4
.L_171:
        /*002c*/ 	.byte	0x04, 0x55
        /*002e*/ 	.short	(.L_173 - .L_172)


	//   ....[0]....
.L_172:
        /* <DEDUP_REMOVED lines=10> */


	//----- nvinfo : EIATTR_MERCURY_ISA_VERSION
	.align		4
.L_173:
        /*00c0*/ 	.byte	0x03, 0x5f
        /*00c2*/ 	.short	0x0101


	//----- nvinfo : EIATTR_INT_WARP_WIDE_INSTR_OFFSETS
	.align		4
        /*00c4*/ 	.byte	0x04, 0x31
        /*00c6*/ 	.short	(.L_175 - .L_174)


	//   ....[0]....
.L_174:
        /*00c8*/ 	.word	0x00000120


	//   ....[1]....
        /*00cc*/ 	.word	0x00000160


	//   ....[2]....
        /*00d0*/ 	.word	0x00000220


	//----- nvinfo : EIATTR_COOP_GROUP_MASK_REGIDS
	.align		4
.L_175:
        /*00d4*/ 	.byte	0x04, 0x29
        /*00d6*/ 	.short	(.L_177 - .L_176)


	//   ....[0]....
.L_176:
        /*00d8*/ 	.word	0xffffffff


	//   ....[1]....
        /*00dc*/ 	.word	0xffffffff


	//   ....[2]....
        /*00e0*/ 	.word	0xffffffff


	//   ....[3]....
        /*00e4*/ 	.word	0xffffffff


	//   ....[4]....
        /*00e8*/ 	.word	0xffffffff


	//   ....[5]....
        /*00ec*/ 	.word	0xffffffff


	//   ....[6]....
        /*00f0*/ 	.word	0xffffffff


	//   ....[7]....
        /*00f4*/ 	.word	0xffffffff


	//   ....[8]....
        /*00f8*/ 	.word	0xffffffff


	//   ....[9]....
        /*00fc*/ 	.word	0xffffffff


	//   ....[10]....
        /*0100*/ 	.word	0xffffffff


	//   ....[11]....
        /*0104*/ 	.word	0xffffffff


	//   ....[12]....
        /*0108*/ 	.word	0xffffffff


	//   ....[13]....
        /*010c*/ 	.word	0xffffffff


	//   ....[14]....
        /*0110*/ 	.word	0xffffffff


	//   ....[15]....
        /*0114*/ 	.word	0xffffffff


	//   ....[16]....
        /*0118*/ 	.word	0xffffffff


	//   ....[17]....
        /*011c*/ 	.word	0xffffffff


	//   ....[18]....
        /*0120*/ 	.word	0xffffffff


	//   ....[19]....
        /*0124*/ 	.word	0xffffffff


	//   ....[20]....
        /*0128*/ 	.word	0xffffffff


	//   ....[21]....
        /*012c*/ 	.word	0xffffffff


	//   ....[22]....
        /*0130*/ 	.word	0xffffffff


	//   ....[23]....
        /*0134*/ 	.word	0xffffffff


	//   ....[24]....
        /*0138*/ 	.word	0xffffffff


	//   ....[25]....
        /*013c*/ 	.word	0xffffffff


	//   ....[26]....
        /*0140*/ 	.word	0xffffffff


	//   ....[27]....
        /*0144*/ 	.word	0xffffffff


	//   ....[28]....
        /*0148*/ 	.word	0xffffffff


	//   ....[29]....
        /*014c*/ 	.word	0xffffffff


	//   ....[30]....
        /*0150*/ 	.word	0xffffffff


	//   ....[31]....
        /*0154*/ 	.word	0xffffffff


	//   ....[32]....
        /*0158*/ 	.word	0xffffffff


	//   ....[33]....
        /*015c*/ 	.word	0xffffffff


	//   ....[34]....
        /*0160*/ 	.word	0xffffffff


	//   ....[35]....
        /*0164*/ 	.word	0xffffffff


	//   ....[36]....
        /*0168*/ 	.word	0xffffffff


	//   ....[37]....
        /*016c*/ 	.word	0xffffffff


	//   ....[38]....
        /*0170*/ 	.word	0xffffffff


	//   ....[39]....
        /*0174*/ 	.word	0xffffffff


	//   ....[40]....
        /*0178*/ 	.word	0xffffffff


	//   ....[41]....
        /*017c*/ 	.word	0xffffffff


	//   ....[42]....
        /*0180*/ 	.word	0xffffffff


	//   ....[43]....
        /*0184*/ 	.word	0xffffffff


	//   ....[44]....
        /*0188*/ 	.word	0xffffffff


	//   ....[45]....
        /*018c*/ 	.word	0xffffffff


	//   ....[46]....
        /*0190*/ 	.word	0xffffffff


	//   ....[47]....
        /*0194*/ 	.word	0xffffffff


	//   ....[48]....
        /*0198*/ 	.word	0xffffffff


	//   ....[49]....
        /*019c*/ 	.word	0xffffffff


	//   ....[50]....
        /*01a0*/ 	.word	0xffffffff


	//   ....[51]....
        /*01a4*/ 	.word	0xffffffff


	//   ....[52]....
        /*01a8*/ 	.word	0xffffffff


	//   ....[53]....
        /*01ac*/ 	.word	0xffffffff


	//   ....[54]....
        /*01b0*/ 	.word	0xffffffff


	//   ....[55]....
        /*01b4*/ 	.word	0xffffffff


	//   ....[56]....
        /*01b8*/ 	.word	0xffffffff


	//   ....[57]....
        /*01bc*/ 	.word	0xffffffff


	//   ....[58]....
        /*01c0*/ 	.word	0xffffffff


	//   ....[59]....
        /*01c4*/ 	.word	0xffffffff


	//   ....[60]....
        /*01c8*/ 	.word	0xffffffff


	//   ....[61]....
        /*01cc*/ 	.word	0x0500000f


	//   ....[62]....
        /*01d0*/ 	.word	0x0500000f


	//   ....[63]....
        /*01d4*/ 	.word	0x0500000f


	//   ....[64]....
        /*01d8*/ 	.word	0x0500000f


	//   ....[65]....
        /*01dc*/ 	.word	0x0500000f


	//   ....[66]....
        /*01e0*/ 	.word	0x0500000f


	//   ....[67]....
        /*01e4*/ 	.word	0x0500000f


	//   ....[68]....
        /*01e8*/ 	.word	0x0500000f


	//   ....[69]....
        /*01ec*/ 	.word	0x0500000f


	//   ....[70]....
        /*01f0*/ 	.word	0x0500000f


	//   ....[71]....
        /*01f4*/ 	.word	0x0500000f


	//   ....[72]....
        /*01f8*/ 	.word	0x0500000f


	//   ....[73]....
        /*01fc*/ 	.word	0x0500000f


	//   ....[74]....
        /*0200*/ 	.word	0x0500000f


	//   ....[75]....
        /*0204*/ 	.word	0x0500000f


	//   ....[76]....
        /*0208*/ 	.word	0x0500000f


	//   ....[77]....
        /*020c*/ 	.word	0x0500000f


	//   ....[78]....
        /*0210*/ 	.word	0x0500000f


	//----- nvinfo : EIATTR_COOP_GROUP_INSTR_OFFSETS
	.align		4
.L_177:
        /*0214*/ 	.byte	0x04, 0x28
        /*0216*/ 	.short	(.L_179 - .L_178)


	//   ....[0]....
.L_178:
        /*0218*/ 	.word	0x00000060


	//   ....[1]....
        /*021c*/ 	.word	0x00000130


	//   ....[2]....
        /*0220*/ 	.word	0x00000230


	//   ....[3]....
        /*0224*/ 	.word	0x000003a0


	//   ....[4]....
        /*0228*/ 	.word	0x00000500


	//   ....[5]....
        /*022c*/ 	.word	0x00000620


	//   ....[6]....
        /*0230*/ 	.word	0x00000780


	//   ....[7]....
        /*0234*/ 	.word	0x00001490


	//   ....[8]....
        /*0238*/ 	.word	0x00001d90


	//   ....[9]....
        /*023c*/ 	.word	0x00002220


	//   ....[10]....
        /*0240*/ 	.word	0x00002f30


	//   ....[11]....
        /*0244*/ 	.word	0x00003040


	//   ....[12]....
        /*0248*/ 	.word	0x00003570


	//   ....[13]....
        /*024c*/ 	.word	0x00003610


	//   ....[14]....
        /*0250*/ 	.word	0x00004e60


	//   ....[15]....
        /*0254*/ 	.word	0x00005460


	//   ....[16]....
        /*0258*/ 	.word	0x00005ff0


	//   ....[17]....
        /*025c*/ 	.word	0x000060d0


	//   ....[18]....
        /*0260*/ 	.word	0x00006680


	//   ....[19]....
        /*0264*/ 	.word	0x000066e0


	//   ....[20]....
        /*0268*/ 	.word	0x00007f80


	//   ....[21]....
        /*026c*/ 	.word	0x000080a0


	//   ....[22]....
        /*0270*/ 	.word	0x00008480


	//   ....[23]....
        /*0274*/ 	.word	0x00008530


	//   ....[24]....
        /*0278*/ 	.word	0x00009a70


	//   ....[25]....
        /*027c*/ 	.word	0x00009e50


	//   ....[26]....
        /*0280*/ 	.word	0x0000ac10


	//   ....[27]....
        /*0284*/ 	.word	0x0000acf0


	//   ....[28]....
        /*0288*/ 	.word	0x0000b2c0


	//   ....[29]....
        /*028c*/ 	.word	0x0000b310


	//   ....[30]....
        /*0290*/ 	.word	0x0000c180


	//   ....[31]....
        /*0294*/ 	.word	0x0000c1b0


	//   ....[32]....
        /*0298*/ 	.word	0x0000c2a0


	//   ....[33]....
        /*029c*/ 	.word	0x0000c2b0


	//   ....[34]....
        /*02a0*/ 	.word	0x0000d0d0


	//   ....[35]....
        /*02a4*/ 	.word	0x0000d110


	//   ....[36]....
        /*02a8*/ 	.word	0x0000d140


	//   ....[37]....
        /*02ac*/ 	.word	0x0000d170


	//   ....[38]....
        /*02b0*/ 	.word	0x0000d180


	//   ....[39]....
        /*02b4*/ 	.word	0x0000d1b0


	//   ....[40]....
        /*02b8*/ 	.word	0x0000d810


	//   ....[41]....
        /*02bc*/ 	.word	0x0000d820


	//   ....[42]....
        /*02c0*/ 	.word	0x0000e220


	//   ....[43]....
        /*02c4*/ 	.word	0x0000f0b0


	//   ....[44]....
        /*02c8*/ 	.word	0x0000fa50


	//   ....[45]....
        /*02cc*/ 	.word	0x0000fa80


	//   ....[46]....
        /*02d0*/ 	.word	0x0000fab0


	//   ....[47]....
        /*02d4*/ 	.word	0x0000fb60


	//   ....[48]....
        /*02d8*/ 	.word	0x0000fbb0


	//   ....[49]....
        /*02dc*/ 	.word	0x0000fc10


	//   ....[50]....
        /*02e0*/ 	.word	0x0000fc60


	//   ....[51]....
        /*02e4*/ 	.word	0x0000fcc0


	//   ....[52]....
        /*02e8*/ 	.word	0x0000fd10


	//   ....[53]....
        /*02ec*/ 	.word	0x0000fd70


	//   ....[54]....
        /*02f0*/ 	.word	0x0000fdc0


	//   ....[55]....
        /*02f4*/ 	.word	0x0000fe20


	//   ....[56]....
        /*02f8*/ 	.word	0x0000fe70


	//   ....[57]....
        /*02fc*/ 	.word	0x0000fed0


	//   ....[58]....
        /*0300*/ 	.word	0x0000fee0


	//   ....[59]....
        /*0304*/ 	.word	0x0000ff20


	//   ....[60]....
        /*0308*/ 	.word	0x000121a0


	//   ....[61]....
        /*030c*/ 	.word	0x000127c0


	//   ....[62]....
        /*0310*/ 	.word	0x00012930


	//   ....[63]....
        /*0314*/ 	.word	0x00012980


	//   ....[64]....
        /*0318*/ 	.word	0x00012a30


	//   ....[65]....
        /*031c*/ 	.word	0x00012b30


	//   ....[66]....
        /*0320*/ 	.word	0x00012bc0


	//   ....[67]....
        /*0324*/ 	.word	0x00012c90


	//   ....[68]....
        /*0328*/ 	.word	0x00012d20


	//   ....[69]....
        /*032c*/ 	.word	0x00012df0


	//   ....[70]....
        /*0330*/ 	.word	0x00012e80


	//   ....[71]....
        /*0334*/ 	.word	0x00012f50


	//   ....[72]....
        /*0338*/ 	.word	0x00012fe0


	//   ....[73]....
        /*033c*/ 	.word	0x000130b0


	//   ....[74]....
        /*0340*/ 	.word	0x00013140


	//   ....[75]....
        /*0344*/ 	.word	0x00013210


	//   ....[76]....
        /*0348*/ 	.word	0x00013290


	//   ....[77]....
        /*034c*/ 	.word	0x00013350


	//   ....[78]....
        /*0350*/ 	.word	0x00013750


	//----- nvinfo : EIATTR_REG_RECONFIG
	.align		4
.L_179:
        /*0354*/ 	.byte	0x01, 0x54
	.zero		2


	//----- nvinfo : EIATTR_SYSCALL_OFFSETS
	.align		4
        /*0358*/ 	.byte	0x04, 0x46
        /*035a*/ 	.short	(.L_181 - .L_180)


	//   ....[0]....
.L_180:
        /*035c*/ 	.word	0x00001650


	//   ....[1]....
        /*0360*/ 	.word	0x0000ed30


	//   ....[2]....
        /*0364*/ 	.word	0x0000ee70


	//   ....[3]....
        /*0368*/ 	.word	0x0000ef60


	//   ....[4]....
        /*036c*/ 	.word	0x0000f6a0


	//----- nvinfo : EIATTR_MBARRIER_INSTR_OFFSETS
	.align		4
.L_181:
        /*0370*/ 	.byte	0x04, 0x39
        /*0372*/ 	.short	(.L_183 - .L_182)


	//   ....[0]....
.L_182:
        /*0374*/ 	.word	0x00000250
        /*0378*/ 	.word	0x000000ff
        /*037c*/ 	.word	0x0002a800
        /*0380*/ 	.short	0x0100
        /*0382*/ 	.byte	0x08
	.zero		1


	//   ....[1]....
        /*0384*/ 	.word	0x00000260
        /*0388*/ 	.word	0x000000ff
        /*038c*/ 	.word	0x0002a820
        /*0390*/ 	.short	0x0100
        /*0392*/ 	.byte	0x08
	.zero		1


	//   ....[2]....
        /*0394*/ 	.word	0x00000350
        /*0398*/ 	.word	0x000000ff
        /*039c*/ 	.word	0x0002a830
        /*03a0*/ 	.short	0x0100
        /*03a2*/ 	.byte	0x08
	.zero		1


	//   ....[3]....
        /*03a4*/ 	.word	0x00000360
        /*03a8*/ 	.word	0x000000ff
        /*03ac*/ 	.word	0x0002a840
        /*03b0*/ 	.short	0x0100
        /*03b2*/ 	.byte	0x08
	.zero		1


	//   ....[4]....
        /*03b4*/ 	.word	0x00000370
        /*03b8*/ 	.word	0x000000ff
        /*03bc*/ 	.word	0x0002a838
        /*03c0*/ 	.short	0x0100
        /*03c2*/ 	.byte	0x08
	.zero		1


	//   ....[5]....
        /*03c4*/ 	.word	0x00000380
        /*03c8*/ 	.word	0x000000ff
        /*03cc*/ 	.word	0x0002a848
        /*03d0*/ 	.short	0x0100
        /*03d2*/ 	.byte	0x08
	.zero		1


	//   ....[6]....
        /*03d4*/ 	.word	0x000004b0
        /*03d8*/ 	.word	0x000000ff
        /*03dc*/ 	.word	0x0002a850
        /*03e0*/ 	.short	0x0100
        /*03e2*/ 	.byte	0x08
	.zero		1


	//   ....[7]....
        /*03e4*/ 	.word	0x000004c0
        /*03e8*/ 	.word	0x000000ff
        /*03ec*/ 	.word	0x0002a860
        /*03f0*/ 	.short	0x0100
        /*03f2*/ 	.byte	0x08
	.zero		1


	//   ....[8]....
        /*03f4*/ 	.word	0x000004d0
        /*03f8*/ 	.word	0x000000ff
        /*03fc*/ 	.word	0x0002a858
        /*0400*/ 	.short	0x0100
        /*0402*/ 	.byte	0x08
	.zero		1


	//   ....[9]....
        /*0404*/ 	.word	0x000004e0
        /*0408*/ 	.word	0x000000ff
        /*040c*/ 	.word	0x0002a868
        /*0410*/ 	.short	0x0100
        /*0412*/ 	.byte	0x08
	.zero		1


	//   ....[10]....
        /*0414*/ 	.word	0x000005d0
        /*0418*/ 	.word	0x000000ff
        /*041c*/ 	.word	0x0002a870
        /*0420*/ 	.short	0x0100
        /*0422*/ 	.byte	0x06
	.zero		1


	//   ....[11]....
        /*0424*/ 	.word	0x000005e0
        /*0428*/ 	.word	0x000000ff
        /*042c*/ 	.word	0x0002a880
        /*0430*/ 	.short	0x0100
        /*0432*/ 	.byte	0x06
	.zero		1


	//   ....[12]....
        /*0434*/ 	.word	0x000005f0
        /*0438*/ 	.word	0x000000ff
        /*043c*/ 	.word	0x0002a878
        /*0440*/ 	.short	0x0100
        /*0442*/ 	.byte	0x06
	.zero		1


	//   ....[13]....
        /*0444*/ 	.word	0x00000600
        /*0448*/ 	.word	0x000000ff
        /*044c*/ 	.word	0x0002a888
        /*0450*/ 	.short	0x0100
        /*0452*/ 	.byte	0x06
	.zero		1


	//   ....[14]....
        /*0454*/ 	.word	0x00000730
        /*0458*/ 	.word	0x000000ff
        /*045c*/ 	.word	0x0002a890
        /*0460*/ 	.short	0x0100
        /*0462*/ 	.byte	0x08
	.zero		1


	//   ....[15]....
        /*0464*/ 	.word	0x00000740
        /*0468*/ 	.word	0x000000ff
        /*046c*/ 	.word	0x0002a8a0
        /*0470*/ 	.short	0x0100
        /*0472*/ 	.byte	0x08
	.zero		1


	//   ....[16]....
        /*0474*/ 	.word	0x00000750
        /*0478*/ 	.word	0x000000ff
        /*047c*/ 	.word	0x0002a898
        /*0480*/ 	.short	0x0100
        /*0482*/ 	.byte	0x08
	.zero		1


	//   ....[17]....
        /*0484*/ 	.word	0x00000760
        /*0488*/ 	.word	0x000000ff
        /*048c*/ 	.word	0x0002a8a8
        /*0490*/ 	.short	0x0100
        /*0492*/ 	.byte	0x08
	.zero		1


	//   ....[18]....
        /*0494*/ 	.word	0x00000890
        /*0498*/ 	.word	0x000000ff
        /*049c*/ 	.word	0x0002a8b0
        /*04a0*/ 	.short	0x0100
        /*04a2*/ 	.byte	0x08
	.zero		1


	//   ....[19]....
        /*04a4*/ 	.word	0x000008a0
        /*04a8*/ 	.word	0x000000ff
        /*04ac*/ 	.word	0x0002a8c0
        /*04b0*/ 	.short	0x0100
        /*04b2*/ 	.byte	0x08
	.zero		1


	//   ....[20]....
        /*04b4*/ 	.word	0x000008b0
        /*04b8*/ 	.word	0x000000ff
        /*04bc*/ 	.word	0x0002a8b8
        /*04c0*/ 	.short	0x0100
        /*04c2*/ 	.byte	0x08
	.zero		1


	//   ....[21]....
        /*04c4*/ 	.word	0x000008c0
        /*04c8*/ 	.word	0x000000ff
        /*04cc*/ 	.word	0x0002a8c8
        /*04d0*/ 	.short	0x0100
        /*04d2*/ 	.byte	0x08
	.zero		1


	//   ....[22]....
        /*04d4*/ 	.word	0x00001680
        /*04d8*/ 	.word	0x000000ff
        /*04dc*/ 	.word	0x0002a800
        /*04e0*/ 	.short	0x010a
        /*04e2*/ 	.byte	0x38
	.zero		1


	//   ....[23]....
        /*04e4*/ 	.word	0x000016e0
        /*04e8*/ 	.word	0x000000ff
        /*04ec*/ 	.word	0x0002a830
        /*04f0*/ 	.short	0x010a
        /*04f2*/ 	.byte	0x38
	.zero		1


	//   ....[24]....
        /*04f4*/ 	.word	0x00001770
        /*04f8*/ 	.word	0x000000ff
        /*04fc*/ 	.word	0x0002a830
        /*0500*/ 	.short	0x010a
        /*0502*/ 	.byte	0x38
	.zero		1


	//   ....[25]....
        /*0504*/ 	.word	0x00002080
        /*0508*/ 	.word	0x00000000
        /*050c*/ 	.word	0x00000000
        /*0510*/ 	.short	0x0101
        /*0512*/ 	.byte	0x3f
	.zero		1


	//   ....[26]....
        /*0514*/ 	.word	0x00004410
        /*0518*/ 	.word	0x000000ff
        /*051c*/ 	.word	0x0002a830
        /*0520*/ 	.short	0x010a
        /*0522*/ 	.byte	0x3a
	.zero		1


	//   ....[27]....
        /*0524*/ 	.word	0x00004450
        /*0528*/ 	.word	0x000000ff
        /*052c*/ 	.word	0x0002a830
        /*0530*/ 	.short	0x010a
        /*0532*/ 	.byte	0x3a
	.zero		1


	//   ....[28]....
        /*0534*/ 	.word	0x00004ca0
        /*0538*/ 	.word	0x000000ff
        /*053c*/ 	.word	0x0002a850
        /*0540*/ 	.short	0x010a
        /*0542*/ 	.byte	0x0b
	.zero		1


	//   ....[29]....
        /*0544*/ 	.word	0x00004ce0
        /*0548*/ 	.word	0x000000ff
        /*054c*/ 	.word	0x0002a850
        /*0550*/ 	.short	0x010a
        /*0552*/ 	.byte	0x0b
	.zero		1


	//   ....[30]....
        /*0554*/ 	.word	0x00005050
        /*0558*/ 	.word	0x00000000
        /*055c*/ 	.word	0x00000000
        /*0560*/ 	.short	0x0101
        /*0562*/ 	.byte	0x3f
	.zero		1


	//   ....[31]....
        /*0564*/ 	.word	0x00006a40
        /*0568*/ 	.word	0x0000005a
        /*056c*/ 	.word	0x00000000
        /*0570*/ 	.short	0x0101
        /*0572*/ 	.byte	0x3f
	.zero		1


	//   ....[32]....
        /*0574*/ 	.word	0x000073f0
        /*0578*/ 	.word	0x000000ff
        /*057c*/ 	.word	0x0002a830
        /*0580*/ 	.short	0x010a
        /*0582*/ 	.byte	0x07
	.zero		1


	//   ....[33]....
        /*0584*/ 	.word	0x00007430
        /*0588*/ 	.word	0x000000ff
        /*058c*/ 	.word	0x0002a830
        /*0590*/ 	.short	0x010a
        /*0592*/ 	.byte	0x07
	.zero		1


	//   ....[34]....
        /*0594*/ 	.word	0x00007c80
        /*0598*/ 	.word	0x000000ff
        /*059c*/ 	.word	0x0002a850
        /*05a0*/ 	.short	0x010a
        /*05a2*/ 	.byte	0x0b
	.zero		1


	//   ....[35]....
        /*05a4*/ 	.word	0x00007cc0
        /*05a8*/ 	.word	0x000000ff
        /*05ac*/ 	.word	0x0002a850
        /*05b0*/ 	.short	0x010a
        /*05b2*/ 	.byte	0x0b
	.zero		1


	//   ....[36]....
        /*05b4*/ 	.word	0x00008d60
        /*05b8*/ 	.word	0x0000005a
        /*05bc*/ 	.word	0x00000000
        /*05c0*/ 	.short	0x0101
        /*05c2*/ 	.byte	0x3f
	.zero		1


	//   ....[37]....
        /*05c4*/ 	.word	0x00008e50
        /*05c8*/ 	.word	0x0000005a
        /*05cc*/ 	.word	0x00000000
        /*05d0*/ 	.short	0x0101
        /*05d2*/ 	.byte	0x3f
	.zero		1


	//   ....[38]....
        /*05d4*/ 	.word	0x00008fe0
        /*05d8*/ 	.word	0x000000ff
        /*05dc*/ 	.word	0x0002a830
        /*05e0*/ 	.short	0x010a
        /*05e2*/ 	.byte	0x07
	.zero		1


	//   ....[39]....
        /*05e4*/ 	.word	0x00009020
        /*05e8*/ 	.word	0x000000ff
        /*05ec*/ 	.word	0x0002a830
        /*05f0*/ 	.short	0x010a
        /*05f2*/ 	.byte	0x07
	.zero		1


	//   ....[40]....
        /*05f4*/ 	.word	0x00009870
        /*05f8*/ 	.word	0x000000ff
        /*05fc*/ 	.word	0x0002a850
        /*0600*/ 	.short	0x010a
        /*0602*/ 	.byte	0x0b
	.zero		1


	//   ....[41]....
        /*0604*/ 	.word	0x000098b0
        /*0608*/ 	.word	0x000000ff
        /*060c*/ 	.word	0x0002a850
        /*0610*/ 	.short	0x010a
        /*0612*/ 	.byte	0x0b
	.zero		1


	//   ....[42]....
        /*0614*/ 	.word	0x00009c40
        /*0618*/ 	.word	0x00000000
        /*061c*/ 	.word	0x00000000
        /*0620*/ 	.short	0x0101
        /*0622*/ 	.byte	0x3f
	.zero		1


	//   ....[43]....
        /*0624*/ 	.word	0x0000b660
        /*0628*/ 	.word	0x0000005a
        /*062c*/ 	.word	0x00000000
        /*0630*/ 	.short	0x0101
        /*0632*/ 	.byte	0x3f
	.zero		1


	//   ....[44]....
        /*0634*/ 	.word	0x0000c0f0
        /*0638*/ 	.word	0x000000ff
        /*063c*/ 	.word	0x0002a850
        /*0640*/ 	.short	0x010a
        /*0642*/ 	.byte	0x05
	.zero		1


	//   ....[45]....
        /*0644*/ 	.word	0x0000c130
        /*0648*/ 	.word	0x000000ff
        /*064c*/ 	.word	0x0002a850
        /*0650*/ 	.short	0x010a
        /*0652*/ 	.byte	0x05
	.zero		1


	//   ....[46]....
        /*0654*/ 	.word	0x0000c550
        /*0658*/ 	.word	0x0000000a
        /*065c*/ 	.word	0x00000000
        /*0660*/ 	.short	0x0101
        /*0662*/ 	.byte	0x3f
	.zero		1


	//   ....[47]....
        /*0664*/ 	.word	0x0000d190
        /*0668*/ 	.word	0x000000ff
        /*066c*/ 	.word	0x00000000
        /*0670*/ 	.short	0x0101
        /*0672*/ 	.byte	0x04
	.zero		1


	//   ....[48]....
        /*0674*/ 	.word	0x0000f2b0
        /*0678*/ 	.word	0x000000ff
        /*067c*/ 	.word	0x0002a840
        /*0680*/ 	.short	0x010a
        /*0682*/ 	.byte	0x26
	.zero		1


	//   ....[49]....
        /*0684*/ 	.word	0x00010060
        /*0688*/ 	.word	0x000000ff
        /*068c*/ 	.word	0x0002a800
        /*0690*/ 	.short	0x0107
        /*0692*/ 	.byte	0x26
	.zero		1


	//   ....[50]....
        /*0694*/ 	.word	0x000100d0
        /*0698*/ 	.word	0x000000ff
        /*069c*/ 	.word	0x0002a800
        /*06a0*/ 	.short	0x0101
        /*06a2*/ 	.byte	0x26
	.zero		1


	//   ....[51]....
        /*06a4*/ 	.word	0x000100f0
        /*06a8*/ 	.word	0x000000ff
        /*06ac*/ 	.word	0x0002a820
        /*06b0*/ 	.short	0x010a
        /*06b2*/ 	.byte	0x26
	.zero		1


	//   ....[52]....
        /*06b4*/ 	.word	0x00010500
        /*06b8*/ 	.word	0x000000ff
        /*06bc*/ 	.word	0x0002a848
        /*06c0*/ 	.short	0x010a
        /*06c2*/ 	.byte	0x26
	.zero		1


	//   ....[53]....
        /*06c4*/ 	.word	0x000108a0
        /*06c8*/ 	.word	0x000000ff
        /*06cc*/ 	.word	0x0002a860
        /*06d0*/ 	.short	0x010a
        /*06d2*/ 	.byte	0x26
	.zero		1


	//   ....[54]....
        /*06d4*/ 	.word	0x00010d90
        /*06d8*/ 	.word	0x000000ff
        /*06dc*/ 	.word	0x0002a840
        /*06e0*/ 	.short	0x010a
        /*06e2*/ 	.byte	0x26
	.zero		1


	//   ....[55]....
        /*06e4*/ 	.word	0x00011140
        /*06e8*/ 	.word	0x000000ff
        /*06ec*/ 	.word	0x0002a868
        /*06f0*/ 	.short	0x010a
        /*06f2*/ 	.byte	0x26
	.zero		1


	//   ....[56]....
        /*06f4*/ 	.word	0x00011680
        /*06f8*/ 	.word	0x000000ff
        /*06fc*/ 	.word	0x0002a848
        /*0700*/ 	.short	0x010a
        /*0702*/ 	.byte	0x26
	.zero		1


	//   ....[57]....
        /*0704*/ 	.word	0x00011a10
        /*0708*/ 	.word	0x000000ff
        /*070c*/ 	.word	0x0002a860
        /*0710*/ 	.short	0x010a
        /*0712*/ 	.byte	0x26
	.zero		1


	//   ....[58]....
        /*0714*/ 	.word	0x00011da0
        /*0718*/ 	.word	0x00000003
        /*071c*/ 	.word	0x0002a860
        /*0720*/ 	.short	0x010a
        /*0722*/ 	.byte	0x3f
	.zero		1


	//   ....[59]....
        /*0724*/ 	.word	0x00012130
        /*0728*/ 	.word	0x00000002
        /*072c*/ 	.word	0x0002a820
        /*0730*/ 	.short	0x010a
        /*0732*/ 	.byte	0x3f
	.zero		1


	//   ....[60]....
        /*0734*/ 	.word	0x000122b0
        /*0738*/ 	.word	0x00000006
        /*073c*/ 	.word	0x00000000
        /*0740*/ 	.short	0x010a
        /*0742*/ 	.byte	0x3f
	.zero		1


	//   ....[61]....
        /*0744*/ 	.word	0x00012320
        /*0748*/ 	.word	0x00000003
        /*074c*/ 	.word	0x00000000
        /*0750*/ 	.short	0x010a
        /*0752*/ 	.byte	0x3f
	.zero		1


	//   ....[62]....
        /*0754*/ 	.word	0x00012380
        /*0758*/ 	.word	0x00000000
        /*075c*/ 	.word	0x00000000
        /*0760*/ 	.short	0x010a
        /*0762*/ 	.byte	0x3f
	.zero		1


	//   ....[63]....
        /*0764*/ 	.word	0x000123b0
        /*0768*/ 	.word	0x00000003
        /*076c*/ 	.word	0x00000000
        /*0770*/ 	.short	0x010a
        /*0772*/ 	.byte	0x3f
	.zero		1


	//   ....[64]....
        /*0774*/ 	.word	0x00012420
        /*0778*/ 	.word	0x00000003
        /*077c*/ 	.word	0x0002a800
        /*0780*/ 	.short	0x010a
        /*0782*/ 	.byte	0x3f
	.zero		1


	//   ....[65]....
        /*0784*/ 	.word	0x00012480
        /*0788*/ 	.word	0x00000003
        /*078c*/ 	.word	0x0002a830
        /*0790*/ 	.short	0x010a
        /*0792*/ 	.byte	0x3f
	.zero		1


	//   ....[66]....
        /*0794*/ 	.word	0x000124e0
        /*0798*/ 	.word	0x0000000f
        /*079c*/ 	.word	0x0002a830
        /*07a0*/ 	.short	0x010a
        /*07a2*/ 	.byte	0x3f
	.zero		1


	//   ....[67]....
        /*07a4*/ 	.word	0x00012540
        /*07a8*/ 	.word	0x0000000f
        /*07ac*/ 	.word	0x0002a850
        /*07b0*/ 	.short	0x010a
        /*07b2*/ 	.byte	0x3f
	.zero		1


	//   ....[68]....
        /*07b4*/ 	.word	0x000125a0
        /*07b8*/ 	.word	0x0000000e
        /*07bc*/ 	.word	0x0002a830
        /*07c0*/ 	.short	0x010a
        /*07c2*/ 	.byte	0x3f
	.zero		1


	//   ....[69]....
        /*07c4*/ 	.word	0x00012600
        /*07c8*/ 	.word	0x00000003
        /*07cc*/ 	.word	0x0002a850
        /*07d0*/ 	.short	0x010a
        /*07d2*/ 	.byte	0x3f
	.zero		1


	//   ....[70]....
        /*07d4*/ 	.word	0x00012660
        /*07d8*/ 	.word	0x0000000e
        /*07dc*/ 	.word	0x0002a830
        /*07e0*/ 	.short	0x010a
        /*07e2*/ 	.byte	0x3f
	.zero		1


	//   ....[71]....
        /*07e4*/ 	.word	0x000126c0
        /*07e8*/ 	.word	0x00000003
        /*07ec*/ 	.word	0x0002a850
        /*07f0*/ 	.short	0x010a
        /*07f2*/ 	.byte	0x3f
	.zero		1


	//   ....[72]....
        /*07f4*/ 	.word	0x00012720
        /*07f8*/ 	.word	0x00000007
        /*07fc*/ 	.word	0x0002a850
        /*0800*/ 	.short	0x010a
        /*0802*/ 	.byte	0x3f
	.zero		1


	//   ....[73]....
        /*0804*/ 	.word	0x00012880
        /*0808*/ 	.word	0x00000003
        /*080c*/ 	.word	0x0002a840
        /*0810*/ 	.short	0x010a
        /*0812*/ 	.byte	0x3f
	.zero		1


	//   ....[74]....
        /*0814*/ 	.word	0x00013390
        /*0818*/ 	.word	0x00000003
        /*081c*/ 	.word	0x0002a820
        /*0820*/ 	.short	0x010a
        /*0822*/ 	.byte	0x3f
	.zero		1


	//   ....[75]....
        /*0824*/ 	.word	0x000133f0
        /*0828*/ 	.word	0x00000003
        /*082c*/ 	.word	0x0002a848
        /*0830*/ 	.short	0x010a
        /*0832*/ 	.byte	0x3f
	.zero		1


	//   ....[76]....
        /*0834*/ 	.word	0x00013450
        /*0838*/ 	.word	0x00000003
        /*083c*/ 	.word	0x0002a860
        /*0840*/ 	.short	0x010a
        /*0842*/ 	.byte	0x3f
	.zero		1


	//   ....[77]....
        /*0844*/ 	.word	0x000134b0
        /*0848*/ 	.word	0x00000003
        /*084c*/ 	.word	0x0002a840
        /*0850*/ 	.short	0x010a
        /*0852*/ 	.byte	0x3f
	.zero		1


	//   ....[78]....
        /*0854*/ 	.word	0x00013510
        /*0858*/ 	.word	0x00000003
        /*085c*/ 	.word	0x0002a868
        /*0860*/ 	.short	0x010a
        /*0862*/ 	.byte	0x3f
	.zero		1


	//   ....[79]....
        /*0864*/ 	.word	0x00013570
        /*0868*/ 	.word	0x00000003
        /*086c*/ 	.word	0x0002a848
        /*0870*/ 	.short	0x010a
        /*0872*/ 	.byte	0x3f
	.zero		1


	//   ....[80]....
        /*0874*/ 	.word	0x000135d0
        /*0878*/ 	.word	0x00000003
        /*087c*/ 	.word	0x0002a860
        /*0880*/ 	.short	0x010a
        /*0882*/ 	.byte	0x3f
	.zero		1


	//   ....[81]....
        /*0884*/ 	.word	0x00013620
        /*0888*/ 	.word	0x00000003
        /*088c*/ 	.word	0x0002a860
        /*0890*/ 	.short	0x010a
        /*0892*/ 	.byte	0x3f
	.zero		1


	//   ....[82]....
        /*0894*/ 	.word	0x00013670
        /*0898*/ 	.word	0x00000002
        /*089c*/ 	.word	0x0002a820
        /*08a0*/ 	.short	0x010a
        /*08a2*/ 	.byte	0x3f
	.zero		1


	//   ....[83]....
        /*08a4*/ 	.word	0x00013810
        /*08a8*/ 	.word	0x00000006
        /*08ac*/ 	.word	0x00000000
        /*08b0*/ 	.short	0x010a
        /*08b2*/ 	.byte	0x3f
	.zero		1


	//   ....[84]....
        /*08b4*/ 	.word	0x00013860
        /*08b8*/ 	.word	0x00000003
        /*08bc*/ 	.word	0x00000000
        /*08c0*/ 	.short	0x010a
        /*08c2*/ 	.byte	0x3f
	.zero		1


	//   ....[85]....
        /*08c4*/ 	.word	0x000138b0
        /*08c8*/ 	.word	0x00000000
        /*08cc*/ 	.word	0x00000000
        /*08d0*/ 	.short	0x010a
        /*08d2*/ 	.byte	0x3f
	.zero		1


	//----- nvinfo : EIATTR_NUM_MBARRIERS
	.align		4
.L_183:
        /*08d4*/ 	.byte	0x03, 0x38
        /*08d6*/ 	.short	0x0016


	//----- nvinfo : EIATTR_EXIT_INSTR_OFFSETS
	.align		4
        /*08d8*/ 	.byte	0x04, 0x1c
        /*08da*/ 	.short	(.L_185 - .L_184)


	//   ....[0]....
.L_184:
        /*08dc*/ 	.word	0x00012400


	//----- nvinfo : EIATTR_MAX_THREADS
	.align		4
.L_185:
        /*08e0*/ 	.byte	0x04, 0x05
        /*08e2*/ 	.short	(.L_187 - .L_186)
.L_186:
        /*08e4*/ 	.word	0x00000180
        /*08e8*/ 	.word	0x00000001
        /*08ec*/ 	.word	0x00000001


	//----- nvinfo : EIATTR_CRS_STACK_SIZE
	.align		4
.L_187:
        /*08f0*/ 	.byte	0x04, 0x1e
        /*08f2*/ 	.short	(.L_189 - .L_188)
.L_188:
        /*08f4*/ 	.word	0x00000000


	//----- nvinfo : EIATTR_CBANK_PARAM_SIZE
	.align		4
.L_189:
        /*08f8*/ 	.byte	0x03, 0x19
        /*08fa*/ 	.short	0x0a70


	//----- nvinfo : EIATTR_PARAM_CBANK
	.align		4
        /*08fc*/ 	.byte	0x04, 0x0a
        /*08fe*/ 	.short	(.L_191 - .L_190)
	.align		4
.L_190:
        /*0900*/ 	.word	index@(.nv.constant0._ZN7cutlass13device_kernelIN5flash11enable_sm90INS1_16FlashAttnFwdSm90INS1_25CollectiveMainloopFwdSm90ILi2EN4cute5tupleIJNS5_1CILi1EEES8_S8_EEENS6_IJNS7_ILi128EEENS7_ILi96EEENS7_ILi192EEEEEELi128ENS_10bfloat16_tEfNS_4arch4Sm90ELb0ELb1ELb0ELb0ELb0ELb0ELb0ELb1ELb1ELb1ELb1ELb0EEENS1_21CollectiveEpilogueFwdINS6_IJSA_SA_SB_EEES9_SE_SG_Li256ELb0ELb1ELb1ELb0EEENS1_19SingleTileSchedulerILb0ELb1ELb1ELi128EEEEEEEEEvNT_6ParamsE)
        /*0904*/ 	.short	0x0210
        /*0906*/ 	.short	0x0a70


	//----- nvinfo : EIATTR_SW_WAR
	.align		4
.L_191:
        /*0908*/ 	.byte	0x04, 0x36
        /*090a*/ 	.short	(.L_193 - .L_192)
.L_192:
        /*090c*/ 	.word	0x00000008
.L_193:


//--------------------- .nv.info._ZN7cutlass13device_kernelIN5flash11enable_sm90INS1_16FlashAttnFwdSm90INS1_25CollectiveMainloopFwdSm90ILi2EN4cute5tupleIJNS5_1CILi1EEES8_S8_EEENS6_IJNS7_ILi128EEENS7_ILi96EEENS7_ILi192EEEEEELi128ENS_10bfloat16_tEfNS_4arch4Sm90ELb0ELb1ELb0ELb1ELb0ELb0ELb0ELb1ELb1ELb1ELb1ELb0EEENS1_21CollectiveEpilogueFwdINS6_IJSA_SA_SB_EEES9_SE_SG_Li256ELb1ELb1ELb1ELb0EEENS1_36VarlenDynamicPersistentTileSchedulerILi128ELi96ELi256ELi128ELb1ELb1ELb1ELb1ELb0ELb1EEEEEEEEEvNT_6ParamsE --------------------------
	.section	.nv.info._ZN7cutlass13device_kernelIN5flash11enable_sm90INS1_16FlashAttnFwdSm90INS1_25CollectiveMainloopFwdSm90ILi2EN4cute5tupleIJNS5_1CILi1EEES8_S8_EEENS6_IJNS7_ILi128EEENS7_ILi96EEENS7_ILi192EEEEEELi128ENS_10bfloat16_tEfNS_4arch4Sm90ELb0ELb1ELb0ELb1ELb0ELb0ELb0ELb1ELb1ELb1ELb1ELb0EEENS1_21CollectiveEpilogueFwdINS6_IJSA_SA_SB_EEES9_SE_SG_Li256ELb1ELb1ELb1ELb0EEENS1_36VarlenDynamicPersistentTileSchedulerILi128ELi96ELi256ELi128ELb1ELb1ELb1ELb1ELb0ELb1EEEEEEEEEvNT_6ParamsE,"",@"SHT_CUDA_INFO"
	.sectionflags	@""
	.align	4


	//----- nvinfo : EIATTR_CUDA_API_VERSION
	.align		4
        /*0000*/ 	.byte	0x04, 0x37
        /*0002*/ 	.short	(.L_195 - .L_194)
.L_194:
        /*0004*/ 	.word	0x00000082


	//----- nvinfo : EIATTR_KPARAM_INFO
	.align		4
.L_195:
        /*0008*/ 	.byte	0x04, 0x17
        /*000a*/ 	.short	(.L_197 - .L_196)
.L_196:
        /*000c*/ 	.word	0x00000000
        /*0010*/ 	.short	0x0000
        /*0012*/ 	.short	0x0070
        /*0014*/ 	.byte	0x00, 0xf0, 0x01, 0x2a


	//----- nvinfo : EIATTR_SPARSE_MMA_MASK
	.align		4
.L_197:
        /*0018*/ 	.byte	0x03, 0x50
        /*001a*/ 	.short	0x0000


	//----- nvinfo : EIATTR_MAXREG_COUNT
	.align		4
        /*001c*/ 	.byte	0x03, 0x1b
        /*001e*/ 	.short	0x00a8


	//----- nvinfo : EIATTR_NUM_BARRIERS
	.align		4
        /*0020*/ 	.byte	0x02, 0x4c
        /*0022*/ 	.byte	0x09
	.zero		1


	//----- nvinfo : EIATTR_EXTERNS
	.align		4
        /*0024*/ 	.byte	0x04, 0x0f
        /*0026*/ 	.short	(.L_199 - .L_198)


	//   ....[0]....
	.align		4
.L_198:
        /*0028*/ 	.word	index@(__assertfail)


	//----- nvinfo : EIATTR_ANNOTATIONS
	.align		4
.L_199:
        /*002c*/ 	.byte	0x04, 0x55
        /*002e*/ 	.short	(.L_201 - .L_200)


	//   ....[0]....
.L_200:
        /* <DEDUP_REMOVED lines=72> */


	//----- nvinfo : EIATTR_MERCURY_ISA_VERSION
	.align		4
.L_201:
        /*0498*/ 	.byte	0x03, 0x5f
        /*049a*/ 	.short	0x0101


	//----- nvinfo : EIATTR_UNUSED_LOAD_BYTE_OFFSET
	.align		4
        /*049c*/ 	.byte	0x04, 0x44
        /*049e*/ 	.short	(.L_203 - .L_202)


	//   ....[0]....
.L_202:
        /*04a0*/ 	.word	0x00000a10
        /*04a4*/ 	.word	0x0000fff0


	//   ....[1]....
        /*04a8*/ 	.word	0x0000d370
        /*04ac*/ 	.word	0x0000fff0


	//----- nvinfo : EIATTR_INT_WARP_WIDE_INSTR_OFFSETS
	.align		4
.L_203:
        /*04b0*/ 	.byte	0x04, 0x31
        /*04b2*/ 	.short	(.L_205 - .L_204)


	//   ....[0]....
.L_204:
        /*04b4*/ 	.word	0x00000130


	//   ....[1]....
        /*04b8*/ 	.word	0x00000170


	//   ....[2]....
        /*04bc*/ 	.word	0x000001e0


	//   ....[3]....
        /*04c0*/ 	.word	0x000123a0


	//   ....[4]....
        /*04c4*/ 	.word	0x00012440


	//   ....[5]....
        /*04c8*/ 	.word	0x00015f70


	//   ....[6]....
        /*04cc*/ 	.word	0x00015fe0


	//----- nvinfo : EIATTR_COOP_GROUP_MASK_REGIDS
	.align		4
.L_205:
        /*04d0*/ 	.byte	0x04, 0x29
        /*04d2*/ 	.short	(.L_207 - .L_206)


	//   ....[0]....
.L_206:
        /*04d4*/ 	.word	0xffffffff


	//   ....[1]....
        /*04d8*/ 	.word	0xffffffff


	//   ....[2]....
        /*04dc*/ 	.word	0xffffffff


	//   ....[3]....
        /*04e0*/ 	.word	0xffffffff


	//   ....[4]....
        /*04e4*/ 	.word	0xffffffff


	//   ....[5]....
        /*04e8*/ 	.word	0xffffffff


	//   ....[6]....
        /*04ec*/ 	.word	0xffffffff


	//   ....[7]....
        /*04f0*/ 	.word	0xffffffff


	//   ....[8]....
        /*04f4*/ 	.word	0xffffffff


	//   ....[9]....
        /*04f8*/ 	.word	0xffffffff


	//   ....[10]....
        /*04fc*/ 	.word	0xffffffff


	//   ....[11]....
        /*0500*/ 	.word	0xffffffff


	//   ....[12]....
        /*0504*/ 	.word	0xffffffff


	//   ....[13]....
        /*0508*/ 	.word	0xffffffff


	//   ....[14]....
        /*050c*/ 	.word	0xffffffff


	//   ....[15]....
        /*0510*/ 	.word	0xffffffff


	//   ....[16]....
        /*0514*/ 	.word	0xffffffff


	//   ....[17]....
        /*0518*/ 	.word	0xffffffff


	//   ....[18]....
        /*051c*/ 	.word	0xffffffff


	//   ....[19]....
        /*0520*/ 	.word	0xffffffff


	//   ....[20]....
        /*0524*/ 	.word	0xffffffff


	//   ....[21]....
        /*0528*/ 	.word	0xffffffff


	//   ....[22]....
        /*052c*/ 	.word	0xffffffff


	//   ....[23]....
        /*0530*/ 	.word	0xffffffff


	//   ....[24]....
        /*0534*/ 	.word	0xffffffff


	//   ....[25]....
        /*0538*/ 	.word	0xffffffff


	//   ....[26]....
        /*053c*/ 	.word	0xffffffff


	//   ....[27]....
        /*0540*/ 	.word	0xffffffff


	//   ....[28]....
        /*0544*/ 	.word	0xffffffff


	//   ....[29]....
        /*0548*/ 	.word	0xffffffff


	//   ....[30]....
        /*054c*/ 	.word	0xffffffff


	//   ....[31]....
        /*0550*/ 	.word	0xffffffff


	//   ....[32]....
        /*0554*/ 	.word	0xffffffff


	//   ....[33]....
        /*0558*/ 	.word	0xffffffff


	//   ....[34]....
        /*055c*/ 	.word	0xffffffff


	//   ....[35]....
        /*0560*/ 	.word	0xffffffff


	//   ....[36]....
        /*0564*/ 	.word	0xffffffff


	//   ....[37]....
        /*0568*/ 	.word	0xffffffff


	//   ....[38]....
        /*056c*/ 	.word	0xffffffff


	//   ....[39]....
        /*0570*/ 	.word	0xffffffff


	//   ....[40]....
        /*0574*/ 	.word	0xffffffff


	//   ....[41]....
        /*0578*/ 	.word	0xffffffff


	//   ....[42]....
        /*057c*/ 	.word	0xffffffff


	//   ....[43]....
        /*0580*/ 	.word	0xffffffff


	//   ....[44]....
        /*0584*/ 	.word	0xffffffff


	//   ....[45]....
        /*0588*/ 	.word	0xffffffff


	//   ....[46]....
        /*058c*/ 	.word	0xffffffff


	//   ....[47]....
        /*0590*/ 	.word	0xffffffff


	//   ....[48]....
        /*0594*/ 	.word	0xffffffff


	//   ....[49]....
        /*0598*/ 	.word	0xffffffff


	//   ....[50]....
        /*059c*/ 	.word	0xffffffff


	//   ....[51]....
        /*05a0*/ 	.word	0xffffffff


	//   ....[52]....
        /*05a4*/ 	.word	0xffffffff


	//   ....[53]....
        /*05a8*/ 	.word	0xffffffff


	//   ....[54]....
        /*05ac*/ 	.word	0xffffffff


	//   ....[55]....
        /*05b0*/ 	.word	0xffffffff


	//   ....[56]....
        /*05b4*/ 	.word	0xffffffff


	//   ....[57]....
        /*05b8*/ 	.word	0xffffffff


	//   ....[58]....
        /*05bc*/ 	.word	0xffffffff


	//   ....[59]....
        /*05c0*/ 	.word	0xffffffff


	//   ....[60]....
        /*05c4*/ 	.word	0xffffffff


	//   ....[61]....
        /*05c8*/ 	.word	0xffffffff


	//   ....[62]....
        /*05cc*/ 	.word	0xffffffff


	//   ....[63]....
        /*05d0*/ 	.word	0xffffffff


	//   ....[64]....
        /*05d4*/ 	.word	0xffffffff


	//   ....[65]....
        /*05d8*/ 	.word	0xffffffff


	//   ....[66]....
        /*05dc*/ 	.word	0xffffffff


	//   ....[67]....
        /*05e0*/ 	.word	0xffffffff


	//   ....[68]....
        /*05e4*/ 	.word	0xffffffff


	//   ....[69]....
        /*05e8*/ 	.word	0xffffffff


	//   ....[70]....
        /*05ec*/ 	.word	0xffffffff


	//   ....[71]....
        /*05f0*/ 	.word	0xffffffff


	//   ....[72]....
        /*05f4*/ 	.word	0xffffffff


	//   ....[73]....
        /*05f8*/ 	.word	0xffffffff


	//   ....[74]....
        /*05fc*/ 	.word	0xffffffff


	//   ....[75]....
        /*0600*/ 	.word	0xffffffff


	//   ....[76]....
        /*0604*/ 	.word	0xffffffff


	//   ....[77]....
        /*0608*/ 	.word	0xffffffff


	//   ....[78]....
        /*060c*/ 	.word	0xffffffff


	//   ....[79]....
        /*0610*/ 	.word	0xffffffff


	//   ....[80]....
        /*0614*/ 	.word	0xffffffff


	//   ....[81]....
        /*0618*/ 	.word	0xffffffff


	//   ....[82]....
        /*061c*/ 	.word	0xffffffff


	//   ....[83]....
        /*0620*/ 	.word	0xffffffff


	//   ....[84]....
        /*0624*/ 	.word	0xffffffff


	//   ....[85]....
        /*0628*/ 	.word	0xffffffff


	//   ....[86]....
        /*062c*/ 	.word	0xffffffff


	//   ....[87]....
        /*0630*/ 	.word	0xffffffff


	//   ....[88]....
        /*0634*/ 	.word	0xffffffff


	//   ....[89]....
        /*0638*/ 	.word	0xffffffff


	//   ....[90]....
        /*063c*/ 	.word	0xffffffff


	//   ....[91]....
        /*0640*/ 	.word	0xffffffff


	//   ....[92]....
        /*0644*/ 	.word	0xffffffff


	//   ....[93]....
        /*0648*/ 	.word	0xffffffff


	//   ....[94]....
        /*064c*/ 	.word	0xffffffff


	//   ....[95]....
        /*0650*/ 	.word	0xffffffff


	//   ....[96]....
        /*0654*/ 	.word	0xffffffff


	//   ....[97]....
        /*0658*/ 	.word	0xffffffff


	//   ....[98]....
        /*065c*/ 	.word	0xffffffff


	//   ....[99]....
        /*0660*/ 	.word	0xffffffff


	//   ....[100]....
        /*0664*/ 	.word	0xffffffff


	//   ....[101]....
        /*0668*/ 	.word	0xffffffff


	//   ....[102]....
        /*066c*/ 	.word	0xffffffff


	//   ....[103]....
        /*0670*/ 	.word	0xffffffff


	//   ....[104]....
        /*0674*/ 	.word	0xffffffff


	//   ....[105]....
        /*0678*/ 	.word	0xffffffff


	//   ....[106]....
        /*067c*/ 	.word	0xffffffff


	//   ....[107]....
        /*0680*/ 	.word	0xffffffff


	//   ....[108]....
        /*0684*/ 	.word	0xffffffff


	//   ....[109]....
        /*0688*/ 	.word	0xffffffff


	//   ....[110]....
        /*068c*/ 	.word	0xffffffff


	//   ....[111]....
        /*0690*/ 	.word	0x0500000f


	//   ....[112]....
        /*0694*/ 	.word	0x0500000f


	//   ....[113]....
        /*0698*/ 	.word	0x0500000f


	//   ....[114]....
        /*069c*/ 	.word	0x0500000f


	//   ....[115]....
        /*06a0*/ 	.word	0x0500000f


	//   ....[116]....
        /*06a4*/ 	.word	0x0500000f


	//   ....[117]....
        /*06a8*/ 	.word	0x0500000f


	//   ....[118]....
        /*06ac*/ 	.word	0x0500000f


	//   ....[119]....
        /*06b0*/ 	.word	0x0500000f


	//   ....[120]....
        /*06b4*/ 	.word	0x0500000f


	//   ....[121]....
        /*06b8*/ 	.word	0x0500000f


	//   ....[122]....
        /*06bc*/ 	.word	0x0500000f


	//   ....[123]....
        /*06c0*/ 	.word	0x0500000f


	//   ....[124]....
        /*06c4*/ 	.word	0x0500000f


	//   ....[125]....
        /*06c8*/ 	.word	0x0500000f


	//   ....[126]....
        /*06cc*/ 	.word	0x0500000f


	//   ....[127]....
        /*06d0*/ 	.word	0x0500000f


	//   ....[128]....
        /*06d4*/ 	.word	0x0500000f


	//   ....[129]....
        /*06d8*/ 	.word	0x0500000f


	//   ....[130]....
        /*06dc*/ 	.word	0x0500000f


	//   ....[131]....
        /*06e0*/ 	.word	0x0500000f


	//   ....[132]....
        /*06e4*/ 	.word	0x0500000f


	//   ....[133]....
        /*06e8*/ 	.word	0x0500000f


	//   ....[134]....
        /*06ec*/ 	.word	0x0500000f


	//   ....[135]....
        /*06f0*/ 	.word	0x0500000f


	//   ....[136]....
        /*06f4*/ 	.word	0x0500000f


	//   ....[137]....
        /*06f8*/ 	.word	0x0500000f


	//   ....[138]....
        /*06fc*/ 	.word	0x0500000f


	//   ....[139]....
        /*0700*/ 	.word	0x0500000f


	//   ....[140]....
        /*0704*/ 	.word	0x0500000f


	//   ....[141]....
        /*0708*/ 	.word	0x0500000f


	//   ....[142]....
        /*070c*/ 	.word	0x0500000f


	//   ....[143]....
        /*0710*/ 	.word	0x0500000f


	//   ....[144]....
        /*0714*/ 	.word	0x0500000f


	//   ....[145]....
        /*0718*/ 	.word	0x0500000f


	//   ....[146]....
        /*071c*/ 	.word	0x0500000f


	//----- nvinfo : EIATTR_COOP_GROUP_INSTR_OFFSETS
	.align		4
.L_207:
        /*0720*/ 	.byte	0x04, 0x28
        /*0722*/ 	.short	(.L_209 - .L_208)


	//   ....[0]....
.L_208:
        /*0724*/ 	.word	0x00000060


	//   ....[1]....
        /*0728*/ 	.word	0x00000140


	//   ....[2]....
        /*072c*/ 	.word	0x00000190


	//   ....[3]....
        /*0730*/ 	.word	0x000003c0


	//   ....[4]....
        /*0734*/ 	.word	0x00000520


	//   ....[5]....
        /*0738*/ 	.word	0x00000640


	//   ....[6]....
        /*073c*/ 	.word	0x000007a0


	//   ....[7]....
        /*0740*/ 	.word	0x00001e40


	//   ....[8]....
        /*0744*/ 	.word	0x00002670


	//   ....[9]....
        /*0748*/ 	.word	0x00003220


	//   ....[10]....
        /*074c*/ 	.word	0x000038c0


	//   ....[11]....
        /*0750*/ 	.word	0x000039d0


	//   ....[12]....
        /*0754*/ 	.word	0x00003fe0


	//   ....[13]....
        /*0758*/ 	.word	0x00004050


	//   ....[14]....
        /*075c*/ 	.word	0x00005940


	//   ....[15]....
        /*0760*/ 	.word	0x00005b60


	//   ....[16]....
        /*0764*/ 	.word	0x000068e0


	//   ....[17]....
        /*0768*/ 	.word	0x000069f0


	//   ....[18]....
        /*076c*/ 	.word	0x00006f70


	//   ....[19]....
        /*0770*/ 	.word	0x00006ff0


	//   ....[20]....
        /*0774*/ 	.word	0x00008990


	//   ....[21]....
        /*0778*/ 	.word	0x000089b0


	//   ....[22]....
        /*077c*/ 	.word	0x00008cc0


	//   ....[23]....
        /*0780*/ 	.word	0x00008d20


	//   ....[24]....
        /*0784*/ 	.word	0x0000a5d0


	//   ....[25]....
        /*0788*/ 	.word	0x0000a7a0


	//   ....[26]....
        /*078c*/ 	.word	0x0000b520


	//   ....[27]....
        /*0790*/ 	.word	0x0000b630


	//   ....[28]....
        /*0794*/ 	.word	0x0000bbd0


	//   ....[29]....
        /*0798*/ 	.word	0x0000bc60


	//   ....[30]....
        /*079c*/ 	.word	0x0000cac0


	//   ....[31]....
        /*07a0*/ 	.word	0x0000cb00


	//   ....[32]....
        /*07a4*/ 	.word	0x0000cc30


	//   ....[33]....
        /*07a8*/ 	.word	0x0000cc50


	//   ....[34]....
        /*07ac*/ 	.word	0x0000df20


	//   ....[35]....
        /*07b0*/ 	.word	0x0000df60


	//   ....[36]....
        /*07b4*/ 	.word	0x0000df90


	//   ....[37]....
        /*07b8*/ 	.word	0x0000dfc0


	//   ....[38]....
        /*07bc*/ 	.word	0x0000e690


	//   ....[39]....
        /*07c0*/ 	.word	0x0000e6d0


	//   ....[40]....
        /*07c4*/ 	.word	0x0000e7a0


	//   ....[41]....
        /*07c8*/ 	.word	0x0000e7c0


	//   ....[42]....
        /*07cc*/ 	.word	0x0000e890


	//   ....[43]....
        /*07d0*/ 	.word	0x0000e8b0


	//   ....[44]....
        /*07d4*/ 	.word	0x0000e990


	//   ....[45]....
        /*07d8*/ 	.word	0x0000e9b0


	//   ....[46]....
        /*07dc*/ 	.word	0x0000edb0


	//   ....[47]....
        /*07e0*/ 	.word	0x0000edc0


	//   ....[48]....
        /*07e4*/ 	.word	0x0000f210


	//   ....[49]....
        /*07e8*/ 	.word	0x0000f220


	//   ....[50]....
        /*07ec*/ 	.word	0x000100a0


	//   ....[51]....
        /*07f0*/ 	.word	0x000100c0


	//   ....[52]....
        /*07f4*/ 	.word	0x00010190


	//   ....[53]....
        /*07f8*/ 	.word	0x000101b0


	//   ....[54]....
        /*07fc*/ 	.word	0x00010280


	//   ....[55]....
        /*0800*/ 	.word	0x000102a0


	//   ....[56]....
        /*0804*/ 	.word	0x00010380


	//   ....[57]....
        /*0808*/ 	.word	0x000103a0


	//   ....[58]....
        /*080c*/ 	.word	0x00010510


	//   ....[59]....
        /*0810*/ 	.word	0x00010750


	//   ....[60]....
        /*0814*/ 	.word	0x00010780


	//   ....[61]....
        /*0818*/ 	.word	0x000107b0


	//   ....[62]....
        /*081c*/ 	.word	0x000107e0


	//   ....[63]....
        /*0820*/ 	.word	0x00010810


	//   ....[64]....
        /*0824*/ 	.word	0x00010840


	//   ....[65]....
        /*0828*/ 	.word	0x000109f0


	//   ....[66]....
        /*082c*/ 	.word	0x00010a20


	//   ....[67]....
        /*0830*/ 	.word	0x00010a50


	//   ....[68]....
        /*0834*/ 	.word	0x00010a80


	//   ....[69]....
        /*0838*/ 	.word	0x00010ab0


	//   ....[70]....
        /*083c*/ 	.word	0x00010ae0


	//   ....[71]....
        /*0840*/ 	.word	0x00010b80


	//   ....[72]....
        /*0844*/ 	.word	0x00010bb0


	//   ....[73]....
        /*0848*/ 	.word	0x00010bc0


	//   ....[74]....
        /*084c*/ 	.word	0x00010bf0


	//   ....[75]....
        /*0850*/ 	.word	0x00012990


	//   ....[76]....
        /*0854*/ 	.word	0x000135d0


	//   ....[77]....
        /*0858*/ 	.word	0x000135f0


	//   ....[78]....
        /*085c*/ 	.word	0x00013600


	//   ....[79]....
        /*0860*/ 	.word	0x00013630


	//   ....[80]....
        /*0864*/ 	.word	0x00013750


	//   ....[81]....
        /*0868*/ 	.word	0x00013760


	//   ....[82]....
        /*086c*/ 	.word	0x00013800


	//   ....[83]....
        /*0870*/ 	.word	0x00013810


	//   ....[84]....
        /*0874*/ 	.word	0x000138b0


	//   ....[85]....
        /*0878*/ 	.word	0x000138c0


	//   ....[86]....
        /*087c*/ 	.word	0x00013960


	//   ....[87]....
        /*0880*/ 	.word	0x00013970


	//   ....[88]....
        /*0884*/ 	.word	0x000139f0


	//   ....[89]....
        /*0888*/ 	.word	0x00013a20


	//   ....[90]....
        /*088c*/ 	.word	0x00013a70


	//   ....[91]....
        /*0890*/ 	.word	0x00013ab0


	//   ....[92]....
        /*0894*/ 	.word	0x000166c0


	//   ....[93]....
        /*0898*/ 	.word	0x00016740


	//   ....[94]....
        /*089c*/ 	.word	0x00016770


	//   ....[95]....
        /*08a0*/ 	.word	0x00016780


	//   ....[96]....
        /*08a4*/ 	.word	0x000167b0


	//   ....[97]....
        /*08a8*/ 	.word	0x000167e0


	//   ....[98]....
        /*08ac*/ 	.word	0x00016810


	//   ....[99]....
        /*08b0*/ 	.word	0x00016840


	//   ....[100]....
        /*08b4*/ 	.word	0x00016a10


	//   ....[101]....
        /*08b8*/ 	.word	0x00016a40


	//   ....[102]....
        /*08bc*/ 	.word	0x00016a70


	//   ....[103]....
        /*08c0*/ 	.word	0x00016aa0


	//   ....[104]....
        /*08c4*/ 	.word	0x00016ad0


	//   ....[105]....
        /*08c8*/ 	.word	0x00016b00


	//   ....[106]....
        /*08cc*/ 	.word	0x00016bd0


	//   ....[107]....
        /*08d0*/ 	.word	0x00016bf0


	//   ....[108]....
        /*08d4*/ 	.word	0x00016c00


	//   ....[109]....
        /*08d8*/ 	.word	0x00016c80


	//   ....[110]....
        /*08dc*/ 	.word	0x000177d0


	//   ....[111]....
        /*08e0*/ 	.word	0x00017e60


	//   ....[112]....
        /*08e4*/ 	.word	0x00018040


	//   ....[113]....
        /*08e8*/ 	.word	0x00018090


	//   ....[114]....
        /*08ec*/ 	.word	0x000181c0


	//   ....[115]....
        /*08f0*/ 	.word	0x00018210


	//   ....[116]....
        /*08f4*/ 	.word	0x00018350


	//   ....[117]....
        /*08f8*/ 	.word	0x000183c0


	//   ....[118]....
        /*08fc*/ 	.word	0x000184f0


	//   ....[119]....
        /*0900*/ 	.word	0x00018540


	//   ....[120]....
        /*0904*/ 	.word	0x00018670


	//   ....[121]....
        /*0908*/ 	.word	0x000186c0


	//   ....[122]....
        /*090c*/ 	.word	0x000187f0


	//   ....[123]....
        /*0910*/ 	.word	0x00018840


	//   ....[124]....
        /*0914*/ 	.word	0x00018950


	//   ....[125]....
        /*0918*/ 	.word	0x000189c0


	//   ....[126]....
        /*091c*/ 	.word	0x00018ad0


	//   ....[127]....
        /*0920*/ 	.word	0x00018b20


	//   ....[128]....
        /*0924*/ 	.word	0x00018e50


	//   ....[129]....
        /*0928*/ 	.word	0x00018ef0


	//   ....[130]....
        /*092c*/ 	.word	0x00019090


	//   ....[131]....
        /*0930*/ 	.word	0x00019110


	//   ....[132]....
        /*0934*/ 	.word	0x00019190


	//   ....[133]....
        /*0938*/ 	.word	0x00019210


	//   ....[134]....
        /*093c*/ 	.word	0x00019290


	//   ....[135]....
        /*0940*/ 	.word	0x00019320


	//   ....[136]....
        /*0944*/ 	.word	0x000193c0


	//   ....[137]....
        /*0948*/ 	.word	0x00019470


	//   ....[138]....
        /*094c*/ 	.word	0x000194f0


	//   ....[139]....
        /*0950*/ 	.word	0x00019570


	//   ....[140]....
        /*0954*/ 	.word	0x000195f0


	//   ....[141]....
        /*0958*/ 	.word	0x00019680


	//   ....[142]....
        /*095c*/ 	.word	0x00019700


	//   ....[143]....
        /*0960*/ 	.word	0x000197b0


	//   ....[144]....
        /*0964*/ 	.word	0x00019800


	//   ....[145]....
        /*0968*/ 	.word	0x000198c0


	//   ....[146]....
        /*096c*/ 	.word	0x000199f0


	//----- nvinfo : EIATTR_REG_RECONFIG
	.align		4
.L_209:
        /*0970*/ 	.byte	0x01, 0x54
	.zero		2


	//----- nvinfo : EIATTR_SYSCALL_OFFSETS
	.align		4
        /*0974*/ 	.byte	0x04, 0x46
        /*0976*/ 	.short	(.L_211 - .L_210)


	//   ....[0]....
.L_210:
        /*0978*/ 	.word	0x00002020


	//   ....[1]....
        /*097c*/ 	.word	0x000125b0


	//   ....[2]....
        /*0980*/ 	.word	0x00012700


	//   ....[3]....
        /*0984*/ 	.word	0x000127f0


	//   ....[4]....
        /*0988*/ 	.word	0x000130f0


	//----- nvinfo : EIATTR_MBARRIER_INSTR_OFFSETS
	.align		4
.L_211:
        /*098c*/ 	.byte	0x04, 0x39
        /*098e*/ 	.short	(.L_213 - .L_212)


	//   ....[0]....
.L_212:
        /*0990*/ 	.word	0x00000270
        /*0994*/ 	.word	0x000000ff
        /*0998*/ 	.word	0x0002a800
        /*099c*/ 	.short	0x0100
        /*099e*/ 	.byte	0x08
	.zero		1


	//   ....[1]....
        /*09a0*/ 	.word	0x00000280
        /*09a4*/ 	.word	0x000000ff
        /*09a8*/ 	.word	0x0002a820
        /*09ac*/ 	.short	0x0100
        /*09ae*/ 	.byte	0x08
	.zero		1


	//   ....[2]....
        /*09b0*/ 	.word	0x00000370
        /*09b4*/ 	.word	0x000000ff
        /*09b8*/ 	.word	0x0002a830
        /*09bc*/ 	.short	0x0100
        /*09be*/ 	.byte	0x08
	.zero		1


	//   ....[3]....
        /*09c0*/ 	.word	0x00000380
        /*09c4*/ 	.word	0x000000ff
        /*09c8*/ 	.word	0x0002a840
        /*09cc*/ 	.short	0x0100
        /*09ce*/ 	.byte	0x08
	.zero		1


	//   ....[4]....
        /*09d0*/ 	.word	0x00000390
        /*09d4*/ 	.word	0x000000ff
        /*09d8*/ 	.word	0x0002a838
        /*09dc*/ 	.short	0x0100
        /*09de*/ 	.byte	0x08
	.zero		1


	//   ....[5]....
        /*09e0*/ 	.word	0x000003a0
        /*09e4*/ 	.word	0x000000ff
        /*09e8*/ 	.word	0x0002a848
        /*09ec*/ 	.short	0x0100
        /*09ee*/ 	.byte	0x08
	.zero		1


	//   ....[6]....
        /*09f0*/ 	.word	0x000004d0
        /*09f4*/ 	.word	0x000000ff
        /*09f8*/ 	.word	0x0002a850
        /*09fc*/ 	.short	0x0100
        /*09fe*/ 	.byte	0x08
	.zero		1


	//   ....[7]....
        /*0a00*/ 	.word	0x000004e0
        /*0a04*/ 	.word	0x000000ff
        /*0a08*/ 	.word	0x0002a860
        /*0a0c*/ 	.short	0x0100
        /*0a0e*/ 	.byte	0x08
	.zero		1


	//   ....[8]....
        /*0a10*/ 	.word	0x000004f0
        /*0a14*/ 	.word	0x000000ff
        /*0a18*/ 	.word	0x0002a858
        /*0a1c*/ 	.short	0x0100
        /*0a1e*/ 	.byte	0x08
	.zero		1


	//   ....[9]....
        /*0a20*/ 	.word	0x00000500
        /*0a24*/ 	.word	0x000000ff
        /*0a28*/ 	.word	0x0002a868
        /*0a2c*/ 	.short	0x0100
        /*0a2e*/ 	.byte	0x08
	.zero		1


	//   ....[10]....
        /*0a30*/ 	.word	0x000005f0
        /*0a34*/ 	.word	0x000000ff
        /*0a38*/ 	.word	0x0002a870
        /*0a3c*/ 	.short	0x0100
        /*0a3e*/ 	.byte	0x06
	.zero		1


	//   ....[11]....
        /*0a40*/ 	.word	0x00000600
        /*0a44*/ 	.word	0x000000ff
        /*0a48*/ 	.word	0x0002a880
        /*0a4c*/ 	.short	0x0100
        /*0a4e*/ 	.byte	0x06
	.zero		1


	//   ....[12]....
        /*0a50*/ 	.word	0x00000610
        /*0a54*/ 	.word	0x000000ff
        /*0a58*/ 	.word	0x0002a878
        /*0a5c*/ 	.short	0x0100
        /*0a5e*/ 	.byte	0x06
	.zero		1


	//   ....[13]....
        /*0a60*/ 	.word	0x00000620
        /*0a64*/ 	.word	0x000000ff
        /*0a68*/ 	.word	0x0002a888
        /*0a6c*/ 	.short	0x0100
        /*0a6e*/ 	.byte	0x06
	.zero		1


	//   ....[14]....
        /*0a70*/ 	.word	0x00000750
        /*0a74*/ 	.word	0x000000ff
        /*0a78*/ 	.word	0x0002a890
        /*0a7c*/ 	.short	0x0100
        /*0a7e*/ 	.byte	0x08
	.zero		1


	//   ....[15]....
        /*0a80*/ 	.word	0x00000760
        /*0a84*/ 	.word	0x000000ff
        /*0a88*/ 	.word	0x0002a8a0
        /*0a8c*/ 	.short	0x0100
        /*0a8e*/ 	.byte	0x08
	.zero		1


	//   ....[16]....
        /*0a90*/ 	.word	0x00000770
        /*0a94*/ 	.word	0x000000ff
        /*0a98*/ 	.word	0x0002a898
        /*0a9c*/ 	.short	0x0100
        /*0a9e*/ 	.byte	0x08
	.zero		1


	//   ....[17]....
        /*0aa0*/ 	.word	0x00000780
        /*0aa4*/ 	.word	0x000000ff
        /*0aa8*/ 	.word	0x0002a8a8
        /*0aac*/ 	.short	0x0100
        /*0aae*/ 	.byte	0x08
	.zero		1


	//   ....[18]....
        /*0ab0*/ 	.word	0x000008b0
        /*0ab4*/ 	.word	0x000000ff
        /*0ab8*/ 	.word	0x0002a8b0
        /*0abc*/ 	.short	0x0100
        /*0abe*/ 	.byte	0x08
	.zero		1


	//   ....[19]....
        /*0ac0*/ 	.word	0x000008c0
        /*0ac4*/ 	.word	0x000000ff
        /*0ac8*/ 	.word	0x0002a8c0
        /*0acc*/ 	.short	0x0100
        /*0ace*/ 	.byte	0x08
	.zero		1


	//   ....[20]....
        /*0ad0*/ 	.word	0x000008d0
        /*0ad4*/ 	.word	0x000000ff
        /*0ad8*/ 	.word	0x0002a8b8
        /*0adc*/ 	.short	0x0100
        /*0ade*/ 	.byte	0x08
	.zero		1


	//   ....[21]....
        /*0ae0*/ 	.word	0x000008e0
        /*0ae4*/ 	.word	0x000000ff
        /*0ae8*/ 	.word	0x0002a8c8
        /*0aec*/ 	.short	0x0100
        /*0aee*/ 	.byte	0x08
	.zero		1


	//   ....[22]....
        /*0af0*/ 	.word	0x000020c0
        /*0af4*/ 	.word	0x000000ff
        /*0af8*/ 	.word	0x0002a800
        /*0afc*/ 	.short	0x010a
        /*0afe*/ 	.byte	0x25
	.zero		1


	//   ....[23]....
        /*0b00*/ 	.word	0x00002140
        /*0b04*/ 	.word	0x00000003
        /*0b08*/ 	.word	0x0002a830
        /*0b0c*/ 	.short	0x010a
        /*0b0e*/ 	.byte	0x3f
	.zero		1


	//   ....[24]....
        /*0b10*/ 	.word	0x000021b0
        /*0b14*/ 	.word	0x00000003
        /*0b18*/ 	.word	0x0002a830
        /*0b1c*/ 	.short	0x010a
        /*0b1e*/ 	.byte	0x3f
	.zero		1


	//   ....[25]....
        /*0b20*/ 	.word	0x00002900
        /*0b24*/ 	.word	0x00000000
        /*0b28*/ 	.word	0x00000000
        /*0b2c*/ 	.short	0x0101
        /*0b2e*/ 	.byte	0x3f
	.zero		1


	//   ....[26]....
        /*0b30*/ 	.word	0x00004d10
        /*0b34*/ 	.word	0x000000ff
        /*0b38*/ 	.word	0x0002a830
        /*0b3c*/ 	.short	0x010a
        /*0b3e*/ 	.byte	0x06
	.zero		1


	//   ....[27]....
        /*0b40*/ 	.word	0x00004d50
        /*0b44*/ 	.word	0x000000ff
        /*0b48*/ 	.word	0x0002a830
        /*0b4c*/ 	.short	0x010a
        /*0b4e*/ 	.byte	0x06
	.zero		1


	//   ....[28]....
        /*0b50*/ 	.word	0x000055d0
        /*0b54*/ 	.word	0x000000ff
        /*0b58*/ 	.word	0x0002a850
        /*0b5c*/ 	.short	0x010a
        /*0b5e*/ 	.byte	0x05
	.zero		1


	//   ....[29]....
        /*0b60*/ 	.word	0x00005610
        /*0b64*/ 	.word	0x000000ff
        /*0b68*/ 	.word	0x0002a850
        /*0b6c*/ 	.short	0x010a
        /*0b6e*/ 	.byte	0x05
	.zero		1


	//   ....[30]....
        /*0b70*/ 	.word	0x00005970
        /*0b74*/ 	.word	0x00000000
        /*0b78*/ 	.word	0x00000000
        /*0b7c*/ 	.short	0x0101
        /*0b7e*/ 	.byte	0x3f
	.zero		1


	//   ....[31]....
        /*0b80*/ 	.word	0x000072b0
        /*0b84*/ 	.word	0x0000006b
        /*0b88*/ 	.word	0x00000000
        /*0b8c*/ 	.short	0x0101
        /*0b8e*/ 	.byte	0x3f
	.zero		1


	//   ....[32]....
        /*0b90*/ 	.word	0x00007d50
        /*0b94*/ 	.word	0x000000ff
        /*0b98*/ 	.word	0x0002a830
        /*0b9c*/ 	.short	0x010a
        /*0b9e*/ 	.byte	0x05
	.zero		1


	//   ....[33]....
        /*0ba0*/ 	.word	0x00007d90
        /*0ba4*/ 	.word	0x000000ff
        /*0ba8*/ 	.word	0x0002a830
        /*0bac*/ 	.short	0x010a
        /*0bae*/ 	.byte	0x05
	.zero		1


	//   ....[34]....
        /*0bb0*/ 	.word	0x00008610
        /*0bb4*/ 	.word	0x000000ff
        /*0bb8*/ 	.word	0x0002a850
        /*0bbc*/ 	.short	0x010a
        /*0bbe*/ 	.byte	0x05
	.zero		1


	//   ....[35]....
        /*0bc0*/ 	.word	0x00008650
        /*0bc4*/ 	.word	0x000000ff
        /*0bc8*/ 	.word	0x0002a850
        /*0bcc*/ 	.short	0x010a
        /*0bce*/ 	.byte	0x05
	.zero		1


	//   ....[36]....
        /*0bd0*/ 	.word	0x000093b0
        /*0bd4*/ 	.word	0x0000005b
        /*0bd8*/ 	.word	0x00000000
        /*0bdc*/ 	.short	0x0101
        /*0bde*/ 	.byte	0x3f
	.zero		1


	//   ....[37]....
        /*0be0*/ 	.word	0x00009420
        /*0be4*/ 	.word	0x0000005f
        /*0be8*/ 	.word	0x00000000
        /*0bec*/ 	.short	0x0101
        /*0bee*/ 	.byte	0x3f
	.zero		1


	//   ....[38]....
        /*0bf0*/ 	.word	0x00009960
        /*0bf4*/ 	.word	0x000000ff
        /*0bf8*/ 	.word	0x0002a830
        /*0bfc*/ 	.short	0x010a
        /*0bfe*/ 	.byte	0x05
	.zero		1


	//   ....[39]....
        /*0c00*/ 	.word	0x000099a0
        /*0c04*/ 	.word	0x000000ff
        /*0c08*/ 	.word	0x0002a830
        /*0c0c*/ 	.short	0x010a
        /*0c0e*/ 	.byte	0x05
	.zero		1


	//   ....[40]....
        /*0c10*/ 	.word	0x0000a220
        /*0c14*/ 	.word	0x000000ff
        /*0c18*/ 	.word	0x0002a850
        /*0c1c*/ 	.short	0x010a
        /*0c1e*/ 	.byte	0x05
	.zero		1


	//   ....[41]....
        /*0c20*/ 	.word	0x0000a260
        /*0c24*/ 	.word	0x000000ff
        /*0c28*/ 	.word	0x0002a850
        /*0c2c*/ 	.short	0x010a
        /*0c2e*/ 	.byte	0x05
	.zero		1


	//   ....[42]....
        /*0c30*/ 	.word	0x0000a540
        /*0c34*/ 	.word	0x00000000
        /*0c38*/ 	.word	0x00000000
        /*0c3c*/ 	.short	0x0101
        /*0c3e*/ 	.byte	0x3f
	.zero		1


	//   ....[43]....
        /*0c40*/ 	.word	0x0000bcd0
        /*0c44*/ 	.word	0x0000006d
        /*0c48*/ 	.word	0x00000000
        /*0c4c*/ 	.short	0x0101
        /*0c4e*/ 	.byte	0x3f
	.zero		1


	//   ....[44]....
        /*0c50*/ 	.word	0x0000ca30
        /*0c54*/ 	.word	0x000000ff
        /*0c58*/ 	.word	0x0002a850
        /*0c5c*/ 	.short	0x010a
        /*0c5e*/ 	.byte	0x05
	.zero		1


	//   ....[45]....
        /*0c60*/ 	.word	0x0000ca70
        /*0c64*/ 	.word	0x000000ff
        /*0c68*/ 	.word	0x0002a850
        /*0c6c*/ 	.short	0x010a
        /*0c6e*/ 	.byte	0x05
	.zero		1


	//   ....[46]....
        /*0c70*/ 	.word	0x0000cf10
        /*0c74*/ 	.word	0x0000000a
        /*0c78*/ 	.word	0x00000000
        /*0c7c*/ 	.short	0x0101
        /*0c7e*/ 	.byte	0x3f
	.zero		1


	//   ....[47]....
        /*0c80*/ 	.word	0x0000e6c0
        /*0c84*/ 	.word	0x00000010
        /*0c88*/ 	.word	0x00000000
        /*0c8c*/ 	.short	0x0101
        /*0c8e*/ 	.byte	0x3f
	.zero		1


	//   ....[48]....
        /*0c90*/ 	.word	0x0000ebe0
        /*0c94*/ 	.word	0x00000006
        /*0c98*/ 	.word	0x00000000
        /*0c9c*/ 	.short	0x0101
        /*0c9e*/ 	.byte	0x3f
	.zero		1


	//   ....[49]....
        /*0ca0*/ 	.word	0x00012c10
        /*0ca4*/ 	.word	0x00000000
        /*0ca8*/ 	.word	0x0002a840
        /*0cac*/ 	.short	0x010a
        /*0cae*/ 	.byte	0x3f
	.zero		1


	//   ....[50]....
        /*0cb0*/ 	.word	0x00013bd0
        /*0cb4*/ 	.word	0x00000012
        /*0cb8*/ 	.word	0x0002a800
        /*0cbc*/ 	.short	0x0107
        /*0cbe*/ 	.byte	0x3f
	.zero		1


	//   ....[51]....
        /*0cc0*/ 	.word	0x00013ce0
        /*0cc4*/ 	.word	0x00000012
        /*0cc8*/ 	.word	0x0002a800
        /*0ccc*/ 	.short	0x0101
        /*0cce*/ 	.byte	0x3f
	.zero		1


	//   ....[52]....
        /*0cd0*/ 	.word	0x00013d00
        /*0cd4*/ 	.word	0x00000012
        /*0cd8*/ 	.word	0x0002a820
        /*0cdc*/ 	.short	0x010a
        /*0cde*/ 	.byte	0x3f
	.zero		1


	//   ....[53]....
        /*0ce0*/ 	.word	0x00014130
        /*0ce4*/ 	.word	0x00000003
        /*0ce8*/ 	.word	0x0002a840
        /*0cec*/ 	.short	0x010a
        /*0cee*/ 	.byte	0x3f
	.zero		1


	//   ....[54]....
        /*0cf0*/ 	.word	0x000145c0
        /*0cf4*/ 	.word	0x00000003
        /*0cf8*/ 	.word	0x00000060
        /*0cfc*/ 	.short	0x010a
        /*0cfe*/ 	.byte	0x3f
	.zero		1


	//   ....[55]....
        /*0d00*/ 	.word	0x00014c50
        /*0d04*/ 	.word	0x00000003
        /*0d08*/ 	.word	0x0002a840
        /*0d0c*/ 	.short	0x010a
        /*0d0e*/ 	.byte	0x3f
	.zero		1


	//   ....[56]....
        /*0d10*/ 	.word	0x000150e0
        /*0d14*/ 	.word	0x00000002
        /*0d18*/ 	.word	0x00000060
        /*0d1c*/ 	.short	0x010a
        /*0d1e*/ 	.byte	0x3f
	.zero		1


	//   ....[57]....
        /*0d20*/ 	.word	0x000156c0
        /*0d24*/ 	.word	0x00000002
        /*0d28*/ 	.word	0x0002a840
        /*0d2c*/ 	.short	0x010a
        /*0d2e*/ 	.byte	0x3f
	.zero		1


	//   ....[58]....
        /*0d30*/ 	.word	0x00015b50
        /*0d34*/ 	.word	0x00000002
        /*0d38*/ 	.word	0x00000060
        /*0d3c*/ 	.short	0x010a
        /*0d3e*/ 	.byte	0x3f
	.zero		1


	//   ....[59]....
        /*0d40*/ 	.word	0x000160e0
        /*0d44*/ 	.word	0x00000000
        /*0d48*/ 	.word	0x0002a860
        /*0d4c*/ 	.short	0x010a
        /*0d4e*/ 	.byte	0x3f
	.zero		1


	//   ....[60]....
        /*0d50*/ 	.word	0x00017750
        /*0d54*/ 	.word	0x00000000
        /*0d58*/ 	.word	0x0002a820
        /*0d5c*/ 	.short	0x010a
        /*0d5e*/ 	.byte	0x3f
	.zero		1


	//   ....[61]....
        /*0d60*/ 	.word	0x00017960
        /*0d64*/ 	.word	0x00000006
        /*0d68*/ 	.word	0x00000000
        /*0d6c*/ 	.short	0x010a
        /*0d6e*/ 	.byte	0x3f
	.zero		1


	//   ....[62]....
        /*0d70*/ 	.word	0x00017990
        /*0d74*/ 	.word	0x00000007
        /*0d78*/ 	.word	0x00000000
        /*0d7c*/ 	.short	0x010a
        /*0d7e*/ 	.byte	0x3f
	.zero		1


	//   ....[63]....
        /*0d80*/ 	.word	0x000179f0
        /*0d84*/ 	.word	0x00000004
        /*0d88*/ 	.word	0x00000000
        /*0d8c*/ 	.short	0x010a
        /*0d8e*/ 	.byte	0x3f
	.zero		1


	//   ....[64]....
        /*0d90*/ 	.word	0x00017a20
        /*0d94*/ 	.word	0x00000003
        /*0d98*/ 	.word	0x00000000
        /*0d9c*/ 	.short	0x010a
        /*0d9e*/ 	.byte	0x3f
	.zero		1


	//   ....[65]....
        /*0da0*/ 	.word	0x00017a90
        /*0da4*/ 	.word	0x00000003
        /*0da8*/ 	.word	0x0002a800
        /*0dac*/ 	.short	0x010a
        /*0dae*/ 	.byte	0x3f
	.zero		1


	//   ....[66]....
        /*0db0*/ 	.word	0x00017ae0
        /*0db4*/ 	.word	0x00000003
        /*0db8*/ 	.word	0x0002a830
        /*0dbc*/ 	.short	0x010a
        /*0dbe*/ 	.byte	0x3f
	.zero		1


	//   ....[67]....
        /*0dc0*/ 	.word	0x00017b40
        /*0dc4*/ 	.word	0x0000000c
        /*0dc8*/ 	.word	0x0002a830
        /*0dcc*/ 	.short	0x010a
        /*0dce*/ 	.byte	0x3f
	.zero		1


	//   ....[68]....
        /*0dd0*/ 	.word	0x00017ba0
        /*0dd4*/ 	.word	0x00000009
        /*0dd8*/ 	.word	0x0002a850
        /*0ddc*/ 	.short	0x010a
        /*0dde*/ 	.byte	0x3f
	.zero		1


	//   ....[69]....
        /*0de0*/ 	.word	0x00017c00
        /*0de4*/ 	.word	0x00000008
        /*0de8*/ 	.word	0x0002a830
        /*0dec*/ 	.short	0x010a
        /*0dee*/ 	.byte	0x3f
	.zero		1


	//   ....[70]....
        /*0df0*/ 	.word	0x00017c60
        /*0df4*/ 	.word	0x00000003
        /*0df8*/ 	.word	0x0002a850
        /*0dfc*/ 	.short	0x010a
        /*0dfe*/ 	.byte	0x3f
	.zero		1


	//   ....[71]....
        /*0e00*/ 	.word	0x00017cc0
        /*0e04*/ 	.word	0x00000008
        /*0e08*/ 	.word	0x0002a830
        /*0e0c*/ 	.short	0x010a
        /*0e0e*/ 	.byte	0x3f
	.zero		1


	//   ....[72]....
        /*0e10*/ 	.word	0x00017d20
        /*0e14*/ 	.word	0x00000003
        /*0e18*/ 	.word	0x0002a850
        /*0e1c*/ 	.short	0x010a
        /*0e1e*/ 	.byte	0x3f
	.zero		1


	//   ....[73]....
        /*0e20*/ 	.word	0x00017d80
        /*0e24*/ 	.word	0x00000005
        /*0e28*/ 	.word	0x0002a850
        /*0e2c*/ 	.short	0x010a
        /*0e2e*/ 	.byte	0x3f
	.zero		1


	//   ....[74]....
        /*0e30*/ 	.word	0x00017f20
        /*0e34*/ 	.word	0x00000000
        /*0e38*/ 	.word	0x0002a840
        /*0e3c*/ 	.short	0x010a
        /*0e3e*/ 	.byte	0x3f
	.zero		1


	//   ....[75]....
        /*0e40*/ 	.word	0x00018b60
        /*0e44*/ 	.word	0x00000012
        /*0e48*/ 	.word	0x0002a820
        /*0e4c*/ 	.short	0x010a
        /*0e4e*/ 	.byte	0x3f
	.zero		1


	//   ....[76]....
        /*0e50*/ 	.word	0x00018bb0
        /*0e54*/ 	.word	0x00000003
        /*0e58*/ 	.word	0x0002a840
        /*0e5c*/ 	.short	0x010a
        /*0e5e*/ 	.byte	0x3f
	.zero		1


	//   ....[77]....
        /*0e60*/ 	.word	0x00018c00
        /*0e64*/ 	.word	0x00000003
        /*0e68*/ 	.word	0x00000060
        /*0e6c*/ 	.short	0x010a
        /*0e6e*/ 	.byte	0x3f
	.zero		1


	//   ....[78]....
        /*0e70*/ 	.word	0x00018c50
        /*0e74*/ 	.word	0x00000003
        /*0e78*/ 	.word	0x0002a840
        /*0e7c*/ 	.short	0x010a
        /*0e7e*/ 	.byte	0x3f
	.zero		1


	//   ....[79]....
        /*0e80*/ 	.word	0x00018ca0
        /*0e84*/ 	.word	0x00000002
        /*0e88*/ 	.word	0x00000060
        /*0e8c*/ 	.short	0x010a
        /*0e8e*/ 	.byte	0x3f
	.zero		1


	//   ....[80]....
        /*0e90*/ 	.word	0x00018cf0
        /*0e94*/ 	.word	0x00000002
        /*0e98*/ 	.word	0x0002a840
        /*0e9c*/ 	.short	0x010a
        /*0e9e*/ 	.byte	0x3f
	.zero		1


	//   ....[81]....
        /*0ea0*/ 	.word	0x00018d40
        /*0ea4*/ 	.word	0x00000002
        /*0ea8*/ 	.word	0x00000060
        /*0eac*/ 	.short	0x010a
        /*0eae*/ 	.byte	0x3f
	.zero		1


	//   ....[82]....
        /*0eb0*/ 	.word	0x00018d90
        /*0eb4*/ 	.word	0x00000000
        /*0eb8*/ 	.word	0x0002a860
        /*0ebc*/ 	.short	0x010a
        /*0ebe*/ 	.byte	0x3f
	.zero		1


	//   ....[83]....
        /*0ec0*/ 	.word	0x00019910
        /*0ec4*/ 	.word	0x00000000
        /*0ec8*/ 	.word	0x0002a820
        /*0ecc*/ 	.short	0x010a
        /*0ece*/ 	.byte	0x3f
	.zero		1


	//   ....[84]....
        /*0ed0*/ 	.word	0x00019ab0
        /*0ed4*/ 	.word	0x00000006
        /*0ed8*/ 	.word	0x00000000
        /*0edc*/ 	.short	0x010a
        /*0ede*/ 	.byte	0x3f
	.zero		1


	//   ....[85]....
        /*0ee0*/ 	.word	0x00019b00
        /*0ee4*/ 	.word	0x00000007
        /*0ee8*/ 	.word	0x00000000
        /*0eec*/ 	.short	0x010a
        /*0eee*/ 	.byte	0x3f
	.zero		1


	//   ....[86]....
        /*0ef0*/ 	.word	0x00019b50
        /*0ef4*/ 	.word	0x00000004
        /*0ef8*/ 	.word	0x00000000
        /*0efc*/ 	.short	0x010a
        /*0efe*/ 	.byte	0x3f
	.zero		1


	//----- nvinfo : EIATTR_NUM_MBARRIERS
	.align		4
.L_213:
        /*0f00*/ 	.byte	0x03, 0x38
        /*0f02*/ 	.short	0x0016


	//----- nvinfo : EIATTR_EXIT_INSTR_OFFSETS
	.align		4
        /*0f04*/ 	.byte	0x04, 0x1c
        /*0f06*/ 	.short	(.L_215 - .L_214)


	//   ....[0]....
.L_214:
        /*0f08*/ 	.word	0x00000a50


	//   ....[1]....
        /*0f0c*/ 	.word	0x000104b0


	//   ....[2]....
        /*0f10*/ 	.word	0x00017a70


	//----- nvinfo : EIATTR_MAX_THREADS
	.align		4
.L_215:
        /*0f14*/ 	.byte	0x04, 0x05
        /*0f16*/ 	.short	(.L_217 - .L_216)
.L_216:
        /*0f18*/ 	.word	0x00000180
        /*0f1c*/ 	.word	0x00000001
        /*0f20*/ 	.word	0x00000001


	//----- nvinfo : EIATTR_CRS_STACK_SIZE
	.align		4
.L_217:
        /*0f24*/ 	.byte	0x04, 0x1e
        /*0f26*/ 	.short	(.L_219 - .L_218)
.L_218:
        /*0f28*/ 	.word	0x00000000


	//----- nvinfo : EIATTR_CBANK_PARAM_SIZE
	.align		4
.L_219:
        /*0f2c*/ 	.byte	0x03, 0x19
        /*0f2e*/ 	.short	0x0af0


	//----- nvinfo : EIATTR_PARAM_CBANK
	.align		4
        /*0f30*/ 	.byte	0x04, 0x0a
        /*0f32*/ 	.short	(.L_221 - .L_220)
	.align		4
.L_220:
        /*0f34*/ 	.word	index@(.nv.constant0._ZN7cutlass13device_kernelIN5flash11enable_sm90INS1_16FlashAttnFwdSm90INS1_25CollectiveMainloopFwdSm90ILi2EN4cute5tupleIJNS5_1CILi1EEES8_S8_EEENS6_IJNS7_ILi128EEENS7_ILi96EEENS7_ILi192EEEEEELi128ENS_10bfloat16_tEfNS_4arch4Sm90ELb0ELb1ELb0ELb1ELb0ELb0ELb0ELb1ELb1ELb1ELb1ELb0EEENS1_21CollectiveEpilogueFwdINS6_IJSA_SA_SB_EEES9_SE_SG_Li256ELb1ELb1ELb1ELb0EEENS1_36VarlenDynamicPersistentTileSchedulerILi128ELi96ELi256ELi128ELb1ELb1ELb1ELb1ELb0ELb1EEEEEEEEEvNT_6ParamsE)
        /*0f38*/ 	.short	0x0210
        /*0f3a*/ 	.short	0x0af0


	//----- nvinfo : EIATTR_SW_WAR
	.align		4
.L_221:
        /*0f3c*/ 	.byte	0x04, 0x36
        /*0f3e*/ 	.short	(.L_223 - .L_222)
.L_222:
        /*0f40*/ 	.word	0x00000008
.L_223:


//--------------------- .nv.info._ZN7cutlass13device_kernelIN5flash11enable_sm90INS1_16FlashAttnFwdSm90INS1_25CollectiveMainloopFwdSm90ILi2EN4cute5tupleIJNS5_1CILi1EEES8_S8_EEENS6_IJNS7_ILi128EEENS7_ILi96EEENS7_ILi192EEEEEELi128ENS_10bfloat16_tEfNS_4arch4Sm90ELb0ELb1ELb0ELb1ELb0ELb1ELb0ELb1ELb1ELb1ELb1ELb0EEENS1_21CollectiveEpilogueFwdINS6_IJSA_SA_SB_EEES9_SE_SG_Li256ELb1ELb1ELb1ELb0EEENS1_36VarlenDynamicPersistentTileSchedulerILi128ELi96ELi256ELi128ELb1ELb1ELb1ELb1ELb0ELb1EEEEEEEEEvNT_6ParamsE --------------------------
	.section	.nv.info._ZN7cutlass13device_kernelIN5flash11enable_sm90INS1_16FlashAttnFwdSm90INS1_25CollectiveMainloopFwdSm90ILi2EN4cute5tupleIJNS5_1CILi1EEES8_S8_EEENS6_IJNS7_ILi128EEENS7_ILi96EEENS7_ILi192EEEEEELi128ENS_10bfloat16_tEfNS_4arch4Sm90ELb0ELb1ELb0ELb1ELb0ELb1ELb0ELb1ELb1ELb1ELb1ELb0EEENS1_21CollectiveEpilogueFwdINS6_IJSA_SA_SB_EEES9_SE_SG_Li256ELb1ELb1ELb1ELb0EEENS1_36VarlenDynamicPersistentTileSchedulerILi128ELi96ELi256ELi128ELb1ELb1ELb1ELb1ELb0ELb1EEEEEEEEEvNT_6ParamsE,"",@"SHT_CUDA_INFO"
	.sectionflags	@""
	.align	4


	//----- nvinfo : EIATTR_CUDA_API_VERSION
	.align		4
        /*0000*/ 	.byte	0x04, 0x37
        /*0002*/ 	.short	(.L_225 - .L_224)
.L_224:
        /*0004*/ 	.word	0x00000082


	//----- nvinfo : EIATTR_KPARAM_INFO
	.align		4
.L_225:
        /*0008*/ 	.byte	0x04, 0x17
        /*000a*/ 	.short	(.L_227 - .L_226)
.L_226:
        /*000c*/ 	.word	0x00000000
        /*0010*/ 	.short	0x0000
        /*0012*/ 	.short	0x0070
        /*0014*/ 	.byte	0x00, 0xf0, 0x01, 0x2a


	//----- nvinfo : EIATTR_SPARSE_MMA_MASK
	.align		4
.L_227:
        /*0018*/ 	.byte	0x03, 0x50
        /*001a*/ 	.short	0x0000


	//----- nvinfo : EIATTR_MAXREG_COUNT
	.align		4
        /*001c*/ 	.byte	0x03, 0x1b
        /*001e*/ 	.short	0x00a8


	//----- nvinfo : EIATTR_NUM_BARRIERS
	.align		4
        /*0020*/ 	.byte	0x02, 0x4c
        /*0022*/ 	.byte	0x10
	.zero		1


	//----- nvinfo : EIATTR_EXTERNS
	.align		4
        /*0024*/ 	.byte	0x04, 0x0f
        /*0026*/ 	.short	(.L_229 - .L_228)


	//   ....[0]....
	.align		4
.L_228:
        /*0028*/ 	.word	index@(__assertfail)


	//----- nvinfo : EIATTR_ANNOTATIONS
	.align		4
.L_229:
        /*002c*/ 	.byte	0x04, 0x55
        /*002e*/ 	.short	(.L_231 - .L_230)


	//   ....[0]....
.L_230:
        /* <DEDUP_REMOVED lines=123> */


	//----- nvinfo : EIATTR_MERCURY_ISA_VERSION
	.align		4
.L_231:
        /*07c8*/ 	.byte	0x03, 0x5f
        /*07ca*/ 	.short	0x0101


	//----- nvinfo : EIATTR_UNUSED_LOAD_BYTE_OFFSET
	.align		4
        /*07cc*/ 	.byte	0x04, 0x44
        /*07ce*/ 	.short	(.L_233 - .L_232)


	//   ....[0]....
.L_232:
        /*07d0*/ 	.word	0x00000ab0
        /*07d4*/ 	.word	0x0000fff0


	//   ....[1]....
        /*07d8*/ 	.word	0x0001f510
        /*07dc*/ 	.word	0x0000fff0


	//----- nvinfo : EIATTR_INT_WARP_WIDE_INSTR_OFFSETS
	.align		4
.L_233:
        /*07e0*/ 	.byte	0x04, 0x31
        /*07e2*/ 	.short	(.L_235 - .L_234)


	//   ....[0]....
.L_234:
        /*07e4*/ 	.word	0x00000190


	//   ....[1]....
        /*07e8*/ 	.word	0x000001d0


	//   ....[2]....
        /*07ec*/ 	.word	0x00000240


	//   ....[3]....
        /*07f0*/ 	.word	0x00025c60


	//   ....[4]....
        /*07f4*/ 	.word	0x00025cf0


	//   ....[5]....
        /*07f8*/ 	.word	0x000297e0


	//   ....[6]....
        /*07fc*/ 	.word	0x00029840


	//----- nvinfo : EIATTR_COOP_GROUP_MASK_REGIDS
	.align		4
.L_235:
        /*0800*/ 	.byte	0x04, 0x29
        /*0802*/ 	.short	(.L_237 - .L_236)


	//   ....[0]....
.L_236:
        /*0804*/ 	.word	0xffffffff


	//   ....[1]....
        /*0808*/ 	.word	0xffffffff


	//   ....[2]....
        /*080c*/ 	.word	0xffffffff


	//   ....[3]....
        /*0810*/ 	.word	0xffffffff


	//   ....[4]....
        /*0814*/ 	.word	0xffffffff


	//   ....[5]....
        /*0818*/ 	.word	0xffffffff


	//   ....[6]....
        /*081c*/ 	.word	0xffffffff


	//   ....[7]....
        /*0820*/ 	.word	0xffffffff


	//   ....[8]....
        /*0824*/ 	.word	0xffffffff


	//   ....[9]....
        /*0828*/ 	.word	0xffffffff


	//   ....[10]....
        /*082c*/ 	.word	0xffffffff


	//   ....[11]....
        /*0830*/ 	.word	0xffffffff


	//   ....[12]....
        /*0834*/ 	.word	0xffffffff


	//   ....[13]....
        /*0838*/ 	.word	0xffffffff


	//   ....[14]....
        /*083c*/ 	.word	0xffffffff


	//   ....[15]....
        /*0840*/ 	.word	0xffffffff


	//   ....[16]....
        /*0844*/ 	.word	0xffffffff


	//   ....[17]....
        /*0848*/ 	.word	0xffffffff


	//   ....[18]....
        /*084c*/ 	.word	0xffffffff


	//   ....[19]....
        /*0850*/ 	.word	0xffffffff


	//   ....[20]....
        /*0854*/ 	.word	0xffffffff


	//   ....[21]....
        /*0858*/ 	.word	0xffffffff


	//   ....[22]....
        /*085c*/ 	.word	0xffffffff


	//   ....[23]....
        /*0860*/ 	.word	0xffffffff


	//   ....[24]....
        /*0864*/ 	.word	0xffffffff


	//   ....[25]....
        /*0868*/ 	.word	0xffffffff


	//   ....[26]....
        /*086c*/ 	.word	0xffffffff


	//   ....[27]....
        /*0870*/ 	.word	0xffffffff


	//   ....[28]....
        /*0874*/ 	.word	0xffffffff


	//   ....[29]....
        /*0878*/ 	.word	0xffffffff


	//   ....[30]....
        /*087c*/ 	.word	0xffffffff


	//   ....[31]....
        /*0880*/ 	.word	0xffffffff


	//   ....[32]....
        /*0884*/ 	.word	0xffffffff


	//   ....[33]....
        /*0888*/ 	.word	0xffffffff


	//   ....[34]....
        /*088c*/ 	.word	0xffffffff


	//   ....[35]....
        /*0890*/ 	.word	0xffffffff


	//   ....[36]....
        /*0894*/ 	.word	0xffffffff


	//   ....[37]....
        /*0898*/ 	.word	0xffffffff


	//   ....[38]....
        /*089c*/ 	.word	0xffffffff


	//   ....[39]....
        /*08a0*/ 	.word	0xffffffff


	//   ....[40]....
        /*08a4*/ 	.word	0xffffffff


	//   ....[41]....
        /*08a8*/ 	.word	0xffffffff


	//   ....[42]....
        /*08ac*/ 	.word	0xffffffff


	//   ....[43]....
        /*08b0*/ 	.word	0xffffffff


	//   ....[44]....
        /*08b4*/ 	.word	0xffffffff


	//   ....[45]....
        /*08b8*/ 	.word	0xffffffff


	//   ....[46]....
        /*08bc*/ 	.word	0xffffffff


	//   ....[47]....
        /*08c0*/ 	.word	0xffffffff


	//   ....[48]....
        /*08c4*/ 	.word	0xffffffff


	//   ....[49]....
        /*08c8*/ 	.word	0xffffffff


	//   ....[50]....
        /*08cc*/ 	.word	0xffffffff


	//   ....[51]....
        /*08d0*/ 	.word	0xffffffff


	//   ....[52]....
        /*08d4*/ 	.word	0xffffffff


	//   ....[53]....
        /*08d8*/ 	.word	0xffffffff


	//   ....[54]....
        /*08dc*/ 	.word	0xffffffff


	//   ....[55]....
        /*08e0*/ 	.word	0xffffffff


	//   ....[56]....
        /*08e4*/ 	.word	0xffffffff


	//   ....[57]....
        /*08e8*/ 	.word	0xffffffff


	//   ....[58]....
        /*08ec*/ 	.word	0xffffffff


	//   ....[59]....
        /*08f0*/ 	.word	0xffffffff


	//   ....[60]....
        /*08f4*/ 	.word	0xffffffff


	//   ....[61]....
        /*08f8*/ 	.word	0xffffffff


	//   ....[62]....
        /*08fc*/ 	.word	0xffffffff


	//   ....[63]....
        /*0900*/ 	.word	0xffffffff


	//   ....[64]....
        /*0904*/ 	.word	0xffffffff


	//   ....[65]....
        /*0908*/ 	.word	0xffffffff


	//   ....[66]....
        /*090c*/ 	.word	0xffffffff


	//   ....[67]....
        /*0910*/ 	.word	0xffffffff


	//   ....[68]....
        /*0914*/ 	.word	0xffffffff


	//   ....[69]....
        /*0918*/ 	.word	0xffffffff


	//   ....[70]....
        /*091c*/ 	.word	0xffffffff


	//   ....[71]....
        /*0920*/ 	.word	0xffffffff


	//   ....[72]....
        /*0924*/ 	.word	0xffffffff


	//   ....[73]....
        /*0928*/ 	.word	0xffffffff


	//   ....[74]....
        /*092c*/ 	.word	0xffffffff


	//   ....[75]....
        /*0930*/ 	.word	0xffffffff


	//   ....[76]....
        /*0934*/ 	.word	0xffffffff


	//   ....[77]....
        /*0938*/ 	.word	0xffffffff


	//   ....[78]....
        /*093c*/ 	.word	0xffffffff


	//   ....[79]....
        /*0940*/ 	.word	0xffffffff


	//   ....[80]....
        /*0944*/ 	.word	0xffffffff


	//   ....[81]....
        /*0948*/ 	.word	0xffffffff


	//   ....[82]....
        /*094c*/ 	.word	0xffffffff


	//   ....[83]....
        /*0950*/ 	.word	0xffffffff


	//   ....[84]....
        /*0954*/ 	.word	0xffffffff


	//   ....[85]....
        /*0958*/ 	.word	0xffffffff


	//   ....[86]....
        /*095c*/ 	.word	0xffffffff


	//   ....[87]....
        /*0960*/ 	.word	0xffffffff


	//   ....[88]....
        /*0964*/ 	.word	0xffffffff


	//   ....[89]....
        /*0968*/ 	.word	0xffffffff


	//   ....[90]....
        /*096c*/ 	.word	0xffffffff


	//   ....[91]....
        /*0970*/ 	.word	0xffffffff


	//   ....[92]....
        /*0974*/ 	.word	0xffffffff


	//   ....[93]....
        /*0978*/ 	.word	0xffffffff


	//   ....[94]....
        /*097c*/ 	.word	0xffffffff


	//   ....[95]....
        /*0980*/ 	.word	0xffffffff


	//   ....[96]....
        /*0984*/ 	.word	0xffffffff


	//   ....[97]....
        /*0988*/ 	.word	0xffffffff


	//   ....[98]....
        /*098c*/ 	.word	0xffffffff


	//   ....[99]....
        /*0990*/ 	.word	0xffffffff


	//   ....[100]....
        /*0994*/ 	.word	0xffffffff


	//   ....[101]....
        /*0998*/ 	.word	0xffffffff


	//   ....[102]....
        /*099c*/ 	.word	0xffffffff


	//   ....[103]....
        /*09a0*/ 	.word	0xffffffff


	//   ....[104]....
        /*09a4*/ 	.word	0xffffffff


	//   ....[105]....
        /*09a8*/ 	.word	0xffffffff


	//   ....[106]....
        /*09ac*/ 	.word	0xffffffff


	//   ....[107]....
        /*09b0*/ 	.word	0xffffffff


	//   ....[108]....
        /*09b4*/ 	.word	0xffffffff


	//   ....[109]....
        /*09b8*/ 	.word	0xffffffff


	//   ....[110]....
        /*09bc*/ 	.word	0xffffffff


	//   ....[111]....
        /*09c0*/ 	.word	0xffffffff


	//   ....[112]....
        /*09c4*/ 	.word	0xffffffff


	//   ....[113]....
        /*09c8*/ 	.word	0xffffffff


	//   ....[114]....
        /*09cc*/ 	.word	0xffffffff


	//   ....[115]....
        /*09d0*/ 	.word	0xffffffff


	//   ....[116]....
        /*09d4*/ 	.word	0xffffffff


	//   ....[117]....
        /*09d8*/ 	.word	0xffffffff


	//   ....[118]....
        /*09dc*/ 	.word	0xffffffff


	//   ....[119]....
        /*09e0*/ 	.word	0xffffffff


	//   ....[120]....
        /*09e4*/ 	.word	0xffffffff


	//   ....[121]....
        /*09e8*/ 	.word	0xffffffff


	//   ....[122]....
        /*09ec*/ 	.word	0xffffffff


	//   ....[123]....
        /*09f0*/ 	.word	0xffffffff


	//   ....[124]....
        /*09f4*/ 	.word	0xffffffff


	//   ....[125]....
        /*09f8*/ 	.word	0xffffffff


	//   ....[126]....
        /*09fc*/ 	.word	0xffffffff


	//   ....[127]....
        /*0a00*/ 	.word	0xffffffff


	//   ....[128]....
        /*0a04*/ 	.word	0x0500000f


	//   ....[129]....
        /*0a08*/ 	.word	0x0500000f


	//   ....[130]....
        /*0a0c*/ 	.word	0x0500000f


	//   ....[131]....
        /*0a10*/ 	.word	0x0500000f


	//   ....[132]....
        /*0a14*/ 	.word	0x0500000f


	//   ....[133]....
        /*0a18*/ 	.word	0x0500000f


	//   ....[134]....
        /*0a1c*/ 	.word	0x0500000f


	//   ....[135]....
        /*0a20*/ 	.word	0x0500000f


	//   ....[136]....
        /*0a24*/ 	.word	0x0500000f


	//   ....[137]....
        /*0a28*/ 	.word	0x0500000f


	//   ....[138]....
        /*0a2c*/ 	.word	0x0500000f


	//   ....[139]....
        /*0a30*/ 	.word	0x0500000f


	//   ....[140]....
        /*0a34*/ 	.word	0x0500000f


	//   ....[141]....
        /*0a38*/ 	.word	0x0500000f


	//   ....[142]....
        /*0a3c*/ 	.word	0x0500000f


	//   ....[143]....
        /*0a40*/ 	.word	0x0500000f


	//   ....[144]....
        /*0a44*/ 	.word	0x0500000f


	//   ....[145]....
        /*0a48*/ 	.word	0x0500000f


	//   ....[146]....
        /*0a4c*/ 	.word	0x0500000f


	//   ....[147]....
        /*0a50*/ 	.word	0x0500000f


	//   ....[148]....
        /*0a54*/ 	.word	0x0500000f


	//   ....[149]....
        /*0a58*/ 	.word	0x0500000f


	//   ....[150]....
        /*0a5c*/ 	.word	0x0500000f


	//   ....[151]....
        /*0a60*/ 	.word	0x0500000f


	//   ....[152]....
        /*0a64*/ 	.word	0x0500000f


	//   ....[153]....
        /*0a68*/ 	.word	0x0500000f


	//   ....[154]....
        /*0a6c*/ 	.word	0x0500000f


	//   ....[155]....
        /*0a70*/ 	.word	0x0500000f


	//   ....[156]....
        /*0a74*/ 	.word	0x0500000f


	//   ....[157]....
        /*0a78*/ 	.word	0x0500000f


	//   ....[158]....
        /*0a7c*/ 	.word	0x0500000f


	//   ....[159]....
        /*0a80*/ 	.word	0x0500000f


	//   ....[160]....
        /*0a84*/ 	.word	0x0500000f


	//   ....[161]....
        /*0a88*/ 	.word	0x0500000f


	//   ....[162]....
        /*0a8c*/ 	.word	0x0500000f


	//   ....[163]....
        /*0a90*/ 	.word	0x0500000f


	//   ....[164]....
        /*0a94*/ 	.word	0x0500000f


	//   ....[165]....
        /*0a98*/ 	.word	0x0500000f


	//   ....[166]....
        /*0a9c*/ 	.word	0x0500000f


	//   ....[167]....
        /*0aa0*/ 	.word	0x0500000f


	//   ....[168]....
        /*0aa4*/ 	.word	0x0500000f


	//   ....[169]....
        /*0aa8*/ 	.word	0x0500000f


	//   ....[170]....
        /*0aac*/ 	.word	0x0500000f


	//   ....[171]....
        /*0ab0*/ 	.word	0x0500000f


	//   ....[172]....
        /*0ab4*/ 	.word	0x0500000f


	//   ....[173]....
        /*0ab8*/ 	.word	0x0500000f


	//   ....[174]....
        /*0abc*/ 	.word	0x0500000f


	//   ....[175]....
        /*0ac0*/ 	.word	0x0500000f


	//   ....[176]....
        /*0ac4*/ 	.word	0x0500000f


	//   ....[177]....
        /*0ac8*/ 	.word	0x0500000f


	//   ....[178]....
        /*0acc*/ 	.word	0x0500000f


	//   ....[179]....
        /*0ad0*/ 	.word	0x0500000f


	//   ....[180]....
        /*0ad4*/ 	.word	0x0500000f


	//----- nvinfo : EIATTR_COOP_GROUP_INSTR_OFFSETS
	.align		4
.L_237:
        /*0ad8*/ 	.byte	0x04, 0x28
        /*0ada*/ 	.short	(.L_239 - .L_238)


	//   ....[0]....
.L_238:
        /*0adc*/ 	.word	0x00000060


	//   ....[1]....
        /*0ae0*/ 	.word	0x000001a0


	//   ....[2]....
        /*0ae4*/ 	.word	0x000001f0


	//   ....[3]....
        /*0ae8*/ 	.word	0x00000420


	//   ....[4]....
        /*0aec*/ 	.word	0x00000580


	//   ....[5]....
        /*0af0*/ 	.word	0x000006a0


	//   ....[6]....
        /*0af4*/ 	.word	0x00000800


	//   ....[7]....
        /*0af8*/ 	.word	0x0000bb50


	//   ....[8]....
        /*0afc*/ 	.word	0x0000c250


	//   ....[9]....
        /*0b00*/ 	.word	0x0000c260


	//   ....[10]....
        /*0b04*/ 	.word	0x0000c270


	//   ....[11]....
        /*0b08*/ 	.word	0x0000c280


	//   ....[12]....
        /*0b0c*/ 	.word	0x0000cae0


	//   ....[13]....
        /*0b10*/ 	.word	0x0000caf0


	//   ....[14]....
        /*0b14*/ 	.word	0x0000cb00


	//   ....[15]....
        /*0b18*/ 	.word	0x0000cb10


	//   ....[16]....
        /*0b1c*/ 	.word	0x0000fc00


	//   ....[17]....
        /*0b20*/ 	.word	0x0000fc10


	//   ....[18]....
        /*0b24*/ 	.word	0x0000fc20


	//   ....[19]....
        /*0b28*/ 	.word	0x0000fc30


	//   ....[20]....
        /*0b2c*/ 	.word	0x000102a0


	//   ....[21]....
        /*0b30*/ 	.word	0x000102b0


	//   ....[22]....
        /*0b34*/ 	.word	0x000102c0


	//   ....[23]....
        /*0b38*/ 	.word	0x000102d0


	//   ....[24]....
        /*0b3c*/ 	.word	0x00013d00


	//   ....[25]....
        /*0b40*/ 	.word	0x000146e0


	//   ....[26]....
        /*0b44*/ 	.word	0x00014cc0


	//   ....[27]....
        /*0b48*/ 	.word	0x00014dc0


	//   ....[28]....
        /*0b4c*/ 	.word	0x00015310


	//   ....[29]....
        /*0b50*/ 	.word	0x000153e0


	//   ....[30]....
        /*0b54*/ 	.word	0x00017100


	//   ....[31]....
        /*0b58*/ 	.word	0x00017b60


	//   ....[32]....
        /*0b5c*/ 	.word	0x000181d0


	//   ....[33]....
        /*0b60*/ 	.word	0x000182f0


	//   ....[34]....
        /*0b64*/ 	.word	0x00018890


	//   ....[35]....
        /*0b68*/ 	.word	0x000188f0


	//   ....[36]....
        /*0b6c*/ 	.word	0x0001a530


	//   ....[37]....
        /*0b70*/ 	.word	0x0001a550


	//   ....[38]....
        /*0b74*/ 	.word	0x0001a9f0


	//   ....[39]....
        /*0b78*/ 	.word	0x0001aa40


	//   ....[40]....
        /*0b7c*/ 	.word	0x0001c550


	//   ....[41]....
        /*0b80*/ 	.word	0x0001c750


	//   ....[42]....
        /*0b84*/ 	.word	0x0001d5e0


	//   ....[43]....
        /*0b88*/ 	.word	0x0001d6f0


	//   ....[44]....
        /*0b8c*/ 	.word	0x0001dce0


	//   ....[45]....
        /*0b90*/ 	.word	0x0001dd50


	//   ....[46]....
        /*0b94*/ 	.word	0x0001ee60


	//   ....[47]....
        /*0b98*/ 	.word	0x0001ee90


	//   ....[48]....
        /*0b9c*/ 	.word	0x0001ef40


	//   ....[49]....
        /*0ba0*/ 	.word	0x0001ef70


	//   ....[50]....
        /*0ba4*/ 	.word	0x0001ffc0


	//   ....[51]....
        /*0ba8*/ 	.word	0x0001ffd0


	//   ....[52]....
        /*0bac*/ 	.word	0x0001ffe0


	//   ....[53]....
        /*0bb0*/ 	.word	0x0001fff0


	//   ....[54]....
        /*0bb4*/ 	.word	0x000206b0


	//   ....[55]....
        /*0bb8*/ 	.word	0x000206e0


	//   ....[56]....
        /*0bbc*/ 	.word	0x000207c0


	//   ....[57]....
        /*0bc0*/ 	.word	0x000207e0


	//   ....[58]....
        /*0bc4*/ 	.word	0x000208a0


	//   ....[59]....
        /*0bc8*/ 	.word	0x000208c0


	//   ....[60]....
        /*0bcc*/ 	.word	0x00020990


	//   ....[61]....
        /*0bd0*/ 	.word	0x000209b0


	//   ....[62]....
        /*0bd4*/ 	.word	0x00020dc0


	//   ....[63]....
        /*0bd8*/ 	.word	0x00020dd0


	//   ....[64]....
        /*0bdc*/ 	.word	0x00021210


	//   ....[65]....
        /*0be0*/ 	.word	0x00021220


	//   ....[66]....
        /*0be4*/ 	.word	0x00021e80


	//   ....[67]....
        /*0be8*/ 	.word	0x00021ea0


	//   ....[68]....
        /*0bec*/ 	.word	0x00021f60


	//   ....[69]....
        /*0bf0*/ 	.word	0x00021f80


	//   ....[70]....
        /*0bf4*/ 	.word	0x00022040


	//   ....[71]....
        /*0bf8*/ 	.word	0x00022060


	//   ....[72]....
        /*0bfc*/ 	.word	0x00022130


	//   ....[73]....
        /*0c00*/ 	.word	0x00022150


	//   ....[74]....
        /*0c04*/ 	.word	0x000222a0


	//   ....[75]....
        /*0c08*/ 	.word	0x000224b0


	//   ....[76]....
        /*0c0c*/ 	.word	0x000224e0


	//   ....[77]....
        /*0c10*/ 	.word	0x00022510


	//   ....[78]....
        /*0c14*/ 	.word	0x00022540


	//   ....[79]....
        /*0c18*/ 	.word	0x00022570


	//   ....[80]....
        /*0c1c*/ 	.word	0x000225a0


	//   ....[81]....
        /*0c20*/ 	.word	0x00022740


	//   ....[82]....
        /*0c24*/ 	.word	0x00022770


	//   ....[83]....
        /*0c28*/ 	.word	0x000227a0


	//   ....[84]....
        /*0c2c*/ 	.word	0x000227d0


	//   ....[85]....
        /*0c30*/ 	.word	0x00022800


	//   ....[86]....
        /*0c34*/ 	.word	0x00022830


	//   ....[87]....
        /*0c38*/ 	.word	0x000228d0


	//   ....[88]....
        /*0c3c*/ 	.word	0x00022900


	//   ....[89]....
        /*0c40*/ 	.word	0x00022910


	//   ....[90]....
        /*0c44*/ 	.word	0x00022940


	//   ....[91]....
        /*0c48*/ 	.word	0x00024210


	//   ....[92]....
        /*0c4c*/ 	.word	0x00026230


	//   ....[93]....
        /*0c50*/ 	.word	0x00026e30


	//   ....[94]....
        /*0c54*/ 	.word	0x00026e50


	//   ....[95]....
        /*0c58*/ 	.word	0x00026e60


	//   ....[96]....
        /*0c5c*/ 	.word	0x00026e90


	//   ....[97]....
        /*0c60*/ 	.word	0x00026fb0


	//   ....[98]....
        /*0c64*/ 	.word	0x00026fc0


	//   ....[99]....
        /*0c68*/ 	.word	0x00027060


	//   ....[100]....
        /*0c6c*/ 	.word	0x00027070


	//   ....[101]....
        /*0c70*/ 	.word	0x00027110


	//   ....[102]....
        /*0c74*/ 	.word	0x00027120


	//   ....[103]....
        /*0c78*/ 	.word	0x000271c0


	//   ....[104]....
        /*0c7c*/ 	.word	0x000271d0


	//   ....[105]....
        /*0c80*/ 	.word	0x00027250


	//   ....[106]....
        /*0c84*/ 	.word	0x00027280


	//   ....[107]....
        /*0c88*/ 	.word	0x000272d0


	//   ....[108]....
        /*0c8c*/ 	.word	0x00027310


	//   ....[109]....
        /*0c90*/ 	.word	0x00029f40


	//   ....[110]....
        /*0c94*/ 	.word	0x00029f70


	//   ....[111]....
        /*0c98*/ 	.word	0x00029fd0


	//   ....[112]....
        /*0c9c*/ 	.word	0x0002a000


	//   ....[113]....
        /*0ca0*/ 	.word	0x0002a030


	//   ....[114]....
        /*0ca4*/ 	.word	0x0002a060


	//   ....[115]....
        /*0ca8*/ 	.word	0x0002a090


	//   ....[116]....
        /*0cac*/ 	.word	0x0002a0c0


	//   ....[117]....
        /*0cb0*/ 	.word	0x0002a280


	//   ....[118]....
        /*0cb4*/ 	.word	0x0002a2b0


	//   ....[119]....
        /*0cb8*/ 	.word	0x0002a2e0


	//   ....[120]....
        /*0cbc*/ 	.word	0x0002a310


	//   ....[121]....
        /*0cc0*/ 	.word	0x0002a340


	//   ....[122]....
        /*0cc4*/ 	.word	0x0002a370


	//   ....[123]....
        /*0cc8*/ 	.word	0x0002a440


	//   ....[124]....
        /*0ccc*/ 	.word	0x0002a460


	//   ....[125]....
        /*0cd0*/ 	.word	0x0002a470


	//   ....[126]....
        /*0cd4*/ 	.word	0x0002a4f0


	//   ....[127]....
        /*0cd8*/ 	.word	0x0002b030


	//   ....[128]....
        /*0cdc*/ 	.word	0x0002b490


	//   ....[129]....
        /*0ce0*/ 	.word	0x0002b520


	//   ....[130]....
        /*0ce4*/ 	.word	0x0002b570


	//   ....[131]....
        /*0ce8*/ 	.word	0x0002b5c0


	//   ....[132]....
        /*0cec*/ 	.word	0x0002b660


	//   ....[133]....
        /*0cf0*/ 	.word	0x0002b6f0


	//   ....[134]....
        /*0cf4*/ 	.word	0x0002b740


	//   ....[135]....
        /*0cf8*/ 	.word	0x0002b790


	//   ....[136]....
        /*0cfc*/ 	.word	0x0002b880


	//   ....[137]....
        /*0d00*/ 	.word	0x0002b910


	//   ....[138]....
        /*0d04*/ 	.word	0x0002b970


	//   ....[139]....
        /*0d08*/ 	.word	0x0002b9d0


	//   ....[140]....
        /*0d0c*/ 	.word	0x0002ba60


	//   ....[141]....
        /*0d10*/ 	.word	0x0002baf0


	//   ....[142]....
        /*0d14*/ 	.word	0x0002bb40


	//   ....[143]....
        /*0d18*/ 	.word	0x0002bb90


	//   ....[144]....
        /*0d1c*/ 	.word	0x0002bf30


	//   ....[145]....
        /*0d20*/ 	.word	0x0002c210


	//   ....[146]....
        /*0d24*/ 	.word	0x0002c3f0


	//   ....[147]....
        /*0d28*/ 	.word	0x0002c440


	//   ....[148]....
        /*0d2c*/ 	.word	0x0002c4a0


	//   ....[149]....
        /*0d30*/ 	.word	0x0002c540


	//   ....[150]....
        /*0d34*/ 	.word	0x0002c610


	//   ....[151]....
        /*0d38*/ 	.word	0x0002c710


	//   ....[152]....
        /*0d3c*/ 	.word	0x0002c7e0


	//   ....[153]....
        /*0d40*/ 	.word	0x0002c8f0


	//   ....[154]....
        /*0d44*/ 	.word	0x0002c950


	//   ....[155]....
        /*0d48*/ 	.word	0x0002ca60


	//   ....[156]....
        /*0d4c*/ 	.word	0x0002cac0


	//   ....[157]....
        /*0d50*/ 	.word	0x0002cbd0


	//   ....[158]....
        /*0d54*/ 	.word	0x0002cc30


	//   ....[159]....
        /*0d58*/ 	.word	0x0002cd20


	//   ....[160]....
        /*0d5c*/ 	.word	0x0002cda0


	//   ....[161]....
        /*0d60*/ 	.word	0x0002ce80


	//   ....[162]....
        /*0d64*/ 	.word	0x0002d1f0


	//   ....[163]....
        /*0d68*/ 	.word	0x0002d290


	//   ....[164]....
        /*0d6c*/ 	.word	0x0002d430


	//   ....[165]....
        /*0d70*/ 	.word	0x0002d4b0


	//   ....[166]....
        /*0d74*/ 	.word	0x0002d530


	//   ....[167]....
        /*0d78*/ 	.word	0x0002d5b0


	//   ....[168]....
        /*0d7c*/ 	.word	0x0002d630


	//   ....[169]....
        /*0d80*/ 	.word	0x0002d6c0


	//   ....[170]....
        /*0d84*/ 	.word	0x0002d760


	//   ....[171]....
        /*0d88*/ 	.word	0x0002d810


	//   ....[172]....
        /*0d8c*/ 	.word	0x0002d890


	//   ....[173]....
        /*0d90*/ 	.word	0x0002d910


	//   ....[174]....
        /*0d94*/ 	.word	0x0002d990


	//   ....[175]....
        /*0d98*/ 	.word	0x0002da20


	//   ....[176]....
        /*0d9c*/ 	.word	0x0002daa0


	//   ....[177]....
        /*0da0*/ 	.word	0x0002db50


	//   ....[178]....
        /*0da4*/ 	.word	0x0002dba0


	//   ....[179]....
        /*0da8*/ 	.word	0x0002dc60


	//   ....[180]....
        /*0dac*/ 	.word	0x0002dd90


	//----- nvinfo : EIATTR_REG_RECONFIG
	.align		4
.L_239:
        /*0db0*/ 	.byte	0x01, 0x54
	.zero		2


	//----- nvinfo : EIATTR_SYSCALL_OFFSETS
	.align		4
        /*0db4*/ 	.byte	0x04, 0x46
        /*0db6*/ 	.short	(.L_241 - .L_240)


	//   ....[0]....
.L_240:
        /*0db8*/ 	.word	0x00002310


	//   ....[1]....
        /*0dbc*/ 	.word	0x00002460


	//   ....[2]....
        /*0dc0*/ 	.word	0x0000bcf0


	//   ....[3]....
        /*0dc4*/ 	.word	0x0000c010


	//   ....[4]....
        /*0dc8*/ 	.word	0x00025e60


	//   ....[5]....
        /*0dcc*/ 	.word	0x00025fb0


	//   ....[6]....
        /*0dd0*/ 	.word	0x000260a0


	//   ....[7]....
        /*0dd4*/ 	.word	0x00026960


	//----- nvinfo : EIATTR_MBARRIER_INSTR_OFFSETS
	.align		4
.L_241:
        /*0dd8*/ 	.byte	0x04, 0x39
        /*0dda*/ 	.short	(.L_243 - .L_242)


	//   ....[0]....
.L_242:
        /*0ddc*/ 	.word	0x000002d0
        /*0de0*/ 	.word	0x000000ff
        /*0de4*/ 	.word	0x0002a800
        /*0de8*/ 	.short	0x0100
        /*0dea*/ 	.byte	0x08
	.zero		1


	//   ....[1]....
        /*0dec*/ 	.word	0x000002e0
        /*0df0*/ 	.word	0x000000ff
        /*0df4*/ 	.word	0x0002a820
        /*0df8*/ 	.short	0x0100
        /*0dfa*/ 	.byte	0x08
	.zero		1


	//   ....[2]....
        /*0dfc*/ 	.word	0x000003d0
        /*0e00*/ 	.word	0x000000ff
        /*0e04*/ 	.word	0x0002a830
        /*0e08*/ 	.short	0x0100
        /*0e0a*/ 	.byte	0x08
	.zero		1


	//   ....[3]....
        /*0e0c*/ 	.word	0x000003e0
        /*0e10*/ 	.word	0x000000ff
        /*0e14*/ 	.word	0x0002a840
        /*0e18*/ 	.short	0x0100
        /*0e1a*/ 	.byte	0x08
	.zero		1


	//   ....[4]....
        /*0e1c*/ 	.word	0x000003f0
        /*0e20*/ 	.word	0x000000ff
        /*0e24*/ 	.word	0x0002a838
        /*0e28*/ 	.short	0x0100
        /*0e2a*/ 	.byte	0x08
	.zero		1


	//   ....[5]....
        /*0e2c*/ 	.word	0x00000400
        /*0e30*/ 	.word	0x000000ff
        /*0e34*/ 	.word	0x0002a848
        /*0e38*/ 	.short	0x0100
        /*0e3a*/ 	.byte	0x08
	.zero		1


	//   ....[6]....
        /*0e3c*/ 	.word	0x00000530
        /*0e40*/ 	.word	0x000000ff
        /*0e44*/ 	.word	0x0002a850
        /*0e48*/ 	.short	0x0100
        /*0e4a*/ 	.byte	0x08
	.zero		1


	//   ....[7]....
        /*0e4c*/ 	.word	0x00000540
        /*0e50*/ 	.word	0x000000ff
        /*0e54*/ 	.word	0x0002a860
        /*0e58*/ 	.short	0x0100
        /*0e5a*/ 	.byte	0x08
	.zero		1


	//   ....[8]....
        /*0e5c*/ 	.word	0x00000550
        /*0e60*/ 	.word	0x000000ff
        /*0e64*/ 	.word	0x0002a858
        /*0e68*/ 	.short	0x0100
        /*0e6a*/ 	.byte	0x08
	.zero		1


	//   ....[9]....
        /*0e6c*/ 	.word	0x00000560
        /*0e70*/ 	.word	0x000000ff
        /*0e74*/ 	.word	0x0002a868
        /*0e78*/ 	.short	0x0100
        /*0e7a*/ 	.byte	0x08
	.zero		1


	//   ....[10]....
        /*0e7c*/ 	.word	0x00000650
        /*0e80*/ 	.word	0x000000ff
        /*0e84*/ 	.word	0x0002a870
        /*0e88*/ 	.short	0x0100
        /*0e8a*/ 	.byte	0x06
	.zero		1


	//   ....[11]....
        /*0e8c*/ 	.word	0x00000660
        /*0e90*/ 	.word	0x000000ff
        /*0e94*/ 	.word	0x0002a880
        /*0e98*/ 	.short	0x0100
        /*0e9a*/ 	.byte	0x06
	.zero		1


	//   ....[12]....
        /*0e9c*/ 	.word	0x00000670
        /*0ea0*/ 	.word	0x000000ff
        /*0ea4*/ 	.word	0x0002a878
        /*0ea8*/ 	.short	0x0100
        /*0eaa*/ 	.byte	0x06
	.zero		1


	//   ....[13]....
        /*0eac*/ 	.word	0x00000680
        /*0eb0*/ 	.word	0x000000ff
        /*0eb4*/ 	.word	0x0002a888
        /*0eb8*/ 	.short	0x0100
        /*0eba*/ 	.byte	0x06
	.zero		1


	//   ....[14]....
        /*0ebc*/ 	.word	0x000007b0
        /*0ec0*/ 	.word	0x000000ff
        /*0ec4*/ 	.word	0x0002a890
        /*0ec8*/ 	.short	0x0100
        /*0eca*/ 	.byte	0x08
	.zero		1


	//   ....[15]....
        /*0ecc*/ 	.word	0x000007c0
        /*0ed0*/ 	.word	0x000000ff
        /*0ed4*/ 	.word	0x0002a8a0
        /*0ed8*/ 	.short	0x0100
        /*0eda*/ 	.byte	0x08
	.zero		1


	//   ....[16]....
        /*0edc*/ 	.word	0x000007d0
        /*0ee0*/ 	.word	0x000000ff
        /*0ee4*/ 	.word	0x0002a898
        /*0ee8*/ 	.short	0x0100
        /*0eea*/ 	.byte	0x08
	.zero		1


	//   ....[17]....
        /*0eec*/ 	.word	0x000007e0
        /*0ef0*/ 	.word	0x000000ff
        /*0ef4*/ 	.word	0x0002a8a8
        /*0ef8*/ 	.short	0x0100
        /*0efa*/ 	.byte	0x08
	.zero		1


	//   ....[18]....
        /*0efc*/ 	.word	0x00000910
        /*0f00*/ 	.word	0x000000ff
        /*0f04*/ 	.word	0x0002a8b0
        /*0f08*/ 	.short	0x0100
        /*0f0a*/ 	.byte	0x08
	.zero		1


	//   ....[19]....
        /*0f0c*/ 	.word	0x00000920
        /*0f10*/ 	.word	0x000000ff
        /*0f14*/ 	.word	0x0002a8c0
        /*0f18*/ 	.short	0x0100
        /*0f1a*/ 	.byte	0x08
	.zero		1


	//   ....[20]....
        /*0f1c*/ 	.word	0x00000930
        /*0f20*/ 	.word	0x000000ff
        /*0f24*/ 	.word	0x0002a8b8
        /*0f28*/ 	.short	0x0100
        /*0f2a*/ 	.byte	0x08
	.zero		1


	//   ....[21]....
        /*0f2c*/ 	.word	0x00000940
        /*0f30*/ 	.word	0x000000ff
        /*0f34*/ 	.word	0x0002a8c8
        /*0f38*/ 	.short	0x0100
        /*0f3a*/ 	.byte	0x08
	.zero		1


	//   ....[22]....
        /*0f3c*/ 	.word	0x00003f40
        /*0f40*/ 	.word	0x00000003
        /*0f44*/ 	.word	0x0002a890
        /*0f48*/ 	.short	0x010a
        /*0f4a*/ 	.byte	0x3f
	.zero		1


	//   ....[23]....
        /*0f4c*/ 	.word	0x00007540
        /*0f50*/ 	.word	0x00000003
        /*0f54*/ 	.word	0x0002a890
        /*0f58*/ 	.short	0x010a
        /*0f5a*/ 	.byte	0x3f
	.zero		1


	//   ....[24]....
        /*0f5c*/ 	.word	0x0000a910
        /*0f60*/ 	.word	0x00000003
        /*0f64*/ 	.word	0x0002a890
        /*0f68*/ 	.short	0x010a
        /*0f6a*/ 	.byte	0x3f
	.zero		1


	//   ....[25]....
        /*0f6c*/ 	.word	0x0000ace0
        /*0f70*/ 	.word	0x0000001c
        /*0f74*/ 	.word	0x00000000
        /*0f78*/ 	.short	0x0101
        /*0f7a*/ 	.byte	0x3f
	.zero		1


	//   ....[26]....
        /*0f7c*/ 	.word	0x0000ad20
        /*0f80*/ 	.word	0x00000003
        /*0f84*/ 	.word	0x0002a8b0
        /*0f88*/ 	.short	0x010a
        /*0f8a*/ 	.byte	0x3f
	.zero		1


	//   ....[27]....
        /*0f8c*/ 	.word	0x0000b1c0
        /*0f90*/ 	.word	0x00000003
        /*0f94*/ 	.word	0x00000000
        /*0f98*/ 	.short	0x0101
        /*0f9a*/ 	.byte	0x3f
	.zero		1


	//   ....[28]....
        /*0f9c*/ 	.word	0x0000bd70
        /*0fa0*/ 	.word	0x00000002
        /*0fa4*/ 	.word	0x0002a800
        /*0fa8*/ 	.short	0x010a
        /*0faa*/ 	.byte	0x3f
	.zero		1


	//   ....[29]....
        /*0fac*/ 	.word	0x0000bdc0
        /*0fb0*/ 	.word	0x00000002
        /*0fb4*/ 	.word	0x0002a800
        /*0fb8*/ 	.short	0x010a
        /*0fba*/ 	.byte	0x3f
	.zero		1


	//   ....[30]....
        /*0fbc*/ 	.word	0x0000d1f0
        /*0fc0*/ 	.word	0x00000002
        /*0fc4*/ 	.word	0x0002a800
        /*0fc8*/ 	.short	0x010a
        /*0fca*/ 	.byte	0x3f
	.zero		1


	//   ....[31]....
        /*0fcc*/ 	.word	0x000106e0
        /*0fd0*/ 	.word	0x00000002
        /*0fd4*/ 	.word	0x0002a800
        /*0fd8*/ 	.short	0x010a
        /*0fda*/ 	.byte	0x3f
	.zero		1


	//   ....[32]....
        /*0fdc*/ 	.word	0x000132f0
        /*0fe0*/ 	.word	0x00000009
        /*0fe4*/ 	.word	0x0002a830
        /*0fe8*/ 	.short	0x010a
        /*0fea*/ 	.byte	0x3f
	.zero		1


	//   ....[33]....
        /*0fec*/ 	.word	0x00013360
        /*0ff0*/ 	.word	0x00000009
        /*0ff4*/ 	.word	0x0002a830
        /*0ff8*/ 	.short	0x010a
        /*0ffa*/ 	.byte	0x3f
	.zero		1


	//   ....[34]....
        /*0ffc*/ 	.word	0x00013e00
        /*1000*/ 	.word	0x00000000
        /*1004*/ 	.word	0x00000000
        /*1008*/ 	.short	0x0101
        /*100a*/ 	.byte	0x3f
	.zero		1


	//   ....[35]....
        /*100c*/ 	.word	0x000161b0
        /*1010*/ 	.word	0x00000007
        /*1014*/ 	.word	0x0002a830
        /*1018*/ 	.short	0x010a
        /*101a*/ 	.byte	0x3f
	.zero		1


	//   ....[36]....
        /*101c*/ 	.word	0x00016230
        /*1020*/ 	.word	0x00000007
        /*1024*/ 	.word	0x0002a830
        /*1028*/ 	.short	0x010a
        /*102a*/ 	.byte	0x3f
	.zero		1


	//   ....[37]....
        /*102c*/ 	.word	0x00016cd0
        /*1030*/ 	.word	0x00000017
        /*1034*/ 	.word	0x0002a850
        /*1038*/ 	.short	0x010a
        /*103a*/ 	.byte	0x3f
	.zero		1


	//   ....[38]....
        /*103c*/ 	.word	0x00016d20
        /*1040*/ 	.word	0x00000017
        /*1044*/ 	.word	0x0002a850
        /*1048*/ 	.short	0x010a
        /*104a*/ 	.byte	0x3f
	.zero		1


	//   ....[39]....
        /*104c*/ 	.word	0x00017120
        /*1050*/ 	.word	0x00000007
        /*1054*/ 	.word	0x00000000
        /*1058*/ 	.short	0x0101
        /*105a*/ 	.byte	0x3f
	.zero		1


	//   ....[40]....
        /*105c*/ 	.word	0x00018ce0
        /*1060*/ 	.word	0x00000069
        /*1064*/ 	.word	0x00000000
        /*1068*/ 	.short	0x0101
        /*106a*/ 	.byte	0x3f
	.zero		1


	//   ....[41]....
        /*106c*/ 	.word	0x00019690
        /*1070*/ 	.word	0x00000000
        /*1074*/ 	.word	0x0002a830
        /*1078*/ 	.short	0x010a
        /*107a*/ 	.byte	0x3f
	.zero		1


	//   ....[42]....
        /*107c*/ 	.word	0x00019710
        /*1080*/ 	.word	0x00000000
        /*1084*/ 	.word	0x0002a830
        /*1088*/ 	.short	0x010a
        /*108a*/ 	.byte	0x3f
	.zero		1


	//   ....[43]....
        /*108c*/ 	.word	0x0001a1d0
        /*1090*/ 	.word	0x000000d2
        /*1094*/ 	.word	0x0002a850
        /*1098*/ 	.short	0x010a
        /*109a*/ 	.byte	0x3f
	.zero		1


	//   ....[44]....
        /*109c*/ 	.word	0x0001a220
        /*10a0*/ 	.word	0x000000d2
        /*10a4*/ 	.word	0x0002a850
        /*10a8*/ 	.short	0x010a
        /*10aa*/ 	.byte	0x3f
	.zero		1


	//   ....[45]....
        /*10ac*/ 	.word	0x0001af70
        /*10b0*/ 	.word	0x00000015
        /*10b4*/ 	.word	0x00000000
        /*10b8*/ 	.short	0x0101
        /*10ba*/ 	.byte	0x3f
	.zero		1


	//   ....[46]....
        /*10bc*/ 	.word	0x0001b020
        /*10c0*/ 	.word	0x000000d2
        /*10c4*/ 	.word	0x00000000
        /*10c8*/ 	.short	0x0101
        /*10ca*/ 	.byte	0x3f
	.zero		1


	//   ....[47]....
        /*10cc*/ 	.word	0x0001b5f0
        /*10d0*/ 	.word	0x00000003
        /*10d4*/ 	.word	0x0002a830
        /*10d8*/ 	.short	0x010a
        /*10da*/ 	.byte	0x3f
	.zero		1


	//   ....[48]....
        /*10dc*/ 	.word	0x0001b670
        /*10e0*/ 	.word	0x00000003
        /*10e4*/ 	.word	0x0002a830
        /*10e8*/ 	.short	0x010a
        /*10ea*/ 	.byte	0x3f
	.zero		1


	//   ....[49]....
        /*10ec*/ 	.word	0x0001c110
        /*10f0*/ 	.word	0x00000015
        /*10f4*/ 	.word	0x0002a850
        /*10f8*/ 	.short	0x010a
        /*10fa*/ 	.byte	0x3f
	.zero		1


	//   ....[50]....
        /*10fc*/ 	.word	0x0001c160
        /*1100*/ 	.word	0x00000015
        /*1104*/ 	.word	0x0002a850
        /*1108*/ 	.short	0x010a
        /*110a*/ 	.byte	0x3f
	.zero		1


	//   ....[51]....
        /*110c*/ 	.word	0x0001c560
        /*1110*/ 	.word	0x00000000
        /*1114*/ 	.word	0x00000000
        /*1118*/ 	.short	0x0101
        /*111a*/ 	.byte	0x3f
	.zero		1


	//   ....[52]....
        /*111c*/ 	.word	0x0001e240
        /*1120*/ 	.word	0x00000065
        /*1124*/ 	.word	0x00000000
        /*1128*/ 	.short	0x0101
        /*112a*/ 	.byte	0x3f
	.zero		1


	//   ....[53]....
        /*112c*/ 	.word	0x0001eb20
        /*1130*/ 	.word	0x0000000d
        /*1134*/ 	.word	0x0002a850
        /*1138*/ 	.short	0x010a
        /*113a*/ 	.byte	0x3f
	.zero		1


	//   ....[54]....
        /*113c*/ 	.word	0x0001ebc0
        /*1140*/ 	.word	0x0000000d
        /*1144*/ 	.word	0x0002a850
        /*1148*/ 	.short	0x010a
        /*114a*/ 	.byte	0x3f
	.zero		1


	//   ....[55]....
        /*114c*/ 	.word	0x0001f0a0
        /*1150*/ 	.word	0x00000004
        /*1154*/ 	.word	0x00000000
        /*1158*/ 	.short	0x0101
        /*115a*/ 	.byte	0x3f
	.zero		1


	//   ....[56]....
        /*115c*/ 	.word	0x000206d0
        /*1160*/ 	.word	0x00000000
        /*1164*/ 	.word	0x00000000
        /*1168*/ 	.short	0x0101
        /*116a*/ 	.byte	0x3f
	.zero		1


	//   ....[57]....
        /*116c*/ 	.word	0x00020cd0
        /*1170*/ 	.word	0x00000006
        /*1174*/ 	.word	0x00000000
        /*1178*/ 	.short	0x0101
        /*117a*/ 	.byte	0x3f
	.zero		1


	//   ....[58]....
        /*117c*/ 	.word	0x000242f0
        /*1180*/ 	.word	0x00000013
        /*1184*/ 	.word	0x0002a820
        /*1188*/ 	.short	0x010a
        /*118a*/ 	.byte	0x3f
	.zero		1


	//   ....[59]....
        /*118c*/ 	.word	0x000243c0
        /*1190*/ 	.word	0x00000007
        /*1194*/ 	.word	0x0002a8a0
        /*1198*/ 	.short	0x010a
        /*119a*/ 	.byte	0x3f
	.zero		1


	//   ....[60]....
        /*119c*/ 	.word	0x000247f0
        /*11a0*/ 	.word	0x00000007
        /*11a4*/ 	.word	0x0002a8c0
        /*11a8*/ 	.short	0x010a
        /*11aa*/ 	.byte	0x3f
	.zero		1


	//   ....[61]....
        /*11ac*/ 	.word	0x00024cb0
        /*11b0*/ 	.word	0x00000008
        /*11b4*/ 	.word	0x0002a8a0
        /*11b8*/ 	.short	0x010a
        /*11ba*/ 	.byte	0x3f
	.zero		1


	//   ....[62]....
        /*11bc*/ 	.word	0x000250d0
        /*11c0*/ 	.word	0x00000008
        /*11c4*/ 	.word	0x0002a8c0
        /*11c8*/ 	.short	0x010a
        /*11ca*/ 	.byte	0x3f
	.zero		1


	//   ....[63]....
        /*11cc*/ 	.word	0x00026490
        /*11d0*/ 	.word	0x00000000
        /*11d4*/ 	.word	0x0002a840
        /*11d8*/ 	.short	0x010a
        /*11da*/ 	.byte	0x3f
	.zero		1


	//   ....[64]....
        /*11dc*/ 	.word	0x00027420
        /*11e0*/ 	.word	0x00000013
        /*11e4*/ 	.word	0x0002a800
        /*11e8*/ 	.short	0x0107
        /*11ea*/ 	.byte	0x3f
	.zero		1


	//   ....[65]....
        /*11ec*/ 	.word	0x00027530
        /*11f0*/ 	.word	0x00000013
        /*11f4*/ 	.word	0x0002a800
        /*11f8*/ 	.short	0x0101
        /*11fa*/ 	.byte	0x3f
	.zero		1


	//   ....[66]....
        /*11fc*/ 	.word	0x00027550
        /*1200*/ 	.word	0x00000013
        /*1204*/ 	.word	0x0002a820
        /*1208*/ 	.short	0x010a
        /*120a*/ 	.byte	0x3f
	.zero		1


	//   ....[67]....
        /*120c*/ 	.word	0x00027970
        /*1210*/ 	.word	0x00000003
        /*1214*/ 	.word	0x0002a840
        /*1218*/ 	.short	0x010a
        /*121a*/ 	.byte	0x3f
	.zero		1


	//   ....[68]....
        /*121c*/ 	.word	0x00027e10
        /*1220*/ 	.word	0x00000003
        /*1224*/ 	.word	0x00000060
        /*1228*/ 	.short	0x010a
        /*122a*/ 	.byte	0x3f
	.zero		1


	//   ....[69]....
        /*122c*/ 	.word	0x000284a0
        /*1230*/ 	.word	0x00000003
        /*1234*/ 	.word	0x0002a840
        /*1238*/ 	.short	0x010a
        /*123a*/ 	.byte	0x3f
	.zero		1


	//   ....[70]....
        /*123c*/ 	.word	0x00028940
        /*1240*/ 	.word	0x00000002
        /*1244*/ 	.word	0x00000060
        /*1248*/ 	.short	0x010a
        /*124a*/ 	.byte	0x3f
	.zero		1


	//   ....[71]....
        /*124c*/ 	.word	0x00028f20
        /*1250*/ 	.word	0x00000002
        /*1254*/ 	.word	0x0002a840
        /*1258*/ 	.short	0x010a
        /*125a*/ 	.byte	0x3f
	.zero		1


	//   ....[72]....
        /*125c*/ 	.word	0x000293c0
        /*1260*/ 	.word	0x00000002
        /*1264*/ 	.word	0x00000060
        /*1268*/ 	.short	0x010a
        /*126a*/ 	.byte	0x3f
	.zero		1


	//   ....[73]....
        /*126c*/ 	.word	0x00029940
        /*1270*/ 	.word	0x00000000
        /*1274*/ 	.word	0x0002a860
        /*1278*/ 	.short	0x010a
        /*127a*/ 	.byte	0x3f
	.zero		1


	//   ....[74]....
        /*127c*/ 	.word	0x0002afb0
        /*1280*/ 	.word	0x00000000
        /*1284*/ 	.word	0x0002a820
        /*1288*/ 	.short	0x010a
        /*128a*/ 	.byte	0x3f
	.zero		1


	//   ....[75]....
        /*128c*/ 	.word	0x0002b180
        /*1290*/ 	.word	0x00000006
        /*1294*/ 	.word	0x00000000
        /*1298*/ 	.short	0x010a
        /*129a*/ 	.byte	0x3f
	.zero		1


	//   ....[76]....
        /*129c*/ 	.word	0x0002b1f0
        /*12a0*/ 	.word	0x00000007
        /*12a4*/ 	.word	0x00000000
        /*12a8*/ 	.short	0x010a
        /*12aa*/ 	.byte	0x3f
	.zero		1


	//   ....[77]....
        /*12ac*/ 	.word	0x0002b260
        /*12b0*/ 	.word	0x00000004
        /*12b4*/ 	.word	0x00000000
        /*12b8*/ 	.short	0x010a
        /*12ba*/ 	.byte	0x3f
	.zero		1


	//   ....[78]....
        /*12bc*/ 	.word	0x0002b290
        /*12c0*/ 	.word	0x00000003
        /*12c4*/ 	.word	0x00000000
        /*12c8*/ 	.short	0x010a
        /*12ca*/ 	.byte	0x3f
	.zero		1


	//   ....[79]....
        /*12cc*/ 	.word	0x0002b2f0
        /*12d0*/ 	.word	0x00000003
        /*12d4*/ 	.word	0x0002a890
        /*12d8*/ 	.short	0x010a
        /*12da*/ 	.byte	0x3f
	.zero		1


	//   ....[80]....
        /*12dc*/ 	.word	0x0002b340
        /*12e0*/ 	.word	0x00000003
        /*12e4*/ 	.word	0x0002a890
        /*12e8*/ 	.short	0x010a
        /*12ea*/ 	.byte	0x3f
	.zero		1


	//   ....[81]....
        /*12ec*/ 	.word	0x0002b390
        /*12f0*/ 	.word	0x00000003
        /*12f4*/ 	.word	0x0002a890
        /*12f8*/ 	.short	0x010a
        /*12fa*/ 	.byte	0x3f
	.zero		1


	//   ....[82]....
        /*12fc*/ 	.word	0x0002b3e0
        /*1300*/ 	.word	0x00000003
        /*1304*/ 	.word	0x0002a8b0
        /*1308*/ 	.short	0x010a
        /*130a*/ 	.byte	0x3f
	.zero		1


	//   ....[83]....
        /*130c*/ 	.word	0x0002b7d0
        /*1310*/ 	.word	0x00000002
        /*1314*/ 	.word	0x0002a800
        /*1318*/ 	.short	0x010a
        /*131a*/ 	.byte	0x3f
	.zero		1


	//   ....[84]....
        /*131c*/ 	.word	0x0002bbd0
        /*1320*/ 	.word	0x00000002
        /*1324*/ 	.word	0x0002a800
        /*1328*/ 	.short	0x010a
        /*132a*/ 	.byte	0x3f
	.zero		1


	//   ....[85]....
        /*132c*/ 	.word	0x0002bc20
        /*1330*/ 	.word	0x00000009
        /*1334*/ 	.word	0x0002a830
        /*1338*/ 	.short	0x010a
        /*133a*/ 	.byte	0x3f
	.zero		1


	//   ....[86]....
        /*133c*/ 	.word	0x0002bc70
        /*1340*/ 	.word	0x00000007
        /*1344*/ 	.word	0x0002a830
        /*1348*/ 	.short	0x010a
        /*134a*/ 	.byte	0x3f
	.zero		1


	//   ....[87]....
        /*134c*/ 	.word	0x0002bcc0
        /*1350*/ 	.word	0x00000017
        /*1354*/ 	.word	0x0002a850
        /*1358*/ 	.short	0x010a
        /*135a*/ 	.byte	0x3f
	.zero		1


	//   ....[88]....
        /*135c*/ 	.word	0x0002bd10
        /*1360*/ 	.word	0x00000000
        /*1364*/ 	.word	0x0002a830
        /*1368*/ 	.short	0x010a
        /*136a*/ 	.byte	0x3f
	.zero		1


	//   ....[89]....
        /*136c*/ 	.word	0x0002bd60
        /*1370*/ 	.word	0x000000d2
        /*1374*/ 	.word	0x0002a850
        /*1378*/ 	.short	0x010a
        /*137a*/ 	.byte	0x3f
	.zero		1


	//   ....[90]....
        /*137c*/ 	.word	0x0002bdb0
        /*1380*/ 	.word	0x00000003
        /*1384*/ 	.word	0x0002a830
        /*1388*/ 	.short	0x010a
        /*138a*/ 	.byte	0x3f
	.zero		1


	//   ....[91]....
        /*138c*/ 	.word	0x0002be00
        /*1390*/ 	.word	0x00000015
        /*1394*/ 	.word	0x0002a850
        /*1398*/ 	.short	0x010a
        /*139a*/ 	.byte	0x3f
	.zero		1


	//   ....[92]....
        /*139c*/ 	.word	0x0002be50
        /*13a0*/ 	.word	0x0000000d
        /*13a4*/ 	.word	0x0002a850
        /*13a8*/ 	.short	0x010a
        /*13aa*/ 	.byte	0x3f
	.zero		1


	//   ....[93]....
        /*13ac*/ 	.word	0x0002bff0
        /*13b0*/ 	.word	0x00000013
        /*13b4*/ 	.word	0x0002a820
        /*13b8*/ 	.short	0x010a
        /*13ba*/ 	.byte	0x3f
	.zero		1


	//   ....[94]....
        /*13bc*/ 	.word	0x0002c040
        /*13c0*/ 	.word	0x00000007
        /*13c4*/ 	.word	0x0002a8a0
        /*13c8*/ 	.short	0x010a
        /*13ca*/ 	.byte	0x3f
	.zero		1


	//   ....[95]....
        /*13cc*/ 	.word	0x0002c090
        /*13d0*/ 	.word	0x00000007
        /*13d4*/ 	.word	0x0002a8c0
        /*13d8*/ 	.short	0x010a
        /*13da*/ 	.byte	0x3f
	.zero		1


	//   ....[96]....
        /*13dc*/ 	.word	0x0002c0e0
        /*13e0*/ 	.word	0x00000008
        /*13e4*/ 	.word	0x0002a8a0
        /*13e8*/ 	.short	0x010a
        /*13ea*/ 	.byte	0x3f
	.zero		1


	//   ....[97]....
        /*13ec*/ 	.word	0x0002c130
        /*13f0*/ 	.word	0x00000008
        /*13f4*/ 	.word	0x0002a8c0
        /*13f8*/ 	.short	0x010a
        /*13fa*/ 	.byte	0x3f
	.zero		1


	//   ....[98]....
        /*13fc*/ 	.word	0x0002c2d0
        /*1400*/ 	.word	0x00000000
        /*1404*/ 	.word	0x0002a840
        /*1408*/ 	.short	0x010a
        /*140a*/ 	.byte	0x3f
	.zero		1


	//   ....[99]....
        /*140c*/ 	.word	0x0002cf00
        /*1410*/ 	.word	0x00000013
        /*1414*/ 	.word	0x0002a820
        /*1418*/ 	.short	0x010a
        /*141a*/ 	.byte	0x3f
	.zero		1


	//   ....[100]....
        /*141c*/ 	.word	0x0002cf50
        /*1420*/ 	.word	0x00000003
        /*1424*/ 	.word	0x0002a840
        /*1428*/ 	.short	0x010a
        /*142a*/ 	.byte	0x3f
	.zero		1


	//   ....[101]....
        /*142c*/ 	.word	0x0002cfa0
        /*1430*/ 	.word	0x00000003
        /*1434*/ 	.word	0x00000060
        /*1438*/ 	.short	0x010a
        /*143a*/ 	.byte	0x3f
	.zero		1


	//   ....[102]....
        /*143c*/ 	.word	0x0002cff0
        /*1440*/ 	.word	0x00000003
        /*1444*/ 	.word	0x0002a840
        /*1448*/ 	.short	0x010a
        /*144a*/ 	.byte	0x3f
	.zero		1


	//   ....[103]....
        /*144c*/ 	.word	0x0002d040
        /*1450*/ 	.word	0x00000002
        /*1454*/ 	.word	0x00000060
        /*1458*/ 	.short	0x010a
        /*145a*/ 	.byte	0x3f
	.zero		1


	//   ....[104]....
        /*145c*/ 	.word	0x0002d090
        /*1460*/ 	.word	0x00000002
        /*1464*/ 	.word	0x0002a840
        /*1468*/ 	.short	0x010a
        /*146a*/ 	.byte	0x3f
	.zero		1


	//   ....[105]....
        /*146c*/ 	.word	0x0002d0e0
        /*1470*/ 	.word	0x00000002
        /*1474*/ 	.word	0x00000060
        /*1478*/ 	.short	0x010a
        /*147a*/ 	.byte	0x3f
	.zero		1


	//   ....[106]....
        /*147c*/ 	.word	0x0002d130
        /*1480*/ 	.word	0x00000000
        /*1484*/ 	.word	0x0002a860
        /*1488*/ 	.short	0x010a
        /*148a*/ 	.byte	0x3f
	.zero		1


	//   ....[107]....
        /*148c*/ 	.word	0x0002dcb0
        /*1490*/ 	.word	0x00000000
        /*1494*/ 	.word	0x0002a820
        /*1498*/ 	.short	0x010a
        /*149a*/ 	.byte	0x3f
	.zero		1


	//   ....[108]....
        /*149c*/ 	.word	0x0002de50
        /*14a0*/ 	.word	0x00000006
        /*14a4*/ 	.word	0x00000000
        /*14a8*/ 	.short	0x010a
        /*14aa*/ 	.byte	0x3f
	.zero		1


	//   ....[109]....
        /*14ac*/ 	.word	0x0002dea0
        /*14b0*/ 	.word	0x00000007
        /*14b4*/ 	.word	0x00000000
        /*14b8*/ 	.short	0x010a
        /*14ba*/ 	.byte	0x3f
	.zero		1


	//   ....[110]....
        /*14bc*/ 	.word	0x0002def0
        /*14c0*/ 	.word	0x00000004
        /*14c4*/ 	.word	0x00000000
        /*14c8*/ 	.short	0x010a
        /*14ca*/ 	.byte	0x3f
	.zero		1


	//----- nvinfo : EIATTR_NUM_MBARRIERS
	.align		4
.L_243:
        /*14cc*/ 	.byte	0x03, 0x38
        /*14ce*/ 	.short	0x0016


	//----- nvinfo : EIATTR_EXIT_INSTR_OFFSETS
	.align		4
        /*14d0*/ 	.byte	0x04, 0x1c
        /*14d2*/ 	.short	(.L_245 - .L_244)


	//   ....[0]....
.L_244:
        /*14d4*/ 	.word	0x0002b2e0


	//----- nvinfo : EIATTR_MAX_THREADS
	.align		4
.L_245:
        /*14d8*/ 	.byte	0x04, 0x05
        /*14da*/ 	.short	(.L_247 - .L_246)
.L_246:
        /*14dc*/ 	.word	0x00000180
        /*14e0*/ 	.word	0x00000001
        /*14e4*/ 	.word	0x00000001


	//----- nvinfo : EIATTR_CRS_STACK_SIZE
	.align		4
.L_247:
        /*14e8*/ 	.byte	0x04, 0x1e
        /*14ea*/ 	.short	(.L_249 - .L_248)
.L_248:
        /*14ec*/ 	.word	0x00000000


	//----- nvinfo : EIATTR_CBANK_PARAM_SIZE
	.align		4
.L_249:
        /*14f0*/ 	.byte	0x03, 0x19
        /*14f2*/ 	.short	0x0af0


	//----- nvinfo : EIATTR_PARAM_CBANK
	.align		4
        /*14f4*/ 	.byte	0x04, 0x0a
        /*14f6*/ 	.short	(.L_251 - .L_250)
	.align		4
.L_250:
        /*14f8*/ 	.word	index@(.nv.constant0._ZN7cutlass13device_kernelIN5flash11enable_sm90INS1_16FlashAttnFwdSm90INS1_25CollectiveMainloopFwdSm90ILi2EN4cute5tupleIJNS5_1CILi1EEES8_S8_EEENS6_IJNS7_ILi128EEENS7_ILi96EEENS7_ILi192EEEEEELi128ENS_10bfloat16_tEfNS_4arch4Sm90ELb0ELb1ELb0ELb1ELb0ELb1ELb0ELb1ELb1ELb1ELb1ELb0EEENS1_21CollectiveEpilogueFwdINS6_IJSA_SA_SB_EEES9_SE_SG_Li256ELb1ELb1ELb1ELb0EEENS1_36VarlenDynamicPersistentTileSchedulerILi128ELi96ELi256ELi128ELb1ELb1ELb1ELb1ELb0ELb1EEEEEEEEEvNT_6ParamsE)
        /*14fc*/ 	.short	0x0210
        /*14fe*/ 	.short	0x0af0


	//----- nvinfo : EIATTR_SW_WAR
	.align		4
.L_251:
        /*1500*/ 	.byte	0x04, 0x36
        /*1502*/ 	.short	(.L_253 - .L_252)
.L_252:
        /*1504*/ 	.word	0x00000008
.L_253:


//--------------------- .nv.info._ZN7cutlass13device_kernelIN5flash11enable_sm90INS1_16FlashAttnFwdSm90INS1_25CollectiveMainloopFwdSm90ILi2EN4cute5tupleIJNS5_1CILi1EEES8_S8_EEENS6_IJNS7_ILi128EEESA_NS7_ILi192EEEEEELi128ENS_10bfloat16_tEfNS_4arch4Sm90ELb1ELb0ELb0ELb0ELb0ELb0ELb0ELb1ELb1ELb1ELb1ELb0EEENS1_21CollectiveEpilogueFwdINS6_IJSA_SA_SA_EEES9_SD_SF_Li256ELb0ELb1ELb1ELb0EEENS1_19SingleTileSchedulerILb0ELb1ELb1ELi128EEEEEEEEEvNT_6ParamsE --------------------------
	.section	.nv.info._ZN7cutlass13device_kernelIN5flash11enable_sm90INS1_16FlashAttnFwdSm90INS1_25CollectiveMainloopFwdSm90ILi2EN4cute5tupleIJNS5_1CILi1EEES8_S8_EEENS6_IJNS7_ILi128EEESA_NS7_ILi192EEEEEELi128ENS_10bfloat16_tEfNS_4arch4Sm90ELb1ELb0ELb0ELb0ELb0ELb0ELb0ELb1ELb1ELb1ELb1ELb0EEENS1_21CollectiveEpilogueFwdINS6_IJSA_SA_SA_EEES9_SD_SF_Li256ELb0ELb1ELb1ELb0EEENS1_19SingleTileSchedulerILb0ELb1ELb1ELi128EEEEEEEEEvNT_6ParamsE,"",@"SHT_CUDA_INFO"
	.sectionflags	@""
	.align	4


	//----- nvinfo : EIATTR_CUDA_API_VERSION
	.align		4
        /*0000*/ 	.byte	0x04, 0x37
        /*0002*/ 	.short	(.L_255 - .L_254)
.L_254:
        /*0004*/ 	.word	0x00000082


	//----- nvinfo : EIATTR_KPARAM_INFO
	.align		4
.L_255:
        /*0008*/ 	.byte	0x04, 0x17
        /*000a*/ 	.short	(.L_257 - .L_256)
.L_256:
        /*000c*/ 	.word	0x00000000
        /*0010*/ 	.short	0x0000
        /*0012*/ 	.short	0x0070
        /*0014*/ 	.byte	0x00, 0xf0, 0x01, 0x28


	//----- nvinfo : EIATTR_SPARSE_MMA_MASK
	.align		4
.L_257:
        /*0018*/ 	.byte	0x03, 0x50
        /*001a*/ 	.short	0x0000


	//----- nvinfo : EIATTR_MAXREG_COUNT
	.align		4
        /*001c*/ 	.byte	0x03, 0x1b
        /*001e*/ 	.short	0x00a8


	//----- nvinfo : EIATTR_NUM_BARRIERS
	.align		4
        /*0020*/ 	.byte	0x02, 0x4c
        /*0022*/ 	.byte	0x09
	.zero		1


	//----- nvinfo : EIATTR_EXTERNS
	.align		4
        /*0024*/ 	.byte	0x04, 0x0f
        /*0026*/ 	.short	(.L_259 - .L_258)


	//   ....[0]....
	.align		4
.L_258:
        /*0028*/ 	.word	index@(__assertfail)


	//----- nvinfo : EIATTR_ANNOTATIONS
	.align		4
.L_259:
        /*002c*/ 	.byte	0x04, 0x55
        /*002e*/ 	.short	(.L_261 - .L_260)


	//   ....[0]....
.L_260:
        /* <DEDUP_REMOVED lines=12> */


	//----- nvinfo : EIATTR_MERCURY_ISA_VERSION
	.align		4
.L_261:
        /*00e0*/ 	.byte	0x03, 0x5f
        /*00e2*/ 	.short	0x0101


	//----- nvinfo : EIATTR_INT_WARP_WIDE_INSTR_OFFSETS
	.align		4
        /*00e4*/ 	.byte	0x04, 0x31
        /*00e6*/ 	.short	(.L_263 - .L_262)


	//   ....[0]....
.L_262:
        /*00e8*/ 	.word	0x00000120


	//   ....[1]....
        /*00ec*/ 	.word	0x00000160


	//   ....[2]....
        /*00f0*/ 	.word	0x00000220


	//----- nvinfo : EIATTR_COOP_GROUP_MASK_REGIDS
	.align		4
.L_263:
        /*00f4*/ 	.byte	0x04, 0x29
        /*00f6*/ 	.short	(.L_265 - .L_264)


	//   ....[0]....
.L_264:
        /*00f8*/ 	.word	0xffffffff


	//   ....[1]....
        /*00fc*/ 	.word	0xffffffff


	//   ....[2]....
        /*0100*/ 	.word	0xffffffff


	//   ....[3]....
        /*0104*/ 	.word	0xffffffff


	//   ....[4]....
        /*0108*/ 	.word	0xffffffff


	//   ....[5]....
        /*010c*/ 	.word	0xffffffff


	//   ....[6]....
        /*0110*/ 	.word	0xffffffff


	//   ....[7]....
        /*0114*/ 	.word	0xffffffff


	//   ....[8]....
        /*0118*/ 	.word	0xffffffff


	//   ....[9]....
        /*011c*/ 	.word	0xffffffff


	//   ....[10]....
        /*0120*/ 	.word	0xffffffff


	//   ....[11]....
        /*0124*/ 	.word	0xffffffff


	//   ....[12]....
        /*0128*/ 	.word	0xffffffff


	//   ....[13]....
        /*012c*/ 	.word	0xffffffff


	//   ....[14]....
        /*0130*/ 	.word	0xffffffff


	//   ....[15]....
        /*0134*/ 	.word	0xffffffff


	//   ....[16]....
        /*0138*/ 	.word	0xffffffff


	//   ....[17]....
        /*013c*/ 	.word	0xffffffff


	//   ....[18]....
        /*0140*/ 	.word	0xffffffff


	//   ....[19]....
        /*0144*/ 	.word	0xffffffff


	//   ....[20]....
        /*0148*/ 	.word	0xffffffff


	//   ....[21]....
        /*014c*/ 	.word	0xffffffff


	//   ....[22]....
        /*0150*/ 	.word	0xffffffff


	//   ....[23]....
        /*0154*/ 	.word	0xffffffff


	//   ....[24]....
        /*0158*/ 	.word	0xffffffff


	//   ....[25]....
        /*015c*/ 	.word	0xffffffff


	//   ....[26]....
        /*0160*/ 	.word	0xffffffff


	//   ....[27]....
        /*0164*/ 	.word	0xffffffff


	//   ....[28]....
        /*0168*/ 	.word	0xffffffff


	//   ....[29]....
        /*016c*/ 	.word	0xffffffff


	//   ....[30]....
        /*0170*/ 	.word	0xffffffff


	//   ....[31]....
        /*0174*/ 	.word	0xffffffff


	//   ....[32]....
        /*0178*/ 	.word	0xffffffff


	//   ....[33]....
        /*017c*/ 	.word	0xffffffff


	//   ....[34]....
        /*0180*/ 	.word	0xffffffff


	//   ....[35]....
        /*0184*/ 	.word	0xffffffff


	//   ....[36]....
        /*0188*/ 	.word	0xffffffff


	//   ....[37]....
        /*018c*/ 	.word	0xffffffff


	//   ....[38]....
        /*0190*/ 	.word	0xffffffff


	//   ....[39]....
        /*0194*/ 	.word	0xffffffff


	//   ....[40]....
        /*0198*/ 	.word	0xffffffff


	//   ....[41]....
        /*019c*/ 	.word	0xffffffff


	//   ....[42]....
        /*01a0*/ 	.word	0xffffffff


	//   ....[43]....
        /*01a4*/ 	.word	0xffffffff


	//   ....[44]....
        /*01a8*/ 	.word	0xffffffff


	//   ....[45]....
        /*01ac*/ 	.word	0xffffffff


	//   ....[46]....
        /*01b0*/ 	.word	0xffffffff


	//   ....[47]....
        /*01b4*/ 	.word	0xffffffff


	//   ....[48]....
        /*01b8*/ 	.word	0xffffffff


	//   ....[49]....
        /*01bc*/ 	.word	0xffffffff


	//   ....[50]....
        /*01c0*/ 	.word	0xffffffff


	//   ....[51]....
        /*01c4*/ 	.word	0xffffffff


	//   ....[52]....
        /*01c8*/ 	.word	0xffffffff


	//   ....[53]....
        /*01cc*/ 	.word	0xffffffff


	//   ....[54]....
        /*01d0*/ 	.word	0xffffffff


	//   ....[55]....
        /*01d4*/ 	.word	0x0500000f


	//   ....[56]....
        /*01d8*/ 	.word	0x0500000f


	//   ....[57]....
        /*01dc*/ 	.word	0x0500000f


	//   ....[58]....
        /*01e0*/ 	.word	0x0500000f


	//   ....[59]....
        /*01e4*/ 	.word	0x0500000f


	//   ....[60]....
        /*01e8*/ 	.word	0x0500000f


	//   ....[61]....
        /*01ec*/ 	.word	0x0500000f


	//   ....[62]....
        /*01f0*/ 	.word	0x0500000f


	//   ....[63]....
        /*01f4*/ 	.word	0x0500000f


	//   ....[64]....
        /*01f8*/ 	.word	0x0500000f


	//   ....[65]....
        /*01fc*/ 	.word	0x0500000f


	//   ....[66]....
        /*0200*/ 	.word	0x0500000f


	//   ....[67]....
        /*0204*/ 	.word	0x0500000f


	//   ....[68]....
        /*0208*/ 	.word	0x0500000f


	//   ....[69]....
        /*020c*/ 	.word	0x0500000f


	//   ....[70]....
        /*0210*/ 	.word	0x0500000f


	//   ....[71]....
        /*0214*/ 	.word	0x0500000f


	//   ....[72]....
        /*0218*/ 	.word	0x0500000f


	//----- nvinfo : EIATTR_COOP_GROUP_INSTR_OFFSETS
	.align		4
.L_265:
        /*021c*/ 	.byte	0x04, 0x28
        /*021e*/ 	.short	(.L_267 - .L_266)


	//   ....[0]....
.L_266:
        /*0220*/ 	.word	0x00000060


	//   ....[1]....
        /*0224*/ 	.word	0x00000130


	//   ....[2]....
        /*0228*/ 	.word	0x00000230


	//   ....[3]....
        /*022c*/ 	.word	0x000003a0


	//   ....[4]....
        /*0230*/ 	.word	0x00000500


	//   ....[5]....
        /*0234*/ 	.word	0x00000620


	//   ....[6]....
        /*0238*/ 	.word	0x00000780


	//   ....[7]....
        /*023c*/ 	.word	0x00001140


	//   ....[8]....
        /*0240*/ 	.word	0x00001a90


	//   ....[9]....
        /*0244*/ 	.word	0x00001ad0


	//   ....[10]....
        /*0248*/ 	.word	0x000023f0


	//   ....[11]....
        /*024c*/ 	.word	0x00002430


	//   ....[12]....
        /*0250*/ 	.word	0x00002eb0


	//   ....[13]....
        /*0254*/ 	.word	0x00002f20


	//   ....[14]....
        /*0258*/ 	.word	0x00004620


	//   ....[15]....
        /*025c*/ 	.word	0x00004d60


	//   ....[16]....
        /*0260*/ 	.word	0x00004d90


	//   ....[17]....
        /*0264*/ 	.word	0x00004df0


	//   ....[18]....
        /*0268*/ 	.word	0x00005750


	//   ....[19]....
        /*026c*/ 	.word	0x000057e0


	//   ....[20]....
        /*0270*/ 	.word	0x000071d0


	//   ....[21]....
        /*0274*/ 	.word	0x00007200


	//   ....[22]....
        /*0278*/ 	.word	0x000076d0


	//   ....[23]....
        /*027c*/ 	.word	0x000077d0


	//   ....[24]....
        /*0280*/ 	.word	0x00008aa0


	//   ....[25]....
        /*0284*/ 	.word	0x00008ad0


	//   ....[26]....
        /*0288*/ 	.word	0x00008ba0


	//   ....[27]....
        /*028c*/ 	.word	0x00008bb0


	//   ....[28]....
        /*0290*/ 	.word	0x00009a90


	//   ....[29]....
        /*0294*/ 	.word	0x00009ad0


	//   ....[30]....
        /*0298*/ 	.word	0x00009b00


	//   ....[31]....
        /*029c*/ 	.word	0x00009b30


	//   ....[32]....
        /*02a0*/ 	.word	0x00009b40


	//   ....[33]....
        /*02a4*/ 	.word	0x00009b70


	//   ....[34]....
        /*02a8*/ 	.word	0x0000a1d0


	//   ....[35]....
        /*02ac*/ 	.word	0x0000a1e0


	//   ....[36]....
        /*02b0*/ 	.word	0x0000abe0


	//   ....[37]....
        /*02b4*/ 	.word	0x0000b6f0


	//   ....[38]....
        /*02b8*/ 	.word	0x0000c0a0


	//   ....[39]....
        /*02bc*/ 	.word	0x0000c0d0


	//   ....[40]....
        /*02c0*/ 	.word	0x0000c100


	//   ....[41]....
        /*02c4*/ 	.word	0x0000c120


	//   ....[42]....
        /*02c8*/ 	.word	0x0000c1e0


	//   ....[43]....
        /*02cc*/ 	.word	0x0000c1f0


	//   ....[44]....
        /*02d0*/ 	.word	0x0000c290


	//   ....[45]....
        /*02d4*/ 	.word	0x0000c2d0


	//   ....[46]....
        /*02d8*/ 	.word	0x0000c340


	//   ....[47]....
        /*02dc*/ 	.word	0x0000c370


	//   ....[48]....
        /*02e0*/ 	.word	0x0000c3f0


	//   ....[49]....
        /*02e4*/ 	.word	0x0000c430


	//   ....[50]....
        /*02e8*/ 	.word	0x0000c4a0


	//   ....[51]....
        /*02ec*/ 	.word	0x0000c4d0


	//   ....[52]....
        /*02f0*/ 	.word	0x0000c550


	//   ....[53]....
        /*02f4*/ 	.word	0x0000c580


	//   ....[54]....
        /*02f8*/ 	.word	0x0000e7f0


	//   ....[55]....
        /*02fc*/ 	.word	0x0000ed50


	//   ....[56]....
        /*0300*/ 	.word	0x0000eec0


	//   ....[57]....
        /*0304*/ 	.word	0x0000ef20


	//   ....[58]....
        /*0308*/ 	.word	0x0000efc0


	//   ....[59]....
        /*030c*/ 	.word	0x0000f0a0


	//   ....[60]....
        /*0310*/ 	.word	0x0000f180


	//   ....[61]....
        /*0314*/ 	.word	0x0000f250


	//   ....[62]....
        /*0318*/ 	.word	0x0000f2e0


	//   ....[63]....
        /*031c*/ 	.word	0x0000f3b0


	//   ....[64]....
        /*0320*/ 	.word	0x0000f440


	//   ....[65]....
        /*0324*/ 	.word	0x0000f510


	//   ....[66]....
        /*0328*/ 	.word	0x0000f5a0


	//   ....[67]....
        /*032c*/ 	.word	0x0000f670


	//   ....[68]....
        /*0330*/ 	.word	0x0000f700


	//   ....[69]....
        /*0334*/ 	.word	0x0000f7d0


	//   ....[70]....
        /*0338*/ 	.word	0x0000f850


	//   ....[71]....
        /*033c*/ 	.word	0x0000f910


	//   ....[72]....
        /*0340*/ 	.word	0x0000fd10


	//----- nvinfo : EIATTR_REG_RECONFIG
	.align		4
.L_267:
        /*0344*/ 	.byte	0x01, 0x54
	.zero		2


	//----- nvinfo : EIATTR_SYSCALL_OFFSETS
	.align		4
        /*0348*/ 	.byte	0x04, 0x46
        /*034a*/ 	.short	(.L_269 - .L_268)


	//   ....[0]....
.L_268:
        /*034c*/ 	.word	0x00001300


	//   ....[1]....
        /*0350*/ 	.word	0x0000b380


	//   ....[2]....
        /*0354*/ 	.word	0x0000b4c0


	//   ....[3]....
        /*0358*/ 	.word	0x0000b5b0


	//   ....[4]....
        /*035c*/ 	.word	0x0000bce0


	//----- nvinfo : EIATTR_MBARRIER_INSTR_OFFSETS
	.align		4
.L_269:
        /*0360*/ 	.byte	0x04, 0x39
        /*0362*/ 	.short	(.L_271 - .L_270)


	//   ....[0]....
.L_270:
        /*0364*/ 	.word	0x00000250
        /*0368*/ 	.word	0x000000ff
        /*036c*/ 	.word	0x00034800
        /*0370*/ 	.short	0x0100
        /*0372*/ 	.byte	0x08
	.zero		1


	//   ....[1]....
        /*0374*/ 	.word	0x00000260
        /*0378*/ 	.word	0x000000ff
        /*037c*/ 	.word	0x00034820
        /*0380*/ 	.short	0x0100
        /*0382*/ 	.byte	0x08
	.zero		1


	//   ....[2]....
        /*0384*/ 	.word	0x00000350
        /*0388*/ 	.word	0x000000ff
        /*038c*/ 	.word	0x00034830
        /*0390*/ 	.short	0x0100
        /*0392*/ 	.byte	0x08
	.zero		1


	//   ....[3]....
        /*0394*/ 	.word	0x00000360
        /*0398*/ 	.word	0x000000ff
        /*039c*/ 	.word	0x00034840
        /*03a0*/ 	.short	0x0100
        /*03a2*/ 	.byte	0x08
	.zero		1


	//   ....[4]....
        /*03a4*/ 	.word	0x00000370
        /*03a8*/ 	.word	0x000000ff
        /*03ac*/ 	.word	0x00034838
        /*03b0*/ 	.short	0x0100
        /*03b2*/ 	.byte	0x08
	.zero		1


	//   ....[5]....
        /*03b4*/ 	.word	0x00000380
        /*03b8*/ 	.word	0x000000ff
        /*03bc*/ 	.word	0x00034848
        /*03c0*/ 	.short	0x0100
        /*03c2*/ 	.byte	0x08
	.zero		1


	//   ....[6]....
        /*03c4*/ 	.word	0x000004b0
        /*03c8*/ 	.word	0x000000ff
        /*03cc*/ 	.word	0x00034850
        /*03d0*/ 	.short	0x0100
        /*03d2*/ 	.byte	0x08
	.zero		1


	//   ....[7]....
        /*03d4*/ 	.word	0x000004c0
        /*03d8*/ 	.word	0x000000ff
        /*03dc*/ 	.word	0x00034860
        /*03e0*/ 	.short	0x0100
        /*03e2*/ 	.byte	0x08
	.zero		1


	//   ....[8]....
        /*03e4*/ 	.word	0x000004d0
        /*03e8*/ 	.word	0x000000ff
        /*03ec*/ 	.word	0x00034858
        /*03f0*/ 	.short	0x0100
        /*03f2*/ 	.byte	0x08
	.zero		1


	//   ....[9]....
        /*03f4*/ 	.word	0x000004e0
        /*03f8*/ 	.word	0x000000ff
        /*03fc*/ 	.word	0x00034868
        /*0400*/ 	.short	0x0100
        /*0402*/ 	.byte	0x08
	.zero		1


	//   ....[10]....
        /*0404*/ 	.word	0x000005d0
        /*0408*/ 	.word	0x000000ff
        /*040c*/ 	.word	0x00034870
        /*0410*/ 	.short	0x0100
        /*0412*/ 	.byte	0x06
	.zero		1


	//   ....[11]....
        /*0414*/ 	.word	0x000005e0
        /*0418*/ 	.word	0x000000ff
        /*041c*/ 	.word	0x00034880
        /*0420*/ 	.short	0x0100
        /*0422*/ 	.byte	0x06
	.zero		1


	//   ....[12]....
        /*0424*/ 	.word	0x000005f0
        /*0428*/ 	.word	0x000000ff
        /*042c*/ 	.word	0x00034878
        /*0430*/ 	.short	0x0100
        /*0432*/ 	.byte	0x06
	.zero		1


	//   ....[13]....
        /*0434*/ 	.word	0x00000600
        /*0438*/ 	.word	0x000000ff
        /*043c*/ 	.word	0x00034888
        /*0440*/ 	.short	0x0100
        /*0442*/ 	.byte	0x06
	.zero		1


	//   ....[14]....
        /*0444*/ 	.word	0x00000730
        /*0448*/ 	.word	0x000000ff
        /*044c*/ 	.word	0x00034890
        /*0450*/ 	.short	0x0100
        /*0452*/ 	.byte	0x08
	.zero		1


	//   ....[15]....
        /*0454*/ 	.word	0x00000740
        /*0458*/ 	.word	0x000000ff
        /*045c*/ 	.word	0x000348a0
        /*0460*/ 	.short	0x0100
        /*0462*/ 	.byte	0x08
	.zero		1


	//   ....[16]....
        /*0464*/ 	.word	0x00000750
        /*0468*/ 	.word	0x000000ff
        /*046c*/ 	.word	0x00034898
        /*0470*/ 	.short	0x0100
        /*0472*/ 	.byte	0x08
	.zero		1


	//   ....[17]....
        /*0474*/ 	.word	0x00000760
        /*0478*/ 	.word	0x000000ff
        /*047c*/ 	.word	0x000348a8
        /*0480*/ 	.short	0x0100
        /*0482*/ 	.byte	0x08
	.zero		1


	//   ....[18]....
        /*0484*/ 	.word	0x00000890
        /*0488*/ 	.word	0x000000ff
        /*048c*/ 	.word	0x000348b0
        /*0490*/ 	.short	0x0100
        /*0492*/ 	.byte	0x08
	.zero		1


	//   ....[19]....
        /*0494*/ 	.word	0x000008a0
        /*0498*/ 	.word	0x000000ff
        /*049c*/ 	.word	0x000348c0
        /*04a0*/ 	.short	0x0100
        /*04a2*/ 	.byte	0x08
	.zero		1


	//   ....[20]....
        /*04a4*/ 	.word	0x000008b0
        /*04a8*/ 	.word	0x000000ff
        /*04ac*/ 	.word	0x000348b8
        /*04b0*/ 	.short	0x0100
        /*04b2*/ 	.byte	0x08
	.zero		1


	//   ....[21]....
        /*04b4*/ 	.word	0x000008c0
        /*04b8*/ 	.word	0x000000ff
        /*04bc*/ 	.word	0x000348c8
        /*04c0*/ 	.short	0x0100
        /*04c2*/ 	.byte	0x08
	.zero		1


	//   ....[22]....
        /*04c4*/ 	.word	0x00001330
        /*04c8*/ 	.word	0x000000ff
        /*04cc*/ 	.word	0x00034800
        /*04d0*/ 	.short	0x010a
        /*04d2*/ 	.byte	0x24
	.zero		1


	//   ....[23]....
        /*04d4*/ 	.word	0x00001390
        /*04d8*/ 	.word	0x000000ff
        /*04dc*/ 	.word	0x00034830
        /*04e0*/ 	.short	0x010a
        /*04e2*/ 	.byte	0x24
	.zero		1


	//   ....[24]....
        /*04e4*/ 	.word	0x00001420
        /*04e8*/ 	.word	0x000000ff
        /*04ec*/ 	.word	0x00034830
        /*04f0*/ 	.short	0x010a
        /*04f2*/ 	.byte	0x24
	.zero		1


	//   ....[25]....
        /*04f4*/ 	.word	0x000033e0
        /*04f8*/ 	.word	0x00000005
        /*04fc*/ 	.word	0x00000000
        /*0500*/ 	.short	0x0101
        /*0502*/ 	.byte	0x3f
	.zero		1


	//   ....[26]....
        /*0504*/ 	.word	0x00003c20
        /*0508*/ 	.word	0x000000ff
        /*050c*/ 	.word	0x00034830
        /*0510*/ 	.short	0x010a
        /*0512*/ 	.byte	0x3c
	.zero		1


	//   ....[27]....
        /*0514*/ 	.word	0x00003c60
        /*0518*/ 	.word	0x000000ff
        /*051c*/ 	.word	0x00034830
        /*0520*/ 	.short	0x010a
        /*0522*/ 	.byte	0x3c
	.zero		1


	//   ....[28]....
        /*0524*/ 	.word	0x000044a0
        /*0528*/ 	.word	0x000000ff
        /*052c*/ 	.word	0x00034850
        /*0530*/ 	.short	0x010a
        /*0532*/ 	.byte	0x07
	.zero		1


	//   ....[29]....
        /*0534*/ 	.word	0x000044e0
        /*0538*/ 	.word	0x000000ff
        /*053c*/ 	.word	0x00034850
        /*0540*/ 	.short	0x010a
        /*0542*/ 	.byte	0x07
	.zero		1


	//   ....[30]....
        /*0544*/ 	.word	0x00006160
        /*0548*/ 	.word	0x0000000f
        /*054c*/ 	.word	0x00000000
        /*0550*/ 	.short	0x0101
        /*0552*/ 	.byte	0x3f
	.zero		1


	//   ....[31]....
        /*0554*/ 	.word	0x000061b0
        /*0558*/ 	.word	0x00000027
        /*055c*/ 	.word	0x00000000
        /*0560*/ 	.short	0x0101
        /*0562*/ 	.byte	0x3f
	.zero		1


	//   ....[32]....
        /*0564*/ 	.word	0x00006600
        /*0568*/ 	.word	0x000000ff
        /*056c*/ 	.word	0x00034830
        /*0570*/ 	.short	0x010a
        /*0572*/ 	.byte	0x27
	.zero		1


	//   ....[33]....
        /*0574*/ 	.word	0x00006640
        /*0578*/ 	.word	0x000000ff
        /*057c*/ 	.word	0x00034830
        /*0580*/ 	.short	0x010a
        /*0582*/ 	.byte	0x27
	.zero		1


	//   ....[34]....
        /*0584*/ 	.word	0x00006e80
        /*0588*/ 	.word	0x000000ff
        /*058c*/ 	.word	0x00034850
        /*0590*/ 	.short	0x010a
        /*0592*/ 	.byte	0x07
	.zero		1


	//   ....[35]....
        /*0594*/ 	.word	0x00006ec0
        /*0598*/ 	.word	0x000000ff
        /*059c*/ 	.word	0x00034850
        /*05a0*/ 	.short	0x010a
        /*05a2*/ 	.byte	0x07
	.zero		1


	//   ....[36]....
        /*05a4*/ 	.word	0x000084c0
        /*05a8*/ 	.word	0x00000013
        /*05ac*/ 	.word	0x00000000
        /*05b0*/ 	.short	0x0101
        /*05b2*/ 	.byte	0x3f
	.zero		1


	//   ....[37]....
        /*05b4*/ 	.word	0x00008570
        /*05b8*/ 	.word	0x00000013
        /*05bc*/ 	.word	0x00000000
        /*05c0*/ 	.short	0x0101
        /*05c2*/ 	.byte	0x3f
	.zero		1


	//   ....[38]....
        /*05c4*/ 	.word	0x00008a10
        /*05c8*/ 	.word	0x000000ff
        /*05cc*/ 	.word	0x00034850
        /*05d0*/ 	.short	0x010a
        /*05d2*/ 	.byte	0x05
	.zero		1


	//   ....[39]....
        /*05d4*/ 	.word	0x00008a50
        /*05d8*/ 	.word	0x000000ff
        /*05dc*/ 	.word	0x00034850
        /*05e0*/ 	.short	0x010a
        /*05e2*/ 	.byte	0x05
	.zero		1


	//   ....[40]....
        /*05e4*/ 	.word	0x00008f10
        /*05e8*/ 	.word	0x0000000a
        /*05ec*/ 	.word	0x00000000
        /*05f0*/ 	.short	0x0101
        /*05f2*/ 	.byte	0x3f
	.zero		1


	//   ....[41]....
        /*05f4*/ 	.word	0x00009b50
        /*05f8*/ 	.word	0x000000ff
        /*05fc*/ 	.word	0x00000000
        /*0600*/ 	.short	0x0101
        /*0602*/ 	.byte	0x04
	.zero		1


	//   ....[42]....
        /*0604*/ 	.word	0x0000b900
        /*0608*/ 	.word	0x000000ff
        /*060c*/ 	.word	0x00034840
        /*0610*/ 	.short	0x010a
        /*0612*/ 	.byte	0x26
	.zero		1


	//   ....[43]....
        /*0614*/ 	.word	0x0000c6b0
        /*0618*/ 	.word	0x000000ff
        /*061c*/ 	.word	0x00034800
        /*0620*/ 	.short	0x0107
        /*0622*/ 	.byte	0x26
	.zero		1


	//   ....[44]....
        /*0624*/ 	.word	0x0000c720
        /*0628*/ 	.word	0x000000ff
        /*062c*/ 	.word	0x00034800
        /*0630*/ 	.short	0x0101
        /*0632*/ 	.byte	0x26
	.zero		1


	//   ....[45]....
        /*0634*/ 	.word	0x0000c740
        /*0638*/ 	.word	0x000000ff
        /*063c*/ 	.word	0x00034820
        /*0640*/ 	.short	0x010a
        /*0642*/ 	.byte	0x26
	.zero		1


	//   ....[46]....
        /*0644*/ 	.word	0x0000cb20
        /*0648*/ 	.word	0x000000ff
        /*064c*/ 	.word	0x00034848
        /*0650*/ 	.short	0x010a
        /*0652*/ 	.byte	0x26
	.zero		1


	//   ....[47]....
        /*0654*/ 	.word	0x0000cec0
        /*0658*/ 	.word	0x000000ff
        /*065c*/ 	.word	0x00034860
        /*0660*/ 	.short	0x010a
        /*0662*/ 	.byte	0x26
	.zero		1


	//   ....[48]....
        /*0664*/ 	.word	0x0000d3c0
        /*0668*/ 	.word	0x000000ff
        /*066c*/ 	.word	0x00034840
        /*0670*/ 	.short	0x010a
        /*0672*/ 	.byte	0x26
	.zero		1


	//   ....[49]....
        /*0674*/ 	.word	0x0000d770
        /*0678*/ 	.word	0x000000ff
        /*067c*/ 	.word	0x00034868
        /*0680*/ 	.short	0x010a
        /*0682*/ 	.byte	0x26
	.zero		1


	//   ....[50]....
        /*0684*/ 	.word	0x0000dcc0
        /*0688*/ 	.word	0x000000ff
        /*068c*/ 	.word	0x00034848
        /*0690*/ 	.short	0x010a
        /*0692*/ 	.byte	0x26
	.zero		1


	//   ....[51]....
        /*0694*/ 	.word	0x0000e050
        /*0698*/ 	.word	0x000000ff
        /*069c*/ 	.word	0x00034860
        /*06a0*/ 	.short	0x010a
        /*06a2*/ 	.byte	0x26
	.zero		1


	//   ....[52]....
        /*06a4*/ 	.word	0x0000e3f0
        /*06a8*/ 	.word	0x00000003
        /*06ac*/ 	.word	0x00034860
        /*06b0*/ 	.short	0x010a
        /*06b2*/ 	.byte	0x3f
	.zero		1


	//   ....[53]....
        /*06b4*/ 	.word	0x0000e780
        /*06b8*/ 	.word	0x00000002
        /*06bc*/ 	.word	0x00034820
        /*06c0*/ 	.short	0x010a
        /*06c2*/ 	.byte	0x3f
	.zero		1


	//   ....[54]....
        /*06c4*/ 	.word	0x0000e900
        /*06c8*/ 	.word	0x00000006
        /*06cc*/ 	.word	0x00000000
        /*06d0*/ 	.short	0x010a
        /*06d2*/ 	.byte	0x3f
	.zero		1


	//   ....[55]....
        /*06d4*/ 	.word	0x0000e970
        /*06d8*/ 	.word	0x00000003
        /*06dc*/ 	.word	0x00000000
        /*06e0*/ 	.short	0x010a
        /*06e2*/ 	.byte	0x3f
	.zero		1


	//   ....[56]....
        /*06e4*/ 	.word	0x0000e9d0
        /*06e8*/ 	.word	0x00000000
        /*06ec*/ 	.word	0x00000000
        /*06f0*/ 	.short	0x010a
        /*06f2*/ 	.byte	0x3f
	.zero		1


	//   ....[57]....
        /*06f4*/ 	.word	0x0000ea00
        /*06f8*/ 	.word	0x00000003
        /*06fc*/ 	.word	0x00000000
        /*0700*/ 	.short	0x010a
        /*0702*/ 	.byte	0x3f
	.zero		1


	//   ....[58]....
        /*0704*/ 	.word	0x0000ea70
        /*0708*/ 	.word	0x00000003
        /*070c*/ 	.word	0x00034800
        /*0710*/ 	.short	0x010a
        /*0712*/ 	.byte	0x3f
	.zero		1


	//   ....[59]....
        /*0714*/ 	.word	0x0000ead0
        /*0718*/ 	.word	0x00000003
        /*071c*/ 	.word	0x00034830
        /*0720*/ 	.short	0x010a
        /*0722*/ 	.byte	0x3f
	.zero		1


	//   ....[60]....
        /*0724*/ 	.word	0x0000eb30
        /*0728*/ 	.word	0x00000015
        /*072c*/ 	.word	0x00034830
        /*0730*/ 	.short	0x010a
        /*0732*/ 	.byte	0x3f
	.zero		1


	//   ....[61]....
        /*0734*/ 	.word	0x0000eb90
        /*0738*/ 	.word	0x00000003
        /*073c*/ 	.word	0x00034850
        /*0740*/ 	.short	0x010a
        /*0742*/ 	.byte	0x3f
	.zero		1


	//   ....[62]....
        /*0744*/ 	.word	0x0000ebf0
        /*0748*/ 	.word	0x0000000f
        /*074c*/ 	.word	0x00034830
        /*0750*/ 	.short	0x010a
        /*0752*/ 	.byte	0x3f
	.zero		1


	//   ....[63]....
        /*0754*/ 	.word	0x0000ec50
        /*0758*/ 	.word	0x00000003
        /*075c*/ 	.word	0x00034850
        /*0760*/ 	.short	0x010a
        /*0762*/ 	.byte	0x3f
	.zero		1


	//   ....[64]....
        /*0764*/ 	.word	0x0000ecb0
        /*0768*/ 	.word	0x00000002
        /*076c*/ 	.word	0x00034850
        /*0770*/ 	.short	0x010a
        /*0772*/ 	.byte	0x3f
	.zero		1


	//   ....[65]....
        /*0774*/ 	.word	0x0000ee10
        /*0778*/ 	.word	0x00000003
        /*077c*/ 	.word	0x00034840
        /*0780*/ 	.short	0x010a
        /*0782*/ 	.byte	0x3f
	.zero		1


	//   ....[66]....
        /*0784*/ 	.word	0x0000f950
        /*0788*/ 	.word	0x00000003
        /*078c*/ 	.word	0x00034820
        /*0790*/ 	.short	0x010a
        /*0792*/ 	.byte	0x3f
	.zero		1


	//   ....[67]....
        /*0794*/ 	.word	0x0000f9b0
        /*0798*/ 	.word	0x00000003
        /*079c*/ 	.word	0x00034848
        /*07a0*/ 	.short	0x010a
        /*07a2*/ 	.byte	0x3f
	.zero		1


	//   ....[68]....
        /*07a4*/ 	.word	0x0000fa10
        /*07a8*/ 	.word	0x00000003
        /*07ac*/ 	.word	0x00034860
        /*07b0*/ 	.short	0x010a
        /*07b2*/ 	.byte	0x3f
	.zero		1


	//   ....[69]....
        /*07b4*/ 	.word	0x0000fa70
        /*07b8*/ 	.word	0x00000003
        /*07bc*/ 	.word	0x00034840
        /*07c0*/ 	.short	0x010a
        /*07c2*/ 	.byte	0x3f
	.zero		1


	//   ....[70]....
        /*07c4*/ 	.word	0x0000fad0
        /*07c8*/ 	.word	0x00000003
        /*07cc*/ 	.word	0x00034868
        /*07d0*/ 	.short	0x010a
        /*07d2*/ 	.byte	0x3f
	.zero		1


	//   ....[71]....
        /*07d4*/ 	.word	0x0000fb30
        /*07d8*/ 	.word	0x00000003
        /*07dc*/ 	.word	0x00034848
        /*07e0*/ 	.short	0x010a
        /*07e2*/ 	.byte	0x3f
	.zero		1


	//   ....[72]....
        /*07e4*/ 	.word	0x0000fb90
        /*07e8*/ 	.word	0x00000003
        /*07ec*/ 	.word	0x00034860
        /*07f0*/ 	.short	0x010a
        /*07f2*/ 	.byte	0x3f
	.zero		1


	//   ....[73]....
        /*07f4*/ 	.word	0x0000fbe0
        /*07f8*/ 	.word	0x00000003
        /*07fc*/ 	.word	0x00034860
        /*0800*/ 	.short	0x010a
        /*0802*/ 	.byte	0x3f
	.zero		1


	//   ....[74]....
        /*0804*/ 	.word	0x0000fc30
        /*0808*/ 	.word	0x00000002
        /*080c*/ 	.word	0x00034820
        /*0810*/ 	.short	0x010a
        /*0812*/ 	.byte	0x3f
	.zero		1


	//   ....[75]....
        /*0814*/ 	.word	0x0000fdd0
        /*0818*/ 	.word	0x00000006
        /*081c*/ 	.word	0x00000000
        /*0820*/ 	.short	0x010a
        /*0822*/ 	.byte	0x3f
	.zero		1


	//   ....[76]....
        /*0824*/ 	.word	0x0000fe20
        /*0828*/ 	.word	0x00000003
        /*082c*/ 	.word	0x00000000
        /*0830*/ 	.short	0x010a
        /*0832*/ 	.byte	0x3f
	.zero		1


	//   ....[77]....
        /*0834*/ 	.word	0x0000fe70
        /*0838*/ 	.word	0x00000000
        /*083c*/ 	.word	0x00000000
        /*0840*/ 	.short	0x010a
        /*0842*/ 	.byte	0x3f
	.zero		1


	//----- nvinfo : EIATTR_NUM_MBARRIERS
	.align		4
.L_271:
        /*0844*/ 	.byte	0x03, 0x38
        /*0846*/ 	.short	0x0016


	//----- nvinfo : EIATTR_EXIT_INSTR_OFFSETS
	.align		4
        /*0848*/ 	.byte	0x04, 0x1c
        /*084a*/ 	.short	(.L_273 - .L_272)


	//   ....[0]....
.L_272:
        /*084c*/ 	.word	0x0000ea50


	//----- nvinfo : EIATTR_MAX_THREADS
	.align		4
.L_273:
        /*0850*/ 	.byte	0x04, 0x05
        /*0852*/ 	.short	(.L_275 - .L_274)
.L_274:
        /*0854*/ 	.word	0x00000180
        /*0858*/ 	.word	0x00000001
        /*085c*/ 	.word	0x00000001


	//----- nvinfo : EIATTR_CRS_STACK_SIZE
	.align		4
.L_275:
        /*0860*/ 	.byte	0x04, 0x1e
        /*0862*/ 	.short	(.L_277 - .L_276)
.L_276:
        /*0864*/ 	.word	0x00000000


	//----- nvinfo : EIATTR_CBANK_PARAM_SIZE
	.align		4
.L_277:
        /*0868*/ 	.byte	0x03, 0x19
        /*086a*/ 	.short	0x0a70


	//----- nvinfo : EIATTR_PARAM_CBANK
	.align		4
        /*086c*/ 	.byte	0x04, 0x0a
        /*086e*/ 	.short	(.L_279 - .L_278)
	.align		4
.L_278:
        /*0870*/ 	.word	index@(.nv.constant0._ZN7cutlass13device_kernelIN5flash11enable_sm90INS1_16FlashAttnFwdSm90INS1_25CollectiveMainloopFwdSm90ILi2EN4cute5tupleIJNS5_1CILi1EEES8_S8_EEENS6_IJNS7_ILi128EEESA_NS7_ILi192EEEEEELi128ENS_10bfloat16_tEfNS_4arch4Sm90ELb1ELb0ELb0ELb0ELb0ELb0ELb0ELb1ELb1ELb1ELb1ELb0EEENS1_21CollectiveEpilogueFwdINS6_IJSA_SA_SA_EEES9_SD_SF_Li256ELb0ELb1ELb1ELb0EEENS1_19SingleTileSchedulerILb0ELb1ELb1ELi128EEEEEEEEEvNT_6ParamsE)
        /*0874*/ 	.short	0x0210
        /*0876*/ 	.short	0x0a70


	//----- nvinfo : EIATTR_SW_WAR
	.align		4
.L_279:
        /*0878*/ 	.byte	0x04, 0x36
        /*087a*/ 	.short	(.L_281 - .L_280)
.L_280:
        /*087c*/ 	.word	0x00000008
.L_281:


//--------------------- .nv.info._ZN7cutlass13device_kernelIN5flash11enable_sm90INS1_16FlashAttnFwdSm90INS1_25CollectiveMainloopFwdSm90ILi2EN4cute5tupleIJNS5_1CILi1EEES8_S8_EEENS6_IJNS7_ILi128EEESA_NS7_ILi192EEEEEELi128ENS_10bfloat16_tEfNS_4arch4Sm90ELb1ELb0ELb0ELb1ELb0ELb0ELb0ELb1ELb1ELb1ELb1ELb0EEENS1_21CollectiveEpilogueFwdINS6_IJSA_SA_SA_EEES9_SD_SF_Li256ELb1ELb1ELb1ELb0EEENS1_36VarlenDynamicPersistentTileSchedulerILi128ELi128ELi256ELi128ELb1ELb1ELb1ELb1ELb1ELb1EEEEEEEEEvNT_6ParamsE --------------------------
	.section	.nv.info._ZN7cutlass13device_kernelIN5flash11enable_sm90INS1_16FlashAttnFwdSm90INS1_25CollectiveMainloopFwdSm90ILi2EN4cute5tupleIJNS5_1CILi1EEES8_S8_EEENS6_IJNS7_ILi128EEESA_NS7_ILi192EEEEEELi128ENS_10bfloat16_tEfNS_4arch4Sm90ELb1ELb0ELb0ELb1ELb0ELb0ELb0ELb1ELb1ELb1ELb1ELb0EEENS1_21CollectiveEpilogueFwdINS6_IJSA_SA_SA_EEES9_SD_SF_Li256ELb1ELb1ELb1ELb0EEENS1_36VarlenDynamicPersistentTileSchedulerILi128ELi128ELi256ELi128ELb1ELb1ELb1ELb1ELb1ELb1EEEEEEEEEvNT_6ParamsE,"",@"SHT_CUDA_INFO"
	.sectionflags	@""
	.align	4


	//----- nvinfo : EIATTR_CUDA_API_VERSION
	.align		4
        /*0000*/ 	.byte	0x04, 0x37
        /*0002*/ 	.short	(.L_283 - .L_282)
.L_282:
        /*0004*/ 	.word	0x00000082


	//----- nvinfo : EIATTR_KPARAM_INFO
	.align		4
.L_283:
        /*0008*/ 	.byte	0x04, 0x17
        /*000a*/ 	.short	(.L_285 - .L_284)
.L_284:
        /*000c*/ 	.word	0x00000000
        /*0010*/ 	.short	0x0000
        /*0012*/ 	.short	0x0070
        /*0014*/ 	.byte	0x00, 0xf0, 0x01, 0x2a


	//----- nvinfo : EIATTR_SPARSE_MMA_MASK
	.align		4
.L_285:
        /*0018*/ 	.byte	0x03, 0x50
        /*001a*/ 	.short	0x0000


	//----- nvinfo : EIATTR_MAXREG_COUNT
	.align		4
        /*001c*/ 	.byte	0x03, 0x1b
        /*001e*/ 	.short	0x00a8


	//----- nvinfo : EIATTR_NUM_BARRIERS
	.align		4
        /*0020*/ 	.byte	0x02, 0x4c
        /*0022*/ 	.byte	0x09
	.zero		1


	//----- nvinfo : EIATTR_EXTERNS
	.align		4
        /*0024*/ 	.byte	0x04, 0x0f
        /*0026*/ 	.short	(.L_287 - .L_286)


	//   ....[0]....
	.align		4
.L_286:
        /*0028*/ 	.word	index@(__assertfail)


	//----- nvinfo : EIATTR_ANNOTATIONS
	.align		4
.L_287:
        /*002c*/ 	.byte	0x04, 0x55
        /*002e*/ 	.short	(.L_289 - .L_288)


	//   ....[0]....
.L_288:
        /* <DEDUP_REMOVED lines=73> */


	//----- nvinfo : EIATTR_MERCURY_ISA_VERSION
	.align		4
.L_289:
        /*04a8*/ 	.byte	0x03, 0x5f
        /*04aa*/ 	.short	0x0101


	//----- nvinfo : EIATTR_UNUSED_LOAD_BYTE_OFFSET
	.align		4
        /*04ac*/ 	.byte	0x04, 0x44
        /*04ae*/ 	.short	(.L_291 - .L_290)


	//   ....[0]....
.L_290:
        /*04b0*/ 	.word	0x000009f0
        /*04b4*/ 	.word	0x0000fff0


	//   ....[1]....
        /*04b8*/ 	.word	0x00009950
        /*04bc*/ 	.word	0x0000fff0


	//----- nvinfo : EIATTR_INT_WARP_WIDE_INSTR_OFFSETS
	.align		4
.L_291:
        /*04c0*/ 	.byte	0x04, 0x31
        /*04c2*/ 	.short	(.L_293 - .L_292)


	//   ....[0]....
.L_292:
        /*04c4*/ 	.word	0x00000120


	//   ....[1]....
        /*04c8*/ 	.word	0x00000160


	//   ....[2]....
        /*04cc*/ 	.word	0x00000220


	//   ....[3]....
        /*04d0*/ 	.word	0x0000e130


	//   ....[4]....
        /*04d4*/ 	.word	0x0000e1c0


	//   ....[5]....
        /*04d8*/ 	.word	0x00011c40


	//   ....[6]....
        /*04dc*/ 	.word	0x00011ca0


	//----- nvinfo : EIATTR_COOP_GROUP_MASK_REGIDS
	.align		4
.L_293:
        /*04e0*/ 	.byte	0x04, 0x29
        /*04e2*/ 	.short	(.L_295 - .L_294)


	//   ....[0]....
.L_294:
        /*04e4*/ 	.word	0xffffffff


	//   ....[1]....
        /*04e8*/ 	.word	0xffffffff


	//   ....[2]....
        /*04ec*/ 	.word	0xffffffff


	//   ....[3]....
        /*04f0*/ 	.word	0xffffffff


	//   ....[4]....
        /*04f4*/ 	.word	0xffffffff


	//   ....[5]....
        /*04f8*/ 	.word	0xffffffff


	//   ....[6]....
        /*04fc*/ 	.word	0xffffffff


	//   ....[7]....
        /*0500*/ 	.word	0xffffffff


	//   ....[8]....
        /*0504*/ 	.word	0xffffffff


	//   ....[9]....
        /*0508*/ 	.word	0xffffffff


	//   ....[10]....
        /*050c*/ 	.word	0xffffffff


	//   ....[11]....
        /*0510*/ 	.word	0xffffffff


	//   ....[12]....
        /*0514*/ 	.word	0xffffffff


	//   ....[13]....
        /*0518*/ 	.word	0xffffffff


	//   ....[14]....
        /*051c*/ 	.word	0xffffffff


	//   ....[15]....
        /*0520*/ 	.word	0xffffffff


	//   ....[16]....
        /*0524*/ 	.word	0xffffffff


	//   ....[17]....
        /*0528*/ 	.word	0xffffffff


	//   ....[18]....
        /*052c*/ 	.word	0xffffffff


	//   ....[19]....
        /*0530*/ 	.word	0xffffffff


	//   ....[20]....
        /*0534*/ 	.word	0xffffffff


	//   ....[21]....
        /*0538*/ 	.word	0xffffffff


	//   ....[22]....
        /*053c*/ 	.word	0xffffffff


	//   ....[23]....
        /*0540*/ 	.word	0xffffffff


	//   ....[24]....
        /*0544*/ 	.word	0xffffffff


	//   ....[25]....
        /*0548*/ 	.word	0xffffffff


	//   ....[26]....
        /*054c*/ 	.word	0xffffffff


	//   ....[27]....
        /*0550*/ 	.word	0xffffffff


	//   ....[28]....
        /*0554*/ 	.word	0xffffffff


	//   ....[29]....
        /*0558*/ 	.word	0xffffffff


	//   ....[30]....
        /*055c*/ 	.word	0xffffffff


	//   ....[31]....
        /*0560*/ 	.word	0xffffffff


	//   ....[32]....
        /*0564*/ 	.word	0xffffffff


	//   ....[33]....
        /*0568*/ 	.word	0xffffffff


	//   ....[34]....
        /*056c*/ 	.word	0xffffffff


	//   ....[35]....
        /*0570*/ 	.word	0xffffffff


	//   ....[36]....
        /*0574*/ 	.word	0xffffffff


	//   ....[37]....
        /*0578*/ 	.word	0xffffffff


	//   ....[38]....
        /*057c*/ 	.word	0xffffffff


	//   ....[39]....
        /*0580*/ 	.word	0xffffffff


	//   ....[40]....
        /*0584*/ 	.word	0xffffffff


	//   ....[41]....
        /*0588*/ 	.word	0xffffffff


	//   ....[42]....
        /*058c*/ 	.word	0xffffffff


	//   ....[43]....
        /*0590*/ 	.word	0xffffffff


	//   ....[44]....
        /*0594*/ 	.word	0xffffffff


	//   ....[45]....
        /*0598*/ 	.word	0xffffffff


	//   ....[46]....
        /*059c*/ 	.word	0xffffffff


	//   ....[47]....
        /*05a0*/ 	.word	0xffffffff


	//   ....[48]....
        /*05a4*/ 	.word	0xffffffff


	//   ....[49]....
        /*05a8*/ 	.word	0xffffffff


	//   ....[50]....
        /*05ac*/ 	.word	0xffffffff


	//   ....[51]....
        /*05b0*/ 	.word	0xffffffff


	//   ....[52]....
        /*05b4*/ 	.word	0xffffffff


	//   ....[53]....
        /*05b8*/ 	.word	0xffffffff


	//   ....[54]....
        /*05bc*/ 	.word	0xffffffff


	//   ....[55]....
        /*05c0*/ 	.word	0xffffffff


	//   ....[56]....
        /*05c4*/ 	.word	0xffffffff


	//   ....[57]....
        /*05c8*/ 	.word	0xffffffff


	//   ....[58]....
        /*05cc*/ 	.word	0xffffffff


	//   ....[59]....
        /*05d0*/ 	.word	0xffffffff


	//   ....[60]....
        /*05d4*/ 	.word	0xffffffff


	//   ....[61]....
        /*05d8*/ 	.word	0xffffffff


	//   ....[62]....
        /*05dc*/ 	.word	0xffffffff


	//   ....[63]....
        /*05e0*/ 	.word	0xffffffff


	//   ....[64]....
        /*05e4*/ 	.word	0xffffffff


	//   ....[65]....
        /*05e8*/ 	.word	0xffffffff


	//   ....[66]....
        /*05ec*/ 	.word	0xffffffff


	//   ....[67]....
        /*05f0*/ 	.word	0xffffffff


	//   ....[68]....
        /*05f4*/ 	.word	0xffffffff


	//   ....[69]....
        /*05f8*/ 	.word	0xffffffff


	//   ....[70]....
        /*05fc*/ 	.word	0xffffffff


	//   ....[71]....
        /*0600*/ 	.word	0xffffffff


	//   ....[72]....
        /*0604*/ 	.word	0xffffffff


	//   ....[73]....
        /*0608*/ 	.word	0xffffffff


	//   ....[74]....
        /*060c*/ 	.word	0xffffffff


	//   ....[75]....
        /*0610*/ 	.word	0xffffffff


	//   ....[76]....
        /*0614*/ 	.word	0xffffffff


	//   ....[77]....
        /*0618*/ 	.word	0xffffffff


	//   ....[78]....
        /*061c*/ 	.word	0xffffffff


	//   ....[79]....
        /*0620*/ 	.word	0xffffffff


	//   ....[80]....
        /*0624*/ 	.word	0xffffffff


	//   ....[81]....
        /*0628*/ 	.word	0xffffffff


	//   ....[82]....
        /*062c*/ 	.word	0xffffffff


	//   ....[83]....
        /*0630*/ 	.word	0xffffffff


	//   ....[84]....
        /*0634*/ 	.word	0xffffffff


	//   ....[85]....
        /*0638*/ 	.word	0xffffffff


	//   ....[86]....
        /*063c*/ 	.word	0xffffffff


	//   ....[87]....
        /*0640*/ 	.word	0xffffffff


	//   ....[88]....
        /*0644*/ 	.word	0xffffffff


	//   ....[89]....
        /*0648*/ 	.word	0xffffffff


	//   ....[90]....
        /*064c*/ 	.word	0xffffffff


	//   ....[91]....
        /*0650*/ 	.word	0xffffffff


	//   ....[92]....
        /*0654*/ 	.word	0xffffffff


	//   ....[93]....
        /*0658*/ 	.word	0xffffffff


	//   ....[94]....
        /*065c*/ 	.word	0xffffffff


	//   ....[95]....
        /*0660*/ 	.word	0xffffffff


	//   ....[96]....
        /*0664*/ 	.word	0xffffffff


	//   ....[97]....
        /*0668*/ 	.word	0xffffffff


	//   ....[98]....
        /*066c*/ 	.word	0xffffffff


	//   ....[99]....
        /*0670*/ 	.word	0xffffffff


	//   ....[100]....
        /*0674*/ 	.word	0xffffffff


	//   ....[101]....
        /*0678*/ 	.word	0xffffffff


	//   ....[102]....
        /*067c*/ 	.word	0xffffffff


	//   ....[103]....
        /*0680*/ 	.word	0xffffffff


	//   ....[104]....
        /*0684*/ 	.word	0xffffffff


	//   ....[105]....
        /*0688*/ 	.word	0x0500000f


	//   ....[106]....
        /*068c*/ 	.word	0x0500000f


	//   ....[107]....
        /*0690*/ 	.word	0x0500000f


	//   ....[108]....
        /*0694*/ 	.word	0x0500000f


	//   ....[109]....
        /*0698*/ 	.word	0x0500000f


	//   ....[110]....
        /*069c*/ 	.word	0x0500000f


	//   ....[111]....
        /*06a0*/ 	.word	0x0500000f


	//   ....[112]....
        /*06a4*/ 	.word	0x0500000f


	//   ....[113]....
        /*06a8*/ 	.word	0x0500000f


	//   ....[114]....
        /*06ac*/ 	.word	0x0500000f


	//   ....[115]....
        /*06b0*/ 	.word	0x0500000f


	//   ....[116]....
        /*06b4*/ 	.word	0x0500000f


	//   ....[117]....
        /*06b8*/ 	.word	0x0500000f


	//   ....[118]....
        /*06bc*/ 	.word	0x0500000f


	//   ....[119]....
        /*06c0*/ 	.word	0x0500000f


	//   ....[120]....
        /*06c4*/ 	.word	0x0500000f


	//   ....[121]....
        /*06c8*/ 	.word	0x0500000f


	//   ....[122]....
        /*06cc*/ 	.word	0x0500000f


	//   ....[123]....
        /*06d0*/ 	.word	0x0500000f


	//   ....[124]....
        /*06d4*/ 	.word	0x0500000f


	//   ....[125]....
        /*06d8*/ 	.word	0x0500000f


	//   ....[126]....
        /*06dc*/ 	.word	0x0500000f


	//   ....[127]....
        /*06e0*/ 	.word	0x0500000f


	//   ....[128]....
        /*06e4*/ 	.word	0x0500000f


	//   ....[129]....
        /*06e8*/ 	.word	0x0500000f


	//   ....[130]....
        /*06ec*/ 	.word	0x0500000f


	//   ....[131]....
        /*06f0*/ 	.word	0x0500000f


	//   ....[132]....
        /*06f4*/ 	.word	0x0500000f


	//   ....[133]....
        /*06f8*/ 	.word	0x0500000f


	//   ....[134]....
        /*06fc*/ 	.word	0x0500000f


	//   ....[135]....
        /*0700*/ 	.word	0x0500000f


	//   ....[136]....
        /*0704*/ 	.word	0x0500000f


	//   ....[137]....
        /*0708*/ 	.word	0x0500000f


	//   ....[138]....
        /*070c*/ 	.word	0x0500000f


	//   ....[139]....
        /*0710*/ 	.word	0x0500000f


	//   ....[140]....
        /*0714*/ 	.word	0x0500000f


	//----- nvinfo : EIATTR_COOP_GROUP_INSTR_OFFSETS
	.align		4
.L_295:
        /*0718*/ 	.byte	0x04, 0x28
        /*071a*/ 	.short	(.L_297 - .L_296)


	//   ....[0]....
.L_296:
        /*071c*/ 	.word	0x00000060


	//   ....[1]....
        /*0720*/ 	.word	0x00000130


	//   ....[2]....
        /*0724*/ 	.word	0x00000230


	//   ....[3]....
        /*0728*/ 	.word	0x000003a0


	//   ....[4]....
        /*072c*/ 	.word	0x00000500


	//   ....[5]....
        /*0730*/ 	.word	0x00000620


	//   ....[6]....
        /*0734*/ 	.word	0x00000780


	//   ....[7]....
        /*0738*/ 	.word	0x00001900


	//   ....[8]....
        /*073c*/ 	.word	0x00002160


	//   ....[9]....
        /*0740*/ 	.word	0x00002a10


	//   ....[10]....
        /*0744*/ 	.word	0x00002a20


	//   ....[11]....
        /*0748*/ 	.word	0x00002a80


	//   ....[12]....
        /*074c*/ 	.word	0x00003420


	//   ....[13]....
        /*0750*/ 	.word	0x000034a0


	//   ....[14]....
        /*0754*/ 	.word	0x00004bb0


	//   ....[15]....
        /*0758*/ 	.word	0x00004bd0


	//   ....[16]....
        /*075c*/ 	.word	0x00005600


	//   ....[17]....
        /*0760*/ 	.word	0x00005640


	//   ....[18]....
        /*0764*/ 	.word	0x00005dd0


	//   ....[19]....
        /*0768*/ 	.word	0x00005e80


	//   ....[20]....
        /*076c*/ 	.word	0x00007750


	//   ....[21]....
        /*0770*/ 	.word	0x00007780


	//   ....[22]....
        /*0774*/ 	.word	0x00007ea0


	//   ....[23]....
        /*0778*/ 	.word	0x00007ef0


	//   ....[24]....
        /*077c*/ 	.word	0x00009020


	//   ....[25]....
        /*0780*/ 	.word	0x00009050


	//   ....[26]....
        /*0784*/ 	.word	0x00009150


	//   ....[27]....
        /*0788*/ 	.word	0x00009170


	//   ....[28]....
        /*078c*/ 	.word	0x0000a3d0


	//   ....[29]....
        /*0790*/ 	.word	0x0000a410


	//   ....[30]....
        /*0794*/ 	.word	0x0000a430


	//   ....[31]....
        /*0798*/ 	.word	0x0000a460


	//   ....[32]....
        /*079c*/ 	.word	0x0000aae0


	//   ....[33]....
        /*07a0*/ 	.word	0x0000ab10


	//   ....[34]....
        /*07a4*/ 	.word	0x0000abd0


	//   ....[35]....
        /*07a8*/ 	.word	0x0000abf0


	//   ....[36]....
        /*07ac*/ 	.word	0x0000acb0


	//   ....[37]....
        /*07b0*/ 	.word	0x0000acd0


	//   ....[38]....
        /*07b4*/ 	.word	0x0000ada0


	//   ....[39]....
        /*07b8*/ 	.word	0x0000adc0


	//   ....[40]....
        /*07bc*/ 	.word	0x0000b150


	//   ....[41]....
        /*07c0*/ 	.word	0x0000b160


	//   ....[42]....
        /*07c4*/ 	.word	0x0000b5a0


	//   ....[43]....
        /*07c8*/ 	.word	0x0000b5b0


	//   ....[44]....
        /*07cc*/ 	.word	0x0000c1e0


	//   ....[45]....
        /*07d0*/ 	.word	0x0000c1f0


	//   ....[46]....
        /*07d4*/ 	.word	0x0000c2b0


	//   ....[47]....
        /*07d8*/ 	.word	0x0000c2d0


	//   ....[48]....
        /*07dc*/ 	.word	0x0000c390


	//   ....[49]....
        /*07e0*/ 	.word	0x0000c3b0


	//   ....[50]....
        /*07e4*/ 	.word	0x0000c480


	//   ....[51]....
        /*07e8*/ 	.word	0x0000c4a0


	//   ....[52]....
        /*07ec*/ 	.word	0x0000c5e0


	//   ....[53]....
        /*07f0*/ 	.word	0x0000c810


	//   ....[54]....
        /*07f4*/ 	.word	0x0000c840


	//   ....[55]....
        /*07f8*/ 	.word	0x0000c870


	//   ....[56]....
        /*07fc*/ 	.word	0x0000c8a0


	//   ....[57]....
        /*0800*/ 	.word	0x0000c8d0


	//   ....[58]....
        /*0804*/ 	.word	0x0000c900


	//   ....[59]....
        /*0808*/ 	.word	0x0000caa0


	//   ....[60]....
        /*080c*/ 	.word	0x0000cad0


	//   ....[61]....
        /*0810*/ 	.word	0x0000cb00


	//   ....[62]....
        /*0814*/ 	.word	0x0000cb30


	//   ....[63]....
        /*0818*/ 	.word	0x0000cb60


	//   ....[64]....
        /*081c*/ 	.word	0x0000cb90


	//   ....[65]....
        /*0820*/ 	.word	0x0000cc30


	//   ....[66]....
        /*0824*/ 	.word	0x0000cc60


	//   ....[67]....
        /*0828*/ 	.word	0x0000cc70


	//   ....[68]....
        /*082c*/ 	.word	0x0000cca0


	//   ....[69]....
        /*0830*/ 	.word	0x0000e710


	//   ....[70]....
        /*0834*/ 	.word	0x0000f310


	//   ....[71]....
        /*0838*/ 	.word	0x0000f340


	//   ....[72]....
        /*083c*/ 	.word	0x0000f360


	//   ....[73]....
        /*0840*/ 	.word	0x0000f380


	//   ....[74]....
        /*0844*/ 	.word	0x0000f460


	//   ....[75]....
        /*0848*/ 	.word	0x0000f4c0


	//   ....[76]....
        /*084c*/ 	.word	0x0000f560


	//   ....[77]....
        /*0850*/ 	.word	0x0000f570


	//   ....[78]....
        /*0854*/ 	.word	0x0000f610


	//   ....[79]....
        /*0858*/ 	.word	0x0000f620


	//   ....[80]....
        /*085c*/ 	.word	0x0000f6c0


	//   ....[81]....
        /*0860*/ 	.word	0x0000f6d0


	//   ....[82]....
        /*0864*/ 	.word	0x0000f750


	//   ....[83]....
        /*0868*/ 	.word	0x0000f780


	//   ....[84]....
        /*086c*/ 	.word	0x0000f7d0


	//   ....[85]....
        /*0870*/ 	.word	0x0000f810


	//   ....[86]....
        /*0874*/ 	.word	0x00012370


	//   ....[87]....
        /*0878*/ 	.word	0x000123a0


	//   ....[88]....
        /*087c*/ 	.word	0x000123f0


	//   ....[89]....
        /*0880*/ 	.word	0x00012430


	//   ....[90]....
        /*0884*/ 	.word	0x00012460


	//   ....[91]....
        /*0888*/ 	.word	0x00012490


	//   ....[92]....
        /*088c*/ 	.word	0x000124c0


	//   ....[93]....
        /*0890*/ 	.word	0x000124f0


	//   ....[94]....
        /*0894*/ 	.word	0x000126b0


	//   ....[95]....
        /*0898*/ 	.word	0x000126e0


	//   ....[96]....
        /*089c*/ 	.word	0x00012710


	//   ....[97]....
        /*08a0*/ 	.word	0x00012740


	//   ....[98]....
        /*08a4*/ 	.word	0x00012770


	//   ....[99]....
        /*08a8*/ 	.word	0x000127a0


	//   ....[100]....
        /*08ac*/ 	.word	0x00012870


	//   ....[101]....
        /*08b0*/ 	.word	0x00012890


	//   ....[102]....
        /*08b4*/ 	.word	0x000128a0


	//   ....[103]....
        /*08b8*/ 	.word	0x00012920


	//   ....[104]....
        /*08bc*/ 	.word	0x00013460


	//   ....[105]....
        /*08c0*/ 	.word	0x00013a10


	//   ....[106]....
        /*08c4*/ 	.word	0x00013be0


	//   ....[107]....
        /*08c8*/ 	.word	0x00013c30


	//   ....[108]....
        /*08cc*/ 	.word	0x00013c90


	//   ....[109]....
        /*08d0*/ 	.word	0x00013d30


	//   ....[110]....
        /*08d4*/ 	.word	0x00013e00


	//   ....[111]....
        /*08d8*/ 	.word	0x00013f00


	//   ....[112]....
        /*08dc*/ 	.word	0x00013fd0


	//   ....[113]....
        /*08e0*/ 	.word	0x000140e0


	//   ....[114]....
        /*08e4*/ 	.word	0x00014140


	//   ....[115]....
        /*08e8*/ 	.word	0x00014250


	//   ....[116]....
        /*08ec*/ 	.word	0x000142b0


	//   ....[117]....
        /*08f0*/ 	.word	0x000143c0


	//   ....[118]....
        /*08f4*/ 	.word	0x00014420


	//   ....[119]....
        /*08f8*/ 	.word	0x00014510


	//   ....[120]....
        /*08fc*/ 	.word	0x00014590


	//   ....[121]....
        /*0900*/ 	.word	0x00014670


	//   ....[122]....
        /*0904*/ 	.word	0x000149e0


	//   ....[123]....
        /*0908*/ 	.word	0x00014a80


	//   ....[124]....
        /*090c*/ 	.word	0x00014c10


	//   ....[125]....
        /*0910*/ 	.word	0x00014c90


	//   ....[126]....
        /*0914*/ 	.word	0x00014d10


	//   ....[127]....
        /*0918*/ 	.word	0x00014d90


	//   ....[128]....
        /*091c*/ 	.word	0x00014e10


	//   ....[129]....
        /*0920*/ 	.word	0x00014ea0


	//   ....[130]....
        /*0924*/ 	.word	0x00014f40


	//   ....[131]....
        /*0928*/ 	.word	0x00014ff0


	//   ....[132]....
        /*092c*/ 	.word	0x00015070


	//   ....[133]....
        /*0930*/ 	.word	0x000150f0


	//   ....[134]....
        /*0934*/ 	.word	0x00015170


	//   ....[135]....
        /*0938*/ 	.word	0x00015200


	//   ....[136]....
        /*093c*/ 	.word	0x00015280


	//   ....[137]....
        /*0940*/ 	.word	0x00015330


	//   ....[138]....
        /*0944*/ 	.word	0x00015380


	//   ....[139]....
        /*0948*/ 	.word	0x00015440


	//   ....[140]....
        /*094c*/ 	.word	0x00015570


	//----- nvinfo : EIATTR_REG_RECONFIG
	.align		4
.L_297:
        /*0950*/ 	.byte	0x01, 0x54
	.zero		2


	//----- nvinfo : EIATTR_SYSCALL_OFFSETS
	.align		4
        /*0954*/ 	.byte	0x04, 0x46
        /*0956*/ 	.short	(.L_299 - .L_298)


	//   ....[0]....
.L_298:
        /*0958*/ 	.word	0x00001ae0


	//   ....[1]....
        /*095c*/ 	.word	0x0000e330


	//   ....[2]....
        /*0960*/ 	.word	0x0000e480


	//   ....[3]....
        /*0964*/ 	.word	0x0000e580


	//   ....[4]....
        /*0968*/ 	.word	0x0000eeb0


	//----- nvinfo : EIATTR_MBARRIER_INSTR_OFFSETS
	.align		4
.L_299:
        /*096c*/ 	.byte	0x04, 0x39
        /*096e*/ 	.short	(.L_301 - .L_300)


	//   ....[0]....
.L_300:
        /*0970*/ 	.word	0x00000250
        /*0974*/ 	.word	0x000000ff
        /*0978*/ 	.word	0x00034800
        /*097c*/ 	.short	0x0100
        /*097e*/ 	.byte	0x08
	.zero		1


	//   ....[1]....
        /*0980*/ 	.word	0x00000260
        /*0984*/ 	.word	0x000000ff
        /*0988*/ 	.word	0x00034820
        /*098c*/ 	.short	0x0100
        /*098e*/ 	.byte	0x08
	.zero		1


	//   ....[2]....
        /*0990*/ 	.word	0x00000350
        /*0994*/ 	.word	0x000000ff
        /*0998*/ 	.word	0x00034830
        /*099c*/ 	.short	0x0100
        /*099e*/ 	.byte	0x08
	.zero		1


	//   ....[3]....
        /*09a0*/ 	.word	0x00000360
        /*09a4*/ 	.word	0x000000ff
        /*09a8*/ 	.word	0x00034840
        /*09ac*/ 	.short	0x0100
        /*09ae*/ 	.byte	0x08
	.zero		1


	//   ....[4]....
        /*09b0*/ 	.word	0x00000370
        /*09b4*/ 	.word	0x000000ff
        /*09b8*/ 	.word	0x00034838
        /*09bc*/ 	.short	0x0100
        /*09be*/ 	.byte	0x08
	.zero		1


	//   ....[5]....
        /*09c0*/ 	.word	0x00000380
        /*09c4*/ 	.word	0x000000ff
        /*09c8*/ 	.word	0x00034848
        /*09cc*/ 	.short	0x0100
        /*09ce*/ 	.byte	0x08
	.zero		1


	//   ....[6]....
        /*09d0*/ 	.word	0x000004b0
        /*09d4*/ 	.word	0x000000ff
        /*09d8*/ 	.word	0x00034850
        /*09dc*/ 	.short	0x0100
        /*09de*/ 	.byte	0x08
	.zero		1


	//   ....[7]....
        /*09e0*/ 	.word	0x000004c0
        /*09e4*/ 	.word	0x000000ff
        /*09e8*/ 	.word	0x00034860
        /*09ec*/ 	.short	0x0100
        /*09ee*/ 	.byte	0x08
	.zero		1


	//   ....[8]....
        /*09f0*/ 	.word	0x000004d0
        /*09f4*/ 	.word	0x000000ff
        /*09f8*/ 	.word	0x00034858
        /*09fc*/ 	.short	0x0100
        /*09fe*/ 	.byte	0x08
	.zero		1


	//   ....[9]....
        /*0a00*/ 	.word	0x000004e0
        /*0a04*/ 	.word	0x000000ff
        /*0a08*/ 	.word	0x00034868
        /*0a0c*/ 	.short	0x0100
        /*0a0e*/ 	.byte	0x08
	.zero		1


	//   ....[10]....
        /*0a10*/ 	.word	0x000005d0
        /*0a14*/ 	.word	0x000000ff
        /*0a18*/ 	.word	0x00034870
        /*0a1c*/ 	.short	0x0100
        /*0a1e*/ 	.byte	0x06
	.zero		1


	//   ....[11]....
        /*0a20*/ 	.word	0x000005e0
        /*0a24*/ 	.word	0x000000ff
        /*0a28*/ 	.word	0x00034880
        /*0a2c*/ 	.short	0x0100
        /*0a2e*/ 	.byte	0x06
	.zero		1


	//   ....[12]....
        /*0a30*/ 	.word	0x000005f0
        /*0a34*/ 	.word	0x000000ff
        /*0a38*/ 	.word	0x00034878
        /*0a3c*/ 	.short	0x0100
        /*0a3e*/ 	.byte	0x06
	.zero		1


	//   ....[13]....
        /*0a40*/ 	.word	0x00000600
        /*0a44*/ 	.word	0x000000ff
        /*0a48*/ 	.word	0x00034888
        /*0a4c*/ 	.short	0x0100
        /*0a4e*/ 	.byte	0x06
	.zero		1


	//   ....[14]....
        /*0a50*/ 	.word	0x00000730
        /*0a54*/ 	.word	0x000000ff
        /*0a58*/ 	.word	0x00034890
        /*0a5c*/ 	.short	0x0100
        /*0a5e*/ 	.byte	0x08
	.zero		1


	//   ....[15]....
        /*0a60*/ 	.word	0x00000740
        /*0a64*/ 	.word	0x000000ff
        /*0a68*/ 	.word	0x000348a0
        /*0a6c*/ 	.short	0x0100
        /*0a6e*/ 	.byte	0x08
	.zero		1


	//   ....[16]....
        /*0a70*/ 	.word	0x00000750
        /*0a74*/ 	.word	0x000000ff
        /*0a78*/ 	.word	0x00034898
        /*0a7c*/ 	.short	0x0100
        /*0a7e*/ 	.byte	0x08
	.zero		1


	//   ....[17]....
        /*0a80*/ 	.word	0x00000760
        /*0a84*/ 	.word	0x000000ff
        /*0a88*/ 	.word	0x000348a8
        /*0a8c*/ 	.short	0x0100
        /*0a8e*/ 	.byte	0x08
	.zero		1


	//   ....[18]....
        /*0a90*/ 	.word	0x00000890
        /*0a94*/ 	.word	0x000000ff
        /*0a98*/ 	.word	0x000348b0
        /*0a9c*/ 	.short	0x0100
        /*0a9e*/ 	.byte	0x08
	.zero		1


	//   ....[19]....
        /*0aa0*/ 	.word	0x000008a0
        /*0aa4*/ 	.word	0x000000ff
        /*0aa8*/ 	.word	0x000348c0
        /*0aac*/ 	.short	0x0100
        /*0aae*/ 	.byte	0x08
	.zero		1


	//   ....[20]....
        /*0ab0*/ 	.word	0x000008b0
        /*0ab4*/ 	.word	0x000000ff
        /*0ab8*/ 	.word	0x000348b8
        /*0abc*/ 	.short	0x0100
        /*0abe*/ 	.byte	0x08
	.zero		1


	//   ....[21]....
        /*0ac0*/ 	.word	0x000008c0
        /*0ac4*/ 	.word	0x000000ff
        /*0ac8*/ 	.word	0x000348c8
        /*0acc*/ 	.short	0x0100
        /*0ace*/ 	.byte	0x08
	.zero		1


	//   ....[22]....
        /*0ad0*/ 	.word	0x00001b40
        /*0ad4*/ 	.word	0x000000ff
        /*0ad8*/ 	.word	0x00034800
        /*0adc*/ 	.short	0x010a
        /*0ade*/ 	.byte	0x25
	.zero		1


	//   ....[23]....
        /*0ae0*/ 	.word	0x00001bc0
        /*0ae4*/ 	.word	0x00000002
        /*0ae8*/ 	.word	0x00034830
        /*0aec*/ 	.short	0x010a
        /*0aee*/ 	.byte	0x3f
	.zero		1


	//   ....[24]....
        /*0af0*/ 	.word	0x00001c20
        /*0af4*/ 	.word	0x00000002
        /*0af8*/ 	.word	0x00034830
        /*0afc*/ 	.short	0x010a
        /*0afe*/ 	.byte	0x3f
	.zero		1


	//   ....[25]....
        /*0b00*/ 	.word	0x00002440
        /*0b04*/ 	.word	0x00000002
        /*0b08*/ 	.word	0x00000000
        /*0b0c*/ 	.short	0x0101
        /*0b0e*/ 	.byte	0x3f
	.zero		1


	//   ....[26]....
        /*0b10*/ 	.word	0x000041b0
        /*0b14*/ 	.word	0x000000ff
        /*0b18*/ 	.word	0x00034830
        /*0b1c*/ 	.short	0x010a
        /*0b1e*/ 	.byte	0x3a
	.zero		1


	//   ....[27]....
        /*0b20*/ 	.word	0x000041f0
        /*0b24*/ 	.word	0x000000ff
        /*0b28*/ 	.word	0x00034830
        /*0b2c*/ 	.short	0x010a
        /*0b2e*/ 	.byte	0x3a
	.zero		1


	//   ....[28]....
        /*0b30*/ 	.word	0x00004a20
        /*0b34*/ 	.word	0x000000ff
        /*0b38*/ 	.word	0x00034850
        /*0b3c*/ 	.short	0x010a
        /*0b3e*/ 	.byte	0x07
	.zero		1


	//   ....[29]....
        /*0b40*/ 	.word	0x00004a60
        /*0b44*/ 	.word	0x000000ff
        /*0b48*/ 	.word	0x00034850
        /*0b4c*/ 	.short	0x010a
        /*0b4e*/ 	.byte	0x07
	.zero		1


	//   ....[30]....
        /*0b50*/ 	.word	0x00006440
        /*0b54*/ 	.word	0x00000008
        /*0b58*/ 	.word	0x00000000
        /*0b5c*/ 	.short	0x0101
        /*0b5e*/ 	.byte	0x3f
	.zero		1


	//   ....[31]....
        /*0b60*/ 	.word	0x000064a0
        /*0b64*/ 	.word	0x00000008
        /*0b68*/ 	.word	0x00000000
        /*0b6c*/ 	.short	0x0101
        /*0b6e*/ 	.byte	0x3f
	.zero		1


	//   ....[32]....
        /*0b70*/ 	.word	0x00006b80
        /*0b74*/ 	.word	0x000000ff
        /*0b78*/ 	.word	0x00034830
        /*0b7c*/ 	.short	0x010a
        /*0b7e*/ 	.byte	0x06
	.zero		1


	//   ....[33]....
        /*0b80*/ 	.word	0x00006bc0
        /*0b84*/ 	.word	0x000000ff
        /*0b88*/ 	.word	0x00034830
        /*0b8c*/ 	.short	0x010a
        /*0b8e*/ 	.byte	0x06
	.zero		1


	//   ....[34]....
        /*0b90*/ 	.word	0x000073f0
        /*0b94*/ 	.word	0x000000ff
        /*0b98*/ 	.word	0x00034850
        /*0b9c*/ 	.short	0x010a
        /*0b9e*/ 	.byte	0x07
	.zero		1


	//   ....[35]....
        /*0ba0*/ 	.word	0x00007430
        /*0ba4*/ 	.word	0x000000ff
        /*0ba8*/ 	.word	0x00034850
        /*0bac*/ 	.short	0x010a
        /*0bae*/ 	.byte	0x07
	.zero		1


	//   ....[36]....
        /*0bb0*/ 	.word	0x000084d0
        /*0bb4*/ 	.word	0x0000001f
        /*0bb8*/ 	.word	0x00000000
        /*0bbc*/ 	.short	0x0101
        /*0bbe*/ 	.byte	0x3f
	.zero		1


	//   ....[37]....
        /*0bc0*/ 	.word	0x00008560
        /*0bc4*/ 	.word	0x00000023
        /*0bc8*/ 	.word	0x00000000
        /*0bcc*/ 	.short	0x0101
        /*0bce*/ 	.byte	0x3f
	.zero		1


	//   ....[38]....
        /*0bd0*/ 	.word	0x00008f90
        /*0bd4*/ 	.word	0x000000ff
        /*0bd8*/ 	.word	0x00034850
        /*0bdc*/ 	.short	0x010a
        /*0bde*/ 	.byte	0x05
	.zero		1


	//   ....[39]....
        /*0be0*/ 	.word	0x00008fd0
        /*0be4*/ 	.word	0x000000ff
        /*0be8*/ 	.word	0x00034850
        /*0bec*/ 	.short	0x010a
        /*0bee*/ 	.byte	0x05
	.zero		1


	//   ....[40]....
        /*0bf0*/ 	.word	0x000094f0
        /*0bf4*/ 	.word	0x00000008
        /*0bf8*/ 	.word	0x00000000
        /*0bfc*/ 	.short	0x0101
        /*0bfe*/ 	.byte	0x3f
	.zero		1


	//   ....[41]....
        /*0c00*/ 	.word	0x0000aad0
        /*0c04*/ 	.word	0x00000000
        /*0c08*/ 	.word	0x00000000
        /*0c0c*/ 	.short	0x0101
        /*0c0e*/ 	.byte	0x3f
	.zero		1


	//   ....[42]....
        /*0c10*/ 	.word	0x0000b140
        /*0c14*/ 	.word	0x00000006
        /*0c18*/ 	.word	0x00000000
        /*0c1c*/ 	.short	0x0101
        /*0c1e*/ 	.byte	0x3f
	.zero		1


	//   ....[43]....
        /*0c20*/ 	.word	0x0000e960
        /*0c24*/ 	.word	0x00000000
        /*0c28*/ 	.word	0x00034840
        /*0c2c*/ 	.short	0x010a
        /*0c2e*/ 	.byte	0x3f
	.zero		1


	//   ....[44]....
        /*0c30*/ 	.word	0x0000f920
        /*0c34*/ 	.word	0x00000012
        /*0c38*/ 	.word	0x00034800
        /*0c3c*/ 	.short	0x0107
        /*0c3e*/ 	.byte	0x3f
	.zero		1


	//   ....[45]....
        /*0c40*/ 	.word	0x0000fa30
        /*0c44*/ 	.word	0x00000012
        /*0c48*/ 	.word	0x00034800
        /*0c4c*/ 	.short	0x0101
        /*0c4e*/ 	.byte	0x3f
	.zero		1


	//   ....[46]....
        /*0c50*/ 	.word	0x0000fa50
        /*0c54*/ 	.word	0x00000012
        /*0c58*/ 	.word	0x00034820
        /*0c5c*/ 	.short	0x010a
        /*0c5e*/ 	.byte	0x3f
	.zero		1


	//   ....[47]....
        /*0c60*/ 	.word	0x0000fe10
        /*0c64*/ 	.word	0x00000003
        /*0c68*/ 	.word	0x00034840
        /*0c6c*/ 	.short	0x010a
        /*0c6e*/ 	.byte	0x3f
	.zero		1


	//   ....[48]....
        /*0c70*/ 	.word	0x000102a0
        /*0c74*/ 	.word	0x00000003
        /*0c78*/ 	.word	0x00000060
        /*0c7c*/ 	.short	0x010a
        /*0c7e*/ 	.byte	0x3f
	.zero		1


	//   ....[49]....
        /*0c80*/ 	.word	0x00010930
        /*0c84*/ 	.word	0x00000003
        /*0c88*/ 	.word	0x00034840
        /*0c8c*/ 	.short	0x010a
        /*0c8e*/ 	.byte	0x3f
	.zero		1


	//   ....[50]....
        /*0c90*/ 	.word	0x00010dc0
        /*0c94*/ 	.word	0x00000002
        /*0c98*/ 	.word	0x00000060
        /*0c9c*/ 	.short	0x010a
        /*0c9e*/ 	.byte	0x3f
	.zero		1


	//   ....[51]....
        /*0ca0*/ 	.word	0x00011390
        /*0ca4*/ 	.word	0x00000002
        /*0ca8*/ 	.word	0x00034840
        /*0cac*/ 	.short	0x010a
        /*0cae*/ 	.byte	0x3f
	.zero		1


	//   ....[52]....
        /*0cb0*/ 	.word	0x00011820
        /*0cb4*/ 	.word	0x00000002
        /*0cb8*/ 	.word	0x00000060
        /*0cbc*/ 	.short	0x010a
        /*0cbe*/ 	.byte	0x3f
	.zero		1


	//   ....[53]....
        /*0cc0*/ 	.word	0x00011da0
        /*0cc4*/ 	.word	0x00000000
        /*0cc8*/ 	.word	0x00034860
        /*0ccc*/ 	.short	0x010a
        /*0cce*/ 	.byte	0x3f
	.zero		1


	//   ....[54]....
        /*0cd0*/ 	.word	0x000133e0
        /*0cd4*/ 	.word	0x00000000
        /*0cd8*/ 	.word	0x00034820
        /*0cdc*/ 	.short	0x010a
        /*0cde*/ 	.byte	0x3f
	.zero		1


	//   ....[55]....
        /*0ce0*/ 	.word	0x000135d0
        /*0ce4*/ 	.word	0x00000006
        /*0ce8*/ 	.word	0x00000000
        /*0cec*/ 	.short	0x010a
        /*0cee*/ 	.byte	0x3f
	.zero		1


	//   ....[56]....
        /*0cf0*/ 	.word	0x00013600
        /*0cf4*/ 	.word	0x00000007
        /*0cf8*/ 	.word	0x00000000
        /*0cfc*/ 	.short	0x010a
        /*0cfe*/ 	.byte	0x3f
	.zero		1


	//   ....[57]....
        /*0d00*/ 	.word	0x00013660
        /*0d04*/ 	.word	0x00000004
        /*0d08*/ 	.word	0x00000000
        /*0d0c*/ 	.short	0x010a
        /*0d0e*/ 	.byte	0x3f
	.zero		1


	//   ....[58]....
        /*0d10*/ 	.word	0x00013690
        /*0d14*/ 	.word	0x00000003
        /*0d18*/ 	.word	0x00000000
        /*0d1c*/ 	.short	0x010a
        /*0d1e*/ 	.byte	0x3f
	.zero		1


	//   ....[59]....
        /*0d20*/ 	.word	0x00013700
        /*0d24*/ 	.word	0x00000003
        /*0d28*/ 	.word	0x00034800
        /*0d2c*/ 	.short	0x010a
        /*0d2e*/ 	.byte	0x3f
	.zero		1


	//   ....[60]....
        /*0d30*/ 	.word	0x00013750
        /*0d34*/ 	.word	0x00000002
        /*0d38*/ 	.word	0x00034830
        /*0d3c*/ 	.short	0x010a
        /*0d3e*/ 	.byte	0x3f
	.zero		1


	//   ....[61]....
        /*0d40*/ 	.word	0x000137b0
        /*0d44*/ 	.word	0x00000007
        /*0d48*/ 	.word	0x00034830
        /*0d4c*/ 	.short	0x010a
        /*0d4e*/ 	.byte	0x3f
	.zero		1


	//   ....[62]....
        /*0d50*/ 	.word	0x00013810
        /*0d54*/ 	.word	0x00000003
        /*0d58*/ 	.word	0x00034850
        /*0d5c*/ 	.short	0x010a
        /*0d5e*/ 	.byte	0x3f
	.zero		1


	//   ....[63]....
        /*0d60*/ 	.word	0x00013870
        /*0d64*/ 	.word	0x00000007
        /*0d68*/ 	.word	0x00034830
        /*0d6c*/ 	.short	0x010a
        /*0d6e*/ 	.byte	0x3f
	.zero		1


	//   ....[64]....
        /*0d70*/ 	.word	0x000138d0
        /*0d74*/ 	.word	0x00000003
        /*0d78*/ 	.word	0x00034850
        /*0d7c*/ 	.short	0x010a
        /*0d7e*/ 	.byte	0x3f
	.zero		1


	//   ....[65]....
        /*0d80*/ 	.word	0x00013930
        /*0d84*/ 	.word	0x00000003
        /*0d88*/ 	.word	0x00034850
        /*0d8c*/ 	.short	0x010a
        /*0d8e*/ 	.byte	0x3f
	.zero		1


	//   ....[66]....
        /*0d90*/ 	.word	0x00013ad0
        /*0d94*/ 	.word	0x00000000
        /*0d98*/ 	.word	0x00034840
        /*0d9c*/ 	.short	0x010a
        /*0d9e*/ 	.byte	0x3f
	.zero		1


	//   ....[67]....
        /*0da0*/ 	.word	0x000146f0
        /*0da4*/ 	.word	0x00000012
        /*0da8*/ 	.word	0x00034820
        /*0dac*/ 	.short	0x010a
        /*0dae*/ 	.byte	0x3f
	.zero		1


	//   ....[68]....
        /*0db0*/ 	.word	0x00014740
        /*0db4*/ 	.word	0x00000003
        /*0db8*/ 	.word	0x00034840
        /*0dbc*/ 	.short	0x010a
        /*0dbe*/ 	.byte	0x3f
	.zero		1


	//   ....[69]....
        /*0dc0*/ 	.word	0x00014790
        /*0dc4*/ 	.word	0x00000003
        /*0dc8*/ 	.word	0x00000060
        /*0dcc*/ 	.short	0x010a
        /*0dce*/ 	.byte	0x3f
	.zero		1


	//   ....[70]....
        /*0dd0*/ 	.word	0x000147e0
        /*0dd4*/ 	.word	0x00000003
        /*0dd8*/ 	.word	0x00034840
        /*0ddc*/ 	.short	0x010a
        /*0dde*/ 	.byte	0x3f
	.zero		1


	//   ....[71]....
        /*0de0*/ 	.word	0x00014830
        /*0de4*/ 	.word	0x00000002
        /*0de8*/ 	.word	0x00000060
        /*0dec*/ 	.short	0x010a
        /*0dee*/ 	.byte	0x3f
	.zero		1


	//   ....[72]....
        /*0df0*/ 	.word	0x00014880
        /*0df4*/ 	.word	0x00000002
        /*0df8*/ 	.word	0x00034840
        /*0dfc*/ 	.short	0x010a
        /*0dfe*/ 	.byte	0x3f
	.zero		1


	//   ....[73]....
        /*0e00*/ 	.word	0x000148d0
        /*0e04*/ 	.word	0x00000002
        /*0e08*/ 	.word	0x00000060
        /*0e0c*/ 	.short	0x010a
        /*0e0e*/ 	.byte	0x3f
	.zero		1


	//   ....[74]....
        /*0e10*/ 	.word	0x00014920
        /*0e14*/ 	.word	0x00000000
        /*0e18*/ 	.word	0x00034860
        /*0e1c*/ 	.short	0x010a
        /*0e1e*/ 	.byte	0x3f
	.zero		1


	//   ....[75]....
        /*0e20*/ 	.word	0x00015490
        /*0e24*/ 	.word	0x00000000
        /*0e28*/ 	.word	0x00034820
        /*0e2c*/ 	.short	0x010a
        /*0e2e*/ 	.byte	0x3f
	.zero		1


	//   ....[76]....
        /*0e30*/ 	.word	0x00015630
        /*0e34*/ 	.word	0x00000006
        /*0e38*/ 	.word	0x00000000
        /*0e3c*/ 	.short	0x010a
        /*0e3e*/ 	.byte	0x3f
	.zero		1


	//   ....[77]....
        /*0e40*/ 	.word	0x00015680
        /*0e44*/ 	.word	0x00000007
        /*0e48*/ 	.word	0x00000000
        /*0e4c*/ 	.short	0x010a
        /*0e4e*/ 	.byte	0x3f
	.zero		1


	//   ....[78]....
        /*0e50*/ 	.word	0x000156d0
        /*0e54*/ 	.word	0x00000004
        /*0e58*/ 	.word	0x00000000
        /*0e5c*/ 	.short	0x010a
        /*0e5e*/ 	.byte	0x3f
	.zero		1


	//----- nvinfo : EIATTR_NUM_MBARRIERS
	.align		4
.L_301:
        /*0e60*/ 	.byte	0x03, 0x38
        /*0e62*/ 	.short	0x0016


	//----- nvinfo : EIATTR_EXIT_INSTR_OFFSETS
	.align		4
        /*0e64*/ 	.byte	0x04, 0x1c
        /*0e66*/ 	.short	(.L_303 - .L_302)


	//   ....[0]....
.L_302:
        /*0e68*/ 	.word	0x00000a30


	//   ....[1]....
        /*0e6c*/ 	.word	0x0000c590


	//   ....[2]....
        /*0e70*/ 	.word	0x000136e0


	//----- nvinfo : EIATTR_MAX_THREADS
	.align		4
.L_303:
        /*0e74*/ 	.byte	0x04, 0x05
        /*0e76*/ 	.short	(.L_305 - .L_304)
.L_304:
        /*0e78*/ 	.word	0x00000180
        /*0e7c*/ 	.word	0x00000001
        /*0e80*/ 	.word	0x00000001


	//----- nvinfo : EIATTR_CRS_STACK_SIZE
	.align		4
.L_305:
        /*0e84*/ 	.byte	0x04, 0x1e
        /*0e86*/ 	.short	(.L_307 - .L_306)
.L_306:
        /*0e88*/ 	.word	0x00000000


	//----- nvinfo : EIATTR_CBANK_PARAM_SIZE
	.align		4
.L_307:
        /*0e8c*/ 	.byte	0x03, 0x19
        /*0e8e*/ 	.short	0x0af0


	//----- nvinfo : EIATTR_PARAM_CBANK
	.align		4
        /*0e90*/ 	.byte	0x04, 0x0a
        /*0e92*/ 	.short	(.L_309 - .L_308)
	.align		4
.L_308:
        /*0e94*/ 	.word	index@(.nv.constant0._ZN7cutlass13device_kernelIN5flash11enable_sm90INS1_16FlashAttnFwdSm90INS1_25CollectiveMainloopFwdSm90ILi2EN4cute5tupleIJNS5_1CILi1EEES8_S8_EEENS6_IJNS7_ILi128EEESA_NS7_ILi192EEEEEELi128ENS_10bfloat16_tEfNS_4arch4Sm90ELb1ELb0ELb0ELb1ELb0ELb0ELb0ELb1ELb1ELb1ELb1ELb0EEENS1_21CollectiveEpilogueFwdINS6_IJSA_SA_SA_EEES9_SD_SF_Li256ELb1ELb1ELb1ELb0EEENS1_36VarlenDynamicPersistentTileSchedulerILi128ELi128ELi256ELi128ELb1ELb1ELb1ELb1ELb1ELb1EEEEEEEEEvNT_6ParamsE)
        /*0e98*/ 	.short	0x0210
        /*0e9a*/ 	.short	0x0af0


	//----- nvinfo : EIATTR_SW_WAR
	.align		4
.L_309:
        /*0e9c*/ 	.byte	0x04, 0x36
        /*0e9e*/ 	.short	(.L_311 - .L_310)
.L_310:
        /*0ea0*/ 	.word	0x00000008
.L_311:


//--------------------- .nv.info._ZN7cutlass13device_kernelIN5flash11enable_sm90INS1_16FlashAttnFwdSm90INS1_25CollectiveMainloopFwdSm90ILi2EN4cute5tupleIJNS5_1CILi1EEES8_S8_EEENS6_IJNS7_ILi128EEESA_NS7_ILi192EEEEEELi128ENS_10bfloat16_tEfNS_4arch4Sm90ELb1ELb0ELb0ELb1ELb0ELb1ELb0ELb1ELb1ELb1ELb1ELb0EEENS1_21CollectiveEpilogueFwdINS6_IJSA_SA_SA_EEES9_SD_SF_Li256ELb1ELb1ELb1ELb0EEENS1_36VarlenDynamicPersistentTileSchedulerILi128ELi128ELi256ELi128ELb1ELb1ELb1ELb1ELb1ELb1EEEEEEEEEvNT_6ParamsE --------------------------
	.section	.nv.info._ZN7cutlass13device_kernelIN5flash11enable_sm90INS1_16FlashAttnFwdSm90INS1_25CollectiveMainloopFwdSm90ILi2EN4cute5tupleIJNS5_1CILi1EEES8_S8_EEENS6_IJNS7_ILi128EEESA_NS7_ILi192EEEEEELi128ENS_10bfloat16_tEfNS_4arch4Sm90ELb1ELb0ELb0ELb1ELb0ELb1ELb0ELb1ELb1ELb1ELb1ELb0EEENS1_21CollectiveEpilogueFwdINS6_IJSA_SA_SA_EEES9_SD_SF_Li256ELb1ELb1ELb1ELb0EEENS1_36VarlenDynamicPersistentTileSchedulerILi128ELi128ELi256ELi128ELb1ELb1ELb1ELb1ELb1ELb1EEEEEEEEEvNT_6ParamsE,"",@"SHT_CUDA_INFO"
	.sectionflags	@""
	.align	4


	//----- nvinfo : EIATTR_CUDA_API_VERSION
	.align		4
        /*0000*/ 	.byte	0x04, 0x37
        /*0002*/ 	.short	(.L_313 - .L_312)
.L_312:
        /*0004*/ 	.word	0x00000082


	//----- nvinfo : EIATTR_KPARAM_INFO
	.align		4
.L_313:
        /*0008*/ 	.byte	0x04, 0x17
        /*000a*/ 	.short	(.L_315 - .L_314)
.L_314:
        /*000c*/ 	.word	0x00000000
        /*0010*/ 	.short	0x0000
        /*0012*/ 	.short	0x0070
        /*0014*/ 	.byte	0x00, 0xf0, 0x01, 0x2a


	//----- nvinfo : EIATTR_SPARSE_MMA_MASK
	.align		4
.L_315:
        /*0018*/ 	.byte	0x03, 0x50
        /*001a*/ 	.short	0x0000


	//----- nvinfo : EIATTR_MAXREG_COUNT
	.align		4
        /*001c*/ 	.byte	0x03, 0x1b
        /*001e*/ 	.short	0x00a8


	//----- nvinfo : EIATTR_NUM_BARRIERS
	.align		4
        /*0020*/ 	.byte	0x02, 0x4c
        /*0022*/ 	.byte	0x10
	.zero		1


	//----- nvinfo : EIATTR_EXTERNS
	.align		4
        /*0024*/ 	.byte	0x04, 0x0f
        /*0026*/ 	.short	(.L_317 - .L_316)


	//   ....[0]....
	.align		4
.L_316:
        /*0028*/ 	.word	index@(__assertfail)


	//----- nvinfo : EIATTR_ANNOTATIONS
	.align		4
.L_317:
        /*002c*/ 	.byte	0x04, 0x55
        /*002e*/ 	.short	(.L_319 - .L_318)


	//   ....[0]....
.L_318:
        /* <DEDUP_REMOVED lines=124> */


	//----- nvinfo : EIATTR_MERCURY_ISA_VERSION
	.align		4
.L_319:
        /*07e0*/ 	.byte	0x03, 0x5f
        /*07e2*/ 	.short	0x0101


	//----- nvinfo : EIATTR_UNUSED_LOAD_BYTE_OFFSET
	.align		4
        /*07e4*/ 	.byte	0x04, 0x44
        /*07e6*/ 	.short	(.L_321 - .L_320)


	//   ....[0]....
.L_320:
        /*07e8*/ 	.word	0x00000ab0
        /*07ec*/ 	.word	0x0000fff0


	//   ....[1]....
        /*07f0*/ 	.word	0x0001b670
        /*07f4*/ 	.word	0x0000fff0


	//----- nvinfo : EIATTR_INT_WARP_WIDE_INSTR_OFFSETS
	.align		4
.L_321:
        /*07f8*/ 	.byte	0x04, 0x31
        /*07fa*/ 	.short	(.L_323 - .L_322)


	//   ....[0]....
.L_322:
        /*07fc*/ 	.word	0x00000190


	//   ....[1]....
        /*0800*/ 	.word	0x000001d0


	//   ....[2]....
        /*0804*/ 	.word	0x00000240


	//   ....[3]....
        /*0808*/ 	.word	0x00021820


	//   ....[4]....
        /*080c*/ 	.word	0x000218b0


	//   ....[5]....
        /*0810*/ 	.word	0x00025370


	//   ....[6]....
        /*0814*/ 	.word	0x000253d0


	//----- nvinfo : EIATTR_COOP_GROUP_MASK_REGIDS
	.align		4
.L_323:
        /*0818*/ 	.byte	0x04, 0x29
        /*081a*/ 	.short	(.L_325 - .L_324)


	//   ....[0]....
.L_324:
        /*081c*/ 	.word	0xffffffff


	//   ....[1]....
        /*0820*/ 	.word	0xffffffff


	//   ....[2]....
        /*0824*/ 	.word	0xffffffff


	//   ....[3]....
        /*0828*/ 	.word	0xffffffff


	//   ....[4]....
        /*082c*/ 	.word	0xffffffff


	//   ....[5]....
        /*0830*/ 	.word	0xffffffff


	//   ....[6]....
        /*0834*/ 	.word	0xffffffff


	//   ....[7]....
        /*0838*/ 	.word	0xffffffff


	//   ....[8]....
        /*083c*/ 	.word	0xffffffff


	//   ....[9]....
        /*0840*/ 	.word	0xffffffff


	//   ....[10]....
        /*0844*/ 	.word	0xffffffff


	//   ....[11]....
        /*0848*/ 	.word	0xffffffff


	//   ....[12]....
        /*084c*/ 	.word	0xffffffff


	//   ....[13]....
        /*0850*/ 	.word	0xffffffff


	//   ....[14]....
        /*0854*/ 	.word	0xffffffff


	//   ....[15]....
        /*0858*/ 	.word	0xffffffff


	//   ....[16]....
        /*085c*/ 	.word	0xffffffff


	//   ....[17]....
        /*0860*/ 	.word	0xffffffff


	//   ....[18]....
        /*0864*/ 	.word	0xffffffff


	//   ....[19]....
        /*0868*/ 	.word	0xffffffff


	//   ....[20]....
        /*086c*/ 	.word	0xffffffff


	//   ....[21]....
        /*0870*/ 	.word	0xffffffff


	//   ....[22]....
        /*0874*/ 	.word	0xffffffff


	//   ....[23]....
        /*0878*/ 	.word	0xffffffff


	//   ....[24]....
        /*087c*/ 	.word	0xffffffff


	//   ....[25]....
        /*0880*/ 	.word	0xffffffff


	//   ....[26]....
        /*0884*/ 	.word	0xffffffff


	//   ....[27]....
        /*0888*/ 	.word	0xffffffff


	//   ....[28]....
        /*088c*/ 	.word	0xffffffff


	//   ....[29]....
        /*0890*/ 	.word	0xffffffff


	//   ....[30]....
        /*0894*/ 	.word	0xffffffff


	//   ....[31]....
        /*0898*/ 	.word	0xffffffff


	//   ....[32]....
        /*089c*/ 	.word	0xffffffff


	//   ....[33]....
        /*08a0*/ 	.word	0xffffffff


	//   ....[34]....
        /*08a4*/ 	.word	0xffffffff


	//   ....[35]....
        /*08a8*/ 	.word	0xffffffff


	//   ....[36]....
        /*08ac*/ 	.word	0xffffffff


	//   ....[37]....
        /*08b0*/ 	.word	0xffffffff


	//   ....[38]....
        /*08b4*/ 	.word	0xffffffff


	//   ....[39]....
        /*08b8*/ 	.word	0xffffffff


	//   ....[40]....
        /*08bc*/ 	.word	0xffffffff


	//   ....[41]....
        /*08c0*/ 	.word	0xffffffff


	//   ....[42]....
        /*08c4*/ 	.word	0xffffffff


	//   ....[43]....
        /*08c8*/ 	.word	0xffffffff


	//   ....[44]....
        /*08cc*/ 	.word	0xffffffff


	//   ....[45]....
        /*08d0*/ 	.word	0xffffffff


	//   ....[46]....
        /*08d4*/ 	.word	0xffffffff


	//   ....[47]....
        /*08d8*/ 	.word	0xffffffff


	//   ....[48]....
        /*08dc*/ 	.word	0xffffffff


	//   ....[49]....
        /*08e0*/ 	.word	0xffffffff


	//   ....[50]....
        /*08e4*/ 	.word	0xffffffff


	//   ....[51]....
        /*08e8*/ 	.word	0xffffffff


	//   ....[52]....
        /*08ec*/ 	.word	0xffffffff


	//   ....[53]....
        /*08f0*/ 	.word	0xffffffff


	//   ....[54]....
        /*08f4*/ 	.word	0xffffffff


	//   ....[55]....
        /*08f8*/ 	.word	0xffffffff


	//   ....[56]....
        /*08fc*/ 	.word	0xffffffff


	//   ....[57]....
        /*0900*/ 	.word	0xffffffff


	//   ....[58]....
        /*0904*/ 	.word	0xffffffff


	//   ....[59]....
        /*0908*/ 	.word	0xffffffff


	//   ....[60]....
        /*090c*/ 	.word	0xffffffff


	//   ....[61]....
        /*0910*/ 	.word	0xffffffff


	//   ....[62]....
        /*0914*/ 	.word	0xffffffff


	//   ....[63]....
        /*0918*/ 	.word	0xffffffff


	//   ....[64]....
        /*091c*/ 	.word	0xffffffff


	//   ....[65]....
        /*0920*/ 	.word	0xffffffff


	//   ....[66]....
        /*0924*/ 	.word	0xffffffff


	//   ....[67]....
        /*0928*/ 	.word	0xffffffff


	//   ....[68]....
        /*092c*/ 	.word	0xffffffff


	//   ....[69]....
        /*0930*/ 	.word	0xffffffff


	//   ....[70]....
        /*0934*/ 	.word	0xffffffff


	//   ....[71]....
        /*0938*/ 	.word	0xffffffff


	//   ....[72]....
        /*093c*/ 	.word	0xffffffff


	//   ....[73]....
        /*0940*/ 	.word	0xffffffff


	//   ....[74]....
        /*0944*/ 	.word	0xffffffff


	//   ....[75]....
        /*0948*/ 	.word	0xffffffff


	//   ....[76]....
        /*094c*/ 	.word	0xffffffff


	//   ....[77]....
        /*0950*/ 	.word	0xffffffff


	//   ....[78]....
        /*0954*/ 	.word	0xffffffff


	//   ....[79]....
        /*0958*/ 	.word	0xffffffff


	//   ....[80]....
        /*095c*/ 	.word	0xffffffff


	//   ....[81]....
        /*0960*/ 	.word	0xffffffff


	//   ....[82]....
        /*0964*/ 	.word	0xffffffff


	//   ....[83]....
        /*0968*/ 	.word	0xffffffff


	//   ....[84]....
        /*096c*/ 	.word	0xffffffff


	//   ....[85]....
        /*0970*/ 	.word	0xffffffff


	//   ....[86]....
        /*0974*/ 	.word	0xffffffff


	//   ....[87]....
        /*0978*/ 	.word	0xffffffff


	//   ....[88]....
        /*097c*/ 	.word	0xffffffff


	//   ....[89]....
        /*0980*/ 	.word	0xffffffff


	//   ....[90]....
        /*0984*/ 	.word	0xffffffff


	//   ....[91]....
        /*0988*/ 	.word	0xffffffff


	//   ....[92]....
        /*098c*/ 	.word	0xffffffff


	//   ....[93]....
        /*0990*/ 	.word	0xffffffff


	//   ....[94]....
        /*0994*/ 	.word	0xffffffff


	//   ....[95]....
        /*0998*/ 	.word	0xffffffff


	//   ....[96]....
        /*099c*/ 	.word	0xffffffff


	//   ....[97]....
        /*09a0*/ 	.word	0xffffffff


	//   ....[98]....
        /*09a4*/ 	.word	0xffffffff


	//   ....[99]....
        /*09a8*/ 	.word	0xffffffff


	//   ....[100]....
        /*09ac*/ 	.word	0xffffffff


	//   ....[101]....
        /*09b0*/ 	.word	0xffffffff


	//   ....[102]....
        /*09b4*/ 	.word	0xffffffff


	//   ....[103]....
        /*09b8*/ 	.word	0xffffffff


	//   ....[104]....
        /*09bc*/ 	.word	0xffffffff


	//   ....[105]....
        /*09c0*/ 	.word	0xffffffff


	//   ....[106]....
        /*09c4*/ 	.word	0xffffffff


	//   ....[107]....
        /*09c8*/ 	.word	0xffffffff


	//   ....[108]....
        /*09cc*/ 	.word	0xffffffff


	//   ....[109]....
        /*09d0*/ 	.word	0xffffffff


	//   ....[110]....
        /*09d4*/ 	.word	0xffffffff


	//   ....[111]....
        /*09d8*/ 	.word	0xffffffff


	//   ....[112]....
        /*09dc*/ 	.word	0xffffffff


	//   ....[113]....
        /*09e0*/ 	.word	0xffffffff


	//   ....[114]....
        /*09e4*/ 	.word	0xffffffff


	//   ....[115]....
        /*09e8*/ 	.word	0xffffffff


	//   ....[116]....
        /*09ec*/ 	.word	0xffffffff


	//   ....[117]....
        /*09f0*/ 	.word	0xffffffff


	//   ....[118]....
        /*09f4*/ 	.word	0xffffffff


	//   ....[119]....
        /*09f8*/ 	.word	0xffffffff


	//   ....[120]....
        /*09fc*/ 	.word	0xffffffff


	//   ....[121]....
        /*0a00*/ 	.word	0xffffffff


	//   ....[122]....
        /*0a04*/ 	.word	0x0500000f


	//   ....[123]....
        /*0a08*/ 	.word	0x0500000f


	//   ....[124]....
        /*0a0c*/ 	.word	0x0500000f


	//   ....[125]....
        /*0a10*/ 	.word	0x0500000f


	//   ....[126]....
        /*0a14*/ 	.word	0x0500000f


	//   ....[127]....
        /*0a18*/ 	.word	0x0500000f


	//   ....[128]....
        /*0a1c*/ 	.word	0x0500000f


	//   ....[129]....
        /*0a20*/ 	.word	0x0500000f


	//   ....[130]....
        /*0a24*/ 	.word	0x0500000f


	//   ....[131]....
        /*0a28*/ 	.word	0x0500000f


	//   ....[132]....
        /*0a2c*/ 	.word	0x0500000f


	//   ....[133]....
        /*0a30*/ 	.word	0x0500000f


	//   ....[134]....
        /*0a34*/ 	.word	0x0500000f


	//   ....[135]....
        /*0a38*/ 	.word	0x0500000f


	//   ....[136]....
        /*0a3c*/ 	.word	0x0500000f


	//   ....[137]....
        /*0a40*/ 	.word	0x0500000f


	//   ....[138]....
        /*0a44*/ 	.word	0x0500000f


	//   ....[139]....
        /*0a48*/ 	.word	0x0500000f


	//   ....[140]....
        /*0a4c*/ 	.word	0x0500000f


	//   ....[141]....
        /*0a50*/ 	.word	0x0500000f


	//   ....[142]....
        /*0a54*/ 	.word	0x0500000f


	//   ....[143]....
        /*0a58*/ 	.word	0x0500000f


	//   ....[144]....
        /*0a5c*/ 	.word	0x0500000f


	//   ....[145]....
        /*0a60*/ 	.word	0x0500000f


	//   ....[146]....
        /*0a64*/ 	.word	0x0500000f


	//   ....[147]....
        /*0a68*/ 	.word	0x0500000f


	//   ....[148]....
        /*0a6c*/ 	.word	0x0500000f


	//   ....[149]....
        /*0a70*/ 	.word	0x0500000f


	//   ....[150]....
        /*0a74*/ 	.word	0x0500000f


	//   ....[151]....
        /*0a78*/ 	.word	0x0500000f


	//   ....[152]....
        /*0a7c*/ 	.word	0x0500000f


	//   ....[153]....
        /*0a80*/ 	.word	0x0500000f


	//   ....[154]....
        /*0a84*/ 	.word	0x0500000f


	//   ....[155]....
        /*0a88*/ 	.word	0x0500000f


	//   ....[156]....
        /*0a8c*/ 	.word	0x0500000f


	//   ....[157]....
        /*0a90*/ 	.word	0x0500000f


	//   ....[158]....
        /*0a94*/ 	.word	0x0500000f


	//   ....[159]....
        /*0a98*/ 	.word	0x0500000f


	//   ....[160]....
        /*0a9c*/ 	.word	0x0500000f


	//   ....[161]....
        /*0aa0*/ 	.word	0x0500000f


	//   ....[162]....
        /*0aa4*/ 	.word	0x0500000f


	//   ....[163]....
        /*0aa8*/ 	.word	0x0500000f


	//   ....[164]....
        /*0aac*/ 	.word	0x0500000f


	//   ....[165]....
        /*0ab0*/ 	.word	0x0500000f


	//   ....[166]....
        /*0ab4*/ 	.word	0x0500000f


	//   ....[167]....
        /*0ab8*/ 	.word	0x0500000f


	//   ....[168]....
        /*0abc*/ 	.word	0x0500000f


	//   ....[169]....
        /*0ac0*/ 	.word	0x0500000f


	//   ....[170]....
        /*0ac4*/ 	.word	0x0500000f


	//   ....[171]....
        /*0ac8*/ 	.word	0x0500000f


	//   ....[172]....
        /*0acc*/ 	.word	0x0500000f


	//   ....[173]....
        /*0ad0*/ 	.word	0x0500000f


	//   ....[174]....
        /*0ad4*/ 	.word	0x0500000f


	//----- nvinfo : EIATTR_COOP_GROUP_INSTR_OFFSETS
	.align		4
.L_325:
        /*0ad8*/ 	.byte	0x04, 0x28
        /*0ada*/ 	.short	(.L_327 - .L_326)


	//   ....[0]....
.L_326:
        /*0adc*/ 	.word	0x00000060


	//   ....[1]....
        /*0ae0*/ 	.word	0x000001a0


	//   ....[2]....
        /*0ae4*/ 	.word	0x000001f0


	//   ....[3]....
        /*0ae8*/ 	.word	0x00000420


	//   ....[4]....
        /*0aec*/ 	.word	0x00000580


	//   ....[5]....
        /*0af0*/ 	.word	0x000006a0


	//   ....[6]....
        /*0af4*/ 	.word	0x00000800


	//   ....[7]....
        /*0af8*/ 	.word	0x0000b3f0


	//   ....[8]....
        /*0afc*/ 	.word	0x0000bb10


	//   ....[9]....
        /*0b00*/ 	.word	0x0000bb20


	//   ....[10]....
        /*0b04*/ 	.word	0x0000bb30


	//   ....[11]....
        /*0b08*/ 	.word	0x0000bb40


	//   ....[12]....
        /*0b0c*/ 	.word	0x0000c390


	//   ....[13]....
        /*0b10*/ 	.word	0x0000c3a0


	//   ....[14]....
        /*0b14*/ 	.word	0x0000c3b0


	//   ....[15]....
        /*0b18*/ 	.word	0x0000c3c0


	//   ....[16]....
        /*0b1c*/ 	.word	0x0000f4b0


	//   ....[17]....
        /*0b20*/ 	.word	0x0000f4c0


	//   ....[18]....
        /*0b24*/ 	.word	0x0000f4d0


	//   ....[19]....
        /*0b28*/ 	.word	0x0000f4e0


	//   ....[20]....
        /*0b2c*/ 	.word	0x0000fb40


	//   ....[21]....
        /*0b30*/ 	.word	0x0000fb50


	//   ....[22]....
        /*0b34*/ 	.word	0x0000fb60


	//   ....[23]....
        /*0b38*/ 	.word	0x0000fb70


	//   ....[24]....
        /*0b3c*/ 	.word	0x00013120


	//   ....[25]....
        /*0b40*/ 	.word	0x00013840


	//   ....[26]....
        /*0b44*/ 	.word	0x00013e10


	//   ....[27]....
        /*0b48*/ 	.word	0x00013e60


	//   ....[28]....
        /*0b4c*/ 	.word	0x000147d0


	//   ....[29]....
        /*0b50*/ 	.word	0x00014840


	//   ....[30]....
        /*0b54*/ 	.word	0x00016310


	//   ....[31]....
        /*0b58*/ 	.word	0x00016330


	//   ....[32]....
        /*0b5c*/ 	.word	0x00016b60


	//   ....[33]....
        /*0b60*/ 	.word	0x000170b0


	//   ....[34]....
        /*0b64*/ 	.word	0x00017120


	//   ....[35]....
        /*0b68*/ 	.word	0x000171c0


	//   ....[36]....
        /*0b6c*/ 	.word	0x000192d0


	//   ....[37]....
        /*0b70*/ 	.word	0x00019360


	//   ....[38]....
        /*0b74*/ 	.word	0x00019720


	//   ....[39]....
        /*0b78*/ 	.word	0x000198d0


	//   ....[40]....
        /*0b7c*/ 	.word	0x0001afc0


	//   ....[41]....
        /*0b80*/ 	.word	0x0001b040


	//   ....[42]....
        /*0b84*/ 	.word	0x0001b050


	//   ....[43]....
        /*0b88*/ 	.word	0x0001b080


	//   ....[44]....
        /*0b8c*/ 	.word	0x0001c110


	//   ....[45]....
        /*0b90*/ 	.word	0x0001c120


	//   ....[46]....
        /*0b94*/ 	.word	0x0001c130


	//   ....[47]....
        /*0b98*/ 	.word	0x0001c140


	//   ....[48]....
        /*0b9c*/ 	.word	0x0001c800


	//   ....[49]....
        /*0ba0*/ 	.word	0x0001c840


	//   ....[50]....
        /*0ba4*/ 	.word	0x0001c920


	//   ....[51]....
        /*0ba8*/ 	.word	0x0001c940


	//   ....[52]....
        /*0bac*/ 	.word	0x0001ca00


	//   ....[53]....
        /*0bb0*/ 	.word	0x0001ca20


	//   ....[54]....
        /*0bb4*/ 	.word	0x0001caf0


	//   ....[55]....
        /*0bb8*/ 	.word	0x0001cb10


	//   ....[56]....
        /*0bbc*/ 	.word	0x0001cf80


	//   ....[57]....
        /*0bc0*/ 	.word	0x0001cfa0


	//   ....[58]....
        /*0bc4*/ 	.word	0x0001d3e0


	//   ....[59]....
        /*0bc8*/ 	.word	0x0001d3f0


	//   ....[60]....
        /*0bcc*/ 	.word	0x0001e040


	//   ....[61]....
        /*0bd0*/ 	.word	0x0001e060


	//   ....[62]....
        /*0bd4*/ 	.word	0x0001e120


	//   ....[63]....
        /*0bd8*/ 	.word	0x0001e140


	//   ....[64]....
        /*0bdc*/ 	.word	0x0001e200


	//   ....[65]....
        /*0be0*/ 	.word	0x0001e220


	//   ....[66]....
        /*0be4*/ 	.word	0x0001e2f0


	//   ....[67]....
        /*0be8*/ 	.word	0x0001e310


	//   ....[68]....
        /*0bec*/ 	.word	0x0001e460


	//   ....[69]....
        /*0bf0*/ 	.word	0x0001e690


	//   ....[70]....
        /*0bf4*/ 	.word	0x0001e6c0


	//   ....[71]....
        /*0bf8*/ 	.word	0x0001e6f0


	//   ....[72]....
        /*0bfc*/ 	.word	0x0001e720


	//   ....[73]....
        /*0c00*/ 	.word	0x0001e750


	//   ....[74]....
        /*0c04*/ 	.word	0x0001e780


	//   ....[75]....
        /*0c08*/ 	.word	0x0001e920


	//   ....[76]....
        /*0c0c*/ 	.word	0x0001e950


	//   ....[77]....
        /*0c10*/ 	.word	0x0001e980


	//   ....[78]....
        /*0c14*/ 	.word	0x0001e9b0


	//   ....[79]....
        /*0c18*/ 	.word	0x0001e9e0


	//   ....[80]....
        /*0c1c*/ 	.word	0x0001ea10


	//   ....[81]....
        /*0c20*/ 	.word	0x0001eab0


	//   ....[82]....
        /*0c24*/ 	.word	0x0001eae0


	//   ....[83]....
        /*0c28*/ 	.word	0x0001eaf0


	//   ....[84]....
        /*0c2c*/ 	.word	0x0001eb20


	//   ....[85]....
        /*0c30*/ 	.word	0x00020110


	//   ....[86]....
        /*0c34*/ 	.word	0x00021e00


	//   ....[87]....
        /*0c38*/ 	.word	0x00022a60


	//   ....[88]....
        /*0c3c*/ 	.word	0x00022a80


	//   ....[89]....
        /*0c40*/ 	.word	0x00022a90


	//   ....[90]....
        /*0c44*/ 	.word	0x00022ac0


	//   ....[91]....
        /*0c48*/ 	.word	0x00022be0


	//   ....[92]....
        /*0c4c*/ 	.word	0x00022bf0


	//   ....[93]....
        /*0c50*/ 	.word	0x00022c90


	//   ....[94]....
        /*0c54*/ 	.word	0x00022ca0


	//   ....[95]....
        /*0c58*/ 	.word	0x00022d40


	//   ....[96]....
        /*0c5c*/ 	.word	0x00022d50


	//   ....[97]....
        /*0c60*/ 	.word	0x00022df0


	//   ....[98]....
        /*0c64*/ 	.word	0x00022e00


	//   ....[99]....
        /*0c68*/ 	.word	0x00022e80


	//   ....[100]....
        /*0c6c*/ 	.word	0x00022eb0


	//   ....[101]....
        /*0c70*/ 	.word	0x00022f00


	//   ....[102]....
        /*0c74*/ 	.word	0x00022f40


	//   ....[103]....
        /*0c78*/ 	.word	0x00025ab0


	//   ....[104]....
        /*0c7c*/ 	.word	0x00025ae0


	//   ....[105]....
        /*0c80*/ 	.word	0x00025b40


	//   ....[106]....
        /*0c84*/ 	.word	0x00025b70


	//   ....[107]....
        /*0c88*/ 	.word	0x00025ba0


	//   ....[108]....
        /*0c8c*/ 	.word	0x00025bd0


	//   ....[109]....
        /*0c90*/ 	.word	0x00025c00


	//   ....[110]....
        /*0c94*/ 	.word	0x00025c30


	//   ....[111]....
        /*0c98*/ 	.word	0x00025df0


	//   ....[112]....
        /*0c9c*/ 	.word	0x00025e20


	//   ....[113]....
        /*0ca0*/ 	.word	0x00025e50


	//   ....[114]....
        /*0ca4*/ 	.word	0x00025e80


	//   ....[115]....
        /*0ca8*/ 	.word	0x00025eb0


	//   ....[116]....
        /*0cac*/ 	.word	0x00025ee0


	//   ....[117]....
        /*0cb0*/ 	.word	0x00025fb0


	//   ....[118]....
        /*0cb4*/ 	.word	0x00025fd0


	//   ....[119]....
        /*0cb8*/ 	.word	0x00025fe0


	//   ....[120]....
        /*0cbc*/ 	.word	0x00026060


	//   ....[121]....
        /*0cc0*/ 	.word	0x00026ba0


	//   ....[122]....
        /*0cc4*/ 	.word	0x00026fe0


	//   ....[123]....
        /*0cc8*/ 	.word	0x00027070


	//   ....[124]....
        /*0ccc*/ 	.word	0x000270c0


	//   ....[125]....
        /*0cd0*/ 	.word	0x00027110


	//   ....[126]....
        /*0cd4*/ 	.word	0x000271b0


	//   ....[127]....
        /*0cd8*/ 	.word	0x00027240


	//   ....[128]....
        /*0cdc*/ 	.word	0x00027290


	//   ....[129]....
        /*0ce0*/ 	.word	0x000272e0


	//   ....[130]....
        /*0ce4*/ 	.word	0x000273d0


	//   ....[131]....
        /*0ce8*/ 	.word	0x00027460


	//   ....[132]....
        /*0cec*/ 	.word	0x000274c0


	//   ....[133]....
        /*0cf0*/ 	.word	0x00027520


	//   ....[134]....
        /*0cf4*/ 	.word	0x000275b0


	//   ....[135]....
        /*0cf8*/ 	.word	0x00027640


	//   ....[136]....
        /*0cfc*/ 	.word	0x00027690


	//   ....[137]....
        /*0d00*/ 	.word	0x000276e0


	//   ....[138]....
        /*0d04*/ 	.word	0x000279e0


	//   ....[139]....
        /*0d08*/ 	.word	0x00027cc0


	//   ....[140]....
        /*0d0c*/ 	.word	0x00027ea0


	//   ....[141]....
        /*0d10*/ 	.word	0x00027ef0


	//   ....[142]....
        /*0d14*/ 	.word	0x00027f50


	//   ....[143]....
        /*0d18*/ 	.word	0x00027ff0


	//   ....[144]....
        /*0d1c*/ 	.word	0x000280c0


	//   ....[145]....
        /*0d20*/ 	.word	0x000281c0


	//   ....[146]....
        /*0d24*/ 	.word	0x00028290


	//   ....[147]....
        /*0d28*/ 	.word	0x000283a0


	//   ....[148]....
        /*0d2c*/ 	.word	0x00028400


	//   ....[149]....
        /*0d30*/ 	.word	0x00028510


	//   ....[150]....
        /*0d34*/ 	.word	0x00028570


	//   ....[151]....
        /*0d38*/ 	.word	0x00028680


	//   ....[152]....
        /*0d3c*/ 	.word	0x000286e0


	//   ....[153]....
        /*0d40*/ 	.word	0x000287d0


	//   ....[154]....
        /*0d44*/ 	.word	0x00028850


	//   ....[155]....
        /*0d48*/ 	.word	0x00028930


	//   ....[156]....
        /*0d4c*/ 	.word	0x00028ca0


	//   ....[157]....
        /*0d50*/ 	.word	0x00028d40


	//   ....[158]....
        /*0d54*/ 	.word	0x00028ee0


	//   ....[159]....
        /*0d58*/ 	.word	0x00028f60


	//   ....[160]....
        /*0d5c*/ 	.word	0x00028fe0


	//   ....[161]....
        /*0d60*/ 	.word	0x00029060


	//   ....[162]....
        /*0d64*/ 	.word	0x000290e0


	//   ....[163]....
        /*0d68*/ 	.word	0x00029170


	//   ....[164]....
        /*0d6c*/ 	.word	0x00029210


	//   ....[165]....
        /*0d70*/ 	.word	0x000292c0


	//   ....[166]....
        /*0d74*/ 	.word	0x00029340


	//   ....[167]....
        /*0d78*/ 	.word	0x000293c0


	//   ....[168]....
        /*0d7c*/ 	.word	0x00029440


	//   ....[169]....
        /*0d80*/ 	.word	0x000294d0


	//   ....[170]....
        /*0d84*/ 	.word	0x00029550


	//   ....[171]....
        /*0d88*/ 	.word	0x00029600


	//   ....[172]....
        /*0d8c*/ 	.word	0x00029650


	//   ....[173]....
        /*0d90*/ 	.word	0x00029710


	//   ....[174]....
        /*0d94*/ 	.word	0x00029840


	//----- nvinfo : EIATTR_REG_RECONFIG
	.align		4
.L_327:
        /*0d98*/ 	.byte	0x01, 0x54
	.zero		2


	//----- nvinfo : EIATTR_SYSCALL_OFFSETS
	.align		4
        /*0d9c*/ 	.byte	0x04, 0x46
        /*0d9e*/ 	.short	(.L_329 - .L_328)


	//   ....[0]....
.L_328:
        /*0da0*/ 	.word	0x00001fe0


	//   ....[1]....
        /*0da4*/ 	.word	0x00002130


	//   ....[2]....
        /*0da8*/ 	.word	0x0000b5a0


	//   ....[3]....
        /*0dac*/ 	.word	0x0000b890


	//   ....[4]....
        /*0db0*/ 	.word	0x00021a20


	//   ....[5]....
        /*0db4*/ 	.word	0x00021b70


	//   ....[6]....
        /*0db8*/ 	.word	0x00021c60


	//   ....[7]....
        /*0dbc*/ 	.word	0x000225e0


	//----- nvinfo : EIATTR_MBARRIER_INSTR_OFFSETS
	.align		4
.L_329:
        /*0dc0*/ 	.byte	0x04, 0x39
        /*0dc2*/ 	.short	(.L_331 - .L_330)


	//   ....[0]....
.L_330:
        /*0dc4*/ 	.word	0x000002d0
        /*0dc8*/ 	.word	0x000000ff
        /*0dcc*/ 	.word	0x00034800
        /*0dd0*/ 	.short	0x0100
        /*0dd2*/ 	.byte	0x08
	.zero		1


	//   ....[1]....
        /*0dd4*/ 	.word	0x000002e0
        /*0dd8*/ 	.word	0x000000ff
        /*0ddc*/ 	.word	0x00034820
        /*0de0*/ 	.short	0x0100
        /*0de2*/ 	.byte	0x08
	.zero		1


	//   ....[2]....
        /*0de4*/ 	.word	0x000003d0
        /*0de8*/ 	.word	0x000000ff
        /*0dec*/ 	.word	0x00034830
        /*0df0*/ 	.short	0x0100
        /*0df2*/ 	.byte	0x08
	.zero		1


	//   ....[3]....
        /*0df4*/ 	.word	0x000003e0
        /*0df8*/ 	.word	0x000000ff
        /*0dfc*/ 	.word	0x00034840
        /*0e00*/ 	.short	0x0100
        /*0e02*/ 	.byte	0x08
	.zero		1


	//   ....[4]....
        /*0e04*/ 	.word	0x000003f0
        /*0e08*/ 	.word	0x000000ff
        /*0e0c*/ 	.word	0x00034838
        /*0e10*/ 	.short	0x0100
        /*0e12*/ 	.byte	0x08
	.zero		1


	//   ....[5]....
        /*0e14*/ 	.word	0x00000400
        /*0e18*/ 	.word	0x000000ff
        /*0e1c*/ 	.word	0x00034848
        /*0e20*/ 	.short	0x0100
        /*0e22*/ 	.byte	0x08
	.zero		1


	//   ....[6]....
        /*0e24*/ 	.word	0x00000530
        /*0e28*/ 	.word	0x000000ff
        /*0e2c*/ 	.word	0x00034850
        /*0e30*/ 	.short	0x0100
        /*0e32*/ 	.byte	0x08
	.zero		1


	//   ....[7]....
        /*0e34*/ 	.word	0x00000540
        /*0e38*/ 	.word	0x000000ff
        /*0e3c*/ 	.word	0x00034860
        /*0e40*/ 	.short	0x0100
        /*0e42*/ 	.byte	0x08
	.zero		1


	//   ....[8]....
        /*0e44*/ 	.word	0x00000550
        /*0e48*/ 	.word	0x000000ff
        /*0e4c*/ 	.word	0x00034858
        /*0e50*/ 	.short	0x0100
        /*0e52*/ 	.byte	0x08
	.zero		1


	//   ....[9]....
        /*0e54*/ 	.word	0x00000560
        /*0e58*/ 	.word	0x000000ff
        /*0e5c*/ 	.word	0x00034868
        /*0e60*/ 	.short	0x0100
        /*0e62*/ 	.byte	0x08
	.zero		1


	//   ....[10]....
        /*0e64*/ 	.word	0x00000650
        /*0e68*/ 	.word	0x000000ff
        /*0e6c*/ 	.word	0x00034870
        /*0e70*/ 	.short	0x0100
        /*0e72*/ 	.byte	0x06
	.zero		1


	//   ....[11]....
        /*0e74*/ 	.word	0x00000660
        /*0e78*/ 	.word	0x000000ff
        /*0e7c*/ 	.word	0x00034880
        /*0e80*/ 	.short	0x0100
        /*0e82*/ 	.byte	0x06
	.zero		1


	//   ....[12]....
        /*0e84*/ 	.word	0x00000670
        /*0e88*/ 	.word	0x000000ff
        /*0e8c*/ 	.word	0x00034878
        /*0e90*/ 	.short	0x0100
        /*0e92*/ 	.byte	0x06
	.zero		1


	//   ....[13]....
        /*0e94*/ 	.word	0x00000680
        /*0e98*/ 	.word	0x000000ff
        /*0e9c*/ 	.word	0x00034888
        /*0ea0*/ 	.short	0x0100
        /*0ea2*/ 	.byte	0x06
	.zero		1


	//   ....[14]....
        /*0ea4*/ 	.word	0x000007b0
        /*0ea8*/ 	.word	0x000000ff
        /*0eac*/ 	.word	0x00034890
        /*0eb0*/ 	.short	0x0100
        /*0eb2*/ 	.byte	0x08
	.zero		1


	//   ....[15]....
        /*0eb4*/ 	.word	0x000007c0
        /*0eb8*/ 	.word	0x000000ff
        /*0ebc*/ 	.word	0x000348a0
        /*0ec0*/ 	.short	0x0100
        /*0ec2*/ 	.byte	0x08
	.zero		1


	//   ....[16]....
        /*0ec4*/ 	.word	0x000007d0
        /*0ec8*/ 	.word	0x000000ff
        /*0ecc*/ 	.word	0x00034898
        /*0ed0*/ 	.short	0x0100
        /*0ed2*/ 	.byte	0x08
	.zero		1


	//   ....[17]....
        /*0ed4*/ 	.word	0x000007e0
        /*0ed8*/ 	.word	0x000000ff
        /*0edc*/ 	.word	0x000348a8
        /*0ee0*/ 	.short	0x0100
        /*0ee2*/ 	.byte	0x08
	.zero		1


	//   ....[18]....
        /*0ee4*/ 	.word	0x00000910
        /*0ee8*/ 	.word	0x000000ff
        /*0eec*/ 	.word	0x000348b0
        /*0ef0*/ 	.short	0x0100
        /*0ef2*/ 	.byte	0x08
	.zero		1


	//   ....[19]....
        /*0ef4*/ 	.word	0x00000920
        /*0ef8*/ 	.word	0x000000ff
        /*0efc*/ 	.word	0x000348c0
        /*0f00*/ 	.short	0x0100
        /*0f02*/ 	.byte	0x08
	.zero		1


	//   ....[20]....
        /*0f04*/ 	.word	0x00000930
        /*0f08*/ 	.word	0x000000ff
        /*0f0c*/ 	.word	0x000348b8
        /*0f10*/ 	.short	0x0100
        /*0f12*/ 	.byte	0x08
	.zero		1


	//   ....[21]....
        /*0f14*/ 	.word	0x00000940
        /*0f18*/ 	.word	0x000000ff
        /*0f1c*/ 	.word	0x000348c8
        /*0f20*/ 	.short	0x0100
        /*0f22*/ 	.byte	0x08
	.zero		1


	//   ....[22]....
        /*0f24*/ 	.word	0x00003c60
        /*0f28*/ 	.word	0x00000003
        /*0f2c*/ 	.word	0x00034890
        /*0f30*/ 	.short	0x010a
        /*0f32*/ 	.byte	0x3f
	.zero		1


	//   ....[23]....
        /*0f34*/ 	.word	0x00007250
        /*0f38*/ 	.word	0x00000003
        /*0f3c*/ 	.word	0x00034890
        /*0f40*/ 	.short	0x010a
        /*0f42*/ 	.byte	0x3f
	.zero		1


	//   ....[24]....
        /*0f44*/ 	.word	0x0000a520
        /*0f48*/ 	.word	0x00000003
        /*0f4c*/ 	.word	0x00034890
        /*0f50*/ 	.short	0x010a
        /*0f52*/ 	.byte	0x3f
	.zero		1


	//   ....[25]....
        /*0f54*/ 	.word	0x0000a8f0
        /*0f58*/ 	.word	0x00000020
        /*0f5c*/ 	.word	0x00000000
        /*0f60*/ 	.short	0x0101
        /*0f62*/ 	.byte	0x3f
	.zero		1


	//   ....[26]....
        /*0f64*/ 	.word	0x0000a930
        /*0f68*/ 	.word	0x00000003
        /*0f6c*/ 	.word	0x000348b0
        /*0f70*/ 	.short	0x010a
        /*0f72*/ 	.byte	0x3f
	.zero		1


	//   ....[27]....
        /*0f74*/ 	.word	0x0000add0
        /*0f78*/ 	.word	0x00000003
        /*0f7c*/ 	.word	0x00000000
        /*0f80*/ 	.short	0x0101
        /*0f82*/ 	.byte	0x3f
	.zero		1


	//   ....[28]....
        /*0f84*/ 	.word	0x0000b620
        /*0f88*/ 	.word	0x00000002
        /*0f8c*/ 	.word	0x00034800
        /*0f90*/ 	.short	0x010a
        /*0f92*/ 	.byte	0x3f
	.zero		1


	//   ....[29]....
        /*0f94*/ 	.word	0x0000b670
        /*0f98*/ 	.word	0x00000002
        /*0f9c*/ 	.word	0x00034800
        /*0fa0*/ 	.short	0x010a
        /*0fa2*/ 	.byte	0x3f
	.zero		1


	//   ....[30]....
        /*0fa4*/ 	.word	0x0000ca60
        /*0fa8*/ 	.word	0x00000002
        /*0fac*/ 	.word	0x00034800
        /*0fb0*/ 	.short	0x010a
        /*0fb2*/ 	.byte	0x3f
	.zero		1


	//   ....[31]....
        /*0fb4*/ 	.word	0x0000ff80
        /*0fb8*/ 	.word	0x00000002
        /*0fbc*/ 	.word	0x00034800
        /*0fc0*/ 	.short	0x010a
        /*0fc2*/ 	.byte	0x3f
	.zero		1


	//   ....[32]....
        /*0fc4*/ 	.word	0x00012bd0
        /*0fc8*/ 	.word	0x00000006
        /*0fcc*/ 	.word	0x00034830
        /*0fd0*/ 	.short	0x010a
        /*0fd2*/ 	.byte	0x3f
	.zero		1


	//   ....[33]....
        /*0fd4*/ 	.word	0x00012c40
        /*0fd8*/ 	.word	0x00000006
        /*0fdc*/ 	.word	0x00034830
        /*0fe0*/ 	.short	0x010a
        /*0fe2*/ 	.byte	0x3f
	.zero		1


	//   ....[34]....
        /*0fe4*/ 	.word	0x000137f0
        /*0fe8*/ 	.word	0x00000006
        /*0fec*/ 	.word	0x00000000
        /*0ff0*/ 	.short	0x0101
        /*0ff2*/ 	.byte	0x3f
	.zero		1


	//   ....[35]....
        /*0ff4*/ 	.word	0x00015550
        /*0ff8*/ 	.word	0x00000014
        /*0ffc*/ 	.word	0x00034830
        /*1000*/ 	.short	0x010a
        /*1002*/ 	.byte	0x3f
	.zero		1


	//   ....[36]....
        /*1004*/ 	.word	0x000155d0
        /*1008*/ 	.word	0x00000014
        /*100c*/ 	.word	0x00034830
        /*1010*/ 	.short	0x010a
        /*1012*/ 	.byte	0x3f
	.zero		1


	//   ....[37]....
        /*1014*/ 	.word	0x000160f0
        /*1018*/ 	.word	0x00000015
        /*101c*/ 	.word	0x00034850
        /*1020*/ 	.short	0x010a
        /*1022*/ 	.byte	0x3f
	.zero		1


	//   ....[38]....
        /*1024*/ 	.word	0x00016140
        /*1028*/ 	.word	0x00000015
        /*102c*/ 	.word	0x00034850
        /*1030*/ 	.short	0x010a
        /*1032*/ 	.byte	0x3f
	.zero		1


	//   ....[39]....
        /*1034*/ 	.word	0x00017b20
        /*1038*/ 	.word	0x00000014
        /*103c*/ 	.word	0x00000000
        /*1040*/ 	.short	0x0101
        /*1042*/ 	.byte	0x3f
	.zero		1


	//   ....[40]....
        /*1044*/ 	.word	0x00017b50
        /*1048*/ 	.word	0x00000015
        /*104c*/ 	.word	0x00000000
        /*1050*/ 	.short	0x0101
        /*1052*/ 	.byte	0x3f
	.zero		1


	//   ....[41]....
        /*1054*/ 	.word	0x00018370
        /*1058*/ 	.word	0x00000003
        /*105c*/ 	.word	0x00034830
        /*1060*/ 	.short	0x010a
        /*1062*/ 	.byte	0x3f
	.zero		1


	//   ....[42]....
        /*1064*/ 	.word	0x000183f0
        /*1068*/ 	.word	0x00000003
        /*106c*/ 	.word	0x00034830
        /*1070*/ 	.short	0x010a
        /*1072*/ 	.byte	0x3f
	.zero		1


	//   ....[43]....
        /*1074*/ 	.word	0x00018f10
        /*1078*/ 	.word	0x0000000f
        /*107c*/ 	.word	0x00034850
        /*1080*/ 	.short	0x010a
        /*1082*/ 	.byte	0x3f
	.zero		1


	//   ....[44]....
        /*1084*/ 	.word	0x00018f60
        /*1088*/ 	.word	0x0000000f
        /*108c*/ 	.word	0x00034850
        /*1090*/ 	.short	0x010a
        /*1092*/ 	.byte	0x3f
	.zero		1


	//   ....[45]....
        /*1094*/ 	.word	0x0001a0a0
        /*1098*/ 	.word	0x00000019
        /*109c*/ 	.word	0x00000000
        /*10a0*/ 	.short	0x0101
        /*10a2*/ 	.byte	0x3f
	.zero		1


	//   ....[46]....
        /*10a4*/ 	.word	0x0001a0e0
        /*10a8*/ 	.word	0x0000000f
        /*10ac*/ 	.word	0x00000000
        /*10b0*/ 	.short	0x0101
        /*10b2*/ 	.byte	0x3f
	.zero		1


	//   ....[47]....
        /*10b4*/ 	.word	0x0001aba0
        /*10b8*/ 	.word	0x00000007
        /*10bc*/ 	.word	0x00034850
        /*10c0*/ 	.short	0x010a
        /*10c2*/ 	.byte	0x3f
	.zero		1


	//   ....[48]....
        /*10c4*/ 	.word	0x0001ac40
        /*10c8*/ 	.word	0x00000007
        /*10cc*/ 	.word	0x00034850
        /*10d0*/ 	.short	0x010a
        /*10d2*/ 	.byte	0x3f
	.zero		1


	//   ....[49]....
        /*10d4*/ 	.word	0x0001b200
        /*10d8*/ 	.word	0x00000008
        /*10dc*/ 	.word	0x00000000
        /*10e0*/ 	.short	0x0101
        /*10e2*/ 	.byte	0x3f
	.zero		1


	//   ....[50]....
        /*10e4*/ 	.word	0x0001c7f0
        /*10e8*/ 	.word	0x00000000
        /*10ec*/ 	.word	0x00000000
        /*10f0*/ 	.short	0x0101
        /*10f2*/ 	.byte	0x3f
	.zero		1


	//   ....[51]....
        /*10f4*/ 	.word	0x0001cf90
        /*10f8*/ 	.word	0x0000000a
        /*10fc*/ 	.word	0x00000000
        /*1100*/ 	.short	0x0101
        /*1102*/ 	.byte	0x3f
	.zero		1


	//   ....[52]....
        /*1104*/ 	.word	0x000201f0
        /*1108*/ 	.word	0x00000012
        /*110c*/ 	.word	0x00034820
        /*1110*/ 	.short	0x010a
        /*1112*/ 	.byte	0x3f
	.zero		1


	//   ....[53]....
        /*1114*/ 	.word	0x000202c0
        /*1118*/ 	.word	0x00000005
        /*111c*/ 	.word	0x000348a0
        /*1120*/ 	.short	0x010a
        /*1122*/ 	.byte	0x3f
	.zero		1


	//   ....[54]....
        /*1124*/ 	.word	0x000206f0
        /*1128*/ 	.word	0x00000005
        /*112c*/ 	.word	0x000348c0
        /*1130*/ 	.short	0x010a
        /*1132*/ 	.byte	0x3f
	.zero		1


	//   ....[55]....
        /*1134*/ 	.word	0x00020bf0
        /*1138*/ 	.word	0x00000007
        /*113c*/ 	.word	0x000348a0
        /*1140*/ 	.short	0x010a
        /*1142*/ 	.byte	0x3f
	.zero		1


	//   ....[56]....
        /*1144*/ 	.word	0x00021010
        /*1148*/ 	.word	0x00000007
        /*114c*/ 	.word	0x000348c0
        /*1150*/ 	.short	0x010a
        /*1152*/ 	.byte	0x3f
	.zero		1


	//   ....[57]....
        /*1154*/ 	.word	0x00022070
        /*1158*/ 	.word	0x00000000
        /*115c*/ 	.word	0x00034840
        /*1160*/ 	.short	0x010a
        /*1162*/ 	.byte	0x3f
	.zero		1


	//   ....[58]....
        /*1164*/ 	.word	0x00023050
        /*1168*/ 	.word	0x00000012
        /*116c*/ 	.word	0x00034800
        /*1170*/ 	.short	0x0107
        /*1172*/ 	.byte	0x3f
	.zero		1


	//   ....[59]....
        /*1174*/ 	.word	0x00023160
        /*1178*/ 	.word	0x00000012
        /*117c*/ 	.word	0x00034800
        /*1180*/ 	.short	0x0101
        /*1182*/ 	.byte	0x3f
	.zero		1


	//   ....[60]....
        /*1184*/ 	.word	0x00023180
        /*1188*/ 	.word	0x00000012
        /*118c*/ 	.word	0x00034820
        /*1190*/ 	.short	0x010a
        /*1192*/ 	.byte	0x3f
	.zero		1


	//   ....[61]....
        /*1194*/ 	.word	0x00023540
        /*1198*/ 	.word	0x00000003
        /*119c*/ 	.word	0x00034840
        /*11a0*/ 	.short	0x010a
        /*11a2*/ 	.byte	0x3f
	.zero		1


	//   ....[62]....
        /*11a4*/ 	.word	0x000239d0
        /*11a8*/ 	.word	0x00000003
        /*11ac*/ 	.word	0x00000060
        /*11b0*/ 	.short	0x010a
        /*11b2*/ 	.byte	0x3f
	.zero		1


	//   ....[63]....
        /*11b4*/ 	.word	0x00024060
        /*11b8*/ 	.word	0x00000003
        /*11bc*/ 	.word	0x00034840
        /*11c0*/ 	.short	0x010a
        /*11c2*/ 	.byte	0x3f
	.zero		1


	//   ....[64]....
        /*11c4*/ 	.word	0x000244f0
        /*11c8*/ 	.word	0x00000002
        /*11cc*/ 	.word	0x00000060
        /*11d0*/ 	.short	0x010a
        /*11d2*/ 	.byte	0x3f
	.zero		1


	//   ....[65]....
        /*11d4*/ 	.word	0x00024ac0
        /*11d8*/ 	.word	0x00000002
        /*11dc*/ 	.word	0x00034840
        /*11e0*/ 	.short	0x010a
        /*11e2*/ 	.byte	0x3f
	.zero		1


	//   ....[66]....
        /*11e4*/ 	.word	0x00024f50
        /*11e8*/ 	.word	0x00000002
        /*11ec*/ 	.word	0x00000060
        /*11f0*/ 	.short	0x010a
        /*11f2*/ 	.byte	0x3f
	.zero		1


	//   ....[67]....
        /*11f4*/ 	.word	0x000254d0
        /*11f8*/ 	.word	0x00000000
        /*11fc*/ 	.word	0x00034860
        /*1200*/ 	.short	0x010a
        /*1202*/ 	.byte	0x3f
	.zero		1


	//   ....[68]....
        /*1204*/ 	.word	0x00026b20
        /*1208*/ 	.word	0x00000000
        /*120c*/ 	.word	0x00034820
        /*1210*/ 	.short	0x010a
        /*1212*/ 	.byte	0x3f
	.zero		1


	//   ....[69]....
        /*1214*/ 	.word	0x00026d20
        /*1218*/ 	.word	0x00000006
        /*121c*/ 	.word	0x00000000
        /*1220*/ 	.short	0x010a
        /*1222*/ 	.byte	0x3f
	.zero		1


	//   ....[70]....
        /*1224*/ 	.word	0x00026d50
        /*1228*/ 	.word	0x00000007
        /*122c*/ 	.word	0x00000000
        /*1230*/ 	.short	0x010a
        /*1232*/ 	.byte	0x3f
	.zero		1


	//   ....[71]....
        /*1234*/ 	.word	0x00026db0
        /*1238*/ 	.word	0x00000004
        /*123c*/ 	.word	0x00000000
        /*1240*/ 	.short	0x010a
        /*1242*/ 	.byte	0x3f
	.zero		1


	//   ....[72]....
        /*1244*/ 	.word	0x00026de0
        /*1248*/ 	.word	0x00000003
        /*124c*/ 	.word	0x00000000
        /*1250*/ 	.short	0x010a
        /*1252*/ 	.byte	0x3f
	.zero		1


	//   ....[73]....
        /*1254*/ 	.word	0x00026e40
        /*1258*/ 	.word	0x00000003
        /*125c*/ 	.word	0x00034890
        /*1260*/ 	.short	0x010a
        /*1262*/ 	.byte	0x3f
	.zero		1


	//   ....[74]....
        /*1264*/ 	.word	0x00026e90
        /*1268*/ 	.word	0x00000003
        /*126c*/ 	.word	0x00034890
        /*1270*/ 	.short	0x010a
        /*1272*/ 	.byte	0x3f
	.zero		1


	//   ....[75]....
        /*1274*/ 	.word	0x00026ee0
        /*1278*/ 	.word	0x00000003
        /*127c*/ 	.word	0x00034890
        /*1280*/ 	.short	0x010a
        /*1282*/ 	.byte	0x3f
	.zero		1


	//   ....[76]....
        /*1284*/ 	.word	0x00026f30
        /*1288*/ 	.word	0x00000003
        /*128c*/ 	.word	0x000348b0
        /*1290*/ 	.short	0x010a
        /*1292*/ 	.byte	0x3f
	.zero		1


	//   ....[77]....
        /*1294*/ 	.word	0x00027320
        /*1298*/ 	.word	0x00000002
        /*129c*/ 	.word	0x00034800
        /*12a0*/ 	.short	0x010a
        /*12a2*/ 	.byte	0x3f
	.zero		1


	//   ....[78]....
        /*12a4*/ 	.word	0x00027720
        /*12a8*/ 	.word	0x00000002
        /*12ac*/ 	.word	0x00034800
        /*12b0*/ 	.short	0x010a
        /*12b2*/ 	.byte	0x3f
	.zero		1


	//   ....[79]....
        /*12b4*/ 	.word	0x00027770
        /*12b8*/ 	.word	0x00000006
        /*12bc*/ 	.word	0x00034830
        /*12c0*/ 	.short	0x010a
        /*12c2*/ 	.byte	0x3f
	.zero		1


	//   ....[80]....
        /*12c4*/ 	.word	0x000277c0
        /*12c8*/ 	.word	0x00000014
        /*12cc*/ 	.word	0x00034830
        /*12d0*/ 	.short	0x010a
        /*12d2*/ 	.byte	0x3f
	.zero		1


	//   ....[81]....
        /*12d4*/ 	.word	0x00027810
        /*12d8*/ 	.word	0x00000015
        /*12dc*/ 	.word	0x00034850
        /*12e0*/ 	.short	0x010a
        /*12e2*/ 	.byte	0x3f
	.zero		1


	//   ....[82]....
        /*12e4*/ 	.word	0x00027860
        /*12e8*/ 	.word	0x00000003
        /*12ec*/ 	.word	0x00034830
        /*12f0*/ 	.short	0x010a
        /*12f2*/ 	.byte	0x3f
	.zero		1


	//   ....[83]....
        /*12f4*/ 	.word	0x000278b0
        /*12f8*/ 	.word	0x0000000f
        /*12fc*/ 	.word	0x00034850
        /*1300*/ 	.short	0x010a
        /*1302*/ 	.byte	0x3f
	.zero		1


	//   ....[84]....
        /*1304*/ 	.word	0x00027900
        /*1308*/ 	.word	0x00000007
        /*130c*/ 	.word	0x00034850
        /*1310*/ 	.short	0x010a
        /*1312*/ 	.byte	0x3f
	.zero		1


	//   ....[85]....
        /*1314*/ 	.word	0x00027aa0
        /*1318*/ 	.word	0x00000012
        /*131c*/ 	.word	0x00034820
        /*1320*/ 	.short	0x010a
        /*1322*/ 	.byte	0x3f
	.zero		1


	//   ....[86]....
        /*1324*/ 	.word	0x00027af0
        /*1328*/ 	.word	0x00000005
        /*132c*/ 	.word	0x000348a0
        /*1330*/ 	.short	0x010a
        /*1332*/ 	.byte	0x3f
	.zero		1


	//   ....[87]....
        /*1334*/ 	.word	0x00027b40
        /*1338*/ 	.word	0x00000005
        /*133c*/ 	.word	0x000348c0
        /*1340*/ 	.short	0x010a
        /*1342*/ 	.byte	0x3f
	.zero		1


	//   ....[88]....
        /*1344*/ 	.word	0x00027b90
        /*1348*/ 	.word	0x00000007
        /*134c*/ 	.word	0x000348a0
        /*1350*/ 	.short	0x010a
        /*1352*/ 	.byte	0x3f
	.zero		1


	//   ....[89]....
        /*1354*/ 	.word	0x00027be0
        /*1358*/ 	.word	0x00000007
        /*135c*/ 	.word	0x000348c0
        /*1360*/ 	.short	0x010a
        /*1362*/ 	.byte	0x3f
	.zero		1


	//   ....[90]....
        /*1364*/ 	.word	0x00027d80
        /*1368*/ 	.word	0x00000000
        /*136c*/ 	.word	0x00034840
        /*1370*/ 	.short	0x010a
        /*1372*/ 	.byte	0x3f
	.zero		1


	//   ....[91]....
        /*1374*/ 	.word	0x000289b0
        /*1378*/ 	.word	0x00000012
        /*137c*/ 	.word	0x00034820
        /*1380*/ 	.short	0x010a
        /*1382*/ 	.byte	0x3f
	.zero		1


	//   ....[92]....
        /*1384*/ 	.word	0x00028a00
        /*1388*/ 	.word	0x00000003
        /*138c*/ 	.word	0x00034840
        /*1390*/ 	.short	0x010a
        /*1392*/ 	.byte	0x3f
	.zero		1


	//   ....[93]....
        /*1394*/ 	.word	0x00028a50
        /*1398*/ 	.word	0x00000003
        /*139c*/ 	.word	0x00000060
        /*13a0*/ 	.short	0x010a
        /*13a2*/ 	.byte	0x3f
	.zero		1


	//   ....[94]....
        /*13a4*/ 	.word	0x00028aa0
        /*13a8*/ 	.word	0x00000003
        /*13ac*/ 	.word	0x00034840
        /*13b0*/ 	.short	0x010a
        /*13b2*/ 	.byte	0x3f
	.zero		1


	//   ....[95]....
        /*13b4*/ 	.word	0x00028af0
        /*13b8*/ 	.word	0x00000002
        /*13bc*/ 	.word	0x00000060
        /*13c0*/ 	.short	0x010a
        /*13c2*/ 	.byte	0x3f
	.zero		1


	//   ....[96]....
        /*13c4*/ 	.word	0x00028b40
        /*13c8*/ 	.word	0x00000002
        /*13cc*/ 	.word	0x00034840
        /*13d0*/ 	.short	0x010a
        /*13d2*/ 	.byte	0x3f
	.zero		1


	//   ....[97]....
        /*13d4*/ 	.word	0x00028b90
        /*13d8*/ 	.word	0x00000002
        /*13dc*/ 	.word	0x00000060
        /*13e0*/ 	.short	0x010a
        /*13e2*/ 	.byte	0x3f
	.zero		1


	//   ....[98]....
        /*13e4*/ 	.word	0x00028be0
        /*13e8*/ 	.word	0x00000000
        /*13ec*/ 	.word	0x00034860
        /*13f0*/ 	.short	0x010a
        /*13f2*/ 	.byte	0x3f
	.zero		1


	//   ....[99]....
        /*13f4*/ 	.word	0x00029760
        /*13f8*/ 	.word	0x00000000
        /*13fc*/ 	.word	0x00034820
        /*1400*/ 	.short	0x010a
        /*1402*/ 	.byte	0x3f
	.zero		1


	//   ....[100]....
        /*1404*/ 	.word	0x00029900
        /*1408*/ 	.word	0x00000006
        /*140c*/ 	.word	0x00000000
        /*1410*/ 	.short	0x010a
        /*1412*/ 	.byte	0x3f
	.zero		1


	//   ....[101]....
        /*1414*/ 	.word	0x00029950
        /*1418*/ 	.word	0x00000007
        /*141c*/ 	.word	0x00000000
        /*1420*/ 	.short	0x010a
        /*1422*/ 	.byte	0x3f
	.zero		1


	//   ....[102]....
        /*1424*/ 	.word	0x000299a0
        /*1428*/ 	.word	0x00000004
        /*142c*/ 	.word	0x00000000
        /*1430*/ 	.short	0x010a
        /*1432*/ 	.byte	0x3f
	.zero		1


	//----- nvinfo : EIATTR_NUM_MBARRIERS
	.align		4
.L_331:
        /*1434*/ 	.byte	0x03, 0x38
        /*1436*/ 	.short	0x0016


	//----- nvinfo : EIATTR_EXIT_INSTR_OFFSETS
	.align		4
        /*1438*/ 	.byte	0x04, 0x1c
        /*143a*/ 	.short	(.L_333 - .L_332)


	//   ....[0]....
.L_332:
        /*143c*/ 	.word	0x00026e30


	//----- nvinfo : EIATTR_MAX_THREADS
	.align		4
.L_333:
        /*1440*/ 	.byte	0x04, 0x05
        /*1442*/ 	.short	(.L_335 - .L_334)
.L_334:
        /*1444*/ 	.word	0x00000180
        /*1448*/ 	.word	0x00000001
        /*144c*/ 	.word	0x00000001


	//----- nvinfo : EIATTR_CRS_STACK_SIZE
	.align		4
.L_335:
        /*1450*/ 	.byte	0x04, 0x1e
        /*1452*/ 	.short	(.L_337 - .L_336)
.L_336:
        /*1454*/ 	.word	0x00000000


	//----- nvinfo : EIATTR_CBANK_PARAM_SIZE
	.align		4
.L_337:
        /*1458*/ 	.byte	0x03, 0x19
        /*145a*/ 	.short	0x0af0


	//----- nvinfo : EIATTR_PARAM_CBANK
	.align		4
        /*145c*/ 	.byte	0x04, 0x0a
        /*145e*/ 	.short	(.L_339 - .L_338)
	.align		4
.L_338:
        /*1460*/ 	.word	index@(.nv.constant0._ZN7cutlass13device_kernelIN5flash11enable_sm90INS1_16FlashAttnFwdSm90INS1_25CollectiveMainloopFwdSm90ILi2EN4cute5tupleIJNS5_1CILi1EEES8_S8_EEENS6_IJNS7_ILi128EEESA_NS7_ILi192EEEEEELi128ENS_10bfloat16_tEfNS_4arch4Sm90ELb1ELb0ELb0ELb1ELb0ELb1ELb0ELb1ELb1ELb1ELb1ELb0EEENS1_21CollectiveEpilogueFwdINS6_IJSA_SA_SA_EEES9_SD_SF_Li256ELb1ELb1ELb1ELb0EEENS1_36VarlenDynamicPersistentTileSchedulerILi128ELi128ELi256ELi128ELb1ELb1ELb1ELb1ELb1ELb1EEEEEEEEEvNT_6ParamsE)
        /*1464*/ 	.short	0x0210
        /*1466*/ 	.short	0x0af0


	//----- nvinfo : EIATTR_SW_WAR
	.align		4
.L_339:
        /*1468*/ 	.byte	0x04, 0x36
        /*146a*/ 	.short	(.L_341 - .L_340)
.L_340:
        /*146c*/ 	.word	0x00000008
.L_341:


//--------------------- .nv.callgraph             --------------------------
	.section	.nv.callgraph,"",@"SHT_CUDA_CALLGRAPH"
	.align	4
	.sectionentsize	8
	.align		4
        /*0000*/ 	.word	0x00000000
	.align		4
        /*0004*/ 	.word	0xffffffff
	.align		4
        /*0008*/ 	.word	index@(_ZN7cutlass13device_kernelIN5flash11enable_sm90INS1_16FlashAttnFwdSm90INS1_25CollectiveMainloopFwdSm90ILi2EN4cute5tupleIJNS5_1CILi1EEES8_S8_EEENS6_IJNS7_ILi128EEESA_NS7_ILi192EEEEEELi128ENS_10bfloat16_tEfNS_4arch4Sm90ELb0ELb0ELb0ELb0ELb0ELb0ELb0ELb1ELb1ELb1ELb1ELb0EEENS1_21CollectiveEpilogueFwdINS6_IJSA_SA_SA_EEES9_SD_SF_Li256ELb0ELb1ELb1ELb0EEENS1_19SingleTileSchedulerILb0ELb1ELb1ELi128EEEEEEEEEvNT_6ParamsE)
	.align		4
        /*000c*/ 	.word	index@(__assertfail)
	.align		4
        /*0010*/ 	.word	index@(_ZN7cutlass13device_kernelIN5flash11enable_sm90INS1_16FlashAttnFwdSm90INS1_25CollectiveMainloopFwdSm90ILi2EN4cute5tupleIJNS5_1CILi1EEES8_S8_EEENS6_IJNS7_ILi128EEESA_NS7_ILi192EEEEEELi128ENS_10bfloat16_tEfNS_4arch4Sm90ELb0ELb0ELb0ELb1ELb0ELb0ELb0ELb1ELb1ELb1ELb1ELb0EEENS1_21CollectiveEpilogueFwdINS6_IJSA_SA_SA_EEES9_SD_SF_Li256ELb1ELb1ELb1ELb0EEENS1_36VarlenDynamicPersistentTileSchedulerILi128ELi128ELi256ELi128ELb1ELb1ELb1ELb0ELb1ELb1EEEEEEEEEvNT_6ParamsE)
	.align		4
        /*0014*/ 	.word	index@(__assertfail)
	.align		4
        /*0018*/ 	.word	index@(_ZN7cutlass13device_kernelIN5flash11enable_sm90INS1_16FlashAttnFwdSm90INS1_25CollectiveMainloopFwdSm90ILi2EN4cute5tupleIJNS5_1CILi1EEES8_S8_EEENS6_IJNS7_ILi128EEESA_NS7_ILi192EEEEEELi128ENS_10bfloat16_tEfNS_4arch4Sm90ELb0ELb0ELb0ELb1ELb0ELb1ELb0ELb1ELb1ELb1ELb1ELb0EEENS1_21CollectiveEpilogueFwdINS6_IJSA_SA_SA_EEES9_SD_SF_Li256ELb1ELb1ELb1ELb0EEENS1_36VarlenDynamicPersistentTileSchedulerILi128ELi128ELi256ELi128ELb1ELb1ELb1ELb0ELb1ELb1EEEEEEEEEvNT_6ParamsE)
	.align		4
        /*001c*/ 	.word	index@(__assertfail)
	.align		4
        /*0020*/ 	.word	index@(_ZN7cutlass13device_kernelIN5flash11enable_sm90INS1_16FlashAttnFwdSm90INS1_25CollectiveMainloopFwdSm90ILi2EN4cute5tupleIJNS5_1CILi1EEES8_S8_EEENS6_IJNS7_ILi128EEENS7_ILi96EEENS7_ILi192EEEEEELi128ENS_10bfloat16_tEfNS_4arch4Sm90ELb0ELb1ELb0ELb0ELb0ELb0ELb0ELb1ELb1ELb1ELb1ELb0EEENS1_21CollectiveEpilogueFwdINS6_IJSA_SA_SB_EEES9_SE_SG_Li256ELb0ELb1ELb1ELb0EEENS1_19SingleTileSchedulerILb0ELb1ELb1ELi128EEEEEEEEEvNT_6ParamsE)
	.align		4
        /*0024*/ 	.word	index@(__assertfail)
	.align		4
        /*0028*/ 	.word	index@(_ZN7cutlass13device_kernelIN5flash11enable_sm90INS1_16FlashAttnFwdSm90INS1_25CollectiveMainloopFwdSm90ILi2EN4cute5tupleIJNS5_1CILi1EEES8_S8_EEENS6_IJNS7_ILi128EEENS7_ILi96EEENS7_ILi192EEEEEELi128ENS_10bfloat16_tEfNS_4arch4Sm90ELb0ELb1ELb0ELb1ELb0ELb0ELb0ELb1ELb1ELb1ELb1ELb0EEENS1_21CollectiveEpilogueFwdINS6_IJSA_SA_SB_EEES9_SE_SG_Li256ELb1ELb1ELb1ELb0EEENS1_36VarlenDynamicPersistentTileSchedulerILi128ELi96ELi256ELi128ELb1ELb1ELb1ELb1ELb0ELb1EEEEEEEEEvNT_6ParamsE)
	.align		4
        /*002c*/ 	.word	index@(__assertfail)
	.align		4
        /*0030*/ 	.word	index@(_ZN7cutlass13device_kernelIN5flash11enable_sm90INS1_16FlashAttnFwdSm90INS1_25CollectiveMainloopFwdSm90ILi2EN4cute5tupleIJNS5_1CILi1EEES8_S8_EEENS6_IJNS7_ILi128EEENS7_ILi96EEENS7_ILi192EEEEEELi128ENS_10bfloat16_tEfNS_4arch4Sm90ELb0ELb1ELb0ELb1ELb0ELb1ELb0ELb1ELb1ELb1ELb1ELb0EEENS1_21CollectiveEpilogueFwdINS6_IJSA_SA_SB_EEES9_SE_SG_Li256ELb1ELb1ELb1ELb0EEENS1_36VarlenDynamicPersistentTileSchedulerILi128ELi96ELi256ELi128ELb1ELb1ELb1ELb1ELb0ELb1EEEEEEEEEvNT_6ParamsE)
	.align		4
        /*0034*/ 	.word	index@(__assertfail)
	.align		4
        /*0038*/ 	.word	index@(_ZN7cutlass13device_kernelIN5flash11enable_sm90INS1_16FlashAttnFwdSm90INS1_25CollectiveMainloopFwdSm90ILi2EN4cute5tupleIJNS5_1CILi1EEES8_S8_EEENS6_IJNS7_ILi128EEESA_NS7_ILi192EEEEEELi128ENS_10bfloat16_tEfNS_4arch4Sm90ELb1ELb0ELb0ELb0ELb0ELb0ELb0ELb1ELb1ELb1ELb1ELb0EEENS1_21CollectiveEpilogueFwdINS6_IJSA_SA_SA_EEES9_SD_SF_Li256ELb0ELb1ELb1ELb0EEENS1_19SingleTileSchedulerILb0ELb1ELb1ELi128EEEEEEEEEvNT_6ParamsE)
	.align		4
        /*003c*/ 	.word	index@(__assertfail)
	.align		4
        /*0040*/ 	.word	index@(_ZN7cutlass13device_kernelIN5flash11enable_sm90INS1_16FlashAttnFwdSm90INS1_25CollectiveMainloopFwdSm90ILi2EN4cute5tupleIJNS5_1CILi1EEES8_S8_EEENS6_IJNS7_ILi128EEESA_NS7_ILi192EEEEEELi128ENS_10bfloat16_tEfNS_4arch4Sm90ELb1ELb0ELb0ELb1ELb0ELb0ELb0ELb1ELb1ELb1ELb1ELb0EEENS1_21CollectiveEpilogueFwdINS6_IJSA_SA_SA_EEES9_SD_SF_Li256ELb1ELb1ELb1ELb0EEENS1_36VarlenDynamicPersistentTileSchedulerILi128ELi128ELi256ELi128ELb1ELb1ELb1ELb1ELb1ELb1EEEEEEEEEvNT_6ParamsE)
	.align		4
        /*0044*/ 	.word	index@(__assertfail)
	.align		4
        /*0048*/ 	.word	index@(_ZN7cutlass13device_kernelIN5flash11enable_sm90INS1_16FlashAttnFwdSm90INS1_25CollectiveMainloopFwdSm90ILi2EN4cute5tupleIJNS5_1CILi1EEES8_S8_EEENS6_IJNS7_ILi128EEESA_NS7_ILi192EEEEEELi128ENS_10bfloat16_tEfNS_4arch4Sm90ELb1ELb0ELb0ELb1ELb0ELb1ELb0ELb1ELb1ELb1ELb1ELb0EEENS1_21CollectiveEpilogueFwdINS6_IJSA_SA_SA_EEES9_SD_SF_Li256ELb1ELb1ELb1ELb0EEENS1_36VarlenDynamicPersistentTileSchedulerILi128ELi128ELi256ELi128ELb1ELb1ELb1ELb1ELb1ELb1EEEEEEEEEvNT_6ParamsE)
	.align		4
        /*004c*/ 	.word	index@(__assertfail)
	.align		4
        /*0050*/ 	.word	0x00000000
	.align		4
        /*0054*/ 	.word	0xfffffffe
	.align		4
        /*0058*/ 	.word	0x00000000
	.align		4
        /*005c*/ 	.word	0xfffffffd
	.align		4
        /*0060*/ 	.word	0x00000000
	.align		4
        /*0064*/ 	.word	0xfffffffc


//--------------------- .nv.constant4             --------------------------
	.section	.nv.constant4,"a",@progbits
	.align	8
	.align		8
.nv.constant4:
        /*0000*/ 	.dword	__assertfail
	.align		8
        /*0008*/ 	.dword	__unnamed_1
	.align		8
        /*0010*/ 	.dword	__unnamed_2
	.align		8
        /*0018*/ 	.dword	__unnamed_3
	.align		8
        /*0020*/ 	.dword	__unnamed_4
	.align		8
        /*0028*/ 	.dword	__unnamed_5
	.align		8
        /*0030*/ 	.dword	__unnamed_6
	.align		8
        /*0038*/ 	.dword	__unnamed_7
	.align		8
        /*0040*/ 	.dword	__unnamed_8
	.align		8
        /*0048*/ 	.dword	__unnamed_9
	.align		8
        /*0050*/ 	.dword	__unnamed_10
	.align		8
        /*0058*/ 	.dword	__unnamed_11
	.align		8
        /*0060*/ 	.dword	_ZN76_INTERNAL_8c384062_40_flash_fwd_hdim192_128_bf16_split_sm90_cu_de61a85f_29464cuda3std3__45__cpo5beginE
	.align		8
        /*0068*/ 	.dword	_ZN76_INTERNAL_8c384062_40_flash_fwd_hdim192_128_bf16_split_sm90_cu_de61a85f_29464cuda3std3__45__cpo3endE
	.align		8
        /*0070*/ 	.dword	_ZN76_INTERNAL_8c384062_40_flash_fwd_hdim192_128_bf16_split_sm90_cu_de61a85f_29464cuda3std3__45__cpo6cbeginE
	.align		8
        /*0078*/ 	.dword	_ZN76_INTERNAL_8c384062_40_flash_fwd_hdim192_128_bf16_split_sm90_cu_de61a85f_29464cuda3std3__45__cpo4cendE
	.align		8
        /*0080*/ 	.dword	_ZN76_INTERNAL_8c384062_40_flash_fwd_hdim192_128_bf16_split_sm90_cu_de61a85f_29464cuda3std3__478_GLOBAL__N__8c384062_40_flash_fwd_hdim192_128_bf16_split_sm90_cu_de61a85f_29466ignoreE
	.align		8
        /*0088*/ 	.dword	_ZN76_INTERNAL_8c384062_40_flash_fwd_hdim192_128_bf16_split_sm90_cu_de61a85f_29464cuda3std3__419piecewise_constructE
	.align		8
        /*0090*/ 	.dword	_ZN76_INTERNAL_8c384062_40_flash_fwd_hdim192_128_bf16_split_sm90_cu_de61a85f_29464cuda3std3__48in_placeE
	.align		8
        /*0098*/ 	.dword	_ZN76_INTERNAL_8c384062_40_flash_fwd_hdim192_128_bf16_split_sm90_cu_de61a85f_29464cuda3std6ranges3__45__cpo4swapE
	.align		8
        /*00a0*/ 	.dword	_ZN76_INTERNAL_8c384062_40_flash_fwd_hdim192_128_bf16_split_sm90_cu_de61a85f_29464cuda3std6ranges3__45__cpo9iter_moveE
	.align		8
        /*00a8*/ 	.dword	_ZN76_INTERNAL_8c384062_40_flash_fwd_hdim192_128_bf16_split_sm90_cu_de61a85f_29464cute7productE
	.align		8
        /*00b0*/ 	.dword	_ZN76_INTERNAL_8c384062_40_flash_fwd_hdim192_128_bf16_split_sm90_cu_de61a85f_29464cute1_E
	.align		8
        /*00b8*/ 	.dword	$str$20
	.align		8
        /*00c0*/ 	.dword	$str$21


//--------------------- .text._ZN7cutlass13device_kernelIN5flash11enable_sm90INS1_16FlashAttnFwdSm90INS1_25CollectiveMainloopFwdSm90ILi2EN4cute5tupleIJNS5_1CILi1EEES8_S8_EEENS6_IJNS7_ILi128EEESA_NS7_ILi192EEEEEELi128ENS_10bfloat16_tEfNS_4arch4Sm90ELb0ELb0ELb0ELb0ELb0ELb0ELb0ELb1ELb1ELb1ELb1ELb0EEENS1_21CollectiveEpilogueFwdINS6_IJSA_SA_SA_EEES9_SD_SF_Li256ELb0ELb1ELb1ELb0EEENS1_19SingleTileSchedulerILb0ELb1ELb1ELi128EEEEEEEEEvNT_6ParamsE --------------------------
	.section	.text._ZN7cutlass13device_kernelIN5flash11enable_sm90INS1_16FlashAttnFwdSm90INS1_25CollectiveMainloopFwdSm90ILi2EN4cute5tupleIJNS5_1CILi1EEES8_S8_EEENS6_IJNS7_ILi128EEESA_NS7_ILi192EEEEEELi128ENS_10bfloat16_tEfNS_4arch4Sm90ELb0ELb0ELb0ELb0ELb0ELb0ELb0ELb1ELb1ELb1ELb1ELb0EEENS1_21CollectiveEpilogueFwdINS6_IJSA_SA_SA_EEES9_SD_SF_Li256ELb0ELb1ELb1ELb0EEENS1_19SingleTileSchedulerILb0ELb1ELb1ELi128EEEEEEEEEvNT_6ParamsE,"ax",@progbits
	.align	128
.text._ZN7cutlass13device_kernelIN5flash11enable_sm90INS1_16FlashAttnFwdSm90INS1_25CollectiveMainloopFwdSm90ILi2EN4cute5tupleIJNS5_1CILi1EEES8_S8_EEENS6_IJNS7_ILi128EEESA_NS7_ILi192EEEEEELi128ENS_10bfloat16_tEfNS_4arch4Sm90ELb0ELb0ELb0ELb0ELb0ELb0ELb0ELb1ELb1ELb1ELb1ELb0EEENS1_21CollectiveEpilogueFwdINS6_IJSA_SA_SA_EEES9_SD_SF_Li256ELb0ELb1ELb1ELb0EEENS1_19SingleTileSchedulerILb0ELb1ELb1ELi128EEEEEEEEEvNT_6ParamsE:
        .type           _ZN7cutlass13device_kernelIN5flash11enable_sm90INS1_16FlashAttnFwdSm90INS1_25CollectiveMainloopFwdSm90ILi2EN4cute5tupleIJNS5_1CILi1EEES8_S8_EEENS6_IJNS7_ILi128EEESA_NS7_ILi192EEEEEELi128ENS_10bfloat16_tEfNS_4arch4Sm90ELb0ELb0ELb0ELb0ELb0ELb0ELb0ELb1ELb1ELb1ELb1ELb0EEENS1_21CollectiveEpilogueFwdINS6_IJSA_SA_SA_EEES9_SD_SF_Li256ELb0ELb1ELb1ELb0EEENS1_19SingleTileSchedulerILb0ELb1ELb1ELi128EEEEEEEEEvNT_6ParamsE,@function
        .size           _ZN7cutlass13device_kernelIN5flash11enable_sm90INS1_16FlashAttnFwdSm90INS1_25CollectiveMainloopFwdSm90ILi2EN4cute5tupleIJNS5_1CILi1EEES8_S8_EEENS6_IJNS7_ILi128EEESA_NS7_ILi192EEEEEELi128ENS_10bfloat16_tEfNS_4arch4Sm90ELb0ELb0ELb0ELb0ELb0ELb0ELb0ELb1ELb1ELb1ELb1ELb0EEENS1_21CollectiveEpilogueFwdINS6_IJSA_SA_SA_EEES9_SD_SF_Li256ELb0ELb1ELb1ELb0EEENS1_19SingleTileSchedulerILb0ELb1ELb1ELi128EEEEEEEEEvNT_6ParamsE,(.L_x_2981 - _ZN7cutlass13device_kernelIN5flash11enable_sm90INS1_16FlashAttnFwdSm90INS1_25CollectiveMainloopFwdSm90ILi2EN4cute5tupleIJNS5_1CILi1EEES8_S8_EEENS6_IJNS7_ILi128EEESA_NS7_ILi192EEEEEELi128ENS_10bfloat16_tEfNS_4arch4Sm90ELb0ELb0ELb0ELb0ELb0ELb0ELb0ELb1ELb1ELb1ELb1ELb0EEENS1_21CollectiveEpilogueFwdINS6_IJSA_SA_SA_EEES9_SD_SF_Li256ELb0ELb1ELb1ELb0EEENS1_19SingleTileSchedulerILb0ELb1ELb1ELi128EEEEEEEEEvNT_6ParamsE)
        .other          _ZN7cutlass13device_kernelIN5flash11enable_sm90INS1_16FlashAttnFwdSm90INS1_25CollectiveMainloopFwdSm90ILi2EN4cute5tupleIJNS5_1CILi1EEES8_S8_EEENS6_IJNS7_ILi128EEESA_NS7_ILi192EEEEEELi128ENS_10bfloat16_tEfNS_4arch4Sm90ELb0ELb0ELb0ELb0ELb0ELb0ELb0ELb1ELb1ELb1ELb1ELb0EEENS1_21CollectiveEpilogueFwdINS6_IJSA_SA_SA_EEES9_SD_SF_Li256ELb0ELb1ELb1ELb0EEENS1_19SingleTileSchedulerILb0ELb1ELb1ELi128EEEEEEEEEvNT_6ParamsE,@"STO_CUDA_ENTRY STV_DEFAULT"
_ZN7cutlass13device_kernelIN5flash11enable_sm90INS1_16FlashAttnFwdSm90INS1_25CollectiveMainloopFwdSm90ILi2EN4cute5tupleIJNS5_1CILi1EEES8_S8_EEENS6_IJNS7_ILi128EEESA_NS7_ILi192EEEEEELi128ENS_10bfloat16_tEfNS_4arch4Sm90ELb0ELb0ELb0ELb0ELb0ELb0ELb0ELb1ELb1ELb1ELb1ELb0EEENS1_21CollectiveEpilogueFwdINS6_IJSA_SA_SA_EEES9_SD_SF_Li256ELb0ELb1ELb1ELb0EEENS1_19SingleTileSchedulerILb0ELb1ELb1ELi128EEEEEEEEEvNT_6ParamsE:
[----:B------:R-:W0:Y:S02]  /*0000*/  LDC R1, c[0x0][0x28] ;  /* 0x00000a00ff017b82 */ /* 0x000e240000000800 */
[----:B0-----:R-:W-:Y:S01]  /*0010*/  VIADD R1, R1, 0xffffffe8 ;  /* 0xffffffe801017836 */ /* 0x001fe20000000000 */
[----:B------:R-:W0:Y:S01]  /*0020*/  S2R R3, SR_TID.X ;  /* 0x0000000000037919 */ /* 0x000e220000002100 */
[----:B------:R-:W-:Y:S01]  /*0030*/  ELECT P0, URZ, PT ;  /* 0x00000000003f782f */ /* 0x000fe20003800000 */
[----:B------:R-:W-:Y:S01]  /*0040*/  BSSY B0, `(.L_x_0) ;  /* 0x000000d000007945 */ /* 0x000fe20003800000 */
[----:B0-----:R-:W-:-:S05]  /*0050*/  SHF.R.U32.HI R0, RZ, 0x5, R3 ;  /* 0x00000005ff007819 */ /* 0x001fca0000011603 */
[----:B------:R-:W0:Y:S02]  /*0060*/  SHFL.IDX PT, R2, R0, RZ, 0x1f ;  /* 0x00001fff00027589 */ /* 0x000e2400000e0000 */
[----:B0-----:R-:W-:-:S13]  /*0070*/  ISETP.EQ.AND P0, PT, R2, RZ, P0 ;  /* 0x000000ff0200720c */ /* 0x001fda0000702270 */
[----:B------:R-:W-:Y:S05]  /*0080*/  @!P0 BRA `(.L_x_1) ;  /* 0x0000000000208947 */ /* 0x000fea0003800000 */
[----:B------:R-:W-:Y:S02]  /*0090*/  ULDC.64 UR4, c[0x0][0x198] ;  /* 0x0000660000047ab9 */ /* 0x000fe40000000a00 */
[----:B------:R-:W-:Y:S02]  /*00a0*/  UIADD3 UR6, UP0, UR4, 0x370, URZ ;  /* 0x0000037004067890 */ /* 0x000fe4000ff1e03f */
[----:B------:R-:W-:Y:S02]  /*00b0*/  UIADD3 UR4, UP1, UR4, 0x470, URZ ;  /* 0x0000047004047890 */ /* 0x000fe4000ff3e03f */
[----:B------:R-:W-:Y:S02]  /*00c0*/  UIADD3.X UR7, URZ, UR5, URZ, UP0, !UPT ;  /* 0x000000053f077290 */ /* 0x000fe400087fe43f */
[----:B------:R-:W-:-:S07]  /*00d0*/  UIADD3.X UR5, URZ, UR5, URZ, UP1, !UPT ;  /* 0x000000053f057290 */ /* 0x000fce0008ffe43f */
[----:B------:R0:W-:Y:S02]  /*00e0*/  UTMACCTL.PF [UR6] ;  /* 0x00000000060079b9 */ /* 0x0001e40008040000 */
[----:B------:R0:W-:Y:S02]  /*00f0*/  UTMACCTL.PF [UR4] ;  /* 0x00000000040079b9 */ /* 0x0001e40008040000 */
[----:B0-----:R-:W-:Y:S01]  /*0100*/  NOP ;  /* 0x0000000000007918 */ /* 0x001fe20000000000 */
.L_x_1:
[----:B------:R-:W-:Y:S05]  /*0110*/  BSYNC B0 ;  /* 0x0000000000007941 */ /* 0x000fea0003800000 */
.L_x_0:
[----:B------:R-:W-:Y:S01]  /*0120*/  VOTEU.ANY UP0, P0 ;  /* 0x00000000003f7886 */ /* 0x000fe20000000100 */
[----:B------:R-:W0:Y:S01]  /*0130*/  SHFL.IDX PT, R2, R0, RZ, 0x1f ;  /* 0x00001fff00027589 */ /* 0x000e2200000e0000 */
[----:B------:R-:W-:Y:S01]  /*0140*/  UMOV UR4, 0x80 ;  /* 0x0000008000047882 */ /* 0x000fe20000000000 */
[----:B------:R-:W-:Y:S01]  /*0150*/  UMOV UR7, 0x100 ;  /* 0x0000010000077882 */ /* 0x000fe20000000000 */
[----:B------:R-:W-:Y:S01]  /*0160*/  VOTEU.ANY UP1, P0 ;  /* 0x00000000003f7886 */ /* 0x000fe20000020100 */
[----:B------:R-:W1:Y:S01]  /*0170*/  @UP0 S2UR UR8, SR_CgaCtaId ;  /* 0x00000000000809c3 */ /* 0x000e620000008800 */
[----:B------:R-:W-:Y:S01]  /*0180*/  @UP0 UMOV UR6, 0x400 ;  /* 0x0000040000060882 */ /* 0x000fe20000000000 */
[----:B------:R-:W-:-:S04]  /*0190*/  @UP0 UIADD3 UR4, -UR4, 0x100000, URZ ;  /* 0x0010000004040890 */ /* 0x000fc8000fffe13f */
[----:B------:R-:W-:Y:S02]  /*01a0*/  @UP0 USHF.L.U32 UR5, UR4, 0xb, URZ ;  /* 0x0000000b04050899 */ /* 0x000fe4000800063f */
[----:B------:R-:W-:Y:S01]  /*01b0*/  @UP0 USHF.L.U32 UR4, UR4, 0x1, URZ ;  /* 0x0000000104040899 */ /* 0x000fe2000800063f */
[----:B0-----:R-:W-:Y:S02]  /*01c0*/  ISETP.NE.AND P1, PT, R2, RZ, PT ;  /* 0x000000ff0200720c */ /* 0x001fe40003f25270 */
[----:B------:R-:W-:Y:S01]  /*01d0*/  SHF.R.U32.HI R2, RZ, 0x7, R3 ;  /* 0x00000007ff027819 */ /* 0x000fe20000011603 */
[----:B-1----:R-:W-:Y:S02]  /*01e0*/  @UP0 ULEA UR8, UR8, UR6, 0x18 ;  /* 0x0000000608080291 */ /* 0x002fe4000f8ec03f */
[----:B------:R-:W-:-:S04]  /*01f0*/  @UP0 UIADD3 UR6, -UR7, 0x100000, URZ ;  /* 0x0010000007060890 */ /* 0x000fc8000fffe13f */
[----:B------:R-:W-:Y:S02]  /*0200*/  @UP0 USHF.L.U32 UR7, UR6, 0xb, URZ ;  /* 0x0000000b06070899 */ /* 0x000fe4000800063f */
[----:B------:R-:W-:Y:S01]  /*0210*/  @UP0 USHF.L.U32 UR6, UR6, 0x1, URZ ;  /* 0x0000000106060899 */ /* 0x000fe2000800063f */
[----:B------:R-:W-:Y:S01]  /*0220*/  VOTEU.ANY UP0, P0 ;  /* 0x00000000003f7886 */ /* 0x000fe20000000100 */
[----:B------:R-:W0:Y:S04]  /*0230*/  SHFL.IDX PT, R2, R2, RZ, 0x1f ;  /* 0x00001fff02027589 */ /* 0x000e2800000e0000 */
[----:B------:R-:W1:Y:S02]  /*0240*/  FENCE.VIEW.ASYNC.S ;  /* 0x00000000000073c6 */ /* 0x000e640000000000 */
[----:B-1----:R1:W2:Y:S04]  /*0250*/  @UP0 SYNCS.EXCH.64 URZ, [UR8+0x34800], UR4 ;  /* 0x03480004083f05b2 */ /* 0x0022a80008000100 */
[----:B------:R1:W3:Y:S01]  /*0260*/  @UP1 SYNCS.EXCH.64 URZ, [UR8+0x34820], UR6 ;  /* 0x03482006083f15b2 */ /* 0x0002e20008000100 */
[----:B------:R-:W-:Y:S05]  /*0270*/  @P1 BRA `(.L_x_2) ;  /* 0x0000000000481947 */ /* 0x000fea0003800000 */
[----:B-1----:R-:W1:Y:S01]  /*0280*/  S2UR UR5, SR_CgaCtaId ;  /* 0x00000000000579c3 */ /* 0x002e620000008800 */
[----:B------:R-:W-:Y:S01]  /*0290*/  UMOV UR4, 0x400 ;  /* 0x0000040000047882 */ /* 0x000fe20000000000 */
[----:B------:R-:W-:Y:S01]  /*02a0*/  UMOV UR6, 0x1 ;  /* 0x0000000100067882 */ /* 0x000fe20000000000 */
[----:B------:R-:W-:Y:S01]  /*02b0*/  UMOV UR7, 0x2 ;  /* 0x0000000200077882 */ /* 0x000fe20000000000 */
[----:B------:R-:W-:Y:S01]  /*02c0*/  ELECT P0, URZ, PT ;  /* 0x00000000003f782f */ /* 0x000fe20003800000 */
[----:B-1----:R-:W-:Y:S02]  /*02d0*/  ULEA UR8, UR5, UR4, 0x18 ;  /* 0x0000000405087291 */ /* 0x002fe4000f8ec03f */
[----:B------:R-:W-:-:S04]  /*02e0*/  UIADD3 UR4, -UR6, 0x100000, URZ ;  /* 0x0010000006047890 */ /* 0x000fc8000fffe13f */
[----:B------:R-:W-:Y:S02]  /*02f0*/  USHF.L.U32 UR5, UR4, 0xb, URZ ;  /* 0x0000000b04057899 */ /* 0x000fe4000800063f */
[----:B------:R-:W-:Y:S02]  /*0300*/  USHF.L.U32 UR4, UR4, 0x1, URZ ;  /* 0x0000000104047899 */ /* 0x000fe4000800063f */
[----:B------:R-:W-:-:S04]  /*0310*/  UIADD3 UR6, -UR7, 0x100000, URZ ;  /* 0x0010000007067890 */ /* 0x000fc8000fffe13f */
[----:B------:R-:W-:Y:S02]  /*0320*/  USHF.L.U32 UR7, UR6, 0xb, URZ ;  /* 0x0000000b06077899 */ /* 0x000fe4000800063f */
[----:B------:R-:W-:Y:S01]  /*0330*/  USHF.L.U32 UR6, UR6, 0x1, URZ ;  /* 0x0000000106067899 */ /* 0x000fe2000800063f */
[----:B------:R-:W1:Y:S03]  /*0340*/  FENCE.VIEW.ASYNC.S ;  /* 0x00000000000073c6 */ /* 0x000e660000000000 */
[----:B-1----:R4:W1:Y:S08]  /*0350*/  SYNCS.EXCH.64 URZ, [UR8+0x34830], UR4 ;  /* 0x03483004083f75b2 */ /* 0x0028700008000100 */
[----:B------:R4:W0:Y:S01]  /*0360*/  SYNCS.EXCH.64 URZ, [UR8+0x34840], UR6 ;  /* 0x03484006083f75b2 */ /* 0x0008220008000100 */
[----:B------:R4:W0:Y:S01]  /*0370*/  SYNCS.EXCH.64 URZ, [UR8+0x34838], UR4 ;  /* 0x03483804083f75b2 */ /* 0x0008220008000100 */
[----:B------:R4:W0:Y:S02]  /*0380*/  SYNCS.EXCH.64 URZ, [UR8+0x34848], UR6 ;  /* 0x03484806083f75b2 */ /* 0x0008240008000100 */
[----:B----4-:R-:W-:Y:S01]  /*0390*/  NOP ;  /* 0x0000000000007918 */ /* 0x010fe20000000000 */
.L_x_2:
[----:B------:R-:W4:Y:S01]  /*03a0*/  SHFL.IDX PT, R3, R0, RZ, 0x1f ;  /* 0x00001fff00037589 */ /* 0x000f2200000e0000 */
[----:B------:R-:W-:Y:S01]  /*03b0*/  NOP ;  /* 0x0000000000007918 */ /* 0x000fe20000000000 */
[----:B----4-:R-:W-:-:S13]  /*03c0*/  ISETP.NE.AND P0, PT, R3, RZ, PT ;  /* 0x000000ff0300720c */ /* 0x010fda0003f05270 */
        /* <DEDUP_REMOVED lines=19> */
.L_x_3:
[----:B------:R-:W4:Y:S01]  /*0500*/  SHFL.IDX PT, R3, R0, RZ, 0x1f ;  /* 0x00001fff00037589 */ /* 0x000f2200000e0000 */
[----:B------:R-:W-:Y:S01]  /*0510*/  NOP ;  /* 0x0000000000007918 */ /* 0x000fe20000000000 */
[----:B----4-:R-:W-:-:S13]  /*0520*/  ISETP.NE.AND P0, PT, R3, RZ, PT ;  /* 0x000000ff0300720c */ /* 0x010fda0003f05270 */
[----:B------:R-:W-:Y:S05]  /*0530*/  @P0 BRA `(.L_x_4) ;  /* 0x0000000000380947 */ /* 0x000fea0003800000 */
[----:B-1----:R-:W1:Y:S01]  /*0540*/  S2UR UR5, SR_CgaCtaId ;  /* 0x00000000000579c3 */ /* 0x002e620000008800 */
[----:B------:R-:W-:Y:S01]  /*0550*/  UMOV UR4, 0x400 ;  /* 0x0000040000047882 */ /* 0x000fe20000000000 */
[----:B------:R-:W-:Y:S01]  /*0560*/  UMOV UR7, 0x1 ;  /* 0x0000000100077882 */ /* 0x000fe20000000000 */
[----:B------:R-:W-:Y:S01]  /*0570*/  ELECT P0, URZ, PT ;  /* 0x00000000003f782f */ /* 0x000fe20003800000 */
[----:B-1----:R-:W-:Y:S02]  /*0580*/  ULEA UR6, UR5, UR4, 0x18 ;  /* 0x0000000405067291 */ /* 0x002fe4000f8ec03f */
[----:B------:R-:W-:-:S04]  /*0590*/  UIADD3 UR4, -UR7, 0x100000, URZ ;  /* 0x0010000007047890 */ /* 0x000fc8000fffe13f */
[----:B------:R-:W-:Y:S02]  /*05a0*/  USHF.L.U32 UR5, UR4, 0xb, URZ ;  /* 0x0000000b04057899 */ /* 0x000fe4000800063f */
[----:B------:R-:W-:Y:S01]  /*05b0*/  USHF.L.U32 UR4, UR4, 0x1, URZ ;  /* 0x0000000104047899 */ /* 0x000fe2000800063f */
[----:B------:R-:W1:Y:S11]  /*05c0*/  FENCE.VIEW.ASYNC.S ;  /* 0x00000000000073c6 */ /* 0x000e760000000000 */
[----:B-1----:R4:W1:Y:S01]  /*05d0*/  SYNCS.EXCH.64 URZ, [UR6+0x34870], UR4 ;  /* 0x03487004063f75b2 */ /* 0x0028620008000100 */
[----:B------:R4:W0:Y:S01]  /*05e0*/  SYNCS.EXCH.64 URZ, [UR6+0x34880], UR4 ;  /* 0x03488004063f75b2 */ /* 0x0008220008000100 */
[----:B------:R4:W0:Y:S01]  /*05f0*/  SYNCS.EXCH.64 URZ, [UR6+0x34878], UR4 ;  /* 0x03487804063f75b2 */ /* 0x0008220008000100 */
[----:B------:R4:W0:Y:S02]  /*0600*/  SYNCS.EXCH.64 URZ, [UR6+0x34888], UR4 ;  /* 0x03488804063f75b2 */ /* 0x0008240008000100 */
[----:B----4-:R-:W-:Y:S01]  /*0610*/  NOP ;  /* 0x0000000000007918 */ /* 0x010fe20000000000 */
.L_x_4:
        /* <DEDUP_REMOVED lines=22> */
.L_x_5:
        /* <DEDUP_REMOVED lines=22> */
.L_x_6:
[----:B0-----:R-:W-:Y:S01]  /*08e0*/  ISETP.NE.AND P0, PT, R2, RZ, PT ;  /* 0x000000ff0200720c */ /* 0x001fe20003f05270 */
[----:B------:R-:W-:Y:S01]  /*08f0*/  IMAD.MOV.U32 R2, RZ, RZ, 0x1 ;  /* 0x00000001ff027424 */ /* 0x000fe200078e00ff */
[----:B------:R-:W-:Y:S01]  /*0900*/  NOP ;  /* 0x0000000000007918 */ /* 0x000fe20000000000 */
[----:B------:R-:W-:Y:S01]  /*0910*/  ULDC.64 UR42, c[0x0][0x208] ;  /* 0x00008200002a7ab9 */ /* 0x000fe20000000a00 */
[----:B------:R-:W-:Y:S02]  /*0920*/  BSSY B6, `(.L_x_7) ;  /* 0x0000b4b000067945 */ /* 0x000fe40003800000 */
[----:B------:R-:W-:-:S05]  /*0930*/  SEL R2, R2, 0x2, !P0 ;  /* 0x0000000202027807 */ /* 0x000fca0004000000 */
[----:B------:R0:W-:Y:S01]  /*0940*/  STL [R1+0x10], R2 ;  /* 0x0000100201007387 */ /* 0x0001e20000100800 */
[----:B-123--:R-:W-:Y:S06]  /*0950*/  BAR.SYNC.DEFER_BLOCKING 0x0 ;  /* 0x0000000000007b1d */ /* 0x00efec0000010000 */
[----:B------:R-:W-:Y:S05]  /*0960*/  @!P0 BRA `(.L_x_8) ;  /* 0x0000007400c08947 */ /* 0x000fea0003800000 */
.L_x_9:
[----:B------:R-:W-:-:S08]  /*0970*/  NOP ;  /* 0x0000000000007918 */ /* 0x000fd00000000000 */
[----:B------:R-:W1:Y:S02]  /*0980*/  USETMAXREG.TRY_ALLOC.CTAPOOL UP0, 0xf0 ;  /* 0x000000f0000079c8 */ /* 0x000e640008000600 */
[----:B-1----:R-:W-:-:S13]  /*0990*/  PLOP3.LUT P0, PT, PT, PT, UP0, 0x80, 0x0 ;  /* 0x000000000000781c */ /* 0x002fda0003f0f008 */
[----:B------:R-:W-:Y:S05]  /*09a0*/  @!P0 BRA `(.L_x_9) ;  /* 0xfffffffc00f08947 */ /* 0x000fea000383ffff */
[----:B0-----:R-:W0:Y:S08]  /*09b0*/  LDC R2, c[0x0][0xc50] ;  /* 0x00031400ff027b82 */ /* 0x001e300000000800 */
[----:B------:R-:W1:Y:S08]  /*09c0*/  S2UR UR4, SR_CTAID.Y ;  /* 0x00000000000479c3 */ /* 0x000e700000002600 */
[----:B------:R-:W2:Y:S08]  /*09d0*/  S2UR UR5, SR_CTAID.Z ;  /* 0x00000000000579c3 */ /* 0x000eb00000002700 */
[----:B------:R-:W-:Y:S06]  /*09e0*/  BAR.ARV 0x8, 0x180 ;  /* 0x0206000000007b1d */ /* 0x000fec0000002000 */
[----:B0-----:R-:W-:Y:S01]  /*09f0*/  ISETP.NE.AND P0, PT, R2, 0x1, PT ;  /* 0x000000010200780c */ /* 0x001fe20003f05270 */
[----:B-1----:R-:W-:-:S12]  /*0a00*/  IMAD.U32 R16, RZ, RZ, UR4 ;  /* 0x00000004ff107e24 */ /* 0x002fd8000f8e00ff */
[----:B------:R-:W0:Y:S08]  /*0a10*/  @P0 LDC R0, c[0x0][0xc54] ;  /* 0x00031500ff000b82 */ /* 0x000e300000000800 */
[----:B------:R-:W1:Y:S01]  /*0a20*/  @P0 LDC R3, c[0x0][0xc58] ;  /* 0x00031600ff030b82 */ /* 0x000e620000000800 */
[----:B0-----:R-:W-:-:S05]  /*0a30*/  @P0 IMAD.HI.U32 R0, R0, UR4, RZ ;  /* 0x0000000400000c27 */ /* 0x001fca000f8e00ff */
[----:B-1----:R-:W-:Y:S02]  /*0a40*/  @P0 SHF.R.U32.HI R16, RZ, R3, R0 ;  /* 0x00000003ff100219 */ /* 0x002fe40000011600 */
[----:B--2---:R-:W-:-:S03]  /*0a50*/  ISETP.LE.AND P0, PT, RZ, UR5, PT ;  /* 0x00000005ff007c0c */ /* 0x004fc6000bf03270 */
[----:B------:R-:W-:-:S04]  /*0a60*/  IMAD.MOV R3, RZ, RZ, -R16 ;  /* 0x000000ffff037224 */ /* 0x000fc800078e0a10 */
[----:B------:R-:W-:-:S06]  /*0a70*/  IMAD R2, R2, R3, UR4 ;  /* 0x0000000402027e24 */ /* 0x000fcc000f8e0203 */
[----:B------:R-:W-:Y:S05]  /*0a80*/  @!P0 BRA `(.L_x_10) ;  /* 0x000000b000d08947 */ /* 0x000fea0003800000 */
[----:B------:R-:W0:Y:S01]  /*0a90*/  LDC.64 R4, c[0x0][0x418] ;  /* 0x00010600ff047b82 */ /* 0x000e220000000a00 */
[----:B------:R-:W-:-:S07]  /*0aa0*/  LOP3.LUT R7, R2, 0xffff, RZ, 0xc0, !PT ;  /* 0x0000ffff02077812 */ /* 0x000fce00078ec0ff */
[----:B------:R-:W1:Y:S08]  /*0ab0*/  LDC R0, c[0x0][0x424] ;  /* 0x00010900ff007b82 */ /* 0x000e700000000800 */
[----:B------:R-:W2:Y:S01]  /*0ac0*/  LDC R3, c[0x0][0x2f0] ;  /* 0x0000bc00ff037b82 */ /* 0x000ea20000000800 */
[----:B0-----:R-:W-:-:S04]  /*0ad0*/  ISETP.NE.U32.AND P0, PT, R4, RZ, PT ;  /* 0x000000ff0400720c */ /* 0x001fc80003f05070 */
[----:B------:R-:W-:-:S04]  /*0ae0*/  ISETP.NE.AND.EX P0, PT, R5, RZ, PT, P0 ;  /* 0x000000ff0500720c */ /* 0x000fc80003f05300 */
[----:B-1----:R-:W-:-:S05]  /*0af0*/  SEL R0, R0, 0x1, P0 ;  /* 0x0000000100007807 */ /* 0x002fca0000000000 */
[----:B--2---:R-:W-:-:S04]  /*0b00*/  IMAD R18, R0, R3, RZ ;  /* 0x0000000300127224 */ /* 0x004fc800078e02ff */
[C---:B------:R-:W-:Y:S01]  /*0b10*/  VIADD R0, R18.reuse, 0x7f ;  /* 0x0000007f12007836 */ /* 0x040fe20000000000 */
[----:B------:R-:W-:-:S04]  /*0b20*/  ISETP.GE.AND P0, PT, R18, 0x1, PT ;  /* 0x000000011200780c */ /* 0x000fc80003f06270 */
[----:B------:R-:W-:-:S04]  /*0b30*/  SHF.R.S32.HI R3, RZ, 0x1f, R0 ;  /* 0x0000001fff037819 */ /* 0x000fc80000011400 */
[----:B------:R-:W-:Y:S01]  /*0b40*/  LEA.HI R3, R3, R0, RZ, 0x7 ;  /* 0x0000000003037211 */ /* 0x000fe200078f38ff */
[----:B------:R-:W-:-:S03]  /*0b50*/  IMAD.MOV.U32 R0, RZ, RZ, RZ ;  /* 0x000000ffff007224 */ /* 0x000fc600078e00ff */
[----:B------:R-:W-:Y:S01]  /*0b60*/  SHF.R.S32.HI R17, RZ, 0x7, R3 ;  /* 0x00000007ff117819 */ /* 0x000fe20000011403 */
[----:B------:R-:W-:Y:S06]  /*0b70*/  @!P0 BRA `(.L_x_11) ;  /* 0x0000000000788947 */ /* 0x000fec0003800000 */
[----:B------:R-:W-:-:S04]  /*0b80*/  SHF.R.U32.HI R0, RZ, 0x10, R2 ;  /* 0x00000010ff007819 */ /* 0x000fc80000011602 */
[----:B------:R-:W-:-:S13]  /*0b90*/  ISETP.NE.AND P0, PT, R0, RZ, PT ;  /* 0x000000ff0000720c */ /* 0x000fda0003f05270 */
[----:B------:R-:W0:Y:S02]  /*0ba0*/  @!P0 LDC R0, c[0x0][0x9f0] ;  /* 0x00027c00ff008b82 */ /* 0x000e240000000800 */
[-C--:B0-----:R-:W-:Y:S02]  /*0bb0*/  IABS R9, R0.reuse ;  /* 0x0000000000097213 */ /* 0x081fe40000000000 */
[----:B------:R-:W-:Y:S02]  /*0bc0*/  IADD3 R5, R17, -0x1, R0 ;  /* 0xffffffff11057810 */ /* 0x000fe40007ffe000 */
[----:B------:R-:W0:Y:S01]  /*0bd0*/  I2F.RP R4, R9 ;  /* 0x0000000900047306 */ /* 0x000e220000209400 */
[----:B------:R-:W-:-:S05]  /*0be0*/  IABS R8, R0 ;  /* 0x0000000000087213 */ /* 0x000fca0000000000 */
[----:B------:R-:W-:Y:S02]  /*0bf0*/  IMAD.MOV R8, RZ, RZ, -R8 ;  /* 0x000000ffff087224 */ /* 0x000fe400078e0a08 */
[----:B0-----:R-:W0:Y:S02]  /*0c00*/  MUFU.RCP R4, R4 ;  /* 0x0000000400047308 */ /* 0x001e240000001000 */
[----:B0-----:R-:W-:Y:S02]  /*0c10*/  IADD3 R2, R4, 0xffffffe, RZ ;  /* 0x0ffffffe04027810 */ /* 0x001fe40007ffe0ff */
[----:B------:R-:W-:-:S04]  /*0c20*/  IABS R4, R5 ;  /* 0x0000000500047213 */ /* 0x000fc80000000000 */
[----:B------:R0:W1:Y:S01]  /*0c30*/  F2I.FTZ.U32.TRUNC.NTZ R3, R2 ;  /* 0x0000000200037305 */ /* 0x000062000021f000 */
[----:B------:R-:W-:-:S04]  /*0c40*/  LOP3.LUT R5, R5, R0, RZ, 0x3c, !PT ;  /* 0x0000000005057212 */ /* 0x000fc800078e3cff */
[----:B------:R-:W-:Y:S01]  /*0c50*/  ISETP.GE.AND P2, PT, R5, RZ, PT ;  /* 0x000000ff0500720c */ /* 0x000fe20003f46270 */
[----:B0-----:R-:W-:Y:S02]  /*0c60*/  IMAD.MOV.U32 R2, RZ, RZ, RZ ;  /* 0x000000ffff027224 */ /* 0x001fe400078e00ff */
[----:B-1----:R-:W-:-:S04]  /*0c70*/  IMAD.MOV R6, RZ, RZ, -R3 ;  /* 0x000000ffff067224 */ /* 0x002fc800078e0a03 */
[----:B------:R-:W-:-:S04]  /*0c80*/  IMAD R11, R6, R9, RZ ;  /* 0x00000009060b7224 */ /* 0x000fc800078e02ff */
[----:B------:R-:W-:-:S04]  /*0c90*/  IMAD.HI.U32 R3, R3, R11, R2 ;  /* 0x0000000b03037227 */ /* 0x000fc800078e0002 */
[----:B------:R-:W-:Y:S02]  /*0ca0*/  IMAD.MOV.U32 R2, RZ, RZ, R8 ;  /* 0x000000ffff027224 */ /* 0x000fe400078e0008 */
[----:B------:R-:W-:-:S04]  /*0cb0*/  IMAD.HI.U32 R3, R3, R4, RZ ;  /* 0x0000000403037227 */ /* 0x000fc800078e00ff */
[----:B------:R-:W-:-:S05]  /*0cc0*/  IMAD R2, R3, R2, R4 ;  /* 0x0000000203027224 */ /* 0x000fca00078e0204 */
[----:B------:R-:W-:-:S13]  /*0cd0*/  ISETP.GT.U32.AND P1, PT, R9, R2, PT ;  /* 0x000000020900720c */ /* 0x000fda0003f24070 */
[----:B------:R-:W-:Y:S02]  /*0ce0*/  @!P1 IMAD.IADD R2, R2, 0x1, -R9 ;  /* 0x0000000102029824 */ /* 0x000fe400078e0a09 */
[----:B------:R-:W-:Y:S01]  /*0cf0*/  @!P1 VIADD R3, R3, 0x1 ;  /* 0x0000000103039836 */ /* 0x000fe20000000000 */
[----:B------:R-:W-:Y:S02]  /*0d00*/  ISETP.NE.AND P1, PT, R0, RZ, PT ;  /* 0x000000ff0000720c */ /* 0x000fe40003f25270 */
[----:B------:R-:W-:-:S13]  /*0d10*/  ISETP.GE.U32.AND P0, PT, R2, R9, PT ;  /* 0x000000090200720c */ /* 0x000fda0003f06070 */
[----:B------:R-:W-:-:S05]  /*0d20*/  @P0 IADD3 R3, R3, 0x1, RZ ;  /* 0x0000000103030810 */ /* 0x000fca0007ffe0ff */
[----:B------:R-:W-:Y:S01]  /*0d30*/  @!P2 IMAD.MOV R3, RZ, RZ, -R3 ;  /* 0x000000ffff03a224 */ /* 0x000fe200078e0a03 */
[----:B------:R-:W-:-:S05]  /*0d40*/  @!P1 LOP3.LUT R3, RZ, R0, RZ, 0x33, !PT ;  /* 0x00000000ff039212 */ /* 0x000fca00078e33ff */
[----:B------:R-:W-:-:S07]  /*0d50*/  IMAD.MOV.U32 R0, RZ, RZ, R3 ;  /* 0x000000ffff007224 */ /* 0x000fce00078e0003 */
.L_x_11:
[----:B------:R-:W0:Y:S01]  /*0d60*/  S2R R3, SR_TID.X ;  /* 0x0000000000037919 */ /* 0x000e220000002100 */
[-C--:B------:R-:W-:Y:S01]  /*0d70*/  IMAD R2, R7, R0.reuse, RZ ;  /* 0x0000000007027224 */ /* 0x080fe200078e02ff */
[----:B------:R-:W-:Y:S01]  /*0d80*/  PLOP3.LUT P0, PT, PT, PT, PT, 0x80, 0x0 ;  /* 0x000000000000781c */ /* 0x000fe20003f0f070 */
[----:B------:R-:W-:Y:S01]  /*0d90*/  IMAD.MOV.U32 R4, RZ, RZ, RZ ;  /* 0x000000ffff047224 */ /* 0x000fe200078e00ff */
[----:B------:R-:W-:Y:S02]  /*0da0*/  CS2R R86, SRZ ;  /* 0x0000000000567805 */ /* 0x000fe4000001ff00 */
[----:B------:R-:W-:Y:S02]  /*0db0*/  CS2R R84, SRZ ;  /* 0x0000000000547805 */ /* 0x000fe4000001ff00 */
[----:B------:R-:W-:Y:S01]  /*0dc0*/  VIADDMNMX R17, R2, R0, R17, PT ;  /* 0x0000000002117246 */ /* 0x000fe20003800111 */
[----:B------:R-:W-:Y:S01]  /*0dd0*/  IMAD.MOV.U32 R0, RZ, RZ, RZ ;  /* 0x000000ffff007224 */ /* 0x000fe200078e00ff */
[----:B------:R-:W-:-:S02]  /*0de0*/  CS2R R82, SRZ ;  /* 0x0000000000527805 */ /* 0x000fc4000001ff00 */
[----:B------:R-:W-:Y:S02]  /*0df0*/  CS2R R80, SRZ ;  /* 0x0000000000507805 */ /* 0x000fe4000001ff00 */
[----:B------:R-:W-:Y:S02]  /*0e00*/  ISETP.GT.AND P1, PT, R17, R2, PT ;  /* 0x000000021100720c */ /* 0x000fe40003f24270 */
[----:B------:R-:W-:Y:S02]  /*0e10*/  CS2R R78, SRZ ;  /* 0x00000000004e7805 */ /* 0x000fe4000001ff00 */
[----:B------:R-:W-:Y:S02]  /*0e20*/  CS2R R76, SRZ ;  /* 0x00000000004c7805 */ /* 0x000fe4000001ff00 */
[----:B------:R-:W-:Y:S02]  /*0e30*/  CS2R R74, SRZ ;  /* 0x00000000004a7805 */ /* 0x000fe4000001ff00 */
[----:B------:R-:W-:-:S02]  /*0e40*/  CS2R R72, SRZ ;  /* 0x0000000000487805 */ /* 0x000fc4000001ff00 */
[----:B------:R-:W-:Y:S02]  /*0e50*/  CS2R R70, SRZ ;  /* 0x0000000000467805 */ /* 0x000fe4000001ff00 */
[----:B------:R-:W-:Y:S02]  /*0e60*/  CS2R R68, SRZ ;  /* 0x0000000000447805 */ /* 0x000fe4000001ff00 */
        /* <DEDUP_REMOVED lines=14> */
[----:B------:R-:W-:Y:S01]  /*0f50*/  CS2R R38, SRZ ;  /* 0x0000000000267805 */ /* 0x000fe2000001ff00 */
[----:B0-----:R-:W-:Y:S01]  /*0f60*/  VIADD R19, R3, 0xffffff80 ;  /* 0xffffff8003137836 */ /* 0x001fe20000000000 */
[----:B------:R-:W-:-:S02]  /*0f70*/  CS2R R36, SRZ ;  /* 0x0000000000247805 */ /* 0x000fc4000001ff00 */
[----:B------:R-:W-:Y:S02]  /*0f80*/  CS2R R34, SRZ ;  /* 0x0000000000227805 */ /* 0x000fe4000001ff00 */
[----:B------:R-:W-:Y:S02]  /*0f90*/  CS2R R32, SRZ ;  /* 0x0000000000207805 */ /* 0x000fe4000001ff00 */
[----:B------:R-:W-:Y:S02]  /*0fa0*/  CS2R R30, SRZ ;  /* 0x00000000001e7805 */ /* 0x000fe4000001ff00 */
[----:B------:R-:W-:Y:S02]  /*0fb0*/  CS2R R28, SRZ ;  /* 0x00000000001c7805 */ /* 0x000fe4000001ff00 */
[----:B------:R-:W-:Y:S02]  /*0fc0*/  CS2R R26, SRZ ;  /* 0x00000000001a7805 */ /* 0x000fe4000001ff00 */
[----:B------:R-:W-:Y:S01]  /*0fd0*/  CS2R R24, SRZ ;  /* 0x0000000000187805 */ /* 0x000fe2000001ff00 */
[----:B------:R-:W-:Y:S06]  /*0fe0*/  @!P1 BRA `(.L_x_12) ;  /* 0x0000005800049947 */ /* 0x000fec0003800000 */
[----:B------:R-:W-:Y:S01]  /*0ff0*/  SHF.R.S32.HI R0, RZ, 0x1f, R19 ;  /* 0x0000001fff007819 */ /* 0x000fe20000011413 */
[----:B------:R-:W0:Y:S01]  /*1000*/  S2UR UR6, SR_CgaCtaId ;  /* 0x00000000000679c3 */ /* 0x000e220000008800 */
[----:B------:R-:W-:Y:S02]  /*1010*/  UMOV UR36, 0x400 ;  /* 0x0000040000247882 */ /* 0x000fe40000000000 */
[----:B------:R-:W-:-:S04]  /*1020*/  LEA.HI R22, R0, R19, RZ, 0x7 ;  /* 0x0000001300167211 */ /* 0x000fc800078f38ff */
[----:B------:R-:W-:-:S06]  /*1030*/  SHF.R.S32.HI R0, RZ, 0x7, R22 ;  /* 0x00000007ff007819 */ /* 0x000fcc0000011416 */
[----:B------:R-:W1:Y:S01]  /*1040*/  SHFL.IDX PT, R0, R0, RZ, 0x1f ;  /* 0x00001fff00007589 */ /* 0x000e6200000e0000 */
[----:B0-----:R-:W-:-:S04]  /*1050*/  ULEA UR36, UR6, UR36, 0x18 ;  /* 0x0000002406247291 */ /* 0x001fc8000f8ec03f */
[----:B------:R-:W-:-:S04]  /*1060*/  UIADD3 UR6, UR36, 0x10400, URZ ;  /* 0x0001040024067890 */ /* 0x000fc8000fffe03f */
[----:B------:R-:W-:Y:S01]  /*1070*/  ULOP3.LUT UP0, URZ, UR6, 0x3ff, URZ, 0xc0, !UPT ;  /* 0x000003ff063f7892 */ /* 0x000fe2000f80c03f */
[----:B-1----:R-:W-:-:S05]  /*1080*/  R2UR UR4, R0 ;  /* 0x00000000000472ca */ /* 0x002fca00000e0000 */
[----:B------:R-:W-:-:S08]  /*1090*/  PLOP3.LUT P0, PT, PT, PT, UP0, 0x80, 0x0 ;  /* 0x000000000000781c */ /* 0x000fd00003f0f008 */
[----:B------:R-:W-:-:S04]  /*10a0*/  ULEA.HI UR5, UR4, UR4, URZ, 0x1 ;  /* 0x0000000404057291 */ /* 0x000fc8000f8f083f */
[----:B------:R-:W-:-:S04]  /*10b0*/  ULOP3.LUT UR5, UR5, 0x1e, URZ, 0xc0, !UPT ;  /* 0x0000001e05057892 */ /* 0x000fc8000f8ec03f */
[----:B------:R-:W-:-:S04]  /*10c0*/  UIADD3 UR5, UR4, -UR5, URZ ;  /* 0x8000000504057290 */ /* 0x000fc8000fffe03f */
[----:B------:R-:W-:-:S04]  /*10d0*/  ULEA UR5, UR5, UR6, 0xd ;  /* 0x0000000605057291 */ /* 0x000fc8000f8e683f */
[----:B------:R-:W-:-:S04]  /*10e0*/  USHF.R.U32.HI UR5, URZ, 0x4, UR5 ;  /* 0x000000043f057899 */ /* 0x000fc80008011605 */
[----:B------:R-:W-:Y:S01]  /*10f0*/  ULOP3.LUT UR37, UR5, 0x3fff, URZ, 0xc0, !UPT ;  /* 0x00003fff05257892 */ /* 0x000fe2000f8ec03f */
[----:B------:R-:W-:Y:S11]  /*1100*/  @!P0 BRA `(.L_x_13) ;  /* 0x0000000000408947 */ /* 0x000ff60003800000 */
[----:B------:R-:W-:Y:S01]  /*1110*/  MOV R0, 0x0 ;  /* 0x0000000000007802 */ /* 0x000fe20000000f00 */
[----:B------:R-:W-:Y:S01]  /*1120*/  ULDC.64 UR4, c[0x4][0xb8] ;  /* 0x01002e0000047ab9 */ /* 0x000fe20000000a00 */
[----:B------:R-:W-:Y:S01]  /*1130*/  ULDC.64 UR6, c[0x4][0x30] ;  /* 0x01000c0000067ab9 */ /* 0x000fe20000000a00 */
[----:B------:R-:W-:Y:S01]  /*1140*/  IMAD.U32 R4, RZ, RZ, UR4 ;  /* 0x00000004ff047e24 */ /* 0x000fe2000f8e00ff */
[----:B------:R0:W1:Y:S01]  /*1150*/  LDC.64 R14, c[0x4][R0] ;  /* 0x01000000000e7b82 */ /* 0x0000620000000a00 */
[----:B------:R-:W-:Y:S01]  /*1160*/  MOV R5, UR5 ;  /* 0x0000000500057c02 */ /* 0x000fe20008000f00 */
[----:B------:R-:W-:Y:S01]  /*1170*/  ULDC.64 UR4, c[0x4][0xc0] ;  /* 0x0100300000047ab9 */ /* 0x000fe20000000a00 */
[----:B------:R-:W-:Y:S01]  /*1180*/  IMAD.U32 R10, RZ, RZ, UR6 ;  /* 0x00000006ff0a7e24 */ /* 0x000fe2000f8e00ff */
[----:B------:R-:W-:Y:S01]  /*1190*/  MOV R13, RZ ;  /* 0x000000ff000d7202 */ /* 0x000fe20000000f00 */
[----:B------:R-:W-:Y:S02]  /*11a0*/  IMAD.U32 R6, RZ, RZ, UR4 ;  /* 0x00000004ff067e24 */ /* 0x000fe4000f8e00ff */
[----:B------:R-:W-:-:S02]  /*11b0*/  IMAD.U32 R7, RZ, RZ, UR5 ;  /* 0x00000005ff077e24 */ /* 0x000fc4000f8e00ff */
[----:B------:R-:W-:Y:S02]  /*11c0*/  IMAD.U32 R11, RZ, RZ, UR7 ;  /* 0x00000007ff0b7e24 */ /* 0x000fe4000f8e00ff */
[----:B------:R-:W-:Y:S02]  /*11d0*/  IMAD.MOV.U32 R8, RZ, RZ, 0x70 ;  /* 0x00000070ff087424 */ /* 0x000fe400078e00ff */
[----:B0-----:R-:W-:-:S07]  /*11e0*/  IMAD.MOV.U32 R12, RZ, RZ, 0x1 ;  /* 0x00000001ff0c7424 */ /* 0x001fce00078e00ff */
[----:B------:R-:W-:-:S07]  /*11f0*/  LEPC R20, `(.L_x_13) ;  /* 0x000000001014794e */ /* 0x000fce0000000000 */
[----:B-1----:R-:W-:Y:S05]  /*1200*/  CALL.ABS.NOINC R14 ;  /* 0x000000000e007343 */ /* 0x002fea0003c00000 */
.L_x_13:
[----:B------:R-:W2:Y:S01]  /*1210*/  LDL.LU R20, [R1+0x10] ;  /* 0x0000100001147983 */ /* 0x000ea20000300800 */
[----:B------:R-:W-:-:S04]  /*1220*/  SHF.L.U32 R3, RZ, 0x1f, RZ ;  /* 0x0000001fff037819 */ /* 0x000fc800000006ff */
[----:B------:R-:W0:Y:S01]  /*1230*/  SYNCS.PHASECHK.TRANS64.TRYWAIT P1, [UR36+0x34800], R3 ;  /* 0x03480003ff0075a7 */ /* 0x000e220008020164 */
[----:B--2---:R-:W-:-:S04]  /*1240*/  LOP3.LUT R0, R20, 0x1, RZ, 0xfc, !PT ;  /* 0x0000000114007812 */ /* 0x004fc800078efcff */
[----:B------:R-:W-:Y:S01]  /*1250*/  ISETP.NE.AND P0, PT, R0, 0x3, PT ;  /* 0x000000030000780c */ /* 0x000fe20003f05270 */
[----:B0-----:R-:W-:-:S12]  /*1260*/  @!P1 BRA `(.L_x_14) ;  /* 0x000000a800e09947 */ /* 0x001fd80003800000 */
.L_x_121:
[----:B------:R-:W-:Y:S05]  /*1270*/  @!P0 BRA `(.L_x_15) ;  /* 0x0000000000048947 */ /* 0x000fea0003800000 */
[----:B------:R-:W-:Y:S01]  /*1280*/  BPT.TRAP 0x1 ;  /* 0x000000040000795c */ /* 0x000fe20000300000 */
.L_x_15:
[----:B------:R1:W2:Y:S01]  /*1290*/  SYNCS.PHASECHK.TRANS64.TRYWAIT P2, [UR36+0x34830], R3 ;  /* 0x03483003ff0075a7 */ /* 0x0002a20008040164 */
[----:B------:R-:W-:Y:S05]  /*12a0*/  @!P0 BRA `(.L_x_16) ;  /* 0x0000000000048947 */ /* 0x000fea0003800000 */
[----:B------:R-:W-:Y:S01]  /*12b0*/  BPT.TRAP 0x1 ;  /* 0x000000040000795c */ /* 0x000fe20000300000 */
.L_x_16:
[----:B0-----:R-:W0:Y:S01]  /*12c0*/  S2R R0, SR_TID.X ;  /* 0x0000000000007919 */ /* 0x001e220000002100 */
[----:B------:R-:W-:Y:S01]  /*12d0*/  IMAD.U32 R4, RZ, RZ, UR37 ;  /* 0x00000025ff047e24 */ /* 0x000fe2000f8e00ff */
[----:B0-----:R-:W-:-:S04]  /*12e0*/  LOP3.LUT R0, R0, 0x7f, RZ, 0xc0, !PT ;  /* 0x0000007f00007812 */ /* 0x001fc800078ec0ff */
[----:B------:R-:W-:Y:S01]  /*12f0*/  ISETP.NE.AND P1, PT, R0, RZ, PT ;  /* 0x000000ff0000720c */ /* 0x000fe20003f25270 */
[----:B--2---:R-:W-:-:S12]  /*1300*/  @P2 BRA `(.L_x_17) ;  /* 0x0000000000082947 */ /* 0x004fd80003800000 */
[----:B------:R-:W0:Y:S02]  /*1310*/  SYNCS.PHASECHK.TRANS64.TRYWAIT P2, [UR36+0x34830], R3 ;  /* 0x03483003ff0075a7 */ /* 0x000e240008040164 */
[----:B0-----:R-:W-:Y:S05]  /*1320*/  @!P2 BRA `(.L_x_18) ;  /* 0x000000a800c8a947 */ /* 0x001fea0003800000 */
.L_x_17:
[----:B------:R-:W-:Y:S05]  /*1330*/  WARPSYNC.ALL ;  /* 0x0000000000007948 */ /* 0x000fea0003800000 */
[----:B0-----:R-:W-:Y:S01]  /*1340*/  IMAD.MOV.U32 R0, RZ, RZ, RZ ;  /* 0x000000ffff007224 */ /* 0x001fe200078e00ff */
[----:B------:R-:W-:Y:S01]  /*1350*/  LOP3.LUT R4, R4, 0x10000, RZ, 0xfc, !PT ;  /* 0x0001000004047812 */ /* 0x000fe200078efcff */
[----:B------:R-:W-:Y:S02]  /*1360*/  IMAD.MOV.U32 R151, RZ, RZ, RZ ;  /* 0x000000ffff977224 */ /* 0x000fe400078e00ff */
[----:B------:R-:W-:Y:S01]  /*1370*/  IMAD.MOV.U32 R5, RZ, RZ, 0x40000040 ;  /* 0x40000040ff057424 */ /* 0x000fe200078e00ff */
[----:B------:R-:W-:Y:S01]  /*1380*/  UIADD3 UR4, UR36, 0x1c400, URZ ;  /* 0x0001c40024047890 */ /* 0x000fe2000fffe03f */
[----:B------:R-:W-:Y:S01]  /*1390*/  R2UR UR8, R4 ;  /* 0x00000000040872ca */ /* 0x000fe200000e0000 */
[----:B------:R-:W-:-:S02]  /*13a0*/  WARPGROUP.ARRIVE ;  /* 0x00000000000079c5 */ /* 0x000fc40000000000 */
[----:B------:R-:W-:Y:S01]  /*13b0*/  R2UR UR9, R5 ;  /* 0x00000000050972ca */ /* 0x000fe200000e0000 */
[----:B------:R-:W-:Y:S01]  /*13c0*/  USHF.R.U32.HI UR4, URZ, 0x4, UR4 ;  /* 0x000000043f047899 */ /* 0x000fe20008011604 */
[----:B------:R-:W-:Y:S01]  /*13d0*/  R2UR UR6, R4 ;  /* 0x00000000040672ca */ /* 0x000fe200000e0000 */
[----:B------:R-:W-:Y:S01]  /*13e0*/  UMOV UR11, 0x40000040 ;  /* 0x40000040000b7882 */ /* 0x000fe20000000000 */
[----:B------:R-:W-:Y:S01]  /*13f0*/  UMOV UR5, 0x40000040 ;  /* 0x4000004000057882 */ /* 0x000fe20000000000 */
[----:B------:R-:W-:Y:S01]  /*1400*/  ULOP3.LUT UR4, UR4, 0x3fff, URZ, 0xc0, !UPT ;  /* 0x00003fff04047892 */ /* 0x000fe2000f8ec03f */
[----:B------:R-:W-:Y:S01]  /*1410*/  LOP3.LUT R22, R22, 0xffffff80, RZ, 0xc0, !PT ;  /* 0xffffff8016167812 */ /* 0x000fe200078ec0ff */
[----:B------:R-:W-:Y:S01]  /*1420*/  UMOV UR13, 0x40000040 ;  /* 0x40000040000d7882 */ /* 0x000fe20000000000 */
[----:B------:R-:W-:Y:S01]  /*1430*/  UMOV UR15, 0x40000040 ;  /* 0x40000040000f7882 */ /* 0x000fe20000000000 */
[----:B------:R-:W-:Y:S01]  /*1440*/  ULOP3.LUT UR38, UR4, 0x10000, URZ, 0xfc, !UPT ;  /* 0x0001000004267892 */ /* 0x000fe2000f8efc3f */
[----:B------:R-:W-:Y:S01]  /*1450*/  IMAD.MOV.U32 R6, RZ, RZ, -0x2 ;  /* 0xfffffffeff067424 */ /* 0x000fe200078e00ff */
[----:B------:R-:W-:Y:S01]  /*1460*/  UMOV UR17, 0x40000040 ;  /* 0x4000004000117882 */ /* 0x000fe20000000000 */
[----:B------:R-:W-:Y:S01]  /*1470*/  UMOV UR19, 0x40000040 ;  /* 0x4000004000137882 */ /* 0x000fe20000000000 */
[----:B------:R-:W-:Y:S01]  /*1480*/  UIADD3 UR14, UR38, 0x6, URZ ;  /* 0x00000006260e7890 */ /* 0x000fe2000fffe03f */
[----:B------:R-:W-:Y:S01]  /*1490*/  IMAD.IADD R22, R19, 0x1, -R22 ;  /* 0x0000000113167824 */ /* 0x000fe200078e0a16 */
[----:B------:R-:W-:Y:S01]  /*14a0*/  UIADD3 UR4, UR6, 0x2, URZ ;  /* 0x0000000206047890 */ /* 0x000fe2000fffe03f */
[----:B------:R-:W-:Y:S01]  /*14b0*/  P2R R21, PR, RZ, 0x2 ;  /* 0x00000002ff157803 */ /* 0x000fe20000000000 */
[----:B------:R-:W-:Y:S01]  /*14c0*/  UMOV UR10, UR38 ;  /* 0x00000026000a7c82 */ /* 0x000fe20008000000 */
[----:B------:R-:W-:Y:S01]  /*14d0*/  UIADD3 UR12, UR6, 0x6, URZ ;  /* 0x00000006060c7890 */ /* 0x000fe2000fffe03f */
[----:B------:R-:W-:Y:S01]  /*14e0*/  HGMMA.64x128x16.F32.BF16 R24, gdesc[UR8], RZ, !UPT, gsb0 ;  /* 0x01e00000081879f0 */ /* 0x000fe2000c0018ff */
[----:B------:R-:W-:Y:S01]  /*14f0*/  UIADD3 UR10, UR38, 0x2, URZ ;  /* 0x00000002260a7890 */ /* 0x000fe2000fffe03f */
[----:B-1----:R-:W-:Y:S01]  /*1500*/  SHF.R.S32.HI R3, RZ, 0x1f, R22 ;  /* 0x0000001fff037819 */ /* 0x002fe20000011416 */
[----:B------:R-:W-:Y:S01]  /*1510*/  UMOV UR8, UR4 ;  /* 0x0000000400087c82 */ /* 0x000fe20008000000 */
[----:B------:R-:W-:Y:S01]  /*1520*/  UMOV UR9, UR5 ;  /* 0x0000000500097c82 */ /* 0x000fe20008000000 */
[----:B------:R-:W-:Y:S01]  /*1530*/  UMOV UR11, 0x40000040 ;  /* 0x40000040000b7882 */ /* 0x000fe20000000000 */
[----:B------:R-:W-:Y:S01]  /*1540*/  UIADD3 UR16, UR6, 0x400, URZ ;  /* 0x0000040006107890 */ /* 0x000fe2000fffe03f */
[----:B------:R-:W-:Y:S01]  /*1550*/  LEA.HI R3, R3, R22, RZ, 0x2 ;  /* 0x0000001603037211 */ /* 0x000fe200078f10ff */
[----:B------:R-:W-:Y:S01]  /*1560*/  UIADD3 UR18, UR38, 0x400, URZ ;  /* 0x0000040026127890 */ /* 0x000fe2000fffe03f */
[----:B------:R-:W-:Y:S01]  /*1570*/  P2R R23, PR, RZ, 0x1 ;  /* 0x00000001ff177803 */ /* 0x000fe20000000000 */
[----:B------:R-:W-:Y:S01]  /*1580*/  UIADD3 UR20, UR6, 0x402, URZ ;  /* 0x0000040206147890 */ /* 0x000fe2000fffe03f */
[----:B------:R-:W-:Y:S01]  /*1590*/  LOP3.LUT R3, R3, 0x7ffffffc, RZ, 0xc0, !PT ;  /* 0x7ffffffc03037812 */ /* 0x000fe200078ec0ff */
[----:B------:R-:W-:Y:S01]  /*15a0*/  UIADD3 UR22, UR38, 0x402, URZ ;  /* 0x0000040226167890 */ /* 0x000fe2000fffe03f */
[--C-:B------:R-:W-:Y:S01]  /*15b0*/  IMAD.MOV.U32 R150, RZ, RZ, R151.reuse ;  /* 0x000000ffff967224 */ /* 0x100fe200078e0097 */
[----:B------:R-:W-:Y:S01]  /*15c0*/  UMOV UR21, 0x40000040 ;  /* 0x4000004000157882 */ /* 0x000fe20000000000 */
[----:B------:R-:W-:Y:S01]  /*15d0*/  UMOV UR23, 0x40000040 ;  /* 0x4000004000177882 */ /* 0x000fe20000000000 */
[----:B------:R-:W-:Y:S01]  /*15e0*/  UIADD3 UR24, UR6, 0x404, URZ ;  /* 0x0000040406187890 */ /* 0x000fe2000fffe03f */
[----:B------:R-:W-:Y:S01]  /*15f0*/  IADD3 R3, R22, -R3, RZ ;  /* 0x8000000316037210 */ /* 0x000fe20007ffe0ff */
[----:B------:R-:W-:Y:S01]  /*1600*/  UIADD3 UR26, UR38, 0x404, URZ ;  /* 0x00000404261a7890 */ /* 0x000fe2000fffe03f */
[--C-:B------:R-:W-:Y:S01]  /*1610*/  IMAD.MOV.U32 R149, RZ, RZ, R151.reuse ;  /* 0x000000ffff957224 */ /* 0x100fe200078e0097 */
[----:B------:R-:W-:Y:S01]  /*1620*/  UMOV UR25, 0x40000040 ;  /* 0x4000004000197882 */ /* 0x000fe20000000000 */
[----:B------:R-:W-:Y:S01]  /*1630*/  UMOV UR27, 0x40000040 ;  /* 0x40000040001b7882 */ /* 0x000fe20000000000 */
[----:B------:R-:W-:Y:S01]  /*1640*/  UIADD3 UR28, UR6, 0x406, URZ ;  /* 0x00000406061c7890 */ /* 0x000fe2000fffe03f */
[----:B------:R-:W-:Y:S01]  /*1650*/  IMAD R3, R3, R6, 0x80 ;  /* 0x0000008003037424 */ /* 0x000fe200078e0206 */
[----:B------:R-:W-:Y:S01]  /*1660*/  UIADD3 UR30, UR38, 0x406, URZ ;  /* 0x00000406261e7890 */ /* 0x000fe2000fffe03f */
[----:B------:R-:W-:Y:S01]  /*1670*/  IMAD.MOV.U32 R148, RZ, RZ, R151 ;  /* 0x000000ffff947224 */ /* 0x000fe200078e0097 */
[----:B------:R-:W-:Y:S01]  /*1680*/  UMOV UR29, 0x40000040 ;  /* 0x40000040001d7882 */ /* 0x000fe20000000000 */
[----:B------:R-:W-:Y:S01]  /*1690*/  UMOV UR31, 0x40000040 ;  /* 0x40000040001f7882 */ /* 0x000fe20000000000 */
[----:B------:R-:W-:Y:S01]  /*16a0*/  UIADD3 UR32, UR6, 0x800, URZ ;  /* 0x0000080006207890 */ /* 0x000fe2000fffe03f */
[----:B------:R-:W-:Y:S01]  /*16b0*/  IMAD.IADD R18, R18, 0x1, R3 ;  /* 0x0000000112127824 */ /* 0x000fe200078e0203 */
[----:B------:R-:W-:Y:S01]  /*16c0*/  UIADD3 UR34, UR38, 0x800, URZ ;  /* 0x0000080026227890 */ /* 0x000fe2000fffe03f */
[--C-:B------:R-:W-:Y:S01]  /*16d0*/  IMAD.MOV.U32 R147, RZ, RZ, R151.reuse ;  /* 0x000000ffff937224 */ /* 0x100fe200078e0097 */
[----:B------:R-:W-:Y:S01]  /*16e0*/  UMOV UR33, 0x40000040 ;  /* 0x4000004000217882 */ /* 0x000fe20000000000 */
[----:B------:R-:W-:Y:S01]  /*16f0*/  UMOV UR35, 0x40000040 ;  /* 0x4000004000237882 */ /* 0x000fe20000000000 */
[----:B------:R-:W-:Y:S01]  /*1700*/  UIADD3 UR44, UR6, 0x802, URZ ;  /* 0x00000802062c7890 */ /* 0x000fe2000fffe03f */
[----:B------:R-:W-:Y:S01]  /*1710*/  IMAD R6, R17, -0x80, R18 ;  /* 0xffffff8011067824 */ /* 0x000fe200078e0212 */
[----:B------:R-:W-:Y:S01]  /*1720*/  UIADD3 UR46, UR38, 0x802, URZ ;  /* 0x00000802262e7890 */ /* 0x000fe2000fffe03f */
[-C--:B------:R-:W-:Y:S01]  /*1730*/  MOV R145, R151.reuse ;  /* 0x0000009700917202 */ /* 0x080fe20000000f00 */
[----:B------:R-:W-:Y:S01]  /*1740*/  UMOV UR45, 0x40000040 ;  /* 0x40000040002d7882 */ /* 0x000fe20000000000 */
[----:B------:R-:W-:Y:S01]  /*1750*/  UMOV UR47, 0x40000040 ;  /* 0x40000040002f7882 */ /* 0x000fe20000000000 */
[----:B------:R-:W-:Y:S01]  /*1760*/  UIADD3 UR48, UR6, 0x804, URZ ;  /* 0x0000080406307890 */ /* 0x000fe2000fffe03f */
[C---:B------:R-:W-:Y:S01]  /*1770*/  ISETP.GT.AND P4, PT, R6.reuse, RZ, PT ;  /* 0x000000ff0600720c */ /* 0x040fe20003f84270 */
[----:B------:R-:W-:Y:S01]  /*1780*/  UIADD3 UR50, UR38, 0x804, URZ ;  /* 0x0000080426327890 */ /* 0x000fe2000fffe03f */
[C---:B------:R-:W-:Y:S01]  /*1790*/  ISETP.GT.AND P3, PT, R6.reuse, 0x1, PT ;  /* 0x000000010600780c */ /* 0x040fe20003f64270 */
[----:B------:R-:W-:Y:S01]  /*17a0*/  UMOV UR49, 0x40000040 ;  /* 0x4000004000317882 */ /* 0x000fe20000000000 */
[----:B------:R-:W-:Y:S01]  /*17b0*/  UMOV UR51, 0x40000040 ;  /* 0x4000004000337882 */ /* 0x000fe20000000000 */
[----:B------:R-:W-:Y:S01]  /*17c0*/  UIADD3 UR52, UR6, 0x806, URZ ;  /* 0x0000080606347890 */ /* 0x000fe2000fffe03f */
[C---:B------:R-:W-:Y:S01]  /*17d0*/  ISETP.GT.AND P2, PT, R6.reuse, 0x8, PT ;  /* 0x000000080600780c */ /* 0x040fe20003f44270 */
[----:B------:R-:W-:Y:S01]  /*17e0*/  UIADD3 UR54, UR38, 0x806, URZ ;  /* 0x0000080626367890 */ /* 0x000fe2000fffe03f */
[C---:B------:R-:W-:Y:S01]  /*17f0*/  ISETP.GT.AND P6, PT, R6.reuse, 0x9, PT ;  /* 0x000000090600780c */ /* 0x040fe20003fc4270 */
[----:B------:R-:W-:Y:S01]  /*1800*/  UMOV UR53, 0x40000040 ;  /* 0x4000004000357882 */ /* 0x000fe20000000000 */
[----:B------:R-:W-:Y:S01]  /*1810*/  UMOV UR55, 0x40000040 ;  /* 0x4000004000377882 */ /* 0x000fe20000000000 */
[C---:B------:R-:W-:Y:S01]  /*1820*/  ISETP.GT.AND P5, PT, R6.reuse, 0x10, PT ;  /* 0x000000100600780c */ /* 0x040fe20003fa4270 */
[--C-:B------:R-:W-:Y:S01]  /*1830*/  IMAD.MOV.U32 R143, RZ, RZ, R151.reuse ;  /* 0x000000ffff8f7224 */ /* 0x100fe200078e0097 */
[C---:B------:R-:W-:Y:S01]  /*1840*/  ISETP.GT.AND P1, PT, R6.reuse, 0x59, PT ;  /* 0x000000590600780c */ /* 0x040fe20003f24270 */
[--C-:B------:R-:W-:Y:S01]  /*1850*/  IMAD.MOV.U32 R141, RZ, RZ, R151.reuse ;  /* 0x000000ffff8d7224 */ /* 0x100fe200078e0097 */
[----:B------:R-:W-:Y:S01]  /*1860*/  ISETP.GT.AND P0, PT, R6, 0x60, PT ;  /* 0x000000600600780c */ /* 0x000fe20003f04270 */
[--C-:B------:R-:W-:Y:S01]  /*1870*/  IMAD.MOV.U32 R139, RZ, RZ, R151.reuse ;  /* 0x000000ffff8b7224 */ /* 0x100fe200078e0097 */
[-C--:B------:R-:W-:Y:S01]  /*1880*/  MOV R131, R151.reuse ;  /* 0x0000009700837202 */ /* 0x080fe20000000f00 */
[--C-:B------:R-:W-:Y:S01]  /*1890*/  IMAD.MOV.U32 R137, RZ, RZ, R151.reuse ;  /* 0x000000ffff897224 */ /* 0x100fe200078e0097 */
[-C--:B------:R-:W-:Y:S01]  /*18a0*/  MOV R117, R151.reuse ;  /* 0x0000009700757202 */ /* 0x080fe20000000f00 */
[--C-:B------:R-:W-:Y:S01]  /*18b0*/  IMAD.MOV.U32 R135, RZ, RZ, R151.reuse ;  /* 0x000000ffff877224 */ /* 0x100fe200078e0097 */
[-C--:B------:R-:W-:Y:S01]  /*18c0*/  MOV R103, R151.reuse ;  /* 0x0000009700677202 */ /* 0x080fe20000000f00 */
[--C-:B------:R-:W-:Y:S01]  /*18d0*/  IMAD.MOV.U32 R133, RZ, RZ, R151.reuse ;  /* 0x000000ffff857224 */ /* 0x100fe200078e0097 */
[----:B------:R-:W-:Y:S01]  /*18e0*/  MOV R89, R151 ;  /* 0x0000009700597202 */ /* 0x000fe20000000f00 */
[----:B------:R-:W-:-:S02]  /*18f0*/  IMAD.MOV.U32 R129, RZ, RZ, R151 ;  /* 0x000000ffff817224 */ /* 0x000fc400078e0097 */
[--C-:B------:R-:W-:Y:S02]  /*1900*/  IMAD.MOV.U32 R127, RZ, RZ, R151.reuse ;  /* 0x000000ffff7f7224 */ /* 0x100fe400078e0097 */
[--C-:B------:R-:W-:Y:S02]  /*1910*/  IMAD.MOV.U32 R125, RZ, RZ, R151.reuse ;  /* 0x000000ffff7d7224 */ /* 0x100fe400078e0097 */
[--C-:B------:R-:W-:Y:S02]  /*1920*/  IMAD.MOV.U32 R123, RZ, RZ, R151.reuse ;  /* 0x000000ffff7b7224 */ /* 0x100fe400078e0097 */
[--C-:B------:R-:W-:Y:S02]  /*1930*/  IMAD.MOV.U32 R121, RZ, RZ, R151.reuse ;  /* 0x000000ffff797224 */ /* 0x100fe400078e0097 */
[--C-:B------:R-:W-:Y:S02]  /*1940*/  IMAD.MOV.U32 R119, RZ, RZ, R151.reuse ;  /* 0x000000ffff777224 */ /* 0x100fe400078e0097 */
        /* <DEDUP_REMOVED lines=11> */
[----:B------:R-:W-:Y:S01]  /*1a00*/  IMAD.MOV.U32 R91, RZ, RZ, R151 ;  /* 0x000000ffff5b7224 */ /* 0x000fe200078e0097 */
[----:B------:R-:W-:Y:S02]  /*1a10*/  WARPGROUP.DEPBAR.LE gsb0, 0x0 ;  /* 0x00008000000079c5 */ /* 0x000fe40000010000 */
[----:B------:R-:W-:-:S06]  /*1a20*/  WARPGROUP.ARRIVE ;  /* 0x00000000000079c5 */ /* 0x000fcc0000000000 */
[----:B------:R-:W-:Y:S01]  /*1a30*/  HGMMA.64x128x16.F32.BF16 R24, gdesc[UR8], R24, gsb0 ;  /* 0x01e00000081879f0 */ /* 0x000fe20008001818 */
[----:B------:R-:W-:Y:S02]  /*1a40*/  UIADD3 UR8, UR6, 0x4, URZ ;  /* 0x0000000406087890 */ /* 0x000fe4000fffe03f */
[----:B------:R-:W-:Y:S01]  /*1a50*/  UIADD3 UR10, UR38, 0x4, URZ ;  /* 0x00000004260a7890 */ /* 0x000fe2000fffe03f */
[----:B------:R-:W-:Y:S01]  /*1a60*/  UMOV UR9, 0x40000040 ;  /* 0x4000004000097882 */ /* 0x000fe20000000000 */
[----:B------:R-:W-:Y:S01]  /*1a70*/  UMOV UR11, 0x40000040 ;  /* 0x40000040000b7882 */ /* 0x000fe20000000000 */
[----:B------:R-:W-:Y:S01]  /*1a80*/  ULDC UR6, c[0x0][0x988] ;  /* 0x0002620000067ab9 */ /* 0x000fe20000000800 */
[----:B------:R-:W-:Y:S02]  /*1a90*/  WARPGROUP.DEPBAR.LE gsb0, 0x0 ;  /* 0x00008000000079c5 */ /* 0x000fe40000010000 */
[----:B------:R-:W-:-:S06]  /*1aa0*/  WARPGROUP.ARRIVE ;  /* 0x00000000000079c5 */ /* 0x000fcc0000000000 */
[----:B------:R-:W-:Y:S03]  /*1ab0*/  HGMMA.64x128x16.F32.BF16 R24, gdesc[UR8], R24, gsb0 ;  /* 0x01e00000081879f0 */ /* 0x000fe60008001818 */
[----:B------:R-:W-:Y:S02]  /*1ac0*/  WARPGROUP.DEPBAR.LE gsb0, 0x0 ;  /* 0x00008000000079c5 */ /* 0x000fe40000010000 */
[----:B------:R-:W-:-:S07]  /*1ad0*/  WARPGROUP.ARRIVE ;  /* 0x00000000000079c5 */ /* 0x000fce0000000000 */
        /* <DEDUP_REMOVED lines=26> */
[----:B------:R-:W-:Y:S02]  /*1c80*/  FSEL R88, R26, -INF , P4 ;  /* 0xff8000001a587808 */ /* 0x000fe40002000000 */
[----:B------:R-:W-:Y:S02]  /*1c90*/  FSEL R27, R27, -INF , P3 ;  /* 0xff8000001b1b7808 */ /* 0x000fe40001800000 */
[----:B------:R-:W-:Y:S02]  /*1ca0*/  FSEL R90, R30, -INF , P2 ;  /* 0xff8000001e5a7808 */ /* 0x000fe40001000000 */
[----:B------:R-:W-:-:S02]  /*1cb0*/  FMNMX.FTZ R3, R88, R27, !PT ;  /* 0x0000001b58037209 */ /* 0x000fc40007810000 */
[----:B------:R-:W-:Y:S02]  /*1cc0*/  FSEL R92, R31, -INF , P6 ;  /* 0xff8000001f5c7808 */ /* 0x000fe40003000000 */
[----:B------:R-:W-:Y:S02]  /*1cd0*/  FMNMX.FTZ R3, R90, R3, !PT ;  /* 0x000000035a037209 */ /* 0x000fe40007810000 */
[----:B------:R-:W-:Y:S02]  /*1ce0*/  FSEL R24, R24, -INF , P4 ;  /* 0xff80000018187808 */ /* 0x000fe40002000000 */
[----:B------:R-:W-:Y:S02]  /*1cf0*/  ISETP.GT.AND P4, PT, R6, 0x11, PT ;  /* 0x000000110600780c */ /* 0x000fe40003f84270 */
[----:B------:R-:W-:Y:S02]  /*1d00*/  FSEL R94, R34, -INF , P5 ;  /* 0xff800000225e7808 */ /* 0x000fe40002800000 */
[----:B------:R-:W-:-:S02]  /*1d10*/  FMNMX.FTZ R3, R92, R3, !PT ;  /* 0x000000035c037209 */ /* 0x000fc40007810000 */
[----:B------:R-:W-:Y:S02]  /*1d20*/  FSEL R25, R25, -INF , P3 ;  /* 0xff80000019197808 */ /* 0x000fe40001800000 */
[----:B------:R-:W-:Y:S02]  /*1d30*/  ISETP.GT.AND P3, PT, R6, 0x18, PT ;  /* 0x000000180600780c */ /* 0x000fe40003f64270 */
[----:B------:R-:W-:Y:S02]  /*1d40*/  FSEL R96, R35, -INF , P4 ;  /* 0xff80000023607808 */ /* 0x000fe40002000000 */
[----:B------:R-:W-:Y:S02]  /*1d50*/  FMNMX.FTZ R3, R94, R3, !PT ;  /* 0x000000035e037209 */ /* 0x000fe40007810000 */
[----:B------:R-:W-:Y:S02]  /*1d60*/  FSEL R28, R28, -INF , P2 ;  /* 0xff8000001c1c7808 */ /* 0x000fe40001000000 */
[----:B------:R-:W-:-:S02]  /*1d70*/  ISETP.GT.AND P2, PT, R6, 0x19, PT ;  /* 0x000000190600780c */ /* 0x000fc40003f44270 */
        /* <DEDUP_REMOVED lines=63> */
[----:B------:R-:W-:Y:S02]  /*2170*/  FMNMX.FTZ R3, R128, R3, !PT ;  /* 0x0000000380037209 */ /* 0x000fe40007810000 */
[----:B------:R-:W-:Y:S02]  /*2180*/  FSEL R132, R71, -INF , P1 ;  /* 0xff80000047847808 */ /* 0x000fe40000800000 */
[----:B------:R-:W-:-:S02]  /*2190*/  FMNMX.FTZ R3, R130, R3, !PT ;  /* 0x0000000382037209 */ /* 0x000fc40007810000 */
[----:B------:R-:W-:Y:S02]  /*21a0*/  ISETP.GT.AND P1, PT, R6, 0x61, PT ;  /* 0x000000610600780c */ /* 0x000fe40003f24270 */
[----:B------:R-:W-:Y:S02]  /*21b0*/  FSEL R134, R74, -INF , P0 ;  /* 0xff8000004a867808 */ /* 0x000fe40000000000 */
[----:B------:R-:W-:Y:S02]  /*21c0*/  FMNMX.FTZ R3, R132, R3, !PT ;  /* 0x0000000384037209 */ /* 0x000fe40007810000 */
        /* <DEDUP_REMOVED lines=8> */
[----:B------:R-:W-:-:S02]  /*2250*/  FSEL R138, R79, -INF , P2 ;  /* 0xff8000004f8a7808 */ /* 0x000fc40001000000 */
[----:B------:R-:W-:Y:S02]  /*2260*/  FMNMX.FTZ R3, R78, R3, !PT ;  /* 0x000000034e037209 */ /* 0x000fe40007810000 */
[----:B------:R-:W-:Y:S02]  /*2270*/  ISETP.GT.AND P3, PT, R6, 0x70, PT ;  /* 0x000000700600780c */ /* 0x000fe40003f64270 */
[----:B------:R-:W-:Y:S02]  /*2280*/  FSEL R64, R64, -INF , P4 ;  /* 0xff80000040407808 */ /* 0x000fe40002000000 */
[----:B------:R-:W-:Y:S02]  /*2290*/  FSEL R140, R82, -INF , P3 ;  /* 0xff800000528c7808 */ /* 0x000fe40001800000 */
[----:B------:R-:W-:Y:S02]  /*22a0*/  FMNMX.FTZ R3, R138, R3, !PT ;  /* 0x000000038a037209 */ /* 0x000fe40007810000 */
[----:B------:R-:W-:-:S02]  /*22b0*/  ISETP.GT.AND P4, PT, R6, 0x71, PT ;  /* 0x000000710600780c */ /* 0x000fc40003f84270 */
[----:B------:R-:W-:Y:S02]  /*22c0*/  FSEL R34, R61, -INF , P5 ;  /* 0xff8000003d227808 */ /* 0x000fe40002800000 */
[----:B------:R-:W-:Y:S02]  /*22d0*/  FSEL R142, R83, -INF , P4 ;  /* 0xff800000538e7808 */ /* 0x000fe40002000000 */
[----:B------:R-:W-:Y:S02]  /*22e0*/  FMNMX.FTZ R3, R140, R3, !PT ;  /* 0x000000038c037209 */ /* 0x000fe40007810000 */
[----:B------:R-:W-:Y:S02]  /*22f0*/  ISETP.GT.AND P5, PT, R6, 0x78, PT ;  /* 0x000000780600780c */ /* 0x000fe40003fa4270 */
[----:B------:R-:W-:Y:S02]  /*2300*/  FSEL R60, R60, -INF , P6 ;  /* 0xff8000003c3c7808 */ /* 0x000fe40003000000 */
[----:B------:R-:W-:-:S02]  /*2310*/  FSEL R144, R86, -INF , P5 ;  /* 0xff80000056907808 */ /* 0x000fc40002800000 */
[----:B------:R-:W-:Y:S02]  /*2320*/  FMNMX.FTZ R3, R142, R3, !PT ;  /* 0x000000038e037209 */ /* 0x000fe40007810000 */
[----:B------:R-:W-:Y:S02]  /*2330*/  ISETP.GT.AND P6, PT, R6, 0x79, PT ;  /* 0x000000790600780c */ /* 0x000fe40003fc4270 */
[----:B------:R-:W-:Y:S02]  /*2340*/  FMNMX.FTZ R3, R144, R3, !PT ;  /* 0x0000000390037209 */ /* 0x000fe40007810000 */
[----:B------:R-:W-:Y:S02]  /*2350*/  FSEL R146, R87, -INF , P6 ;  /* 0xff80000057927808 */ /* 0x000fe40003000000 */
[----:B------:R-:W-:Y:S02]  /*2360*/  P2R R15, PR, RZ, 0x1 ;  /* 0x00000001ff0f7803 */ /* 0x000fe40000000000 */
[----:B------:R-:W-:Y:S01]  /*2370*/  FMNMX.FTZ R7, R146, R3, !PT ;  /* 0x0000000392077209 */ /* 0x000fe20007810000 */
[----:B------:R-:W-:Y:S01]  /*2380*/  IMAD.U32 R3, RZ, RZ, UR6 ;  /* 0x00000006ff037e24 */ /* 0x000fe2000f8e00ff */
[----:B------:R-:W-:-:S02]  /*2390*/  ISETP.GT.AND P0, PT, R6, 0x59, PT ;  /* 0x000000590600780c */ /* 0x000fc40003f04270 */
[----:B------:R-:W-:Y:S01]  /*23a0*/  P2R R19, PR, RZ, 0x2 ;  /* 0x00000002ff137803 */ /* 0x000fe20000000000 */
[----:B------:R-:W0:Y:S01]  /*23b0*/  SHFL.BFLY PT, R10, R7, 0x2, 0x1f ;  /* 0x0c401f00070a7f89 */ /* 0x000e2200000e0000 */
[----:B------:R-:W-:Y:S02]  /*23c0*/  ISETP.GT.AND P1, PT, R6, 0x60, PT ;  /* 0x000000600600780c */ /* 0x000fe40003f24270 */
[----:B------:R-:W-:Y:S02]  /*23d0*/  FSEL R54, R69, -INF , P0 ;  /* 0xff80000045367808 */ /* 0x000fe40000000000 */
[----:B------:R-:W-:Y:S02]  /*23e0*/  FSEL R72, R72, -INF , P1 ;  /* 0xff80000048487808 */ /* 0x000fe40000800000 */
[----:B------:R-:W-:Y:S02]  /*23f0*/  ISETP.NE.AND P1, PT, R19, RZ, PT ;  /* 0x000000ff1300720c */ /* 0x000fe40003f25270 */
[----:B------:R-:W-:-:S02]  /*2400*/  P2R R13, PR, RZ, 0x4 ;  /* 0x00000004ff0d7803 */ /* 0x000fc40000000000 */
[----:B------:R-:W-:Y:S02]  /*2410*/  ISETP.NE.AND P0, PT, R15, RZ, PT ;  /* 0x000000ff0f00720c */ /* 0x000fe40003f05270 */
[----:B------:R-:W-:Y:S02]  /*2420*/  FSEL R50, R73, -INF , P1 ;  /* 0xff80000049327808 */ /* 0x000fe40000800000 */
[----:B------:R-:W-:Y:S02]  /*2430*/  FSEL R76, R76, -INF , P0 ;  /* 0xff8000004c4c7808 */ /* 0x000fe40000000000 */
[----:B------:R-:W-:Y:S02]  /*2440*/  FSEL R80, R80, -INF , P3 ;  /* 0xff80000050507808 */ /* 0x000fe40001800000 */
[----:B------:R-:W-:Y:S02]  /*2450*/  FSEL R86, R81, -INF , P4 ;  /* 0xff80000051567808 */ /* 0x000fe40002000000 */
[----:B------:R-:W-:-:S02]  /*2460*/  FSEL R84, R84, -INF , P5 ;  /* 0xff80000054547808 */ /* 0x000fc40002800000 */
[----:B------:R-:W-:Y:S02]  /*2470*/  ISETP.NE.AND P1, PT, R21, RZ, PT ;  /* 0x000000ff1500720c */ /* 0x000fe40003f25270 */
[----:B0-----:R-:W-:Y:S02]  /*2480*/  FMNMX.FTZ R9, R7, R10, !PT ;  /* 0x0000000a07097209 */ /* 0x001fe40007810000 */
[----:B------:R-:W-:Y:S02]  /*2490*/  FMNMX.FTZ R7, R24, R25, !PT ;  /* 0x0000001918077209 */ /* 0x000fe40007810000 */
[----:B------:R-:W-:Y:S01]  /*24a0*/  ISETP.NE.AND P0, PT, R23, RZ, PT ;  /* 0x000000ff1700720c */ /* 0x000fe20003f05270 */
[----:B------:R-:W0:Y:S01]  /*24b0*/  SHFL.BFLY PT, R10, R9, 0x1, 0x1f ;  /* 0x0c201f00090a7f89 */ /* 0x000e2200000e0000 */
[----:B------:R-:W-:-:S04]  /*24c0*/  FMNMX.FTZ R7, R28, R7, !PT ;  /* 0x000000071c077209 */ /* 0x000fc80007810000 */
[----:B------:R-:W-:-:S04]  /*24d0*/  FMNMX.FTZ R7, R8, R7, !PT ;  /* 0x0000000708077209 */ /* 0x000fc80007810000 */
[----:B------:R-:W-:-:S04]  /*24e0*/  FMNMX.FTZ R7, R32, R7, !PT ;  /* 0x0000000720077209 */ /* 0x000fc80007810000 */
[----:B------:R-:W-:-:S04]  /*24f0*/  FMNMX.FTZ R7, R12, R7, !PT ;  /* 0x000000070c077209 */ /* 0x000fc80007810000 */
[----:B------:R-:W-:-:S04]  /*2500*/  FMNMX.FTZ R7, R36, R7, !PT ;  /* 0x0000000724077209 */ /* 0x000fc80007810000 */
[----:B------:R-:W-:Y:S02]  /*2510*/  FMNMX.FTZ R7, R14, R7, !PT ;  /* 0x000000070e077209 */ /* 0x000fe40007810000 */
[----:B0-----:R-:W-:Y:S02]  /*2520*/  FMNMX.FTZ R10, R9, R10, !PT ;  /* 0x0000000a090a7209 */ /* 0x001fe40007810000 */
[----:B------:R-:W-:Y:S02]  /*2530*/  FMNMX.FTZ R7, R40, R7, !PT ;  /* 0x0000000728077209 */ /* 0x000fe40007810000 */
[C---:B------:R-:W-:Y:S01]  /*2540*/  FSETP.NEU.FTZ.AND P2, PT, R10.reuse, -INF , PT ;  /* 0xff8000000a00780b */ /* 0x040fe20003f5d000 */
[----:B------:R-:W-:Y:S01]  /*2550*/  FMUL.FTZ R11, R10, R3 ;  /* 0x000000030a0b7220 */ /* 0x000fe20000410000 */
[----:B------:R-:W-:-:S04]  /*2560*/  FMNMX.FTZ R7, R18, R7, !PT ;  /* 0x0000000712077209 */ /* 0x000fc80007810000 */
[----:B------:R-:W-:Y:S02]  /*2570*/  FMNMX.FTZ R7, R44, R7, !PT ;  /* 0x000000072c077209 */ /* 0x000fe40007810000 */
[----:B------:R-:W-:Y:S02]  /*2580*/  FSEL R11, R11, RZ, P2 ;  /* 0x000000ff0b0b7208 */ /* 0x000fe40001000000 */
[----:B------:R-:W-:Y:S02]  /*2590*/  FMNMX.FTZ R7, R20, R7, !PT ;  /* 0x0000000714077209 */ /* 0x000fe40007810000 */
[----:B------:R-:W-:Y:S01]  /*25a0*/  ISETP.NE.AND P2, PT, R13, RZ, PT ;  /* 0x000000ff0d00720c */ /* 0x000fe20003f45270 */
[--C-:B------:R-:W-:Y:S01]  /*25b0*/  FFMA.FTZ R181, R88, R3, -R11.reuse ;  /* 0x0000000358b57223 */ /* 0x100fe2000001080b */
[----:B------:R-:W-:Y:S01]  /*25c0*/  FMNMX.FTZ R7, R48, R7, !PT ;  /* 0x0000000730077209 */ /* 0x000fe20007810000 */
[-CC-:B------:R-:W-:Y:S01]  /*25d0*/  FFMA.FTZ R42, R27, R3.reuse, -R11.reuse ;  /* 0x000000031b2a7223 */ /* 0x180fe2000001080b */
[----:B------:R-:W-:Y:S01]  /*25e0*/  FSEL R82, R77, -INF , P2 ;  /* 0xff8000004d527808 */ /* 0x000fe20001000000 */
[--C-:B------:R-:W-:Y:S01]  /*25f0*/  FFMA.FTZ R183, R90, R3, -R11.reuse ;  /* 0x000000035ab77223 */ /* 0x100fe2000001080b */
[----:B------:R-:W-:Y:S01]  /*2600*/  FMNMX.FTZ R7, R22, R7, !PT ;  /* 0x0000000716077209 */ /* 0x000fe20007810000 */
[----:B------:R-:W-:Y:S01]  /*2610*/  MUFU.EX2 R181, R181 ;  /* 0x000000b500b57308 */ /* 0x000fe20000000800 */
[----:B------:R-:W-:Y:S01]  /*2620*/  FSEL R88, R85, -INF , P6 ;  /* 0xff80000055587808 */ /* 0x000fe20003000000 */
[--C-:B------:R-:W-:Y:S01]  /*2630*/  FFMA.FTZ R46, R92, R3, -R11.reuse ;  /* 0x000000035c2e7223 */ /* 0x100fe2000001080b */
[----:B------:R-:W-:Y:S01]  /*2640*/  FMNMX.FTZ R7, R52, R7, !PT ;  /* 0x0000000734077209 */ /* 0x000fe20007810000 */
[-CC-:B------:R-:W-:Y:S01]  /*2650*/  FFMA.FTZ R177, R94, R3.reuse, -R11.reuse ;  /* 0x000000035eb17223 */ /* 0x180fe2000001080b */
[-CC-:B------:R-:W-:Y:S01]  /*2660*/  FFMA.FTZ R58, R96, R3.reuse, -R11.reuse ;  /* 0x00000003603a7223 */ /* 0x180fe2000001080b */
[--C-:B------:R-:W-:Y:S01]  /*2670*/  FFMA.FTZ R179, R98, R3, -R11.reuse ;  /* 0x0000000362b37223 */ /* 0x100fe2000001080b */
[----:B------:R-:W-:Y:S01]  /*2680*/  FMNMX.FTZ R7, R26, R7, !PT ;  /* 0x000000071a077209 */ /* 0x000fe20007810000 */
[----:B------:R-:W0:Y:S01]  /*2690*/  MUFU.EX2 R42, R42 ;  /* 0x0000002a002a7308 */ /* 0x000e220000000800 */
[-CC-:B------:R-:W-:Y:S01]  /*26a0*/  FFMA.FTZ R62, R100, R3.reuse, -R11.reuse ;  /* 0x00000003643e7223 */ /* 0x180fe2000001080b */
[--C-:B------:R-:W-:Y:S01]  /*26b0*/  FFMA.FTZ R173, R102, R3, -R11.reuse ;  /* 0x0000000366ad7223 */ /* 0x100fe2000001080b */
[----:B------:R-:W-:Y:S01]  /*26c0*/  FMNMX.FTZ R7, R56, R7, !PT ;  /* 0x0000000738077209 */ /* 0x000fe20007810000 */
[-CC-:B------:R-:W-:Y:S01]  /*26d0*/  FFMA.FTZ R66, R104, R3.reuse, -R11.reuse ;  /* 0x0000000368427223 */ /* 0x180fe2000001080b */
[-CC-:B------:R-:W-:Y:S01]  /*26e0*/  FFMA.FTZ R175, R106, R3.reuse, -R11.reuse ;  /* 0x000000036aaf7223 */ /* 0x180fe2000001080b */
[--C-:B------:R-:W-:Y:S01]  /*26f0*/  FFMA.FTZ R70, R108, R3, -R11.reuse ;  /* 0x000000036c467223 */ /* 0x100fe2000001080b */
[----:B------:R-:W-:Y:S01]  /*2700*/  FMNMX.FTZ R7, R30, R7, !PT ;  /* 0x000000071e077209 */ /* 0x000fe20007810000 */
[----:B------:R-:W1:Y:S01]  /*2710*/  MUFU.EX2 R183, R183 ;  /* 0x000000b700b77308 */ /* 0x000e620000000800 */
[-CC-:B------:R-:W-:Y:S01]  /*2720*/  FFMA.FTZ R169, R110, R3.reuse, -R11.reuse ;  /* 0x000000036ea97223 */ /* 0x180fe2000001080b */
[--C-:B------:R-:W-:Y:S01]  /*2730*/  FFMA.FTZ R74, R112, R3, -R11.reuse ;  /* 0x00000003704a7223 */ /* 0x100fe2000001080b */
[----:B------:R-:W-:Y:S01]  /*2740*/  FMNMX.FTZ R7, R60, R7, !PT ;  /* 0x000000073c077209 */ /* 0x000fe20007810000 */
[-CC-:B------:R-:W-:Y:S01]  /*2750*/  FFMA.FTZ R171, R114, R3.reuse, -R11.reuse ;  /* 0x0000000372ab7223 */ /* 0x180fe2000001080b */
[-CC-:B------:R-:W-:Y:S01]  /*2760*/  FFMA.FTZ R116, R116, R3.reuse, -R11.reuse ;  /* 0x0000000374747223 */ /* 0x180fe2000001080b */
[--C-:B------:R-:W-:Y:S01]  /*2770*/  FFMA.FTZ R118, R118, R3, -R11.reuse ;  /* 0x0000000376767223 */ /* 0x100fe2000001080b */
[----:B------:R-:W-:Y:S01]  /*2780*/  FMNMX.FTZ R7, R34, R7, !PT ;  /* 0x0000000722077209 */ /* 0x000fe20007810000 */
[----:B------:R-:W2:Y:S01]  /*2790*/  MUFU.EX2 R46, R46 ;  /* 0x0000002e002e7308 */ /* 0x000ea20000000800 */
[-CC-:B------:R-:W-:Y:S01]  /*27a0*/  FFMA.FTZ R120, R120, R3.reuse, -R11.reuse ;  /* 0x0000000378787223 */ /* 0x180fe2000001080b */
[--C-:B------:R-:W-:Y:S01]  /*27b0*/  FFMA.FTZ R122, R122, R3, -R11.reuse ;  /* 0x000000037a7a7223 */ /* 0x100fe2000001080b */
[----:B------:R-:W-:Y:S01]  /*27c0*/  FMNMX.FTZ R7, R64, R7, !PT ;  /* 0x0000000740077209 */ /* 0x000fe20007810000 */
[-CC-:B------:R-:W-:Y:S01]  /*27d0*/  FFMA.FTZ R124, R124, R3.reuse, -R11.reuse ;  /* 0x000000037c7c7223 */ /* 0x180fe2000001080b */
[-CC-:B------:R-:W-:Y:S01]  /*27e0*/  FFMA.FTZ R126, R126, R3.reuse, -R11.reuse ;  /* 0x000000037e7e7223 */ /* 0x180fe2000001080b */
[--C-:B------:R-:W-:Y:S01]  /*27f0*/  FFMA.FTZ R128, R128, R3, -R11.reuse ;  /* 0x0000000380807223 */ /* 0x100fe2000001080b */
[----:B------:R-:W-:Y:S01]  /*2800*/  FMNMX.FTZ R7, R38, R7, !PT ;  /* 0x0000000726077209 */ /* 0x000fe20007810000 */
[----:B------:R-:W3:Y:S01]  /*2810*/  MUFU.EX2 R177, R177 ;  /* 0x000000b100b17308 */ /* 0x000ee20000000800 */
[-CC-:B------:R-:W-:Y:S01]  /*2820*/  FFMA.FTZ R130, R130, R3.reuse, -R11.reuse ;  /* 0x0000000382827223 */ /* 0x180fe2000001080b */
[--C-:B------:R-:W-:Y:S01]  /*2830*/  FFMA.FTZ R132, R132, R3, -R11.reuse ;  /* 0x0000000384847223 */ /* 0x100fe2000001080b */
[----:B------:R-:W-:Y:S01]  /*2840*/  FMNMX.FTZ R7, R68, R7, !PT ;  /* 0x0000000744077209 */ /* 0x000fe20007810000 */
[-CC-:B------:R-:W-:Y:S01]  /*2850*/  FFMA.FTZ R134, R134, R3.reuse, -R11.reuse ;  /* 0x0000000386867223 */ /* 0x180fe2000001080b */
        /* <DEDUP_REMOVED lines=8> */
[----:B------:R-:W-:Y:S01]  /*28e0*/  FFMA.FTZ R146, R146, R3, -R11 ;  /* 0x0000000392927223 */ /* 0x000fe2000001080b */
[----:B------:R-:W4:Y:S01]  /*28f0*/  MUFU.EX2 R58, R58 ;  /* 0x0000003a003a7308 */ /* 0x000f220000000800 */
[----:B------:R-:W-:Y:S01]  /*2900*/  FMNMX.FTZ R7, R50, R7, !PT ;  /* 0x0000000732077209 */ /* 0x000fe20007810000 */
[--C-:B------:R-:W-:Y:S01]  /*2910*/  IMAD.MOV.U32 R114, RZ, RZ, R151.reuse ;  /* 0x000000ffff727224 */ /* 0x100fe200078e0097 */
[----:B------:R-:W-:Y:S01]  /*2920*/  MOV R110, R151 ;  /* 0x00000097006e7202 */ /* 0x000fe20000000f00 */
[--C-:B------:R-:W-:Y:S01]  /*2930*/  IMAD.MOV.U32 R112, RZ, RZ, R151.reuse ;  /* 0x000000ffff707224 */ /* 0x100fe200078e0097 */
[----:B------:R-:W-:Y:S01]  /*2940*/  FMNMX.FTZ R7, R76, R7, !PT ;  /* 0x000000074c077209 */ /* 0x000fe20007810000 */
[--C-:B------:R-:W-:Y:S01]  /*2950*/  IMAD.MOV.U32 R108, RZ, RZ, R151.reuse ;  /* 0x000000ffff6c7224 */ /* 0x100fe200078e0097 */
[----:B------:R-:W-:Y:S01]  /*2960*/  MOV R96, R151 ;  /* 0x0000009700607202 */ /* 0x000fe20000000f00 */
[----:B------:R-:W5:Y:S01]  /*2970*/  MUFU.EX2 R179, R179 ;  /* 0x000000b300b37308 */ /* 0x000f620000000800 */
[----:B------:R-:W-:Y:S01]  /*2980*/  FMNMX.FTZ R7, R82, R7, !PT ;  /* 0x0000000752077209 */ /* 0x000fe20007810000 */
[----:B------:R-:W-:-:S02]  /*2990*/  IMAD.MOV.U32 R106, RZ, RZ, R151 ;  /* 0x000000ffff6a7224 */ /* 0x000fc400078e0097 */
[--C-:B------:R-:W-:Y:S01]  /*29a0*/  IMAD.MOV.U32 R104, RZ, RZ, R151.reuse ;  /* 0x000000ffff687224 */ /* 0x100fe200078e0097 */
[----:B------:R-:W-:Y:S01]  /*29b0*/  FMNMX.FTZ R7, R80, R7, !PT ;  /* 0x0000000750077209 */ /* 0x000fe20007810000 */
[--C-:B------:R-:W-:Y:S02]  /*29c0*/  IMAD.MOV.U32 R102, RZ, RZ, R151.reuse ;  /* 0x000000ffff667224 */ /* 0x100fe400078e0097 */
[----:B------:R-:W-:Y:S01]  /*29d0*/  MUFU.EX2 R62, R62 ;  /* 0x0000003e003e7308 */ /* 0x000fe20000000800 */
[----:B------:R-:W-:Y:S01]  /*29e0*/  FMNMX.FTZ R7, R86, R7, !PT ;  /* 0x0000000756077209 */ /* 0x000fe20007810000 */
[--C-:B------:R-:W-:Y:S02]  /*29f0*/  IMAD.MOV.U32 R100, RZ, RZ, R151.reuse ;  /* 0x000000ffff647224 */ /* 0x100fe400078e0097 */
[--C-:B------:R-:W-:Y:S01]  /*2a00*/  IMAD.MOV.U32 R98, RZ, RZ, R151.reuse ;  /* 0x000000ffff627224 */ /* 0x100fe200078e0097 */
[----:B------:R-:W-:Y:S01]  /*2a10*/  FMNMX.FTZ R7, R84, R7, !PT ;  /* 0x0000000754077209 */ /* 0x000fe20007810000 */
[----:B------:R-:W-:-:S02]  /*2a20*/  IMAD.MOV.U32 R94, RZ, RZ, R151 ;  /* 0x000000ffff5e7224 */ /* 0x000fc400078e0097 */
[----:B------:R-:W-:Y:S01]  /*2a30*/  MUFU.EX2 R173, R173 ;  /* 0x000000ad00ad7308 */ /* 0x000fe20000000800 */
[----:B------:R-:W-:Y:S01]  /*2a40*/  FMNMX.FTZ R7, R88, R7, !PT ;  /* 0x0000000758077209 */ /* 0x000fe20007810000 */
[--C-:B------:R-:W-:Y:S02]  /*2a50*/  IMAD.MOV.U32 R92, RZ, RZ, R151.reuse ;  /* 0x000000ffff5c7224 */ /* 0x100fe400078e0097 */
[----:B------:R-:W-:Y:S02]  /*2a60*/  IMAD.MOV.U32 R90, RZ, RZ, R151 ;  /* 0x000000ffff5a7224 */ /* 0x000fe400078e0097 */
[----:B------:R-:W0:Y:S02]  /*2a70*/  SHFL.BFLY PT, R6, R7, 0x2, 0x1f ;  /* 0x0c401f0007067f89 */ /* 0x000e2400000e0000 */
[----:B------:R-:W-:Y:S08]  /*2a80*/  MUFU.EX2 R66, R66 ;  /* 0x0000004200427308 */ /* 0x000ff00000000800 */
[----:B------:R-:W-:Y:S08]  /*2a90*/  MUFU.EX2 R175, R175 ;  /* 0x000000af00af7308 */ /* 0x000ff00000000800 */
[----:B------:R-:W-:Y:S01]  /*2aa0*/  MUFU.EX2 R70, R70 ;  /* 0x0000004600467308 */ /* 0x000fe20000000800 */
[----:B0-----:R-:W-:-:S07]  /*2ab0*/  FMNMX.FTZ R9, R7, R6, !PT ;  /* 0x0000000607097209 */ /* 0x001fce0007810000 */
[----:B------:R-:W-:Y:S01]  /*2ac0*/  MUFU.EX2 R169, R169 ;  /* 0x000000a900a97308 */ /* 0x000fe20000000800 */
[----:B------:R-:W0:Y:S07]  /*2ad0*/  SHFL.BFLY PT, R6, R9, 0x1, 0x1f ;  /* 0x0c201f0009067f89 */ /* 0x000e2e00000e0000 */
[----:B------:R-:W-:Y:S08]  /*2ae0*/  MUFU.EX2 R74, R74 ;  /* 0x0000004a004a7308 */ /* 0x000ff00000000800 */
[----:B------:R-:W-:Y:S08]  /*2af0*/  MUFU.EX2 R171, R171 ;  /* 0x000000ab00ab7308 */ /* 0x000ff00000000800 */
[----:B------:R-:W-:Y:S01]  /*2b00*/  MUFU.EX2 R116, R116 ;  /* 0x0000007400747308 */ /* 0x000fe20000000800 */
[----:B0-----:R-:W-:-:S04]  /*2b10*/  FMNMX.FTZ R6, R9, R6, !PT ;  /* 0x0000000609067209 */ /* 0x001fc80007810000 */
[C---:B------:R-:W-:Y:S01]  /*2b20*/  FSETP.NEU.FTZ.AND P2, PT, R6.reuse, -INF , PT ;  /* 0xff8000000600780b */ /* 0x040fe20003f5d000 */
[----:B------:R-:W-:Y:S02]  /*2b30*/  FMUL.FTZ R7, R6, R3 ;  /* 0x0000000306077220 */ /* 0x000fe40000410000 */
[----:B------:R-:W-:Y:S03]  /*2b40*/  MUFU.EX2 R118, R118 ;  /* 0x0000007600767308 */ /* 0x000fe60000000800 */
[----:B------:R-:W-:-:S05]  /*2b50*/  FSEL R9, R7, RZ, P2 ;  /* 0x000000ff07097208 */ /* 0x000fca0001000000 */
[----:B------:R-:W-:Y:S01]  /*2b60*/  MUFU.EX2 R153, R120 ;  /* 0x0000007800997308 */ /* 0x000fe20000000800 */
[-CC-:B------:R-:W-:Y:S01]  /*2b70*/  FFMA.FTZ R8, R8, R3.reuse, -R9.reuse ;  /* 0x0000000308087223 */ /* 0x180fe20000010809 */
[-CC-:B------:R-:W-:Y:S01]  /*2b80*/  FFMA.FTZ R24, R24, R3.reuse, -R9.reuse ;  /* 0x0000000318187223 */ /* 0x180fe20000010809 */
[-CC-:B------:R-:W-:Y:S01]  /*2b90*/  FFMA.FTZ R25, R25, R3.reuse, -R9.reuse ;  /* 0x0000000319197223 */ /* 0x180fe20000010809 */
[-CC-:B------:R-:W-:Y:S01]  /*2ba0*/  FFMA.FTZ R28, R28, R3.reuse, -R9.reuse ;  /* 0x000000031c1c7223 */ /* 0x180fe20000010809 */
[-CC-:B------:R-:W-:Y:S01]  /*2bb0*/  FFMA.FTZ R32, R32, R3.reuse, -R9.reuse ;  /* 0x0000000320207223 */ /* 0x180fe20000010809 */
[-CC-:B------:R-:W-:Y:S01]  /*2bc0*/  FFMA.FTZ R12, R12, R3.reuse, -R9.reuse ;  /* 0x000000030c0c7223 */ /* 0x180fe20000010809 */
[-CC-:B------:R-:W-:Y:S01]  /*2bd0*/  FFMA.FTZ R36, R36, R3.reuse, -R9.reuse ;  /* 0x0000000324247223 */ /* 0x180fe20000010809 */
[----:B------:R0:W-:Y:S01]  /*2be0*/  MUFU.EX2 R11, R8 ;  /* 0x00000008000b7308 */ /* 0x0001e20000000800 */
[-CC-:B------:R-:W-:Y:S01]  /*2bf0*/  FFMA.FTZ R14, R14, R3.reuse, -R9.reuse ;  /* 0x000000030e0e7223 */ /* 0x180fe20000010809 */
[-CC-:B------:R-:W-:Y:S01]  /*2c00*/  FFMA.FTZ R40, R40, R3.reuse, -R9.reuse ;  /* 0x0000000328287223 */ /* 0x180fe20000010809 */
[-CC-:B------:R-:W-:Y:S01]  /*2c10*/  FFMA.FTZ R18, R18, R3.reuse, -R9.reuse ;  /* 0x0000000312127223 */ /* 0x180fe20000010809 */
[-CC-:B------:R-:W-:Y:S01]  /*2c20*/  FFMA.FTZ R44, R44, R3.reuse, -R9.reuse ;  /* 0x000000032c2c7223 */ /* 0x180fe20000010809 */
[-CC-:B------:R-:W-:Y:S01]  /*2c30*/  FFMA.FTZ R20, R20, R3.reuse, -R9.reuse ;  /* 0x0000000314147223 */ /* 0x180fe20000010809 */
[-CC-:B------:R-:W-:Y:S01]  /*2c40*/  FFMA.FTZ R48, R48, R3.reuse, -R9.reuse ;  /* 0x0000000330307223 */ /* 0x180fe20000010809 */
[-CC-:B------:R-:W-:Y:S01]  /*2c50*/  FFMA.FTZ R22, R22, R3.reuse, -R9.reuse ;  /* 0x0000000316167223 */ /* 0x180fe20000010809 */
[----:B------:R-:W-:Y:S01]  /*2c60*/  MUFU.EX2 R24, R24 ;  /* 0x0000001800187308 */ /* 0x000fe20000000800 */
[----:B0-----:R-:W-:Y:S01]  /*2c70*/  FADD.FTZ R8, R181, R42 ;  /* 0x0000002ab5087221 */ /* 0x001fe20000010000 */
[-CC-:B------:R-:W-:Y:S01]  /*2c80*/  FFMA.FTZ R52, R52, R3.reuse, -R9.reuse ;  /* 0x0000000334347223 */ /* 0x180fe20000010809 */
[-CC-:B------:R-:W-:Y:S01]  /*2c90*/  FFMA.FTZ R26, R26, R3.reuse, -R9.reuse ;  /* 0x000000031a1a7223 */ /* 0x180fe20000010809 */
[-CC-:B------:R-:W-:Y:S01]  /*2ca0*/  FFMA.FTZ R56, R56, R3.reuse, -R9.reuse ;  /* 0x0000000338387223 */ /* 0x180fe20000010809 */
[----:B-1----:R-:W-:Y:S01]  /*2cb0*/  FADD.FTZ R7, R183, R8 ;  /* 0x00000008b7077221 */ /* 0x002fe20000010000 */
[-CC-:B------:R-:W-:Y:S01]  /*2cc0*/  FFMA.FTZ R30, R30, R3.reuse, -R9.reuse ;  /* 0x000000031e1e7223 */ /* 0x180fe20000010809 */
[-C--:B------:R-:W-:Y:S01]  /*2cd0*/  FFMA.FTZ R60, R60, R3.reuse, -R9 ;  /* 0x000000033c3c7223 */ /* 0x080fe20000010809 */
[----:B------:R-:W0:Y:S01]  /*2ce0*/  MUFU.EX2 R25, R25 ;  /* 0x0000001900197308 */ /* 0x000e220000000800 */
[----:B--2---:R-:W-:Y:S01]  /*2cf0*/  FADD.FTZ R8, R46, R7 ;  /* 0x000000072e087221 */ /* 0x004fe20000010000 */
[-CC-:B------:R-:W-:Y:S01]  /*2d00*/  FFMA.FTZ R34, R34, R3.reuse, -R9.reuse ;  /* 0x0000000322227223 */ /* 0x180fe20000010809 */
[-CC-:B------:R-:W-:Y:S01]  /*2d10*/  FFMA.FTZ R64, R64, R3.reuse, -R9.reuse ;  /* 0x0000000340407223 */ /* 0x180fe20000010809 */
[-CC-:B------:R-:W-:Y:S01]  /*2d20*/  FFMA.FTZ R38, R38, R3.reuse, -R9.reuse ;  /* 0x0000000326267223 */ /* 0x180fe20000010809 */
[----:B---3--:R-:W-:Y:S01]  /*2d30*/  FADD.FTZ R7, R177, R8 ;  /* 0x00000008b1077221 */ /* 0x008fe20000010000 */
[-CC-:B------:R-:W-:Y:S01]  /*2d40*/  FFMA.FTZ R68, R68, R3.reuse, -R9.reuse ;  /* 0x0000000344447223 */ /* 0x180fe20000010809 */
[-C--:B------:R-:W-:Y:S01]  /*2d50*/  FFMA.FTZ R54, R54, R3.reuse, -R9 ;  /* 0x0000000336367223 */ /* 0x080fe20000010809 */
[----:B------:R-:W1:Y:S01]  /*2d60*/  MUFU.EX2 R28, R28 ;  /* 0x0000001c001c7308 */ /* 0x000e620000000800 */
[----:B----4-:R-:W-:Y:S01]  /*2d70*/  FADD.FTZ R8, R58, R7 ;  /* 0x000000073a087221 */ /* 0x010fe20000010000 */
[-CC-:B------:R-:W-:Y:S01]  /*2d80*/  FFMA.FTZ R72, R72, R3.reuse, -R9.reuse ;  /* 0x0000000348487223 */ /* 0x180fe20000010809 */
[-CC-:B------:R-:W-:Y:S01]  /*2d90*/  FFMA.FTZ R50, R50, R3.reuse, -R9.reuse ;  /* 0x0000000332327223 */ /* 0x180fe20000010809 */
[-CC-:B------:R-:W-:Y:S01]  /*2da0*/  FFMA.FTZ R76, R76, R3.reuse, -R9.reuse ;  /* 0x000000034c4c7223 */ /* 0x180fe20000010809 */
[----:B-----5:R-:W-:Y:S01]  /*2db0*/  FADD.FTZ R31, R179, R8 ;  /* 0x00000008b31f7221 */ /* 0x020fe20000010000 */
[-CC-:B------:R-:W-:Y:S01]  /*2dc0*/  FFMA.FTZ R82, R82, R3.reuse, -R9.reuse ;  /* 0x0000000352527223 */ /* 0x180fe20000010809 */
[-C--:B------:R-:W-:Y:S01]  /*2dd0*/  FFMA.FTZ R80, R80, R3.reuse, -R9 ;  /* 0x0000000350507223 */ /* 0x080fe20000010809 */
[----:B------:R-:W2:Y:S01]  /*2de0*/  MUFU.EX2 R32, R32 ;  /* 0x0000002000207308 */ /* 0x000ea20000000800 */
[----:B0-----:R-:W-:Y:S01]  /*2df0*/  FADD.FTZ R7, R24, R25 ;  /* 0x0000001918077221 */ /* 0x001fe20000010000 */
[-CC-:B------:R-:W-:Y:S01]  /*2e00*/  FFMA.FTZ R86, R86, R3.reuse, -R9.reuse ;  /* 0x0000000356567223 */ /* 0x180fe20000010809 */
[-CC-:B------:R-:W-:Y:S01]  /*2e10*/  FFMA.FTZ R84, R84, R3.reuse, -R9.reuse ;  /* 0x0000000354547223 */ /* 0x180fe20000010809 */
[----:B------:R-:W-:Y:S01]  /*2e20*/  FFMA.FTZ R88, R88, R3, -R9 ;  /* 0x0000000358587223 */ /* 0x000fe20000010809 */
[----:B------:R-:W-:Y:S01]  /*2e30*/  F2FP.BF16.F32.PACK_AB R181, R42, R181 ;  /* 0x000000b52ab5723e */ /* 0x000fe200000010ff */
[----:B------:R-:W-:Y:S01]  /*2e40*/  IMAD.MOV.U32 R120, RZ, RZ, R151 ;  /* 0x000000ffff787224 */ /* 0x000fe200078e0097 */
[----:B------:R-:W-:Y:S01]  /*2e50*/  F2FP.BF16.F32.PACK_AB R183, R46, R183 ;  /* 0x000000b72eb7723e */ /* 0x000fe200000010ff */
[----:B------:R0:W3:Y:S01]  /*2e60*/  MUFU.EX2 R13, R12 ;  /* 0x0000000c000d7308 */ /* 0x0000e20000000800 */
[----:B-1----:R-:W-:Y:S01]  /*2e70*/  FADD.FTZ R8, R28, R7 ;  /* 0x000000071c087221 */ /* 0x002fe20000010000 */
[----:B------:R-:W-:-:S02]  /*2e80*/  F2FP.BF16.F32.PACK_AB R182, R11, R28 ;  /* 0x0000001c0bb6723e */ /* 0x000fc400000010ff */
[----:B------:R-:W-:Y:S01]  /*2e90*/  F2FP.BF16.F32.PACK_AB R177, R58, R177 ;  /* 0x000000b13ab1723e */ /* 0x000fe200000010ff */
[----:B------:R-:W-:Y:S01]  /*2ea0*/  FADD.FTZ R7, R11, R8 ;  /* 0x000000080b077221 */ /* 0x000fe20000010000 */
[C---:B------:R-:W-:Y:S02]  /*2eb0*/  F2FP.BF16.F32.PACK_AB R179, R62.reuse, R179 ;  /* 0x000000b33eb3723e */ /* 0x040fe400000010ff */
[----:B------:R-:W1:Y:S01]  /*2ec0*/  MUFU.EX2 R36, R36 ;  /* 0x0000002400247308 */ /* 0x000e620000000800 */
[----:B0-----:R-:W-:Y:S01]  /*2ed0*/  FADD.FTZ R12, R62, R31 ;  /* 0x0000001f3e0c7221 */ /* 0x001fe20000010000 */
[----:B--2---:R-:W-:Y:S01]  /*2ee0*/  FADD.FTZ R8, R32, R7 ;  /* 0x0000000720087221 */ /* 0x004fe20000010000 */
[----:B------:R-:W-:Y:S02]  /*2ef0*/  F2FP.BF16.F32.PACK_AB R180, R25, R24 ;  /* 0x0000001819b4723e */ /* 0x000fe400000010ff */
[----:B------:R-:W-:Y:S01]  /*2f00*/  FADD.FTZ R33, R173, R12 ;  /* 0x0000000cad217221 */ /* 0x000fe20000010000 */
[----:B------:R-:W-:-:S02]  /*2f10*/  F2FP.BF16.F32.PACK_AB R173, R66, R173 ;  /* 0x000000ad42ad723e */ /* 0x000fc400000010ff */
[----:B------:R0:W2:Y:S01]  /*2f20*/  MUFU.EX2 R15, R14 ;  /* 0x0000000e000f7308 */ /* 0x0000a20000000800 */
[----:B------:R-:W-:Y:S01]  /*2f30*/  FADD.FTZ R12, R66, R33 ;  /* 0x00000021420c7221 */ /* 0x000fe20000010000 */
[C---:B---3--:R-:W-:Y:S01]  /*2f40*/  FADD.FTZ R7, R13.reuse, R8 ;  /* 0x000000080d077221 */ /* 0x048fe20000010000 */
[----:B------:R-:W-:Y:S02]  /*2f50*/  F2FP.BF16.F32.PACK_AB R176, R13, R32 ;  /* 0x000000200db0723e */ /* 0x000fe400000010ff */
[----:B------:R-:W-:Y:S01]  /*2f60*/  FADD.FTZ R33, R175, R12 ;  /* 0x0000000caf217221 */ /* 0x000fe20000010000 */
[C---:B------:R-:W-:Y:S02]  /*2f70*/  F2FP.BF16.F32.PACK_AB R175, R70.reuse, R175 ;  /* 0x000000af46af723e */ /* 0x040fe400000010ff */
[----:B------:R-:W3:Y:S01]  /*2f80*/  MUFU.EX2 R40, R40 ;  /* 0x0000002800287308 */ /* 0x000ee20000000800 */
[----:B0-----:R-:W-:Y:S02]  /*2f90*/  IMAD.U32 R14, RZ, RZ, UR36 ;  /* 0x00000024ff0e7e24 */ /* 0x001fe4000f8e00ff */
[----:B------:R-:W-:Y:S01]  /*2fa0*/  FADD.FTZ R12, R70, R33 ;  /* 0x00000021460c7221 */ /* 0x000fe20000010000 */
[----:B-1----:R-:W-:Y:S01]  /*2fb0*/  FADD.FTZ R8, R36, R7 ;  /* 0x0000000724087221 */ /* 0x002fe20000010000 */
[----:B------:R-:W-:-:S02]  /*2fc0*/  @!P1 VIADD R7, R14, 0x34840 ;  /* 0x000348400e079836 */ /* 0x000fc40000000000 */
[----:B------:R-:W-:Y:S01]  /*2fd0*/  FADD.FTZ R37, R169, R12 ;  /* 0x0000000ca9257221 */ /* 0x000fe20000010000 */
[C---:B------:R-:W-:Y:S01]  /*2fe0*/  F2FP.BF16.F32.PACK_AB R169, R74.reuse, R169 ;  /* 0x000000a94aa9723e */ /* 0x040fe200000010ff */
[----:B------:R-:W0:Y:S01]  /*2ff0*/  MUFU.EX2 R19, R18 ;  /* 0x0000001200137308 */ /* 0x000e220000000800 */
[C---:B--2---:R-:W-:Y:S01]  /*3000*/  FADD.FTZ R35, R15.reuse, R8 ;  /* 0x000000080f237221 */ /* 0x044fe20000010000 */
[----:B------:R-:W-:Y:S01]  /*3010*/  FADD.FTZ R12, R74, R37 ;  /* 0x000000254a0c7221 */ /* 0x000fe20000010000 */
[----:B------:R-:W-:Y:S02]  /*3020*/  @!P1 PRMT R7, RZ, 0x654, R7 ;  /* 0x00000654ff079816 */ /* 0x000fe40000000007 */
[----:B------:R-:W-:Y:S02]  /*3030*/  F2FP.BF16.F32.PACK_AB R178, R15, R36 ;  /* 0x000000240fb2723e */ /* 0x000fe400000010ff */
[----:B------:R0:W-:Y:S01]  /*3040*/  @!P1 SYNCS.ARRIVE.TRANS64.RED.A1T0 RZ, [R7+URZ], RZ ;  /* 0x000000ff07ff99a7 */ /* 0x0001e2000810043f */
[----:B------:R-:W1:Y:S01]  /*3050*/  MUFU.EX2 R44, R44 ;  /* 0x0000002c002c7308 */ /* 0x000e620000000800 */
[----:B---3--:R-:W-:Y:S01]  /*3060*/  FADD.FTZ R8, R40, R35 ;  /* 0x0000002328087221 */ /* 0x008fe20000010000 */
[----:B------:R-:W-:Y:S01]  /*3070*/  FADD.FTZ R35, R171, R12 ;  /* 0x0000000cab237221 */ /* 0x000fe20000010000 */
[----:B------:R-:W-:-:S03]  /*3080*/  F2FP.BF16.F32.PACK_AB R171, R116, R171 ;  /* 0x000000ab74ab723e */ /* 0x000fc600000010ff */
[----:B------:R-:W-:Y:S01]  /*3090*/  FADD.FTZ R35, R116, R35 ;  /* 0x0000002374237221 */ /* 0x000fe20000010000 */
[----:B------:R-:W-:Y:S01]  /*30a0*/  IMAD.MOV.U32 R116, RZ, RZ, R151 ;  /* 0x000000ffff747224 */ /* 0x000fe200078e0097 */
[----:B------:R-:W2:Y:S01]  /*30b0*/  MUFU.EX2 R21, R20 ;  /* 0x0000001400157308 */ /* 0x000ea20000000800 */
[C---:B0-----:R-:W-:Y:S01]  /*30c0*/  FADD.FTZ R7, R19.reuse, R8 ;  /* 0x0000000813077221 */ /* 0x041fe20000010000 */
[----:B------:R-:W-:Y:S01]  /*30d0*/  FADD.FTZ R12, R118, R35 ;  /* 0x00000023760c7221 */ /* 0x000fe20000010000 */
[----:B------:R-:W-:-:S03]  /*30e0*/  F2FP.BF16.F32.PACK_AB R172, R19, R40 ;  /* 0x0000002813ac723e */ /* 0x000fc600000010ff */
[C---:B------:R-:W-:Y:S01]  /*30f0*/  FADD.FTZ R37, R153.reuse, R12 ;  /* 0x0000000c99257221 */ /* 0x040fe20000010000 */
[----:B------:R-:W-:Y:S01]  /*3100*/  F2FP.BF16.F32.PACK_AB R153, R153, R118 ;  /* 0x000000769999723e */ /* 0x000fe200000010ff */
[----:B------:R-:W0:Y:S01]  /*3110*/  MUFU.EX2 R48, R48 ;  /* 0x0000003000307308 */ /* 0x000e220000000800 */
[----:B-1----:R-:W-:Y:S01]  /*3120*/  FADD.FTZ R8, R44, R7 ;  /* 0x000000072c087221 */ /* 0x002fe20000010000 */
[----:B------:R-:W-:-:S06]  /*3130*/  IMAD.MOV.U32 R118, RZ, RZ, R151 ;  /* 0x000000ffff767224 */ /* 0x000fcc00078e0097 */
[----:B------:R-:W1:Y:S01]  /*3140*/  MUFU.EX2 R122, R122 ;  /* 0x0000007a007a7308 */ /* 0x000e620000000800 */
[C---:B--2---:R-:W-:Y:S01]  /*3150*/  FADD.FTZ R7, R21.reuse, R8 ;  /* 0x0000000815077221 */ /* 0x044fe20000010000 */
[----:B------:R-:W-:-:S06]  /*3160*/  F2FP.BF16.F32.PACK_AB R174, R21, R44 ;  /* 0x0000002c15ae723e */ /* 0x000fcc00000010ff */
[----:B------:R-:W2:Y:S01]  /*3170*/  MUFU.EX2 R23, R22 ;  /* 0x0000001600177308 */ /* 0x000ea20000000800 */
[----:B0-----:R-:W-:-:S07]  /*3180*/  FADD.FTZ R8, R48, R7 ;  /* 0x0000000730087221 */ /* 0x001fce0000010000 */
[----:B------:R0:W3:Y:S01]  /*3190*/  MUFU.EX2 R155, R124 ;  /* 0x0000007c009b7308 */ /* 0x0000e20000000800 */
[----:B-1----:R-:W-:-:S07]  /*31a0*/  FADD.FTZ R12, R122, R37 ;  /* 0x000000257a0c7221 */ /* 0x002fce0000010000 */
[----:B------:R-:W1:Y:S01]  /*31b0*/  MUFU.EX2 R52, R52 ;  /* 0x0000003400347308 */ /* 0x000e620000000800 */
[C---:B--2---:R-:W-:Y:S01]  /*31c0*/  FADD.FTZ R7, R23.reuse, R8 ;  /* 0x0000000817077221 */ /* 0x044fe20000010000 */
[----:B------:R-:W-:Y:S02]  /*31d0*/  F2FP.BF16.F32.PACK_AB R168, R23, R48 ;  /* 0x0000003017a8723e */ /* 0x000fe400000010ff */
[----:B0-----:R-:W-:-:S04]  /*31e0*/  MOV R124, R151 ;  /* 0x00000097007c7202 */ /* 0x001fc80000000f00 */
[----:B------:R-:W0:Y:S01]  /*31f0*/  MUFU.EX2 R126, R126 ;  /* 0x0000007e007e7308 */ /* 0x000e220000000800 */
[C---:B---3--:R-:W-:Y:S01]  /*3200*/  FADD.FTZ R37, R155.reuse, R12 ;  /* 0x0000000c9b257221 */ /* 0x048fe20000010000 */
[----:B------:R-:W-:Y:S01]  /*3210*/  F2FP.BF16.F32.PACK_AB R155, R155, R122 ;  /* 0x0000007a9b9b723e */ /* 0x000fe200000010ff */
[----:B------:R-:W-:-:S05]  /*3220*/  IMAD.MOV.U32 R122, RZ, RZ, R151 ;  /* 0x000000ffff7a7224 */ /* 0x000fca00078e0097 */
[----:B------:R-:W2:Y:S01]  /*3230*/  MUFU.EX2 R27, R26 ;  /* 0x0000001a001b7308 */ /* 0x000ea20000000800 */
[----:B-1----:R-:W-:-:S07]  /*3240*/  FADD.FTZ R8, R52, R7 ;  /* 0x0000000734087221 */ /* 0x002fce0000010000 */
[----:B------:R1:W3:Y:S01]  /*3250*/  MUFU.EX2 R157, R128 ;  /* 0x00000080009d7308 */ /* 0x0002e20000000800 */
[----:B0-----:R-:W-:-:S07]  /*3260*/  FADD.FTZ R12, R126, R37 ;  /* 0x000000257e0c7221 */ /* 0x001fce0000010000 */
[----:B------:R-:W0:Y:S01]  /*3270*/  MUFU.EX2 R56, R56 ;  /* 0x0000003800387308 */ /* 0x000e220000000800 */
[C---:B--2---:R-:W-:Y:S01]  /*3280*/  FADD.FTZ R7, R27.reuse, R8 ;  /* 0x000000081b077221 */ /* 0x044fe20000010000 */
[----:B------:R-:W-:Y:S01]  /*3290*/  F2FP.BF16.F32.PACK_AB R170, R27, R52 ;  /* 0x000000341baa723e */ /* 0x000fe200000010ff */
[----:B-1----:R-:W-:-:S05]  /*32a0*/  IMAD.MOV.U32 R128, RZ, RZ, R151 ;  /* 0x000000ffff807224 */ /* 0x002fca00078e0097 */
[----:B------:R-:W1:Y:S01]  /*32b0*/  MUFU.EX2 R130, R130 ;  /* 0x0000008200827308 */ /* 0x000e620000000800 */
[C---:B---3--:R-:W-:Y:S01]  /*32c0*/  FADD.FTZ R37, R157.reuse, R12 ;  /* 0x0000000c9d257221 */ /* 0x048fe20000010000 */
[----:B------:R-:W-:Y:S01]  /*32d0*/  F2FP.BF16.F32.PACK_AB R157, R157, R126 ;  /* 0x0000007e9d9d723e */ /* 0x000fe200000010ff */
[----:B------:R-:W-:-:S05]  /*32e0*/  IMAD.MOV.U32 R126, RZ, RZ, R151 ;  /* 0x000000ffff7e7224 */ /* 0x000fca00078e0097 */
[----:B------:R-:W2:Y:S01]  /*32f0*/  MUFU.EX2 R29, R30 ;  /* 0x0000001e001d7308 */ /* 0x000ea20000000800 */
[----:B0-----:R-:W-:-:S07]  /*3300*/  FADD.FTZ R8, R56, R7 ;  /* 0x0000000738087221 */ /* 0x001fce0000010000 */
[----:B------:R0:W3:Y:S01]  /*3310*/  MUFU.EX2 R159, R132 ;  /* 0x00000084009f7308 */ /* 0x0000e20000000800 */
[----:B-1----:R-:W-:-:S07]  /*3320*/  FADD.FTZ R12, R130, R37 ;  /* 0x00000025820c7221 */ /* 0x002fce0000010000 */
[----:B------:R-:W1:Y:S01]  /*3330*/  MUFU.EX2 R60, R60 ;  /* 0x0000003c003c7308 */ /* 0x000e620000000800 */
[C---:B--2---:R-:W-:Y:S01]  /*3340*/  FADD.FTZ R7, R29.reuse, R8 ;  /* 0x000000081d077221 */ /* 0x044fe20000010000 */
[----:B------:R-:W-:Y:S01]  /*3350*/  F2FP.BF16.F32.PACK_AB R152, R29, R56 ;  /* 0x000000381d98723e */ /* 0x000fe200000010ff */
[----:B0-----:R-:W-:-:S05]  /*3360*/  IMAD.MOV.U32 R132, RZ, RZ, R151 ;  /* 0x000000ffff847224 */ /* 0x001fca00078e0097 */
        /* <DEDUP_REMOVED lines=26> */
[----:B------:R-:W-:-:S06]  /*3510*/  F2FP.BF16.F32.PACK_AB R163, R163, R78 ;  /* 0x0000004ea3a3723e */ /* 0x000fcc00000010ff */
        /* <DEDUP_REMOVED lines=14> */
[----:B------:R-:W0:Y:S01]  /*3600*/  MUFU.EX2 R76, R76 ;  /* 0x0000004c004c7308 */ /* 0x000e220000000800 */
[----:B-1----:R-:W-:-:S07]  /*3610*/  FADD.FTZ R12, R144, R41 ;  /* 0x00000029900c7221 */ /* 0x002fce0000010000 */
[----:B------:R-:W1:Y:S01]  /*3620*/  MUFU.EX2 R37, R82 ;  /* 0x0000005200257308 */ /* 0x000e620000000800 */
[C---:B--2---:R-:W-:Y:S01]  /*3630*/  FADD.FTZ R41, R9.reuse, R8 ;  /* 0x0000000809297221 */ /* 0x044fe20000010000 */
[----:B------:R-:W-:Y:S01]  /*3640*/  F2FP.BF16.F32.PACK_AB R160, R9, R72 ;  /* 0x0000004809a0723e */ /* 0x000fe200000010ff */
[----:B------:R-:W-:-:S05]  /*3650*/  IMAD.MOV.U32 R9, RZ, RZ, RZ ;  /* 0x000000ffff097224 */ /* 0x000fca00078e00ff */
[----:B------:R-:W2:Y:S01]  /*3660*/  MUFU.EX2 R80, R80 ;  /* 0x0000005000507308 */ /* 0x000ea20000000800 */
[----:B0-----:R-:W-:-:S07]  /*3670*/  FADD.FTZ R8, R76, R41 ;  /* 0x000000294c087221 */ /* 0x001fce0000010000 */
[----:B------:R-:W0:Y:S01]  /*3680*/  MUFU.EX2 R39, R86 ;  /* 0x0000005600277308 */ /* 0x000e220000000800 */
[C---:B-1----:R-:W-:Y:S01]  /*3690*/  FADD.FTZ R13, R37.reuse, R8 ;  /* 0x00000008250d7221 */ /* 0x042fe20000010000 */
[----:B------:R-:W-:-:S06]  /*36a0*/  F2FP.BF16.F32.PACK_AB R162, R37, R76 ;  /* 0x0000004c25a2723e */ /* 0x000fcc00000010ff */
[----:B------:R-:W1:Y:S01]  /*36b0*/  MUFU.EX2 R84, R84 ;  /* 0x0000005400547308 */ /* 0x000e620000000800 */
[----:B--2---:R-:W-:-:S07]  /*36c0*/  FADD.FTZ R8, R80, R13 ;  /* 0x0000000d50087221 */ /* 0x004fce0000010000 */
[----:B------:R2:W3:Y:S01]  /*36d0*/  MUFU.EX2 R167, R146 ;  /* 0x0000009200a77308 */ /* 0x0004e20000000800 */
[C---:B0-----:R-:W-:Y:S01]  /*36e0*/  FADD.FTZ R13, R39.reuse, R8 ;  /* 0x00000008270d7221 */ /* 0x041fe20000010000 */
[----:B------:R-:W-:-:S06]  /*36f0*/  F2FP.BF16.F32.PACK_AB R164, R39, R80 ;  /* 0x0000005027a4723e */ /* 0x000fcc00000010ff */
[----:B------:R0:W4:Y:S01]  /*3700*/  MUFU.EX2 R11, R88 ;  /* 0x00000058000b7308 */ /* 0x0001220000000800 */
[----:B-1----:R-:W-:Y:S01]  /*3710*/  FADD.FTZ R8, R84, R13 ;  /* 0x0000000d54087221 */ /* 0x002fe20000010000 */
[----:B------:R-:W-:Y:S02]  /*3720*/  VIADD R13, R17, 0xfffffffe ;  /* 0xfffffffe110d7836 */ /* 0x000fe40000000000 */
[----:B--2---:R-:W-:-:S03]  /*3730*/  IMAD.MOV.U32 R146, RZ, RZ, R151 ;  /* 0x000000ffff927224 */ /* 0x004fc600078e0097 */
[----:B------:R-:W-:Y:S01]  /*3740*/  ISETP.GE.AND P2, PT, R13, R2, PT ;  /* 0x000000020d00720c */ /* 0x000fe20003f46270 */
[C---:B---3--:R-:W-:Y:S01]  /*3750*/  FADD.FTZ R7, R167.reuse, R12 ;  /* 0x0000000ca7077221 */ /* 0x048fe20000010000 */
[----:B------:R-:W-:Y:S01]  /*3760*/  F2FP.BF16.F32.PACK_AB R167, R167, R144 ;  /* 0x00000090a7a7723e */ /* 0x000fe200000010ff */
[----:B------:R-:W-:Y:S02]  /*3770*/  IMAD.MOV.U32 R12, RZ, RZ, 0x3f800000 ;  /* 0x3f800000ff0c7424 */ /* 0x000fe400078e00ff */
[--C-:B------:R-:W-:Y:S02]  /*3780*/  IMAD.MOV.U32 R144, RZ, RZ, R151.reuse ;  /* 0x000000ffff907224 */ /* 0x100fe400078e0097 */
[----:B0-----:R-:W-:Y:S02]  /*3790*/  IMAD.MOV.U32 R88, RZ, RZ, R151 ;  /* 0x000000ffff587224 */ /* 0x001fe400078e0097 */
[C---:B----4-:R-:W-:Y:S01]  /*37a0*/  FADD.FTZ R8, R11.reuse, R8 ;  /* 0x000000080b087221 */ /* 0x050fe20000010000 */
[----:B------:R-:W-:-:S02]  /*37b0*/  F2FP.BF16.F32.PACK_AB R166, R11, R84 ;  /* 0x000000540ba6723e */ /* 0x000fc400000010ff */
[----:B------:R-:W-:Y:S01]  /*37c0*/  MOV R11, 0x3f800000 ;  /* 0x3f800000000b7802 */ /* 0x000fe20000000f00 */
[----:B------:R-:W-:Y:S06]  /*37d0*/  @!P2 BRA `(.L_x_19) ;  /* 0x0000002000b0a947 */ /* 0x000fec0003800000 */
[----:B------:R-:W-:Y:S01]  /*37e0*/  IMAD.MOV.U32 R15, RZ, RZ, R10 ;  /* 0x000000ffff0f7224 */ /* 0x000fe200078e000a */
[----:B------:R-:W-:Y:S01]  /*37f0*/  CS2R R150, SRZ ;  /* 0x0000000000967805 */ /* 0x000fe2000001ff00 */
[----:B------:R-:W-:Y:S01]  /*3800*/  IMAD.MOV.U32 R17, RZ, RZ, R6 ;  /* 0x000000ffff117224 */ /* 0x000fe200078e0006 */
[----:B------:R-:W-:Y:S01]  /*3810*/  CS2R R146, SRZ ;  /* 0x0000000000927805 */ /* 0x000fe2000001ff00 */
[----:B------:R-:W-:Y:S01]  /*3820*/  IMAD.MOV.U32 R14, RZ, RZ, RZ ;  /* 0x000000ffff0e7224 */ /* 0x000fe200078e00ff */
[----:B------:R-:W-:Y:S01]  /*3830*/  CS2R R142, SRZ ;  /* 0x00000000008e7805 */ /* 0x000fe2000001ff00 */
[----:B------:R-:W-:Y:S01]  /*3840*/  IMAD.MOV.U32 R12, RZ, RZ, 0x3f800000 ;  /* 0x3f800000ff0c7424 */ /* 0x000fe200078e00ff */
        /* <DEDUP_REMOVED lines=28> */
[----:B------:R-:W-:Y:S01]  /*3a10*/  CS2R R88, SRZ ;  /* 0x0000000000587805 */ /* 0x000fe2000001ff00 */
[----:B------:R-:W-:-:S06]  /*3a20*/  UMOV UR37, URZ ;  /* 0x0000003f00257c82 */ /* 0x000fcc0008000000 */
.L_x_28:
[----:B------:R-:W-:-:S04]  /*3a30*/  UIADD3 UR6, UR37, 0x1, URZ ;  /* 0x0000000125067890 */ /* 0x000fc8000fffe03f */
[----:B------:R-:W-:-:S04]  /*3a40*/  UISETP.NE.AND UP0, UPT, UR6, 0x2, UPT ;  /* 0x000000020600788c */ /* 0x000fc8000bf05270 */
[----:B------:R-:W-:Y:S02]  /*3a50*/  USEL UR7, URZ, 0x1, UP0 ;  /* 0x000000013f077887 */ /* 0x000fe40008000000 */
[----:B------:R-:W-:-:S04]  /*3a60*/  USEL UR6, UR6, URZ, UP0 ;  /* 0x0000003f06067287 */ /* 0x000fc80008000000 */
[----:B------:R-:W-:Y:S02]  /*3a70*/  LOP3.LUT R9, R14, UR7, RZ, 0x3c, !PT ;  /* 0x000000070e097c12 */ /* 0x000fe4000f8e3cff */
[----:B------:R-:W-:Y:S01]  /*3a80*/  IMAD.U32 R0, RZ, RZ, UR6 ;  /* 0x00000006ff007e24 */ /* 0x000fe2000f8e00ff */
[----:B------:R-:W-:Y:S06]  /*3a90*/  @!P0 BRA `(.L_x_20) ;  /* 0x0000000000048947 */ /* 0x000fec0003800000 */
[----:B------:R-:W-:Y:S01]  /*3aa0*/  BPT.TRAP 0x1 ;  /* 0x000000040000795c */ /* 0x000fe20000300000 */
.L_x_20:
[----:B------:R-:W-:Y:S01]  /*3ab0*/  ULEA UR39, UR6, UR36, 0x3 ;  /* 0x0000002406277291 */ /* 0x000fe2000f8e183f */
[----:B------:R-:W-:-:S08]  /*3ac0*/  SHF.L.U32 R3, R9, 0x1f, RZ ;  /* 0x0000001f09037819 */ /* 0x000fd000000006ff */
[----:B------:R0:W1:Y:S01]  /*3ad0*/  SYNCS.PHASECHK.TRANS64.TRYWAIT P2, [UR39+0x34830], R3 ;  /* 0x03483003ff0075a7 */ /* 0x0000620008040167 */
[----:B------:R-:W-:Y:S05]  /*3ae0*/  @!P0 BRA `(.L_x_21) ;  /* 0x0000000000048947 */ /* 0x000fea0003800000 */
[----:B------:R-:W-:Y:S01]  /*3af0*/  BPT.TRAP 0x1 ;  /* 0x000000040000795c */ /* 0x000fe20000300000 */
.L_x_21:
[----:B-1----:R-:W-:Y:S05]  /*3b00*/  @P2 BRA `(.L_x_22) ;  /* 0x0000000000082947 */ /* 0x002fea0003800000 */
[----:B------:R-:W1:Y:S02]  /*3b10*/  SYNCS.PHASECHK.TRANS64.TRYWAIT P2, [UR39+0x34830], R3 ;  /* 0x03483003ff0075a7 */ /* 0x000e640008040167 */
[----:B-1----:R-:W-:Y:S05]  /*3b20*/  @!P2 BRA `(.L_x_23) ;  /* 0x0000008000e0a947 */ /* 0x002fea0003800000 */
.L_x_22:
[----:B------:R-:W-:Y:S01]  /*3b30*/  R2UR UR58, R0 ;  /* 0x00000000003a72ca */ /* 0x000fe200000e0000 */
[----:B------:R-:W-:Y:S01]  /*3b40*/  WARPGROUP.ARRIVE ;  /* 0x00000000000079c5 */ /* 0x000fe20000000000 */
[----:B------:R-:W-:Y:S01]  /*3b50*/  R2UR UR56, R4 ;  /* 0x00000000043872ca */ /* 0x000fe200000e0000 */
[----:B------:R-:W-:Y:S01]  /*3b60*/  UMOV UR59, 0x40000040 ;  /* 0x40000040003b7882 */ /* 0x000fe20000000000 */
[----:B------:R-:W-:Y:S01]  /*3b70*/  R2UR UR57, R5 ;  /* 0x00000000053972ca */ /* 0x000fe200000e0000 */
[----:B------:R-:W-:Y:S01]  /*3b80*/  UMOV UR7, 0x40000040 ;  /* 0x4000004000077882 */ /* 0x000fe20000000000 */
[----:B------:R-:W-:Y:S01]  /*3b90*/  UMOV UR11, 0x40000040 ;  /* 0x40000040000b7882 */ /* 0x000fe20000000000 */
[----:B------:R-:W-:Y:S01]  /*3ba0*/  UMOV UR15, 0x40000040 ;  /* 0x40000040000f7882 */ /* 0x000fe20000000000 */
[----:B------:R-:W-:Y:S01]  /*3bb0*/  UMOV UR19, 0x40000040 ;  /* 0x4000004000137882 */ /* 0x000fe20000000000 */
[----:B------:R-:W-:Y:S01]  /*3bc0*/  UMOV UR23, 0x40000040 ;  /* 0x4000004000177882 */ /* 0x000fe20000000000 */
[----:B------:R-:W-:Y:S01]  /*3bd0*/  UMOV UR27, 0x40000040 ;  /* 0x40000040001b7882 */ /* 0x000fe20000000000 */
[----:B------:R-:W-:Y:S01]  /*3be0*/  UMOV UR31, 0x40000040 ;  /* 0x40000040001f7882 */ /* 0x000fe20000000000 */
[----:B------:R-:W-:Y:S01]  /*3bf0*/  UMOV UR35, 0x40000040 ;  /* 0x4000004000237882 */ /* 0x000fe20000000000 */
[----:B------:R-:W-:Y:S01]  /*3c00*/  UIMAD UR58, UR58, 0xc00, UR38 ;  /* 0x00000c003a3a78a4 */ /* 0x000fe2000f8e0226 */
[-C--:B------:R-:W-:Y:S01]  /*3c10*/  FMUL.FTZ R88, R88, R11.reuse ;  /* 0x0000000b58587220 */ /* 0x080fe20000410000 */
[----:B------:R-:W-:Y:S01]  /*3c20*/  UMOV UR47, 0x40000040 ;  /* 0x40000040002f7882 */ /* 0x000fe20000000000 */
[----:B------:R-:W-:Y:S01]  /*3c30*/  UMOV UR51, 0x40000040 ;  /* 0x4000004000337882 */ /* 0x000fe20000000000 */
[----:B------:R-:W-:Y:S01]  /*3c40*/  UIADD3 UR6, UR58, 0x2, URZ ;  /* 0x000000023a067890 */ /* 0x000fe2000fffe03f */
[-C--:B------:R-:W-:Y:S01]  /*3c50*/  FMUL.FTZ R89, R89, R11.reuse ;  /* 0x0000000b59597220 */ /* 0x080fe20000410000 */
[----:B------:R-:W-:Y:S01]  /*3c60*/  UIADD3 UR10, UR58, 0x4, URZ ;  /* 0x000000043a0a7890 */ /* 0x000fe2000fffe03f */
[----:B------:R-:W-:Y:S01]  /*3c70*/  FMUL.FTZ R92, R92, R11 ;  /* 0x0000000b5c5c7220 */ /* 0x000fe20000410000 */
[----:B------:R-:W-:-:S02]  /*3c80*/  UIADD3 UR14, UR58, 0x6, URZ ;  /* 0x000000063a0e7890 */ /* 0x000fc4000fffe03f */
[----:B------:R-:W-:Y:S01]  /*3c90*/  HGMMA.64x128x16.F32.BF16 R24, gdesc[UR56], RZ, !UPT, gsb0 ;  /* 0x01e00000381879f0 */ /* 0x000fe2000c0018ff */
[----:B------:R-:W-:Y:S01]  /*3ca0*/  UIADD3 UR18, UR58, 0x400, URZ ;  /* 0x000004003a127890 */ /* 0x000fe2000fffe03f */
[-C--:B------:R-:W-:Y:S01]  /*3cb0*/  FMUL.FTZ R93, R93, R11.reuse ;  /* 0x0000000b5d5d7220 */ /* 0x080fe20000410000 */
        /* <DEDUP_REMOVED lines=14> */
[----:B------:R-:W-:Y:S01]  /*3da0*/  UMOV UR55, 0x40000040 ;  /* 0x4000004000377882 */ /* 0x000fe20000000000 */
[-C--:B------:R-:W-:Y:S01]  /*3db0*/  FMUL.FTZ R109, R109, R11.reuse ;  /* 0x0000000b6d6d7220 */ /* 0x080fe20000410000 */
        /* <DEDUP_REMOVED lines=19> */
[----:B------:R-:W-:Y:S01]  /*3ef0*/  FMUL.FTZ R149, R149, R11 ;  /* 0x0000000b95957220 */ /* 0x000fe20000410000 */
        /* <DEDUP_REMOVED lines=32> */
[----:B------:R-:W-:-:S02]  /*4100*/  WARPGROUP.DEPBAR.LE gsb0, 0x0 ;  /* 0x00008000000079c5 */ /* 0x000fc40000010000 */
        /* <DEDUP_REMOVED lines=33> */
[----:B------:R-:W-:Y:S05]  /*4320*/  @!P0 BRA `(.L_x_24) ;  /* 0x0000000000048947 */ /* 0x000fea0003800000 */
[----:B------:R-:W-:Y:S01]  /*4330*/  BPT.TRAP 0x1 ;  /* 0x000000040000795c */ /* 0x000fe20000300000 */
.L_x_24:
[----:B------:R-:W-:Y:S01]  /*4340*/  ULEA UR7, UR37, UR36, 0x3 ;  /* 0x0000002425077291 */ /* 0x000fe2000f8e183f */
[----:B01----:R-:W-:-:S08]  /*4350*/  SHF.L.U32 R3, R14, 0x1f, RZ ;  /* 0x0000001f0e037819 */ /* 0x003fd000000006ff */
[----:B------:R0:W1:Y:S01]  /*4360*/  SYNCS.PHASECHK.TRANS64.TRYWAIT P2, [UR7+0x34850], R3 ;  /* 0x03485003ff0075a7 */ /* 0x0000620008040147 */
[----:B------:R-:W-:Y:S05]  /*4370*/  @!P0 BRA `(.L_x_25) ;  /* 0x0000000000048947 */ /* 0x000fea0003800000 */
[----:B------:R-:W-:Y:S01]  /*4380*/  BPT.TRAP 0x1 ;  /* 0x000000040000795c */ /* 0x000fe20000300000 */
.L_x_25:
[----:B-1----:R-:W-:Y:S05]  /*4390*/  @P2 BRA `(.L_x_26) ;  /* 0x0000000000082947 */ /* 0x002fea0003800000 */
[----:B------:R-:W1:Y:S02]  /*43a0*/  SYNCS.PHASECHK.TRANS64.TRYWAIT P2, [UR7+0x34850], R3 ;  /* 0x03485003ff0075a7 */ /* 0x000e640008040147 */
[----:B-1----:R-:W-:Y:S05]  /*43b0*/  @!P2 BRA `(.L_x_27) ;  /* 0x0000007800d4a947 */ /* 0x002fea0003800000 */
.L_x_26:
[----:B------:R-:W-:Y:S01]  /*43c0*/  UIADD3 UR6, UR36, 0x400, URZ ;  /* 0x0000040024067890 */ /* 0x000fe2000fffe03f */
[----:B------:R-:W-:Y:S01]  /*43d0*/  WARPGROUP.ARRIVE ;  /* 0x00000000000079c5 */ /* 0x000fe20000000000 */
[----:B------:R-:W-:Y:S01]  /*43e0*/  UMOV UR11, 0x40000040 ;  /* 0x40000040000b7882 */ /* 0x000fe20000000000 */
[----:B-1----:R-:W-:Y:S01]  /*43f0*/  FMNMX.FTZ R6, R24, R17, !PT ;  /* 0x0000001118067209 */ /* 0x002fe20007810000 */
[----:B------:R-:W-:Y:S01]  /*4400*/  USHF.R.U32.HI UR6, URZ, 0x4, UR6 ;  /* 0x000000043f067899 */ /* 0x000fe20008011606 */
[C---:B------:R-:W-:Y:S01]  /*4410*/  ISETP.GT.AND P2, PT, R13.reuse, R2, PT ;  /* 0x000000020d00720c */ /* 0x040fe20003f44270 */
[----:B------:R-:W-:Y:S01]  /*4420*/  VIADD R13, R13, 0xffffffff ;  /* 0xffffffff0d0d7836 */ /* 0x000fe20000000000 */
[----:B0-----:R-:W-:Y:S01]  /*4430*/  FMNMX.FTZ R3, R25, R6, !PT ;  /* 0x0000000619037209 */ /* 0x001fe20007810000 */
[----:B------:R-:W-:-:S03]  /*4440*/  ULOP3.LUT UR6, UR6, 0x3fff, URZ, 0xc0, !UPT ;  /* 0x00003fff06067892 */ /* 0x000fc6000f8ec03f */
[----:B------:R-:W-:Y:S01]  /*4450*/  FMNMX.FTZ R6, R28, R3, !PT ;  /* 0x000000031c067209 */ /* 0x000fe20007810000 */
[----:B------:R-:W-:-:S03]  /*4460*/  ULOP3.LUT UR6, UR6, 0x4000000, URZ, 0xfc, !UPT ;  /* 0x0400000006067892 */ /* 0x000fc6000f8efc3f */
[----:B------:R-:W-:Y:S01]  /*4470*/  FMNMX.FTZ R3, R29, R6, !PT ;  /* 0x000000061d037209 */ /* 0x000fe20007810000 */
[----:B------:R-:W-:Y:S01]  /*4480*/  ULEA UR6, UR37, UR6, 0xb ;  /* 0x0000000625067291 */ /* 0x000fe2000f8e583f */
[----:B------:R-:W-:Y:S02]  /*4490*/  R2UR UR37, R0 ;  /* 0x00000000002572ca */ /* 0x000fe400000e0000 */
[----:B------:R-:W-:-:S04]  /*44a0*/  FMNMX.FTZ R6, R32, R3, !PT ;  /* 0x0000000320067209 */ /* 0x000fc80007810000 */
[----:B------:R-:W-:Y:S01]  /*44b0*/  UMOV UR10, UR6 ;  /* 0x00000006000a7c82 */ /* 0x000fe20008000000 */
[----:B------:R-:W-:Y:S01]  /*44c0*/  FMNMX.FTZ R3, R33, R6, !PT ;  /* 0x0000000621037209 */ /* 0x000fe20007810000 */
[----:B------:R-:W-:Y:S01]  /*44d0*/  HGMMA.64x128x16.F32.BF16 R88, R180, gdesc[UR8].tnspB, R88, gsb0 ;  /* 0x41e00008b4587df0 */ /* 0x000fe20008001858 */
[----:B------:R-:W-:Y:S01]  /*44e0*/  UIADD3 UR10, UR6, 0x80, URZ ;  /* 0x00000080060a7890 */ /* 0x000fe2000fffe03f */
[----:B------:R-:W-:Y:S01]  /*44f0*/  UMOV UR11, 0x40000040 ;  /* 0x40000040000b7882 */ /* 0x000fe20000000000 */
[----:B------:R-:W-:-:S04]  /*4500*/  FMNMX.FTZ R6, R36, R3, !PT ;  /* 0x0000000324067209 */ /* 0x000fc80007810000 */
        /* <DEDUP_REMOVED lines=24> */
[----:B------:R-:W-:-:S05]  /*4690*/  FMNMX.FTZ R10, R85, R6, !PT ;  /* 0x00000006550a7209 */ /* 0x000fca0007810000 */
[----:B------:R-:W0:Y:S02]  /*46a0*/  SHFL.BFLY PT, R3, R10, 0x2, 0x1f ;  /* 0x0c401f000a037f89 */ /* 0x000e2400000e0000 */
[----:B0-----:R-:W-:Y:S02]  /*46b0*/  FMNMX.FTZ R14, R10, R3, !PT ;  /* 0x000000030a0e7209 */ /* 0x001fe40007810000 */
[----:B------:R-:W0:Y:S01]  /*46c0*/  LDC R3, c[0x0][0x988] ;  /* 0x00026200ff037b82 */ /* 0x000e220000000800 */
[----:B------:R-:W-:Y:S02]  /*46d0*/  FMNMX.FTZ R10, R26, R15, !PT ;  /* 0x0000000f1a0a7209 */ /* 0x000fe40007810000 */
[----:B------:R-:W1:Y:S02]  /*46e0*/  SHFL.BFLY PT, R11, R14, 0x1, 0x1f ;  /* 0x0c201f000e0b7f89 */ /* 0x000e6400000e0000 */
[----:B------:R-:W-:Y:S01]  /*46f0*/  FMNMX.FTZ R21, R27, R10, !PT ;  /* 0x0000000a1b157209 */ /* 0x000fe20007810000 */
[----:B------:R-:W-:-:S02]  /*4700*/  WARPGROUP.DEPBAR.LE gsb0, 0x0 ;  /* 0x00008000000079c5 */ /* 0x000fc40000010000 */
[----:B------:R-:W-:Y:S01]  /*4710*/  WARPGROUP.ARRIVE ;  /* 0x00000000000079c5 */ /* 0x000fe20000000000 */
[----:B------:R-:W-:-:S04]  /*4720*/  FMNMX.FTZ R10, R30, R21, !PT ;  /* 0x000000151e0a7209 */ /* 0x000fc80007810000 */
[----:B------:R-:W-:Y:S01]  /*4730*/  FMNMX.FTZ R23, R31, R10, !PT ;  /* 0x0000000a1f177209 */ /* 0x000fe20007810000 */
[----:B------:R-:W-:Y:S01]  /*4740*/  HGMMA.64x128x16.F32.BF16 R88, R176, gdesc[UR8].tnspB, R88, gsb0 ;  /* 0x41e00008b0587df0 */ /* 0x000fe20008001858 */
[----:B------:R-:W-:Y:S01]  /*4750*/  UIADD3 UR10, UR6, 0x100, URZ ;  /* 0x00000100060a7890 */ /* 0x000fe2000fffe03f */
[----:B------:R-:W-:Y:S01]  /*4760*/  UMOV UR11, 0x40000040 ;  /* 0x40000040000b7882 */ /* 0x000fe20000000000 */
[----:B------:R-:W-:-:S04]  /*4770*/  FMNMX.FTZ R10, R34, R23, !PT ;  /* 0x00000017220a7209 */ /* 0x000fc80007810000 */
[----:B------:R-:W-:Y:S02]  /*4780*/  FMNMX.FTZ R23, R35, R10, !PT ;  /* 0x0000000a23177209 */ /* 0x000fe40007810000 */
[----:B-1----:R-:W-:Y:S02]  /*4790*/  FMNMX.FTZ R6, R14, R11, !PT ;  /* 0x0000000b0e067209 */ /* 0x002fe40007810000 */
[----:B------:R-:W-:-:S03]  /*47a0*/  FMNMX.FTZ R10, R38, R23, !PT ;  /* 0x00000017260a7209 */ /* 0x000fc60007810000 */
[----:B------:R-:W-:-:S04]  /*47b0*/  FADD.FTZ R12, -R6, R17 ;  /* 0x00000011060c7221 */ /* 0x000fc80000010100 */
[-C--:B0-----:R-:W-:Y:S01]  /*47c0*/  FMUL.FTZ R11, R12, R3.reuse ;  /* 0x000000030c0b7220 */ /* 0x081fe20000410000 */
[----:B------:R-:W-:-:S04]  /*47d0*/  FMUL.FTZ R12, R6, R3 ;  /* 0x00000003060c7220 */ /* 0x000fc80000410000 */
[-CC-:B------:R-:W-:Y:S01]  /*47e0*/  FFMA.FTZ R17, R25, R3.reuse, -R12.reuse ;  /* 0x0000000319117223 */ /* 0x180fe2000001080c */
[----:B------:R-:W-:Y:S01]  /*47f0*/  FMNMX.FTZ R25, R39, R10, !PT ;  /* 0x0000000a27197209 */ /* 0x000fe20007810000 */
[-CC-:B------:R-:W-:Y:S01]  /*4800*/  FFMA.FTZ R19, R29, R3.reuse, -R12.reuse ;  /* 0x000000031d137223 */ /* 0x180fe2000001080c */
[-CC-:B------:R-:W-:Y:S01]  /*4810*/  FFMA.FTZ R21, R33, R3.reuse, -R12.reuse ;  /* 0x0000000321157223 */ /* 0x180fe2000001080c */
[--C-:B------:R-:W-:Y:S01]  /*4820*/  FFMA.FTZ R23, R37, R3, -R12.reuse ;  /* 0x0000000325177223 */ /* 0x100fe2000001080c */
[----:B------:R-:W-:Y:S01]  /*4830*/  FMNMX.FTZ R10, R42, R25, !PT ;  /* 0x000000192a0a7209 */ /* 0x000fe20007810000 */
[-CC-:B------:R-:W-:Y:S01]  /*4840*/  FFMA.FTZ R180, R24, R3.reuse, -R12.reuse ;  /* 0x0000000318b47223 */ /* 0x180fe2000001080c */
[-CC-:B------:R-:W-:Y:S01]  /*4850*/  FFMA.FTZ R182, R28, R3.reuse, -R12.reuse ;  /* 0x000000031cb67223 */ /* 0x180fe2000001080c */
[-CC-:B------:R-:W-:Y:S01]  /*4860*/  FFMA.FTZ R14, R72, R3.reuse, -R12.reuse ;  /* 0x00000003480e7223 */ /* 0x180fe2000001080c */
[----:B------:R-:W-:Y:S01]  /*4870*/  FMNMX.FTZ R25, R43, R10, !PT ;  /* 0x0000000a2b197209 */ /* 0x000fe20007810000 */
[-CC-:B------:R-:W-:Y:S01]  /*4880*/  FFMA.FTZ R18, R76, R3.reuse, -R12.reuse ;  /* 0x000000034c127223 */ /* 0x180fe2000001080c */
[-CC-:B------:R-:W-:Y:S01]  /*4890*/  FFMA.FTZ R20, R80, R3.reuse, -R12.reuse ;  /* 0x0000000350147223 */ /* 0x180fe2000001080c */
[--C-:B------:R-:W-:Y:S01]  /*48a0*/  FFMA.FTZ R84, R84, R3, -R12.reuse ;  /* 0x0000000354547223 */ /* 0x100fe2000001080c */
[----:B------:R-:W-:Y:S01]  /*48b0*/  FMNMX.FTZ R10, R46, R25, !PT ;  /* 0x000000192e0a7209 */ /* 0x000fe20007810000 */
[-CC-:B------:R-:W-:Y:S01]  /*48c0*/  FFMA.FTZ R25, R41, R3.reuse, -R12.reuse ;  /* 0x0000000329197223 */ /* 0x180fe2000001080c */
[----:B------:R-:W-:Y:S01]  /*48d0*/  FFMA.FTZ R85, R85, R3, -R12 ;  /* 0x0000000355557223 */ /* 0x000fe2000001080c */
[----:B------:R-:W-:Y:S01]  /*48e0*/  MUFU.EX2 R11, R11 ;  /* 0x0000000b000b7308 */ /* 0x000fe20000000800 */
[----:B------:R-:W-:-:S04]  /*48f0*/  FMNMX.FTZ R29, R47, R10, !PT ;  /* 0x0000000a2f1d7209 */ /* 0x000fc80007810000 */
[----:B------:R-:W-:-:S03]  /*4900*/  FMNMX.FTZ R10, R50, R29, !PT ;  /* 0x0000001d320a7209 */ /* 0x000fc60007810000 */
[----:B------:R-:W0:Y:S01]  /*4910*/  MUFU.EX2 R180, R180 ;  /* 0x000000b400b47308 */ /* 0x000e220000000800 */
[----:B------:R-:W-:-:S04]  /*4920*/  FMNMX.FTZ R29, R51, R10, !PT ;  /* 0x0000000a331d7209 */ /* 0x000fc80007810000 */
[----:B------:R-:W-:Y:S01]  /*4930*/  FMNMX.FTZ R10, R54, R29, !PT ;  /* 0x0000001d360a7209 */ /* 0x000fe20007810000 */
[----:B------:R-:W-:Y:S02]  /*4940*/  FFMA.FTZ R29, R45, R3, -R12 ;  /* 0x000000032d1d7223 */ /* 0x000fe4000001080c */
[----:B------:R-:W1:Y:S01]  /*4950*/  MUFU.EX2 R17, R17 ;  /* 0x0000001100117308 */ /* 0x000e620000000800 */
[----:B------:R-:W-:-:S04]  /*4960*/  FMNMX.FTZ R33, R55, R10, !PT ;  /* 0x0000000a37217209 */ /* 0x000fc80007810000 */
[----:B------:R-:W-:-:S03]  /*4970*/  FMNMX.FTZ R10, R58, R33, !PT ;  /* 0x000000213a0a7209 */ /* 0x000fc60007810000 */
[----:B------:R-:W-:Y:S01]  /*4980*/  MUFU.EX2 R182, R182 ;  /* 0x000000b600b67308 */ /* 0x000fe20000000800 */
[----:B------:R-:W-:Y:S01]  /*4990*/  FMNMX.FTZ R33, R59, R10, !PT ;  /* 0x0000000a3b217209 */ /* 0x000fe20007810000 */
[----:B0-----:R-:W-:-:S03]  /*49a0*/  FFMA.FTZ R8, R11, R8, R180 ;  /* 0x000000080b087223 */ /* 0x001fc600000100b4 */
[----:B------:R-:W-:Y:S01]  /*49b0*/  FMNMX.FTZ R10, R62, R33, !PT ;  /* 0x000000213e0a7209 */ /* 0x000fe20007810000 */
[-CC-:B------:R-:W-:Y:S01]  /*49c0*/  FFMA.FTZ R33, R49, R3.reuse, -R12.reuse ;  /* 0x0000000331217223 */ /* 0x180fe2000001080c */
[-CC-:B------:R-:W-:Y:S01]  /*49d0*/  FFMA.FTZ R49, R65, R3.reuse, -R12.reuse ;  /* 0x0000000341317223 */ /* 0x180fe2000001080c */
[----:B------:R-:W-:Y:S01]  /*49e0*/  FFMA.FTZ R65, R81, R3, -R12 ;  /* 0x0000000351417223 */ /* 0x000fe2000001080c */
[----:B------:R-:W-:Y:S01]  /*49f0*/  FMNMX.FTZ R37, R63, R10, !PT ;  /* 0x0000000a3f257209 */ /* 0x000fe20007810000 */
[----:B------:R-:W-:Y:S01]  /*4a00*/  MUFU.EX2 R19, R19 ;  /* 0x0000001300137308 */ /* 0x000fe20000000800 */
[----:B-1----:R-:W-:Y:S02]  /*4a10*/  F2FP.BF16.F32.PACK_AB R180, R17, R180 ;  /* 0x000000b411b4723e */ /* 0x002fe400000010ff */
[----:B------:R-:W-:-:S04]  /*4a20*/  FMNMX.FTZ R10, R66, R37, !PT ;  /* 0x00000025420a7209 */ /* 0x000fc80007810000 */
[----:B------:R-:W-:Y:S01]  /*4a30*/  FMNMX.FTZ R37, R67, R10, !PT ;  /* 0x0000000a43257209 */ /* 0x000fe20007810000 */
[----:B------:R-:W-:Y:S03]  /*4a40*/  MUFU.EX2 R21, R21 ;  /* 0x0000001500157308 */ /* 0x000fe60000000800 */
[----:B------:R-:W-:Y:S01]  /*4a50*/  FMNMX.FTZ R10, R70, R37, !PT ;  /* 0x00000025460a7209 */ /* 0x000fe20007810000 */
[-CC-:B------:R-:W-:Y:S01]  /*4a60*/  FFMA.FTZ R37, R53, R3.reuse, -R12.reuse ;  /* 0x0000000335257223 */ /* 0x180fe2000001080c */
[----:B------:R-:W-:Y:S02]  /*4a70*/  FFMA.FTZ R53, R69, R3, -R12 ;  /* 0x0000000345357223 */ /* 0x000fe4000001080c */
[----:B------:R-:W-:Y:S01]  /*4a80*/  FMNMX.FTZ R41, R71, R10, !PT ;  /* 0x0000000a47297209 */ /* 0x000fe20007810000 */
[----:B------:R-:W-:Y:S03]  /*4a90*/  MUFU.EX2 R23, R23 ;  /* 0x0000001700177308 */ /* 0x000fe60000000800 */
[----:B------:R-:W-:-:S04]  /*4aa0*/  FMNMX.FTZ R10, R74, R41, !PT ;  /* 0x000000294a0a7209 */ /* 0x000fc80007810000 */
[----:B------:R-:W-:Y:S01]  /*4ab0*/  FMNMX.FTZ R41, R75, R10, !PT ;  /* 0x0000000a4b297209 */ /* 0x000fe20007810000 */
[----:B------:R-:W-:Y:S03]  /*4ac0*/  MUFU.EX2 R25, R25 ;  /* 0x0000001900197308 */ /* 0x000fe60000000800 */
[----:B------:R-:W-:Y:S01]  /*4ad0*/  FMNMX.FTZ R10, R78, R41, !PT ;  /* 0x000000294e0a7209 */ /* 0x000fe20007810000 */
[----:B------:R-:W-:-:S03]  /*4ae0*/  FFMA.FTZ R41, R57, R3, -R12 ;  /* 0x0000000339297223 */ /* 0x000fc6000001080c */
[----:B------:R-:W-:Y:S01]  /*4af0*/  FMNMX.FTZ R45, R79, R10, !PT ;  /* 0x0000000a4f2d7209 */ /* 0x000fe20007810000 */
[----:B------:R-:W-:Y:S03]  /*4b00*/  MUFU.EX2 R29, R29 ;  /* 0x0000001d001d7308 */ /* 0x000fe60000000800 */
[----:B------:R-:W-:-:S04]  /*4b10*/  FMNMX.FTZ R10, R82, R45, !PT ;  /* 0x0000002d520a7209 */ /* 0x000fc80007810000 */
[----:B------:R-:W-:Y:S01]  /*4b20*/  FMNMX.FTZ R45, R83, R10, !PT ;  /* 0x0000000a532d7209 */ /* 0x000fe20007810000 */
[----:B------:R-:W-:Y:S03]  /*4b30*/  MUFU.EX2 R33, R33 ;  /* 0x0000002100217308 */ /* 0x000fe60000000800 */
[----:B------:R-:W-:Y:S01]  /*4b40*/  FMNMX.FTZ R10, R86, R45, !PT ;  /* 0x0000002d560a7209 */ /* 0x000fe20007810000 */
[-CC-:B------:R-:W-:Y:S01]  /*4b50*/  FFMA.FTZ R45, R61, R3.reuse, -R12.reuse ;  /* 0x000000033d2d7223 */ /* 0x180fe2000001080c */
[----:B------:R-:W-:Y:S02]  /*4b60*/  FFMA.FTZ R61, R77, R3, -R12 ;  /* 0x000000034d3d7223 */ /* 0x000fe4000001080c */
[----:B------:R-:W-:Y:S01]  /*4b70*/  FMNMX.FTZ R10, R87, R10, !PT ;  /* 0x0000000a570a7209 */ /* 0x000fe20007810000 */
[----:B------:R-:W-:Y:S04]  /*4b80*/  MUFU.EX2 R37, R37 ;  /* 0x0000002500257308 */ /* 0x000fe80000000800 */
[----:B------:R-:W0:Y:S04]  /*4b90*/  SHFL.BFLY PT, R57, R10, 0x2, 0x1f ;  /* 0x0c401f000a397f89 */ /* 0x000e2800000e0000 */
[----:B------:R-:W-:Y:S08]  /*4ba0*/  MUFU.EX2 R41, R41 ;  /* 0x0000002900297308 */ /* 0x000ff00000000800 */
[----:B------:R-:W-:Y:S01]  /*4bb0*/  MUFU.EX2 R45, R45 ;  /* 0x0000002d002d7308 */ /* 0x000fe20000000800 */
[----:B------:R-:W-:-:S02]  /*4bc0*/  WARPGROUP.DEPBAR.LE gsb0, 0x0 ;  /* 0x00008000000079c5 */ /* 0x000fc40000010000 */
[----:B------:R-:W-:Y:S01]  /*4bd0*/  WARPGROUP.ARRIVE ;  /* 0x00000000000079c5 */ /* 0x000fe20000000000 */
[-CC-:B------:R-:W-:Y:S01]  /*4be0*/  FFMA.FTZ R176, R32, R3.reuse, -R12.reuse ;  /* 0x0000000320b07223 */ /* 0x180fe2000001080c */
[----:B------:R-:W-:-:S03]  /*4bf0*/  FFMA.FTZ R178, R36, R3, -R12 ;  /* 0x0000000324b27223 */ /* 0x000fc6000001080c */
[----:B------:R-:W-:Y:S01]  /*4c00*/  MUFU.EX2 R49, R49 ;  /* 0x0000003100317308 */ /* 0x000fe20000000800 */
[----:B------:R-:W-:Y:S01]  /*4c10*/  HGMMA.64x128x16.F32.BF16 R88, R172, gdesc[UR8].tnspB, R88, gsb0 ;  /* 0x41e00008ac587df0 */ /* 0x000fe20008001858 */
[----:B------:R-:W-:Y:S01]  /*4c20*/  UIADD3 UR10, UR6, 0x180, URZ ;  /* 0x00000180060a7890 */ /* 0x000fe2000fffe03f */
[----:B0-----:R-:W-:Y:S01]  /*4c30*/  FMNMX.FTZ R22, R10, R57, !PT ;  /* 0x000000390a167209 */ /* 0x001fe20007810000 */
[----:B------:R-:W-:Y:S01]  /*4c40*/  UMOV UR11, 0x40000040 ;  /* 0x40000040000b7882 */ /* 0x000fe20000000000 */
[----:B------:R-:W-:-:S03]  /*4c50*/  FFMA.FTZ R57, R73, R3, -R12 ;  /* 0x0000000349397223 */ /* 0x000fc6000001080c */
[----:B------:R-:W-:Y:S01]  /*4c60*/  MUFU.EX2 R176, R176 ;  /* 0x000000b000b07308 */ /* 0x000fe20000000800 */
[----:B------:R-:W0:Y:S07]  /*4c70*/  SHFL.BFLY PT, R69, R22, 0x1, 0x1f ;  /* 0x0c201f0016457f89 */ /* 0x000e2e00000e0000 */
[----:B------:R-:W-:Y:S08]  /*4c80*/  MUFU.EX2 R178, R178 ;  /* 0x000000b200b27308 */ /* 0x000ff00000000800 */
[----:B------:R-:W-:Y:S08]  /*4c90*/  MUFU.EX2 R53, R53 ;  /* 0x0000003500357308 */ /* 0x000ff00000000800 */
[----:B------:R-:W-:Y:S01]  /*4ca0*/  MUFU.EX2 R14, R14 ;  /* 0x0000000e000e7308 */ /* 0x000fe20000000800 */
[----:B0-----:R-:W-:-:S05]  /*4cb0*/  FMNMX.FTZ R10, R22, R69, !PT ;  /* 0x00000045160a7209 */ /* 0x001fca0007810000 */
[-C--:B------:R-:W-:Y:S02]  /*4cc0*/  FMUL.FTZ R28, R10, R3.reuse ;  /* 0x000000030a1c7220 */ /* 0x080fe40000410000 */
[----:B------:R-:W-:Y:S02]  /*4cd0*/  MUFU.EX2 R57, R57 ;  /* 0x0000003900397308 */ /* 0x000fe40000000800 */
        /* <DEDUP_REMOVED lines=15> */
[-CC-:B0-----:R-:W-:Y:S01]  /*4dd0*/  FFMA.FTZ R26, R55, R3.reuse, -R28.reuse ;  /* 0x00000003371a7223 */ /* 0x181fe2000001081c */
[-CC-:B------:R-:W-:Y:S01]  /*4de0*/  FFMA.FTZ R62, R62, R3.reuse, -R28.reuse ;  /* 0x000000033e3e7223 */ /* 0x180fe2000001081c */
[-CC-:B------:R-:W-:Y:S01]  /*4df0*/  FFMA.FTZ R63, R63, R3.reuse, -R28.reuse ;  /* 0x000000033f3f7223 */ /* 0x180fe2000001081c */
[-CC-:B------:R-:W-:Y:S01]  /*4e00*/  FFMA.FTZ R66, R66, R3.reuse, -R28.reuse ;  /* 0x0000000342427223 */ /* 0x180fe2000001081c */
[-CC-:B------:R-:W-:Y:S01]  /*4e10*/  FFMA.FTZ R67, R67, R3.reuse, -R28.reuse ;  /* 0x0000000343437223 */ /* 0x180fe2000001081c */
[-CC-:B------:R-:W-:Y:S01]  /*4e20*/  FFMA.FTZ R70, R70, R3.reuse, -R28.reuse ;  /* 0x0000000346467223 */ /* 0x180fe2000001081c */
[-CC-:B------:R-:W-:Y:S01]  /*4e30*/  FFMA.FTZ R71, R71, R3.reuse, -R28.reuse ;  /* 0x0000000347477223 */ /* 0x180fe2000001081c */
[----:B------:R0:W-:Y:S01]  /*4e40*/  MUFU.EX2 R36, R30 ;  /* 0x0000001e00247308 */ /* 0x0001e20000000800 */
[----:B-1----:R-:W-:Y:S01]  /*4e50*/  MOV R27, UR39 ;  /* 0x00000027001b7c02 */ /* 0x002fe20008000f00 */
[-CC-:B------:R-:W-:Y:S01]  /*4e60*/  FFMA.FTZ R74, R74, R3.reuse, -R28.reuse ;  /* 0x000000034a4a7223 */ /* 0x180fe2000001081c */
[-CC-:B------:R-:W-:Y:S01]  /*4e70*/  FFMA.FTZ R75, R75, R3.reuse, -R28.reuse ;  /* 0x000000034b4b7223 */ /* 0x180fe2000001081c */
[-CC-:B------:R-:W-:Y:S01]  /*4e80*/  FFMA.FTZ R78, R78, R3.reuse, -R28.reuse ;  /* 0x000000034e4e7223 */ /* 0x180fe2000001081c */
[----:B------:R-:W-:Y:S01]  /*4e90*/  FFMA.FTZ R79, R79, R3, -R28 ;  /* 0x000000034f4f7223 */ /* 0x000fe2000001081c */
[----:B------:R-:W-:-:S02]  /*4ea0*/  @!P1 VIADD R27, R27, 0x34840 ;  /* 0x000348401b1b9836 */ /* 0x000fc40000000000 */
[-CC-:B------:R-:W-:Y:S01]  /*4eb0*/  FFMA.FTZ R82, R82, R3.reuse, -R28.reuse ;  /* 0x0000000352527223 */ /* 0x180fe2000001081c */
[----:B------:R-:W1:Y:S01]  /*4ec0*/  MUFU.EX2 R31, R31 ;  /* 0x0000001f001f7308 */ /* 0x000e620000000800 */
[----:B0-----:R-:W-:Y:S02]  /*4ed0*/  IMAD.U32 R30, RZ, RZ, UR7 ;  /* 0x00000007ff1e7e24 */ /* 0x001fe4000f8e00ff */
[-CC-:B------:R-:W-:Y:S01]  /*4ee0*/  FFMA.FTZ R83, R83, R3.reuse, -R28.reuse ;  /* 0x0000000353537223 */ /* 0x180fe2000001081c */
[----:B------:R-:W-:Y:S01]  /*4ef0*/  @!P1 PRMT R27, RZ, 0x654, R27 ;  /* 0x00000654ff1b9816 */ /* 0x000fe2000000001b */
[----:B------:R-:W-:Y:S01]  /*4f00*/  FFMA.FTZ R86, R86, R3, -R28 ;  /* 0x0000000356567223 */ /* 0x000fe2000001081c */
[----:B------:R-:W-:Y:S02]  /*4f10*/  @!P1 VIADD R30, R30, 0x34860 ;  /* 0x000348601e1e9836 */ /* 0x000fe40000000000 */
[----:B------:R-:W-:Y:S03]  /*4f20*/  MUFU.EX2 R34, R34 ;  /* 0x0000002200227308 */ /* 0x000fe60000000800 */
[----:B------:R-:W-:-:S05]  /*4f30*/  @!P1 PRMT R30, RZ, 0x654, R30 ;  /* 0x00000654ff1e9816 */ /* 0x000fca000000001e */
[----:B------:R-:W0:Y:S01]  /*4f40*/  MUFU.EX2 R35, R35 ;  /* 0x0000002300237308 */ /* 0x000e220000000800 */
[----:B-1----:R-:W-:-:S07]  /*4f50*/  F2FP.BF16.F32.PACK_AB R183, R31, R36 ;  /* 0x000000241fb7723e */ /* 0x002fce00000010ff */
[----:B------:R-:W-:Y:S08]  /*4f60*/  MUFU.EX2 R38, R38 ;  /* 0x0000002600267308 */ /* 0x000ff00000000800 */
[----:B------:R-:W1:Y:S01]  /*4f70*/  MUFU.EX2 R39, R39 ;  /* 0x0000002700277308 */ /* 0x000e620000000800 */
[----:B0-----:R-:W-:-:S07]  /*4f80*/  F2FP.BF16.F32.PACK_AB R177, R35, R34 ;  /* 0x0000002223b1723e */ /* 0x001fce00000010ff */
[----:B------:R-:W-:Y:S08]  /*4f90*/  MUFU.EX2 R42, R42 ;  /* 0x0000002a002a7308 */ /* 0x000ff00000000800 */
[----:B------:R-:W0:Y:S01]  /*4fa0*/  MUFU.EX2 R43, R43 ;  /* 0x0000002b002b7308 */ /* 0x000e220000000800 */
[----:B-1----:R-:W-:-:S07]  /*4fb0*/  F2FP.BF16.F32.PACK_AB R179, R39, R38 ;  /* 0x0000002627b3723e */ /* 0x002fce00000010ff */
[----:B------:R-:W-:Y:S08]  /*4fc0*/  MUFU.EX2 R47, R47 ;  /* 0x0000002f002f7308 */ /* 0x000ff00000000800 */
[----:B------:R-:W-:Y:S01]  /*4fd0*/  MUFU.EX2 R24, R24 ;  /* 0x0000001800187308 */ /* 0x000fe20000000800 */
[----:B------:R-:W-:Y:S02]  /*4fe0*/  WARPGROUP.DEPBAR.LE gsb0, 0x0 ;  /* 0x00008000000079c5 */ /* 0x000fe40000010000 */
[----:B------:R-:W-:Y:S01]  /*4ff0*/  WARPGROUP.ARRIVE ;  /* 0x00000000000079c5 */ /* 0x000fe20000000000 */
[-CC-:B------:R-:W-:Y:S01]  /*5000*/  FFMA.FTZ R172, R40, R3.reuse, -R12.reuse ;  /* 0x0000000328ac7223 */ /* 0x180fe2000001080c */
[-C--:B------:R-:W-:Y:S01]  /*5010*/  FFMA.FTZ R174, R44, R3.reuse, -R12 ;  /* 0x000000032cae7223 */ /* 0x080fe2000001080c */
[----:B------:R-:W-:-:S02]  /*5020*/  FFMA.FTZ R175, R46, R3, -R28 ;  /* 0x000000032eaf7223 */ /* 0x000fc4000001081c */
[----:B------:R-:W-:Y:S01]  /*5030*/  MUFU.EX2 R26, R26 ;  /* 0x0000001a001a7308 */ /* 0x000fe20000000800 */
[----:B0-----:R-:W-:Y:S01]  /*5040*/  F2FP.BF16.F32.PACK_AB R173, R43, R42 ;  /* 0x0000002a2bad723e */ /* 0x001fe200000010ff */
[----:B------:R-:W-:Y:S01]  /*5050*/  HGMMA.64x128x16.F32.BF16 R88, R168, gdesc[UR8].tnspB, R88, gsb0 ;  /* 0x41e00008a8587df0 */ /* 0x000fe20008001858 */
[----:B------:R-:W-:Y:S01]  /*5060*/  UIADD3 UR10, UR6, 0x200, URZ ;  /* 0x00000200060a7890 */ /* 0x000fe2000fffe03f */
[----:B------:R-:W-:-:S04]  /*5070*/  UMOV UR11, 0x40000040 ;  /* 0x40000040000b7882 */ /* 0x000fc80000000000 */
[----:B------:R-:W-:Y:S08]  /*5080*/  MUFU.EX2 R172, R172 ;  /* 0x000000ac00ac7308 */ /* 0x000ff00000000800 */
        /* <DEDUP_REMOVED lines=14> */
[----:B------:R-:W-:Y:S01]  /*5170*/  MUFU.EX2 R86, R86 ;  /* 0x0000005600567308 */ /* 0x000fe20000000800 */
[----:B------:R-:W-:-:S02]  /*5180*/  WARPGROUP.DEPBAR.LE gsb0, 0x0 ;  /* 0x00008000000079c5 */ /* 0x000fc40000010000 */
[----:B------:R-:W-:Y:S01]  /*5190*/  WARPGROUP.ARRIVE ;  /* 0x00000000000079c5 */ /* 0x000fe20000000000 */
[-CC-:B------:R-:W-:Y:S01]  /*51a0*/  FFMA.FTZ R168, R48, R3.reuse, -R12.reuse ;  /* 0x0000000330a87223 */ /* 0x180fe2000001080c */
[-C--:B------:R-:W-:Y:S01]  /*51b0*/  FFMA.FTZ R170, R52, R3.reuse, -R12 ;  /* 0x0000000334aa7223 */ /* 0x080fe2000001080c */
[-CC-:B------:R-:W-:Y:S01]  /*51c0*/  FFMA.FTZ R169, R50, R3.reuse, -R28.reuse ;  /* 0x0000000332a97223 */ /* 0x180fe2000001081c */
[----:B------:R-:W-:Y:S02]  /*51d0*/  FFMA.FTZ R171, R54, R3, -R28 ;  /* 0x0000000336ab7223 */ /* 0x000fe4000001081c */
[----:B------:R-:W-:Y:S01]  /*51e0*/  HGMMA.64x128x16.F32.BF16 R88, R152, gdesc[UR8].tnspB, R88, gsb0 ;  /* 0x41e0000898587df0 */ /* 0x000fe20008001858 */
[----:B------:R-:W-:Y:S01]  /*51f0*/  UIADD3 UR10, UR6, 0x280, URZ ;  /* 0x00000280060a7890 */ /* 0x000fe2000fffe03f */
[----:B------:R-:W-:Y:S01]  /*5200*/  MUFU.EX2 R168, R168 ;  /* 0x000000a800a87308 */ /* 0x000fe20000000800 */
[----:B------:R-:W-:-:S07]  /*5210*/  UMOV UR11, 0x40000040 ;  /* 0x40000040000b7882 */ /* 0x000fce0000000000 */
[----:B------:R-:W-:Y:S08]  /*5220*/  MUFU.EX2 R169, R169 ;  /* 0x000000a900a97308 */ /* 0x000ff00000000800 */
[----:B------:R-:W-:Y:S08]  /*5230*/  MUFU.EX2 R170, R170 ;  /* 0x000000aa00aa7308 */ /* 0x000ff00000000800 */
[----:B------:R-:W-:Y:S01]  /*5240*/  MUFU.EX2 R171, R171 ;  /* 0x000000ab00ab7308 */ /* 0x000fe20000000800 */
[----:B------:R-:W-:-:S02]  /*5250*/  WARPGROUP.DEPBAR.LE gsb0, 0x0 ;  /* 0x00008000000079c5 */ /* 0x000fc40000010000 */
[----:B------:R-:W-:Y:S01]  /*5260*/  WARPGROUP.ARRIVE ;  /* 0x00000000000079c5 */ /* 0x000fe20000000000 */
[-CC-:B------:R-:W-:Y:S01]  /*5270*/  FFMA.FTZ R152, R56, R3.reuse, -R12.reuse ;  /* 0x0000000338987223 */ /* 0x180fe2000001080c */
[-C--:B------:R-:W-:Y:S01]  /*5280*/  FFMA.FTZ R154, R60, R3.reuse, -R12 ;  /* 0x000000033c9a7223 */ /* 0x080fe2000001080c */
[-CC-:B------:R-:W-:Y:S02]  /*5290*/  FFMA.FTZ R153, R58, R3.reuse, -R28.reuse ;  /* 0x000000033a997223 */ /* 0x180fe4000001081c */
[----:B------:R-:W-:Y:S01]  /*52a0*/  MUFU.EX2 R155, R62 ;  /* 0x0000003e009b7308 */ /* 0x000fe20000000800 */
[----:B------:R-:W-:Y:S01]  /*52b0*/  FFMA.FTZ R28, R87, R3, -R28 ;  /* 0x00000003571c7223 */ /* 0x000fe2000001081c */
[----:B------:R-:W-:Y:S01]  /*52c0*/  HGMMA.64x128x16.F32.BF16 R88, R156, gdesc[UR8].tnspB, R88, gsb0 ;  /* 0x41e000089c587df0 */ /* 0x000fe20008001858 */
[----:B------:R-:W-:Y:S01]  /*52d0*/  UIADD3 UR10, UR6, 0x300, URZ ;  /* 0x00000300060a7890 */ /* 0x000fe2000fffe03f */
[----:B------:R-:W-:Y:S01]  /*52e0*/  UMOV UR11, 0x40000040 ;  /* 0x40000040000b7882 */ /* 0x000fe20000000000 */
[----:B------:R-:W-:-:S03]  /*52f0*/  UIADD3 UR6, UR6, 0x380, URZ ;  /* 0x0000038006067890 */ /* 0x000fc6000fffe03f */
        /* <DEDUP_REMOVED lines=8> */
[----:B------:R-:W-:Y:S02]  /*5380*/  FADD.FTZ R12, -R10, R15 ;  /* 0x0000000f0a0c7221 */ /* 0x000fe40000010100 */
[----:B------:R-:W-:Y:S01]  /*5390*/  MUFU.EX2 R157, R66 ;  /* 0x00000042009d7308 */ /* 0x000fe20000000800 */
[----:B------:R-:W-:Y:S01]  /*53a0*/  HGMMA.64x128x16.F32.BF16 R88, R160, gdesc[UR8].tnspB, R88, gsb0 ;  /* 0x41e00008a0587df0 */ /* 0x000fe20008001858 */
[----:B------:R-:W-:Y:S01]  /*53b0*/  UMOV UR10, UR6 ;  /* 0x00000006000a7c82 */ /* 0x000fe20008000000 */
[----:B------:R-:W-:Y:S01]  /*53c0*/  UMOV UR11, 0x40000040 ;  /* 0x40000040000b7882 */ /* 0x000fe20000000000 */
[----:B------:R-:W-:-:S04]  /*53d0*/  FMUL.FTZ R12, R12, R3 ;  /* 0x000000030c0c7220 */ /* 0x000fc80000410000 */
[----:B------:R-:W-:Y:S08]  /*53e0*/  MUFU.EX2 R156, R156 ;  /* 0x0000009c009c7308 */ /* 0x000ff00000000800 */
[----:B------:R-:W0:Y:S08]  /*53f0*/  MUFU.EX2 R12, R12 ;  /* 0x0000000c000c7308 */ /* 0x000e300000000800 */
[----:B------:R-:W-:Y:S08]  /*5400*/  MUFU.EX2 R158, R158 ;  /* 0x0000009e009e7308 */ /* 0x000ff00000000800 */
[----:B------:R-:W-:Y:S01]  /*5410*/  MUFU.EX2 R159, R70 ;  /* 0x00000046009f7308 */ /* 0x000fe20000000800 */
[----:B0-----:R-:W-:Y:S01]  /*5420*/  FFMA.FTZ R7, R12, R7, R181 ;  /* 0x000000070c077223 */ /* 0x001fe200000100b5 */
[----:B------:R-:W-:-:S03]  /*5430*/  F2FP.BF16.F32.PACK_AB R181, R32, R181 ;  /* 0x000000b520b5723e */ /* 0x000fc600000010ff */
[----:B------:R-:W-:-:S03]  /*5440*/  FADD.FTZ R7, R32, R7 ;  /* 0x0000000720077221 */ /* 0x000fc60000010000 */
[----:B------:R-:W0:Y:S01]  /*5450*/  MUFU.EX2 R15, R85 ;  /* 0x00000055000f7308 */ /* 0x000e220000000800 */
[----:B------:R-:W-:-:S04]  /*5460*/  FADD.FTZ R7, R36, R7 ;  /* 0x0000000724077221 */ /* 0x000fc80000010000 */
[----:B------:R-:W-:-:S04]  /*5470*/  FADD.FTZ R7, R31, R7 ;  /* 0x000000071f077221 */ /* 0x000fc80000010000 */
[----:B------:R-:W-:-:S04]  /*5480*/  FADD.FTZ R7, R34, R7 ;  /* 0x0000000722077221 */ /* 0x000fc80000010000 */
[----:B------:R-:W-:-:S04]  /*5490*/  FADD.FTZ R7, R35, R7 ;  /* 0x0000000723077221 */ /* 0x000fc80000010000 */
[----:B------:R-:W-:-:S04]  /*54a0*/  FADD.FTZ R7, R38, R7 ;  /* 0x0000000726077221 */ /* 0x000fc80000010000 */
[----:B------:R-:W-:-:S04]  /*54b0*/  FADD.FTZ R7, R39, R7 ;  /* 0x0000000727077221 */ /* 0x000fc80000010000 */
[----:B------:R-:W-:Y:S01]  /*54c0*/  FADD.FTZ R7, R42, R7 ;  /* 0x000000072a077221 */ /* 0x000fe20000010000 */
[----:B------:R-:W-:Y:S02]  /*54d0*/  WARPGROUP.DEPBAR.LE gsb0, 0x0 ;  /* 0x00008000000079c5 */ /* 0x000fe40000010000 */
[----:B------:R-:W-:Y:S01]  /*54e0*/  WARPGROUP.ARRIVE ;  /* 0x00000000000079c5 */ /* 0x000fe20000000000 */
[----:B------:R-:W1:Y:S01]  /*54f0*/  MUFU.EX2 R161, R74 ;  /* 0x0000004a00a17308 */ /* 0x000e620000000800 */
[----:B------:R-:W-:Y:S02]  /*5500*/  F2FP.BF16.F32.PACK_AB R160, R57, R14 ;  /* 0x0000000e39a0723e */ /* 0x000fe400000010ff */
[----:B------:R-:W-:Y:S02]  /*5510*/  F2FP.BF16.F32.PACK_AB R162, R61, R18 ;  /* 0x000000123da2723e */ /* 0x000fe400000010ff */
[----:B------:R-:W-:Y:S03]  /*5520*/  HGMMA.64x128x16.F32.BF16 R88, R164, gdesc[UR8].tnspB, R88, gsb0 ;  /* 0x41e00008a4587df0 */ /* 0x000fe60008001858 */
[----:B------:R-:W2:Y:S01]  /*5530*/  MUFU.EX2 R163, R78 ;  /* 0x0000004e00a37308 */ /* 0x000ea20000000800 */
[----:B------:R-:W-:-:S02]  /*5540*/  WARPGROUP.DEPBAR.LE gsb0, 0x0 ;  /* 0x00008000000079c5 */ /* 0x000fc40000010000 */
[----:B------:R3:W-:Y:S05]  /*5550*/  @!P1 SYNCS.ARRIVE.TRANS64.RED.A1T0 RZ, [R27+URZ], RZ ;  /* 0x000000ff1bff99a7 */ /* 0x0007ea000810043f */
[----:B------:R-:W4:Y:S01]  /*5560*/  MUFU.EX2 R165, R82 ;  /* 0x0000005200a57308 */ /* 0x000f220000000800 */
[----:B0-----:R-:W-:Y:S02]  /*5570*/  F2FP.BF16.F32.PACK_AB R166, R15, R22 ;  /* 0x000000160fa6723e */ /* 0x001fe400000010ff */
[----:B------:R-:W-:Y:S02]  /*5580*/  F2FP.BF16.F32.PACK_AB R164, R65, R20 ;  /* 0x0000001441a4723e */ /* 0x000fe400000010ff */
[----:B------:R-:W-:Y:S01]  /*5590*/  F2FP.BF16.F32.PACK_AB R167, R28, R86 ;  /* 0x000000561ca7723e */ /* 0x000fe200000010ff */
[----:B---3--:R-:W-:Y:S01]  /*55a0*/  FADD.FTZ R27, R17, R8 ;  /* 0x00000008111b7221 */ /* 0x008fe20000010000 */
[----:B------:R0:W-:Y:S03]  /*55b0*/  @!P1 SYNCS.ARRIVE.TRANS64.RED.A1T0 RZ, [R30+URZ], RZ ;  /* 0x000000ff1eff99a7 */ /* 0x0001e6000810043f */
[----:B------:R-:W-:Y:S01]  /*55c0*/  FADD.FTZ R8, R182, R27 ;  /* 0x0000001bb6087221 */ /* 0x000fe20000010000 */
[----:B------:R-:W-:-:S03]  /*55d0*/  F2FP.BF16.F32.PACK_AB R182, R19, R182 ;  /* 0x000000b613b6723e */ /* 0x000fc600000010ff */
[----:B------:R-:W-:-:S04]  /*55e0*/  FADD.FTZ R27, R19, R8 ;  /* 0x00000008131b7221 */ /* 0x000fc80000010000 */
        /* <DEDUP_REMOVED lines=8> */
[----:B------:R-:W-:Y:S01]  /*5670*/  FADD.FTZ R27, R25, R8 ;  /* 0x00000008191b7221 */ /* 0x000fe20000010000 */
[----:B------:R-:W-:-:S03]  /*5680*/  FADD.FTZ R8, R43, R7 ;  /* 0x000000072b087221 */ /* 0x000fc60000010000 */
[----:B0-----:R-:W-:Y:S01]  /*5690*/  FADD.FTZ R30, R174, R27 ;  /* 0x0000001bae1e7221 */ /* 0x001fe20000010000 */
[----:B------:R-:W-:Y:S01]  /*56a0*/  FADD.FTZ R8, R175, R8 ;  /* 0x00000008af087221 */ /* 0x000fe20000010000 */
[C---:B------:R-:W-:Y:S02]  /*56b0*/  F2FP.BF16.F32.PACK_AB R174, R29.reuse, R174 ;  /* 0x000000ae1dae723e */ /* 0x040fe400000010ff */
[----:B------:R-:W-:Y:S01]  /*56c0*/  FADD.FTZ R7, R29, R30 ;  /* 0x0000001e1d077221 */ /* 0x000fe20000010000 */
[C---:B------:R-:W-:Y:S01]  /*56d0*/  FADD.FTZ R8, R47.reuse, R8 ;  /* 0x000000082f087221 */ /* 0x040fe20000010000 */
[----:B------:R-:W-:Y:S02]  /*56e0*/  F2FP.BF16.F32.PACK_AB R175, R47, R175 ;  /* 0x000000af2faf723e */ /* 0x000fe400000010ff */
[----:B------:R-:W-:Y:S01]  /*56f0*/  FADD.FTZ R30, R168, R7 ;  /* 0x00000007a81e7221 */ /* 0x000fe20000010000 */
[----:B------:R-:W-:Y:S01]  /*5700*/  FADD.FTZ R7, R169, R8 ;  /* 0x00000008a9077221 */ /* 0x000fe20000010000 */
[----:B------:R-:W-:-:S02]  /*5710*/  F2FP.BF16.F32.PACK_AB R169, R24, R169 ;  /* 0x000000a918a9723e */ /* 0x000fc400000010ff */
[C---:B------:R-:W-:Y:S01]  /*5720*/  FADD.FTZ R17, R33.reuse, R30 ;  /* 0x0000001e21117221 */ /* 0x040fe20000010000 */
[----:B------:R-:W-:Y:S01]  /*5730*/  FADD.FTZ R8, R24, R7 ;  /* 0x0000000718087221 */ /* 0x000fe20000010000 */
[----:B------:R-:W-:Y:S02]  /*5740*/  F2FP.BF16.F32.PACK_AB R168, R33, R168 ;  /* 0x000000a821a8723e */ /* 0x000fe400000010ff */
[----:B------:R-:W-:Y:S01]  /*5750*/  FADD.FTZ R30, R170, R17 ;  /* 0x00000011aa1e7221 */ /* 0x000fe20000010000 */
[----:B------:R-:W-:Y:S01]  /*5760*/  FADD.FTZ R7, R171, R8 ;  /* 0x00000008ab077221 */ /* 0x000fe20000010000 */
[C---:B------:R-:W-:Y:S02]  /*5770*/  F2FP.BF16.F32.PACK_AB R170, R37.reuse, R170 ;  /* 0x000000aa25aa723e */ /* 0x040fe400000010ff */
[----:B------:R-:W-:Y:S01]  /*5780*/  FADD.FTZ R17, R37, R30 ;  /* 0x0000001e25117221 */ /* 0x000fe20000010000 */
[C---:B------:R-:W-:Y:S01]  /*5790*/  FADD.FTZ R8, R26.reuse, R7 ;  /* 0x000000071a087221 */ /* 0x040fe20000010000 */
[----:B------:R-:W-:-:S02]  /*57a0*/  F2FP.BF16.F32.PACK_AB R171, R26, R171 ;  /* 0x000000ab1aab723e */ /* 0x000fc400000010ff */
[----:B------:R-:W-:Y:S01]  /*57b0*/  FADD.FTZ R30, R152, R17 ;  /* 0x00000011981e7221 */ /* 0x000fe20000010000 */
        /* <DEDUP_REMOVED lines=8> */
[----:B------:R-:W-:Y:S01]  /*5840*/  FADD.FTZ R7, R45, R30 ;  /* 0x0000001e2d077221 */ /* 0x000fe20000010000 */
[C---:B------:R-:W-:Y:S01]  /*5850*/  FADD.FTZ R8, R63.reuse, R8 ;  /* 0x000000083f087221 */ /* 0x040fe20000010000 */
        /* <DEDUP_REMOVED lines=14> */
[----:B-1----:R-:W-:Y:S01]  /*5940*/  FADD.FTZ R8, R161, R8 ;  /* 0x00000008a1087221 */ /* 0x002fe20000010000 */
[----:B------:R-:W-:-:S02]  /*5950*/  F2FP.BF16.F32.PACK_AB R161, R75, R161 ;  /* 0x000000a14ba1723e */ /* 0x000fc400000010ff */
[----:B------:R-:W-:Y:S01]  /*5960*/  FADD.FTZ R7, R57, R24 ;  /* 0x0000001839077221 */ /* 0x000fe20000010000 */
[----:B------:R-:W-:Y:S01]  /*5970*/  FADD.FTZ R8, R75, R8 ;  /* 0x000000084b087221 */ /* 0x000fe20000010000 */
[----:B------:R-:W-:Y:S02]  /*5980*/  MOV R17, R6 ;  /* 0x0000000600117202 */ /* 0x000fe40000000f00 */
[----:B------:R-:W-:Y:S01]  /*5990*/  FADD.FTZ R24, R18, R7 ;  /* 0x0000000712187221 */ /* 0x000fe20000010000 */
[----:B--2---:R-:W-:Y:S01]  /*59a0*/  FADD.FTZ R8, R163, R8 ;  /* 0x00000008a3087221 */ /* 0x004fe20000010000 */
[----:B------:R-:W-:Y:S02]  /*59b0*/  F2FP.BF16.F32.PACK_AB R163, R79, R163 ;  /* 0x000000a34fa3723e */ /* 0x000fe400000010ff */
[----:B------:R-:W-:Y:S01]  /*59c0*/  FADD.FTZ R7, R61, R24 ;  /* 0x000000183d077221 */ /* 0x000fe20000010000 */
[----:B------:R-:W-:-:S03]  /*59d0*/  FADD.FTZ R8, R79, R8 ;  /* 0x000000084f087221 */ /* 0x000fc60000010000 */
[----:B------:R-:W-:Y:S01]  /*59e0*/  FADD.FTZ R14, R20, R7 ;  /* 0x00000007140e7221 */ /* 0x000fe20000010000 */
[----:B----4-:R-:W-:Y:S01]  /*59f0*/  FADD.FTZ R8, R165, R8 ;  /* 0x00000008a5087221 */ /* 0x010fe20000010000 */
[----:B------:R-:W-:Y:S02]  /*5a00*/  F2FP.BF16.F32.PACK_AB R165, R83, R165 ;  /* 0x000000a553a5723e */ /* 0x000fe400000010ff */
[----:B------:R-:W-:-:S04]  /*5a10*/  FADD.FTZ R7, R65, R14 ;  /* 0x0000000e41077221 */ /* 0x000fc80000010000 */
[----:B------:R-:W-:Y:S01]  /*5a20*/  FADD.FTZ R14, R22, R7 ;  /* 0x00000007160e7221 */ /* 0x000fe20000010000 */
[----:B------:R-:W-:-:S03]  /*5a30*/  FADD.FTZ R7, R83, R8 ;  /* 0x0000000853077221 */ /* 0x000fc60000010000 */
[----:B------:R-:W-:Y:S01]  /*5a40*/  FADD.FTZ R8, R15, R14 ;  /* 0x0000000e0f087221 */ /* 0x000fe20000010000 */
[----:B------:R-:W-:Y:S01]  /*5a50*/  FADD.FTZ R7, R86, R7 ;  /* 0x0000000756077221 */ /* 0x000fe20000010000 */
[----:B------:R-:W-:Y:S02]  /*5a60*/  IMAD.MOV.U32 R14, RZ, RZ, R9 ;  /* 0x000000ffff0e7224 */ /* 0x000fe400078e0009 */
[----:B------:R-:W-:Y:S02]  /*5a70*/  IMAD.MOV.U32 R15, RZ, RZ, R10 ;  /* 0x000000ffff0f7224 */ /* 0x000fe400078e000a */
[----:B------:R-:W-:Y:S01]  /*5a80*/  FADD.FTZ R7, R28, R7 ;  /* 0x000000071c077221 */ /* 0x000fe20000010000 */
[----:B------:R-:W-:Y:S06]  /*5a90*/  @P2 BRA `(.L_x_28) ;  /* 0xffffffdc00e42947 */ /* 0x000fec000383ffff */
.L_x_19:
[----:B------:R-:W-:Y:S06]  /*5aa0*/  BAR.ARV 0x8, 0x180 ;  /* 0x0206000000007b1d */ /* 0x000fec0000002000 */
        /* <DEDUP_REMOVED lines=64> */
[----:B------:R-:W-:Y:S06]  /*5eb0*/  @!P0 BRA `(.L_x_29) ;  /* 0x0000000000048947 */ /* 0x000fec0003800000 */
[----:B------:R-:W-:Y:S01]  /*5ec0*/  BPT.TRAP 0x1 ;  /* 0x000000040000795c */ /* 0x000fe20000300000 */
.L_x_29:
[----:B------:R-:W-:Y:S02]  /*5ed0*/  SHF.L.U32 R9, R9, 0x1f, RZ ;  /* 0x0000001f09097819 */ /* 0x000fe400000006ff */
[----:B------:R-:W-:-:S04]  /*5ee0*/  LEA R12, R0, UR36, 0x3 ;  /* 0x00000024000c7c11 */ /* 0x000fc8000f8e18ff */
[----:B------:R0:W1:Y:S01]  /*5ef0*/  SYNCS.PHASECHK.TRANS64.TRYWAIT P2, [R12+URZ+0x34850], R9 ;  /* 0x034850090c0075a7 */ /* 0x000062000804017f */
[----:B------:R-:W-:Y:S05]  /*5f00*/  @!P0 BRA `(.L_x_30) ;  /* 0x0000000000048947 */ /* 0x000fea0003800000 */
[----:B------:R-:W-:Y:S01]  /*5f10*/  BPT.TRAP 0x1 ;  /* 0x000000040000795c */ /* 0x000fe20000300000 */
.L_x_30:
[----:B-1----:R-:W-:Y:S05]  /*5f20*/  @P2 BRA `(.L_x_31) ;  /* 0x0000000000082947 */ /* 0x002fea0003800000 */
[----:B------:R-:W1:Y:S02]  /*5f30*/  SYNCS.PHASECHK.TRANS64.TRYWAIT P0, [R12+URZ+0x34850], R9 ;  /* 0x034850090c0075a7 */ /* 0x000e64000800017f */
[----:B-1----:R-:W-:Y:S05]  /*5f40*/  @!P0 BRA `(.L_x_32) ;  /* 0x0000006000088947 */ /* 0x002fea0003800000 */
.L_x_31:
[----:B------:R-:W-:Y:S01]  /*5f50*/  UIADD3 UR36, UR36, 0x400, URZ ;  /* 0x0000040024247890 */ /* 0x000fe2000fffe03f */
[----:B------:R-:W-:Y:S01]  /*5f60*/  R2UR UR5, R0 ;  /* 0x00000000000572ca */ /* 0x000fe200000e0000 */
[----:B------:R-:W-:Y:S01]  /*5f70*/  WARPGROUP.ARRIVE ;  /* 0x00000000000079c5 */ /* 0x000fe20000000000 */
[----:B------:R-:W-:Y:S01]  /*5f80*/  UMOV UR7, 0x40000040 ;  /* 0x4000004000077882 */ /* 0x000fe20000000000 */
[----:B------:R-:W-:Y:S01]  /*5f90*/  USHF.R.U32.HI UR36, URZ, 0x4, UR36 ;  /* 0x000000043f247899 */ /* 0x000fe20008011624 */
[----:B------:R-:W2:Y:S01]  /*5fa0*/  SHFL.BFLY PT, R5, R8, 0x2, 0x1f ;  /* 0x0c401f0008057f89 */ /* 0x000ea200000e0000 */
[----:B01----:R-:W-:Y:S02]  /*5fb0*/  @!P1 VIADD R12, R12, 0x34860 ;  /* 0x000348600c0c9836 */ /* 0x003fe40000000000 */
[----:B------:R-:W-:Y:S01]  /*5fc0*/  ULOP3.LUT UR36, UR36, 0x3fff, URZ, 0xc0, !UPT ;  /* 0x00003fff24247892 */ /* 0x000fe2000f8ec03f */
[----:B------:R-:W0:Y:S01]  /*5fd0*/  SHFL.BFLY PT, R0, R7, 0x2, 0x1f ;  /* 0x0c401f0007007f89 */ /* 0x000e2200000e0000 */
[----:B------:R-:W-:Y:S01]  /*5fe0*/  IMAD.MOV.U32 R4, RZ, RZ, -0x800000 ;  /* 0xff800000ff047424 */ /* 0x000fe200078e00ff */
[----:B------:R-:W-:Y:S01]  /*5ff0*/  @!P1 PRMT R12, RZ, 0x654, R12 ;  /* 0x00000654ff0c9816 */ /* 0x000fe2000000000c */
[----:B------:R-:W-:-:S04]  /*6000*/  ULOP3.LUT UR4, UR36, 0x4000000, URZ, 0xfc, !UPT ;  /* 0x0400000024047892 */ /* 0x000fc8000f8efc3f */
[----:B------:R-:W-:-:S07]  /*6010*/  ULEA UR4, UR5, UR4, 0xb ;  /* 0x0000000405047291 */ /* 0x000fce000f8e583f */
[----:B------:R-:W-:Y:S02]  /*6020*/  UMOV UR6, UR4 ;  /* 0x0000000400067c82 */ /* 0x000fe40008000000 */
[----:B------:R-:W-:Y:S01]  /*6030*/  HGMMA.64x128x16.F32.BF16 R24, R180, gdesc[UR4].tnspB, R24, gsb0 ;  /* 0x41e00004b4187df0 */ /* 0x000fe20008001818 */
[----:B------:R-:W-:Y:S01]  /*6040*/  UIADD3 UR6, UR4, 0x80, URZ ;  /* 0x0000008004067890 */ /* 0x000fe2000fffe03f */
[----:B------:R-:W-:Y:S01]  /*6050*/  UMOV UR7, 0x40000040 ;  /* 0x4000004000077882 */ /* 0x000fe20000000000 */
[----:B--2---:R-:W-:Y:S01]  /*6060*/  FADD.FTZ R5, R5, R8 ;  /* 0x0000000805057221 */ /* 0x004fe20000010000 */
[----:B------:R-:W-:Y:S02]  /*6070*/  IMAD.MOV.U32 R8, RZ, RZ, RZ ;  /* 0x000000ffff087224 */ /* 0x000fe400078e00ff */
[----:B0-----:R-:W-:Y:S01]  /*6080*/  FADD.FTZ R2, R0, R7 ;  /* 0x0000000700027221 */ /* 0x001fe20000010000 */
[----:B------:R-:W-:Y:S01]  /*6090*/  IMAD.MOV.U32 R7, RZ, RZ, RZ ;  /* 0x000000ffff077224 */ /* 0x000fe200078e00ff */
[----:B------:R-:W0:Y:S04]  /*60a0*/  SHFL.BFLY PT, R0, R5, 0x1, 0x1f ;  /* 0x0c201f0005007f89 */ /* 0x000e2800000e0000 */
[----:B------:R-:W1:Y:S01]  /*60b0*/  SHFL.BFLY PT, R9, R2, 0x1, 0x1f ;  /* 0x0c201f0002097f89 */ /* 0x000e6200000e0000 */
[----:B0-----:R-:W-:Y:S01]  /*60c0*/  FADD.FTZ R13, R5, R0 ;  /* 0x00000000050d7221 */ /* 0x001fe20000010000 */
[----:B------:R-:W-:-:S02]  /*60d0*/  IMAD.MOV.U32 R0, RZ, RZ, -0x800000 ;  /* 0xff800000ff007424 */ /* 0x000fc400078e00ff */
[----:B-1----:R-:W-:Y:S02]  /*60e0*/  FADD.FTZ R14, R2, R9 ;  /* 0x00000009020e7221 */ /* 0x002fe40000010000 */
[----:B------:R-:W-:-:S03]  /*60f0*/  FSETP.NE.FTZ.AND P0, PT, R13, RZ, PT ;  /* 0x000000ff0d00720b */ /* 0x000fc60003f15000 */
[----:B------:R-:W-:-:S10]  /*6100*/  FSETP.NE.FTZ.AND P2, PT, R14, RZ, PT ;  /* 0x000000ff0e00720b */ /* 0x000fd40003f55000 */
[----:B------:R-:W0:Y:S01]  /*6110*/  @P0 MUFU.LG2 R9, R13 ;  /* 0x0000000d00090308 */ /* 0x000e220000000c00 */
[C---:B------:R-:W-:Y:S02]  /*6120*/  @P0 FMUL.FTZ R5, R3.reuse, 0.69314718246459960938 ;  /* 0x3f31721803050820 */ /* 0x040fe40000410000 */
[----:B------:R-:W-:-:S05]  /*6130*/  @P2 FMUL.FTZ R18, R3, 0.69314718246459960938 ;  /* 0x3f31721803122820 */ /* 0x000fca0000410000 */
[----:B------:R-:W1:Y:S08]  /*6140*/  @P2 MUFU.LG2 R11, R14 ;  /* 0x0000000e000b2308 */ /* 0x000e700000000c00 */
[----:B------:R-:W2:Y:S01]  /*6150*/  @P0 MUFU.RCP R7, R13 ;  /* 0x0000000d00070308 */ /* 0x000ea20000001000 */
[----:B0-----:R-:W-:-:S04]  /*6160*/  @P0 FMUL.FTZ R2, R9, 0.69314718246459960938 ;  /* 0x3f31721809020820 */ /* 0x001fc80000410000 */
[----:B------:R-:W-:Y:S01]  /*6170*/  @P0 FFMA.FTZ R4, R5, R6, R2 ;  /* 0x0000000605040223 */ /* 0x000fe20000010002 */
[----:B------:R-:W-:Y:S02]  /*6180*/  PLOP3.LUT P0, PT, PT, PT, PT, 0x8, 0x0 ;  /* 0x000000000000781c */ /* 0x000fe40003f0e170 */
[----:B------:R-:W0:Y:S01]  /*6190*/  @P2 MUFU.RCP R8, R14 ;  /* 0x0000000e00082308 */ /* 0x000e220000001000 */
[----:B-1----:R-:W-:-:S04]  /*61a0*/  @P2 FMUL.FTZ R11, R11, 0.69314718246459960938 ;  /* 0x3f3172180b0b2820 */ /* 0x002fc80000410000 */
[----:B------:R-:W-:Y:S01]  /*61b0*/  @P2 FFMA.FTZ R0, R18, R10, R11 ;  /* 0x0000000a12002223 */ /* 0x000fe2000001000b */
[----:B------:R-:W-:Y:S02]  /*61c0*/  WARPGROUP.DEPBAR.LE gsb0, 0x0 ;  /* 0x00008000000079c5 */ /* 0x000fe40000010000 */
[----:B------:R-:W-:-:S06]  /*61d0*/  WARPGROUP.ARRIVE ;  /* 0x00000000000079c5 */ /* 0x000fcc0000000000 */
[----:B------:R-:W-:Y:S01]  /*61e0*/  HGMMA.64x128x16.F32.BF16 R24, R176, gdesc[UR4].tnspB, R24, gsb0 ;  /* 0x41e00004b0187df0 */ /* 0x000fe20008001818 */
[----:B------:R-:W-:Y:S01]  /*61f0*/  UIADD3 UR6, UR4, 0x100, URZ ;  /* 0x0000010004067890 */ /* 0x000fe2000fffe03f */
[----:B------:R-:W-:Y:S01]  /*6200*/  UMOV UR7, 0x40000040 ;  /* 0x4000004000077882 */ /* 0x000fe20000000000 */
[----:B------:R-:W-:Y:S02]  /*6210*/  WARPGROUP.DEPBAR.LE gsb0, 0x0 ;  /* 0x00008000000079c5 */ /* 0x000fe40000010000 */
[----:B------:R-:W-:-:S07]  /*6220*/  WARPGROUP.ARRIVE ;  /* 0x00000000000079c5 */ /* 0x000fce0000000000 */
        /* <DEDUP_REMOVED lines=18> */
[----:B------:R-:W-:Y:S01]  /*6350*/  UIADD3 UR4, UR4, 0x380, URZ ;  /* 0x0000038004047890 */ /* 0x000fe2000fffe03f */
[----:B------:R-:W-:Y:S02]  /*6360*/  WARPGROUP.DEPBAR.LE gsb0, 0x0 ;  /* 0x00008000000079c5 */ /* 0x000fe40000010000 */
[----:B------:R-:W-:-:S06]  /*6370*/  WARPGROUP.ARRIVE ;  /* 0x00000000000079c5 */ /* 0x000fcc0000000000 */
[----:B------:R-:W-:Y:S01]  /*6380*/  HGMMA.64x128x16.F32.BF16 R24, R160, gdesc[UR4].tnspB, R24, gsb0 ;  /* 0x41e00004a0187df0 */ /* 0x000fe20008001818 */
[----:B------:R-:W-:Y:S01]  /*6390*/  UMOV UR6, UR4 ;  /* 0x0000000400067c82 */ /* 0x000fe20008000000 */
[----:B------:R-:W-:Y:S01]  /*63a0*/  UMOV UR7, 0x40000040 ;  /* 0x4000004000077882 */ /* 0x000fe20000000000 */
[----:B------:R-:W-:Y:S02]  /*63b0*/  WARPGROUP.DEPBAR.LE gsb0, 0x0 ;  /* 0x00008000000079c5 */ /* 0x000fe40000010000 */
[----:B------:R-:W-:-:S07]  /*63c0*/  WARPGROUP.ARRIVE ;  /* 0x00000000000079c5 */ /* 0x000fce0000000000 */
[----:B------:R-:W-:Y:S03]  /*63d0*/  HGMMA.64x128x16.F32.BF16 R24, R164, gdesc[UR4].tnspB, R24, gsb0 ;  /* 0x41e00004a4187df0 */ /* 0x000fe60008001818 */
[----:B------:R-:W-:Y:S02]  /*63e0*/  WARPGROUP.DEPBAR.LE gsb0, 0x0 ;  /* 0x00008000000079c5 */ /* 0x000fe40000010000 */
[----:B------:R1:W-:Y:S01]  /*63f0*/  @!P1 SYNCS.ARRIVE.TRANS64.RED.A1T0 RZ, [R12+URZ], RZ ;  /* 0x000000ff0cff99a7 */ /* 0x0003e2000810043f */
[-C--:B--2---:R-:W-:Y:S01]  /*6400*/  FMUL.FTZ R24, R24, R7.reuse ;  /* 0x0000000718187220 */ /* 0x084fe20000410000 */
        /* <DEDUP_REMOVED lines=31> */
[-C--:B0-----:R-:W-:Y:S01]  /*6600*/  FMUL.FTZ R26, R26, R8.reuse ;  /* 0x000000081a1a7220 */ /* 0x081fe20000410000 */
        /* <DEDUP_REMOVED lines=30> */
[----:B-1----:R-:W-:-:S07]  /*67f0*/  FMUL.FTZ R87, R87, R8 ;  /* 0x0000000857577220 */ /* 0x002fce0000410000 */
.L_x_12:
[----:B------:R-:W-:Y:S05]  /*6800*/  @P0 BRA `(.L_x_33) ;  /* 0x0000001400340947 */ /* 0x000fea0003800000 */
[----:B------:R-:W0:Y:S01]  /*6810*/  S2R R2, SR_TID.X ;  /* 0x0000000000027919 */ /* 0x000e220000002100 */
[----:B------:R-:W1:Y:S01]  /*6820*/  LDC R17, c[0x0][0xbe8] ;  /* 0x0002fa00ff117b82 */ /* 0x000e620000000800 */
[----:B------:R-:W-:Y:S01]  /*6830*/  SHF.R.S32.HI R11, RZ, 0x1f, R16 ;  /* 0x0000001fff0b7819 */ /* 0x000fe20000011410 */
[----:B------:R-:W-:Y:S01]  /*6840*/  ULDC.64 UR4, c[0x0][0xbd0] ;  /* 0x0002f40000047ab9 */ /* 0x000fe20000000a00 */
[----:B------:R-:W2:Y:S01]  /*6850*/  S2R R12, SR_CTAID.X ;  /* 0x00000000000c7919 */ /* 0x000ea20000002500 */
[----:B------:R-:W-:Y:S01]  /*6860*/  ULDC.64 UR6, c[0x0][0xb38] ;  /* 0x0002ce0000067ab9 */ /* 0x000fe20000000a00 */
[----:B------:R-:W-:Y:S03]  /*6870*/  BSSY B0, `(.L_x_34) ;  /* 0x00000e2000007945 */ /* 0x000fe60003800000 */
[----:B------:R-:W3:Y:S08]  /*6880*/  S2UR UR9, SR_CTAID.Z ;  /* 0x00000000000979c3 */ /* 0x000ef00000002700 */
[----:B------:R-:W4:Y:S08]  /*6890*/  LDC.64 R18, c[0x0][0xbd8] ;  /* 0x0002f600ff127b82 */ /* 0x000f300000000a00 */
[----:B------:R-:W-:Y:S01]  /*68a0*/  BAR.SYNC.DEFER_BLOCKING 0x1, 0x100 ;  /* 0x0044000000007b1d */ /* 0x000fe20000010000 */
[----:B-1----:R-:W-:-:S07]  /*68b0*/  ISETP.NE.AND P0, PT, R17, 0x1, PT ;  /* 0x000000011100780c */ /* 0x002fce0003f05270 */
[----:B------:R-:W1:Y:S01]  /*68c0*/  S2UR UR8, SR_CTAID.Y ;  /* 0x00000000000879c3 */ /* 0x000e620000002600 */
[----:B0-----:R-:W-:-:S07]  /*68d0*/  VIADD R6, R2, 0xffffff80 ;  /* 0xffffff8002067836 */ /* 0x001fce0000000000 */
[----:B------:R-:W1:Y:S01]  /*68e0*/  LDC R23, c[0x0][0xc50] ;  /* 0x00031400ff177b82 */ /* 0x000e620000000800 */
[----:B------:R-:W-:-:S04]  /*68f0*/  SHF.R.S32.HI R5, RZ, 0x1f, R6 ;  /* 0x0000001fff057819 */ /* 0x000fc80000011406 */
[----:B------:R-:W-:-:S03]  /*6900*/  LEA.HI R7, R5, R6, RZ, 0x7 ;  /* 0x0000000605077211 */ /* 0x000fc600078f38ff */
[----:B------:R-:W0:Y:S01]  /*6910*/  LDC.64 R20, c[0x0][0xb40] ;  /* 0x0002d000ff147b82 */ /* 0x000e220000000a00 */
[----:B------:R-:W-:Y:S02]  /*6920*/  LEA.HI R5, R5, R6, RZ, 0x2 ;  /* 0x0000000605057211 */ /* 0x000fe400078f10ff */
[----:B------:R-:W-:Y:S02]  /*6930*/  LOP3.LUT R3, R7, 0xffffff80, RZ, 0xc0, !PT ;  /* 0xffffff8007037812 */ /* 0x000fe400078ec0ff */
[----:B------:R-:W-:Y:S02]  /*6940*/  LOP3.LUT R5, R5, 0xfffffffc, RZ, 0xc0, !PT ;  /* 0xfffffffc05057812 */ /* 0x000fe400078ec0ff */
[C---:B------:R-:W-:Y:S01]  /*6950*/  IADD3 R88, R6.reuse, -R3, RZ ;  /* 0x8000000306587210 */ /* 0x040fe20007ffe0ff */
[----:B------:R-:W5:Y:S01]  /*6960*/  @P0 LDC R13, c[0x0][0xbec] ;  /* 0x0002fb00ff0d0b82 */ /* 0x000f620000000800 */
[----:B------:R-:W-:Y:S01]  /*6970*/  SHF.R.S32.HI R8, RZ, 0x7, R7 ;  /* 0x00000007ff087819 */ /* 0x000fe20000011407 */
[----:B------:R-:W-:Y:S01]  /*6980*/  IMAD.IADD R5, R6, 0x1, -R5 ;  /* 0x0000000106057824 */ /* 0x000fe200078e0a05 */
[----:B------:R-:W-:-:S04]  /*6990*/  SHF.R.S32.HI R9, RZ, 0x1f, R88 ;  /* 0x0000001fff097819 */ /* 0x000fc80000011458 */
[----:B------:R-:W-:Y:S01]  /*69a0*/  LEA.HI R89, R9, R88, RZ, 0x2 ;  /* 0x0000005809597211 */ /* 0x000fe200078f10ff */
[----:B------:R-:W5:Y:S03]  /*69b0*/  @P0 LDC R91, c[0x0][0xbec] ;  /* 0x0002fb00ff5b0b82 */ /* 0x000f660000000800 */
[--C-:B------:R-:W-:Y:S02]  /*69c0*/  SHF.R.S32.HI R2, RZ, 0x2, R89.reuse ;  /* 0x00000002ff027819 */ /* 0x100fe40000011459 */
[----:B------:R-:W-:Y:S02]  /*69d0*/  SHF.R.S32.HI R3, RZ, 0x1f, R89 ;  /* 0x0000001fff037819 */ /* 0x000fe40000011459 */
[----:B------:R-:W-:Y:S01]  /*69e0*/  LOP3.LUT R89, R89, 0x7ffffffc, RZ, 0xc0, !PT ;  /* 0x7ffffffc59597812 */ /* 0x000fe200078ec0ff */
[----:B------:R-:W5:Y:S01]  /*69f0*/  @P0 LDC R15, c[0x0][0xbf0] ;  /* 0x0002fc00ff0f0b82 */ /* 0x000f620000000800 */
[----:B------:R-:W-:-:S04]  /*6a00*/  LEA.HI R3, R3, R2, RZ, 0x3 ;  /* 0x0000000203037211 */ /* 0x000fc800078f18ff */
[----:B------:R-:W-:-:S03]  /*6a10*/  LOP3.LUT R3, R3, 0xfffffff8, RZ, 0xc0, !PT ;  /* 0xfffffff803037812 */ /* 0x000fc600078ec0ff */
[----:B------:R-:W5:Y:S02]  /*6a20*/  @P0 LDC R22, c[0x0][0xbf0] ;  /* 0x0002fc00ff160b82 */ /* 0x000f640000000800 */
[----:B------:R-:W-:Y:S01]  /*6a30*/  IMAD.IADD R6, R2, 0x1, -R3 ;  /* 0x0000000102067824 */ /* 0x000fe200078e0a03 */
[----:B------:R-:W-:Y:S02]  /*6a40*/  LEA.HI R2, R7, R8, RZ, 0x1 ;  /* 0x0000000807027211 */ /* 0x000fe400078f08ff */
[----:B------:R-:W-:Y:S02]  /*6a50*/  LEA.HI R3, R9, R88, RZ, 0x5 ;  /* 0x0000005809037211 */ /* 0x000fe400078f28ff */
[----:B------:R-:W-:Y:S02]  /*6a60*/  LOP3.LUT R2, R2, 0x3fffffe, RZ, 0xc0, !PT ;  /* 0x03fffffe02027812 */ /* 0x000fe400078ec0ff */
[----:B------:R-:W-:Y:S02]  /*6a70*/  LEA.HI R7, R5, R5, RZ, 0x1 ;  /* 0x0000000505077211 */ /* 0x000fe400078f08ff */
[----:B------:R-:W-:Y:S01]  /*6a80*/  SHF.R.S32.HI R3, RZ, 0x5, R3 ;  /* 0x00000005ff037819 */ /* 0x000fe20000011403 */
[----:B------:R-:W-:Y:S01]  /*6a90*/  IMAD.IADD R2, R8, 0x1, -R2 ;  /* 0x0000000108027824 */ /* 0x000fe200078e0a02 */
[----:B------:R-:W-:Y:S01]  /*6aa0*/  LOP3.LUT R8, R7, 0x1ffffffe, RZ, 0xc0, !PT ;  /* 0x1ffffffe07087812 */ /* 0x000fe200078ec0ff */
[----:B------:R-:W-:-:S02]  /*6ab0*/  IMAD R7, R11, UR4, RZ ;  /* 0x000000040b077c24 */ /* 0x000fc4000f8e02ff */
[----:B------:R-:W-:Y:S02]  /*6ac0*/  IMAD R3, R3, 0x10, R6 ;  /* 0x0000001003037824 */ /* 0x000fe400078e0206 */
[----:B------:R-:W-:Y:S02]  /*6ad0*/  IMAD.IADD R8, R5, 0x1, -R8 ;  /* 0x0000000105087824 */ /* 0x000fe400078e0a08 */
[----:B------:R-:W-:Y:S02]  /*6ae0*/  IMAD R5, R2, 0x40, R3 ;  /* 0x0000004002057824 */ /* 0x000fe400078e0203 */
[----:B------:R-:W-:Y:S01]  /*6af0*/  IMAD.WIDE.U32 R2, R16, UR4, RZ ;  /* 0x0000000410027c25 */ /* 0x000fe2000f8e00ff */
[----:B---3--:R-:W-:-:S03]  /*6b00*/  USHF.R.S32.HI UR4, URZ, 0x1f, UR9 ;  /* 0x0000001f3f047899 */ /* 0x008fc60008011409 */
[C---:B------:R-:W-:Y:S02]  /*6b10*/  IMAD R9, R16.reuse, UR5, R7 ;  /* 0x0000000510097c24 */ /* 0x040fe4000f8e0207 */
[----:B------:R-:W-:Y:S02]  /*6b20*/  IMAD R11, R11, UR6, RZ ;  /* 0x000000060b0b7c24 */ /* 0x000fe4000f8e02ff */
[----:B------:R-:W-:Y:S01]  /*6b30*/  IMAD.WIDE.U32 R6, R16, UR6, RZ ;  /* 0x0000000610067c25 */ /* 0x000fe2000f8e00ff */
[----:B------:R-:W-:-:S03]  /*6b40*/  IADD3 R3, R3, R9, RZ ;  /* 0x0000000903037210 */ /* 0x000fc60007ffe0ff */
[----:B------:R-:W-:Y:S01]  /*6b50*/  IMAD R9, R16, UR7, R11 ;  /* 0x0000000710097c24 */ /* 0x000fe2000f8e020b */
[----:B------:R-:W-:Y:S01]  /*6b60*/  ULDC.64 UR6, c[0x0][0xb48] ;  /* 0x0002d20000067ab9 */ /* 0x000fe20000000a00 */
[----:B------:R-:W-:Y:S02]  /*6b70*/  IMAD R8, R8, 0x8, R5 ;  /* 0x0000000808087824 */ /* 0x000fe400078e0205 */
[----:B------:R-:W-:Y:S02]  /*6b80*/  IMAD.MOV R16, RZ, RZ, -R16 ;  /* 0x000000ffff107224 */ /* 0x000fe400078e0a10 */
[----:B----4-:R-:W-:Y:S02]  /*6b90*/  IMAD R10, R18, UR4, RZ ;  /* 0x00000004120a7c24 */ /* 0x010fe4000f8e02ff */
[----:B--2---:R-:W-:Y:S02]  /*6ba0*/  IMAD R8, R12, 0x80, R8 ;  /* 0x000000800c087824 */ /* 0x004fe400078e0208 */
[----:B0-----:R-:W-:Y:S01]  /*6bb0*/  IMAD R14, R20, UR4, RZ ;  /* 0x00000004140e7c24 */ /* 0x001fe2000f8e02ff */
[----:B------:R-:W-:Y:S01]  /*6bc0*/  ULDC.64 UR4, c[0x0][0xbe0] ;  /* 0x0002f80000047ab9 */ /* 0x000fe20000000a00 */
[----:B-1----:R-:W-:-:S02]  /*6bd0*/  IMAD R23, R23, R16, UR8 ;  /* 0x0000000817177e24 */ /* 0x002fc4000f8e0210 */
[----:B------:R-:W-:Y:S02]  /*6be0*/  IMAD.IADD R7, R7, 0x1, R9 ;  /* 0x0000000107077824 */ /* 0x000fe400078e0209 */
[----:B------:R-:W-:Y:S02]  /*6bf0*/  IMAD R11, R19, UR9, R10 ;  /* 0x00000009130b7c24 */ /* 0x000fe4000f8e020a */
[----:B------:R-:W-:-:S04]  /*6c00*/  IMAD.WIDE.U32 R2, R18, UR9, R2 ;  /* 0x0000000912027c25 */ /* 0x000fc8000f8e0002 */
[----:B-----5:R-:W-:-:S04]  /*6c10*/  @P0 IMAD.HI.U32 R10, R8, R13, RZ ;  /* 0x0000000d080a0227 */ /* 0x020fc800078e00ff */
[----:B------:R-:W-:Y:S01]  /*6c20*/  IMAD R13, R21, UR9, R14 ;  /* 0x00000009150d7c24 */ /* 0x000fe2000f8e020e */
[----:B------:R-:W-:Y:S01]  /*6c30*/  SHF.R.S32.HI R14, RZ, 0x1f, R23 ;  /* 0x0000001fff0e7819 */ /* 0x000fe20000011417 */
[----:B------:R-:W-:Y:S01]  /*6c40*/  IMAD.WIDE.U32 R6, R20, UR9, R6 ;  /* 0x0000000914067c25 */ /* 0x000fe2000f8e0006 */
[----:B------:R-:W-:-:S03]  /*6c50*/  ULDC.64 UR8, c[0x0][0xb28] ;  /* 0x0002ca0000087ab9 */ /* 0x000fc60000000a00 */
[----:B------:R-:W-:Y:S01]  /*6c60*/  IMAD.IADD R3, R3, 0x1, R11 ;  /* 0x0000000103037824 */ /* 0x000fe200078e020b */
[----:B------:R-:W-:Y:S01]  /*6c70*/  MOV R11, R8 ;  /* 0x00000008000b7202 */ /* 0x000fe20000000f00 */
[----:B------:R-:W-:-:S04]  /*6c80*/  @P0 IMAD.HI.U32 R91, R8, R91, RZ ;  /* 0x0000005b085b0227 */ /* 0x000fc800078e00ff */
[----:B------:R-:W-:Y:S01]  /*6c90*/  IMAD.IADD R7, R7, 0x1, R13 ;  /* 0x0000000107077824 */ /* 0x000fe200078e020d */
[----:B------:R-:W-:Y:S01]  /*6ca0*/  @P0 SHF.R.U32.HI R11, RZ, R22, R91 ;  /* 0x00000016ff0b0219 */ /* 0x000fe2000001165b */
[----:B------:R-:W-:Y:S01]  /*6cb0*/  IMAD.MOV.U32 R9, RZ, RZ, R8 ;  /* 0x000000ffff097224 */ /* 0x000fe200078e0008 */
[----:B------:R-:W-:Y:S01]  /*6cc0*/  @P0 SHF.R.U32.HI R9, RZ, R15, R10 ;  /* 0x0000000fff090219 */ /* 0x000fe2000001160a */
[----:B------:R-:W-:Y:S02]  /*6cd0*/  IMAD R13, R14, UR6, RZ ;  /* 0x000000060e0d7c24 */ /* 0x000fe4000f8e02ff */
[----:B------:R-:W-:-:S04]  /*6ce0*/  IMAD.WIDE.U32 R2, R23, UR4, R2 ;  /* 0x0000000417027c25 */ /* 0x000fc8000f8e0002 */
[----:B------:R-:W-:Y:S01]  /*6cf0*/  IMAD R10, R14, UR4, RZ ;  /* 0x000000040e0a7c24 */ /* 0x000fe2000f8e02ff */
[----:B------:R-:W-:Y:S01]  /*6d00*/  IADD3 R2, P0, R9, R2, RZ ;  /* 0x0000000209027210 */ /* 0x000fe20007f1e0ff */
[C---:B------:R-:W-:Y:S01]  /*6d10*/  IMAD R15, R23.reuse, UR7, R13 ;  /* 0x00000007170f7c24 */ /* 0x040fe2000f8e020d */
[--C-:B------:R-:W-:Y:S01]  /*6d20*/  SHF.R.S32.HI R13, RZ, 0x1f, R9.reuse ;  /* 0x0000001fff0d7819 */ /* 0x100fe20000011409 */
[----:B------:R-:W-:Y:S02]  /*6d30*/  IMAD.MOV R9, RZ, RZ, -R9 ;  /* 0x000000ffff097224 */ /* 0x000fe400078e0a09 */
[----:B------:R-:W-:Y:S01]  /*6d40*/  IMAD R14, R23, UR5, R10 ;  /* 0x00000005170e7c24 */ /* 0x000fe2000f8e020a */
[--C-:B------:R-:W-:Y:S01]  /*6d50*/  SHF.R.S32.HI R10, RZ, 0x1f, R11.reuse ;  /* 0x0000001fff0a7819 */ /* 0x100fe2000001140b */
[----:B------:R-:W-:Y:S01]  /*6d60*/  IMAD.MOV R16, RZ, RZ, -R11 ;  /* 0x000000ffff107224 */ /* 0x000fe200078e0a0b */
[----:B------:R-:W-:Y:S01]  /*6d70*/  ULDC.64 UR4, c[0x0][0xb30] ;  /* 0x0002cc0000047ab9 */ /* 0x000fe20000000a00 */
[----:B------:R-:W-:Y:S01]  /*6d80*/  IMAD R9, R17, R9, R8 ;  /* 0x0000000911097224 */ /* 0x000fe200078e0208 */
[----:B------:R-:W-:Y:S01]  /*6d90*/  IADD3.X R3, R13, R3, R14, P0, !PT ;  /* 0x000000030d037210 */ /* 0x000fe200007fe40e */
[----:B------:R-:W-:Y:S01]  /*6da0*/  IMAD.WIDE.U32 R6, R23, UR6, R6 ;  /* 0x0000000617067c25 */ /* 0x000fe2000f8e0006 */
[----:B------:R-:W-:-:S03]  /*6db0*/  ULDC.64 UR6, c[0x0][0xbc8] ;  /* 0x0002f20000067ab9 */ /* 0x000fc60000000a00 */
[----:B------:R-:W-:Y:S02]  /*6dc0*/  IMAD R10, R10, UR4, RZ ;  /* 0x000000040a0a7c24 */ /* 0x000fe4000f8e02ff */
[----:B------:R-:W-:Y:S01]  /*6dd0*/  IMAD R13, R17, R16, R8 ;  /* 0x00000010110d7224 */ /* 0x000fe200078e0208 */
[----:B------:R-:W-:Y:S01]  /*6de0*/  SHF.R.S32.HI R8, RZ, 0x1f, R9 ;  /* 0x0000001fff087819 */ /* 0x000fe20000011409 */
[----:B------:R-:W-:Y:S02]  /*6df0*/  IMAD.IADD R7, R7, 0x1, R15 ;  /* 0x0000000107077824 */ /* 0x000fe400078e020f */
[C---:B------:R-:W-:Y:S01]  /*6e00*/  IMAD R15, R11.reuse, UR5, R10 ;  /* 0x000000050b0f7c24 */ /* 0x040fe2000f8e020a */
[----:B------:R-:W-:Y:S01]  /*6e10*/  SHF.R.S32.HI R10, RZ, 0x1f, R13 ;  /* 0x0000001fff0a7819 */ /* 0x000fe2000001140d */
[----:B------:R-:W-:Y:S01]  /*6e20*/  IMAD.WIDE.U32 R6, R11, UR4, R6 ;  /* 0x000000040b067c25 */ /* 0x000fe2000f8e0006 */
[----:B------:R-:W0:Y:S01]  /*6e30*/  S2UR UR5, SR_CgaCtaId ;  /* 0x00000000000579c3 */ /* 0x000e220000008800 */
[----:B------:R-:W-:-:S02]  /*6e40*/  UMOV UR4, 0x400 ;  /* 0x0000040000047882 */ /* 0x000fc40000000000 */
[----:B------:R-:W-:Y:S02]  /*6e50*/  IMAD R8, R8, UR6, RZ ;  /* 0x0000000608087c24 */ /* 0x000fe4000f8e02ff */
[----:B------:R-:W-:Y:S02]  /*6e60*/  IMAD.IADD R7, R7, 0x1, R15 ;  /* 0x0000000107077824 */ /* 0x000fe400078e020f */
[----:B------:R-:W-:Y:S02]  /*6e70*/  IMAD R10, R10, UR8, RZ ;  /* 0x000000080a0a7c24 */ /* 0x000fe4000f8e02ff */
[C---:B------:R-:W-:Y:S02]  /*6e80*/  IMAD R11, R9.reuse, UR7, R8 ;  /* 0x00000007090b7c24 */ /* 0x040fe4000f8e0208 */
[----:B------:R-:W-:Y:S01]  /*6e90*/  IMAD.WIDE.U32 R2, R9, UR6, R2 ;  /* 0x0000000609027c25 */ /* 0x000fe2000f8e0002 */
[----:B------:R-:W-:-:S03]  /*6ea0*/  ULDC.64 UR6, c[0x0][0xba8] ;  /* 0x0002ea0000067ab9 */ /* 0x000fc60000000a00 */
[C---:B------:R-:W-:Y:S01]  /*6eb0*/  IMAD R15, R13.reuse, UR9, R10 ;  /* 0x000000090d0f7c24 */ /* 0x040fe2000f8e020a */
[----:B------:R-:W-:Y:S01]  /*6ec0*/  LEA R8, P0, R2, UR6, 0x2 ;  /* 0x0000000602087c11 */ /* 0x000fe2000f8010ff */
[----:B------:R-:W-:Y:S01]  /*6ed0*/  IMAD.WIDE.U32 R6, R13, UR8, R6 ;  /* 0x000000080d067c25 */ /* 0x000fe2000f8e0006 */
[----:B------:R-:W-:Y:S01]  /*6ee0*/  ULDC.64 UR8, c[0x0][0xb00] ;  /* 0x0002c00000087ab9 */ /* 0x000fe20000000a00 */
[----:B------:R-:W-:Y:S02]  /*6ef0*/  ULDC UR6, c[0x0][0xa88] ;  /* 0x0002a20000067ab9 */ /* 0x000fe40000000800 */
[----:B------:R-:W-:Y:S01]  /*6f00*/  IMAD.IADD R9, R3, 0x1, R11 ;  /* 0x0000000103097824 */ /* 0x000fe200078e020b */
[----:B------:R-:W-:Y:S01]  /*6f10*/  IADD3 R3, R7, R15, RZ ;  /* 0x0000000f07037210 */ /* 0x000fe20007ffe0ff */
[----:B------:R-:W-:Y:S01]  /*6f20*/  IMAD R5, R12, 0x80, R5 ;  /* 0x000000800c057824 */ /* 0x000fe200078e0205 */
[----:B------:R-:W-:Y:S01]  /*6f30*/  LEA R20, P1, R6, UR8, 0x2 ;  /* 0x0000000806147c11 */ /* 0x000fe2000f8210ff */
[----:B0-----:R-:W-:Y:S01]  /*6f40*/  ULEA UR4, UR5, UR4, 0x18 ;  /* 0x0000000405047291 */ /* 0x001fe2000f8ec03f */
[----:B------:R-:W-:Y:S01]  /*6f50*/  LEA.HI.X R9, R2, UR7, R9, 0x2, P0 ;  /* 0x0000000702097c11 */ /* 0x000fe200080f1409 */
[----:B------:R-:W-:Y:S01]  /*6f60*/  IMAD R16, R17, UR6, RZ ;  /* 0x0000000611107c24 */ /* 0x000fe2000f8e02ff */
[----:B------:R-:W-:Y:S01]  /*6f70*/  LEA.HI.X R22, R6, UR9, R3, 0x2, P1 ;  /* 0x0000000906167c11 */ /* 0x000fe200088f1403 */
[----:B------:R-:W-:Y:S01]  /*6f80*/  SHFL.IDX PT, R2, R8, RZ, 0x1c1f ;  /* 0x001c1fff08027589 */ /* 0x000fe200000e0000 */
[C---:B------:R-:W-:Y:S01]  /*6f90*/  LOP3.LUT P0, RZ, R88.reuse, 0x3, RZ, 0xc0, !PT ;  /* 0x0000000358ff7812 */ /* 0x040fe2000780c0ff */
[C---:B------:R-:W-:Y:S01]  /*6fa0*/  VIADD R17, R5.reuse, 0x8 ;  /* 0x0000000805117836 */ /* 0x040fe20000000000 */
[----:B------:R-:W-:Y:S01]  /*6fb0*/  UIADD3 UR4, UR4, 0x34820, URZ ;  /* 0x0003482004047890 */ /* 0x000fe2000fffe03f */
[----:B------:R-:W0:Y:S01]  /*6fc0*/  SHFL.IDX PT, R3, R9, RZ, 0x1c1f ;  /* 0x001c1fff09037589 */ /* 0x000e2200000e0000 */
[-C--:B------:R-:W-:Y:S01]  /*6fd0*/  ISETP.GE.OR P1, PT, R5, R16.reuse, P0 ;  /* 0x000000100500720c */ /* 0x080fe20000726670 */
[----:B------:R-:W-:Y:S01]  /*6fe0*/  IMAD.IADD R19, R88, 0x1, -R89 ;  /* 0x0000000158137824 */ /* 0x000fe200078e0a59 */
[-C--:B------:R-:W-:Y:S01]  /*6ff0*/  ISETP.GE.OR P0, PT, R17, R16.reuse, P0 ;  /* 0x000000101100720c */ /* 0x080fe20000706670 */
[----:B------:R-:W-:Y:S01]  /*7000*/  SHFL.IDX PT, R6, R8, 0x1, 0x1c1f ;  /* 0x003c1f0008067f89 */ /* 0x000fe200000e0000 */
[----:B------:R-:W-:Y:S01]  /*7010*/  UPRMT UR4, URZ, 0x654, UR4 ;  /* 0x000006543f047896 */ /* 0x000fe20008000004 */
[----:B------:R-:W-:Y:S01]  /*7020*/  ISETP.GE.AND P2, PT, R5, R16, PT ;  /* 0x000000100500720c */ /* 0x000fe20003f46270 */
[----:B------:R-:W-:Y:S01]  /*7030*/  IMAD.SHL.U32 R19, R19, 0x2, RZ ;  /* 0x0000000213137824 */ /* 0x000fe200078e00ff */
[----:B------:R-:W1:Y:S04]  /*7040*/  SHFL.IDX PT, R7, R9, 0x1, 0x1c1f ;  /* 0x003c1f0009077f89 */ /* 0x000e6800000e0000 */
[----:B------:R2:W3:Y:S02]  /*7050*/  SHFL.IDX PT, R14, R20, RZ, 0x1c1f ;  /* 0x001c1fff140e7589 */ /* 0x0004e400000e0000 */
[----:B------:R-:W-:Y:S02]  /*7060*/  SYNCS.ARRIVE.TRANS64.RED.A1T0 RZ, [UR4], RZ ;  /* 0x000000ffffff79a7 */ /* 0x000fe40008100404 */
[----:B------:R2:W4:Y:S04]  /*7070*/  SHFL.IDX PT, R15, R22, RZ, 0x1c1f ;  /* 0x001c1fff160f7589 */ /* 0x00052800000e0000 */
[----:B0-----:R2:W-:Y:S04]  /*7080*/  @!P1 ST.E desc[UR42][R2.64], R4 ;  /* 0x0000000402009985 */ /* 0x0015e8000c10192a */
[----:B-1----:R2:W-:Y:S01]  /*7090*/  @!P0 ST.E desc[UR42][R6.64], R0 ;  /* 0x0000000006008985 */ /* 0x0025e2000c10192a */
[----:B------:R-:W-:Y:S05]  /*70a0*/  @P2 BRA `(.L_x_35) ;  /* 0x0000000400782947 */ /* 0x000fea0003800000 */
[C---:B--2---:R-:W-:Y:S01]  /*70b0*/  VIADD R0, R19.reuse, 0x8 ;  /* 0x0000000813007836 */ /* 0x044fe20000000000 */
[----:B------:R-:W-:Y:S01]  /*70c0*/  ULDC UR4, c[0x0][0xac8] ;  /* 0x0002b20000047ab9 */ /* 0x000fe20000000800 */
[C---:B------:R-:W-:Y:S01]  /*70d0*/  VIADD R6, R19.reuse, 0x10 ;  /* 0x0000001013067836 */ /* 0x040fe20000000000 */
[C---:B------:R-:W-:Y:S01]  /*70e0*/  ISETP.GE.AND P2, PT, R19.reuse, UR4, PT ;  /* 0x0000000413007c0c */ /* 0x040fe2000bf46270 */
[C---:B------:R-:W-:Y:S01]  /*70f0*/  VIADD R8, R19.reuse, 0x28 ;  /* 0x0000002813087836 */ /* 0x040fe20000000000 */
[----:B------:R-:W-:Y:S01]  /*7100*/  ISETP.GE.AND P3, PT, R0, UR4, PT ;  /* 0x0000000400007c0c */ /* 0x000fe2000bf66270 */
[C---:B------:R-:W-:Y:S01]  /*7110*/  VIADD R9, R19.reuse, 0x30 ;  /* 0x0000003013097836 */ /* 0x040fe20000000000 */
[C---:B------:R-:W-:Y:S01]  /*7120*/  IADD3 R7, R19.reuse, 0x18, RZ ;  /* 0x0000001813077810 */ /* 0x040fe20007ffe0ff */
[C---:B------:R-:W-:Y:S01]  /*7130*/  VIADD R10, R19.reuse, 0x38 ;  /* 0x00000038130a7836 */ /* 0x040fe20000000000 */
[----:B------:R-:W-:Y:S01]  /*7140*/  ISETP.GE.AND P0, PT, R6, UR4, PT ;  /* 0x0000000406007c0c */ /* 0x000fe2000bf06270 */
[----:B------:R-:W-:Y:S01]  /*7150*/  VIADD R11, R19, 0x40 ;  /* 0x00000040130b7836 */ /* 0x000fe20000000000 */
[----:B------:R-:W-:Y:S01]  /*7160*/  ISETP.GE.AND P1, PT, R7, UR4, PT ;  /* 0x0000000407007c0c */ /* 0x000fe2000bf26270 */
[----:B------:R-:W-:Y:S01]  /*7170*/  VIADD R18, R19, 0x60 ;  /* 0x0000006013127836 */ /* 0x000fe20000000000 */
[----:B------:R-:W-:-:S02]  /*7180*/  ISETP.GE.AND P4, PT, R9, UR4, PT ;  /* 0x0000000409007c0c */ /* 0x000fc4000bf86270 */
[----:B------:R-:W-:Y:S01]  /*7190*/  ISETP.GE.AND P5, PT, R10, UR4, PT ;  /* 0x000000040a007c0c */ /* 0x000fe2000bfa6270 */
[----:B---34-:R-:W-:Y:S01]  /*71a0*/  @!P2 IMAD.WIDE R2, R19, 0x4, R14 ;  /* 0x000000041302a825 */ /* 0x018fe200078e020e */
[----:B------:R-:W-:Y:S02]  /*71b0*/  ISETP.GE.AND P6, PT, R11, UR4, PT ;  /* 0x000000040b007c0c */ /* 0x000fe4000bfc6270 */
[----:B------:R-:W-:Y:S02]  /*71c0*/  @!P3 LEA.HI R0, R0, R0, RZ, 0x1 ;  /* 0x000000000000b211 */ /* 0x000fe400078f08ff */
[----:B------:R0:W-:Y:S01]  /*71d0*/  @!P2 ST.E.64 desc[UR42][R2.64], R24 ;  /* 0x000000180200a985 */ /* 0x0001e2000c101b2a */
[----:B------:R-:W-:Y:S02]  /*71e0*/  @!P0 LEA.HI R6, R6, R6, RZ, 0x1 ;  /* 0x0000000606068211 */ /* 0x000fe400078f08ff */
[----:B------:R-:W-:Y:S01]  /*71f0*/  @!P3 LOP3.LUT R5, R0, 0xfffffffe, RZ, 0xc0, !PT ;  /* 0xfffffffe0005b812 */ /* 0x000fe200078ec0ff */
[----:B------:R-:W-:Y:S01]  /*7200*/  VIADD R0, R19, 0x20 ;  /* 0x0000002013007836 */ /* 0x000fe20000000000 */
[----:B------:R-:W-:-:S02]  /*7210*/  @!P1 LEA.HI R7, R7, R7, RZ, 0x1 ;  /* 0x0000000707079211 */ /* 0x000fc400078f08ff */
[----:B------:R-:W-:Y:S01]  /*7220*/  @!P5 LEA.HI R10, R10, R10, RZ, 0x1 ;  /* 0x0000000a0a0ad211 */ /* 0x000fe200078f08ff */
[----:B------:R-:W-:Y:S01]  /*7230*/  @!P3 IMAD.WIDE R4, R5, 0x4, R14 ;  /* 0x000000040504b825 */ /* 0x000fe200078e020e */
[----:B------:R-:W-:Y:S02]  /*7240*/  ISETP.GE.AND P2, PT, R0, UR4, PT ;  /* 0x0000000400007c0c */ /* 0x000fe4000bf46270 */
[----:B------:R-:W-:Y:S02]  /*7250*/  @!P5 LOP3.LUT R13, R10, 0xfffffffe, RZ, 0xc0, !PT ;  /* 0xfffffffe0a0dd812 */ /* 0x000fe400078ec0ff */
[----:B------:R1:W-:Y:S01]  /*7260*/  @!P3 ST.E.64 desc[UR42][R4.64], R28 ;  /* 0x0000001c0400b985 */ /* 0x0003e2000c101b2a */
[----:B------:R-:W-:Y:S02]  /*7270*/  ISETP.GE.AND P3, PT, R8, UR4, PT ;  /* 0x0000000408007c0c */ /* 0x000fe4000bf66270 */
[----:B0-----:R-:W-:Y:S02]  /*7280*/  @!P0 LOP3.LUT R3, R6, 0xfffffffe, RZ, 0xc0, !PT ;  /* 0xfffffffe06038812 */ /* 0x001fe400078ec0ff */
[----:B------:R-:W-:-:S02]  /*7290*/  @!P4 LEA.HI R6, R9, R9, RZ, 0x1 ;  /* 0x000000090906c211 */ /* 0x000fc400078f08ff */
[----:B------:R-:W-:Y:S01]  /*72a0*/  IADD3 R12, R19, 0x50, RZ ;  /* 0x00000050130c7810 */ /* 0x000fe20007ffe0ff */
[----:B------:R-:W-:Y:S01]  /*72b0*/  @!P0 IMAD.WIDE R2, R3, 0x4, R14 ;  /* 0x0000000403028825 */ /* 0x000fe200078e020e */
[----:B------:R-:W-:-:S04]  /*72c0*/  @!P2 LEA.HI R0, R0, R0, RZ, 0x1 ;  /* 0x000000000000a211 */ /* 0x000fc800078f08ff */
[----:B------:R0:W-:Y:S01]  /*72d0*/  @!P0 ST.E.64 desc[UR42][R2.64], R32 ;  /* 0x0000002002008985 */ /* 0x0001e2000c101b2a */
[----:B------:R-:W-:Y:S02]  /*72e0*/  @!P3 LEA.HI R8, R8, R8, RZ, 0x1 ;  /* 0x000000080808b211 */ /* 0x000fe400078f08ff */
[----:B-1----:R-:W-:Y:S02]  /*72f0*/  @!P1 LOP3.LUT R5, R7, 0xfffffffe, RZ, 0xc0, !PT ;  /* 0xfffffffe07059812 */ /* 0x002fe400078ec0ff */
[----:B------:R-:W-:Y:S02]  /*7300*/  @!P2 LOP3.LUT R7, R0, 0xfffffffe, RZ, 0xc0, !PT ;  /* 0xfffffffe0007a812 */ /* 0x000fe400078ec0ff */
[----:B------:R-:W-:Y:S01]  /*7310*/  @!P3 LOP3.LUT R9, R8, 0xfffffffe, RZ, 0xc0, !PT ;  /* 0xfffffffe0809b812 */ /* 0x000fe200078ec0ff */
[--C-:B------:R-:W-:Y:S01]  /*7320*/  @!P1 IMAD.WIDE R4, R5, 0x4, R14.reuse ;  /* 0x0000000405049825 */ /* 0x100fe200078e020e */
[----:B------:R-:W-:Y:S02]  /*7330*/  @!P6 LEA.HI R0, R11, R11, RZ, 0x1 ;  /* 0x0000000b0b00e211 */ /* 0x000fe400078f08ff */
[----:B------:R-:W-:Y:S01]  /*7340*/  @!P4 LOP3.LUT R11, R6, 0xfffffffe, RZ, 0xc0, !PT ;  /* 0xfffffffe060bc812 */ /* 0x000fe200078ec0ff */
[--C-:B------:R-:W-:Y:S01]  /*7350*/  @!P2 IMAD.WIDE R6, R7, 0x4, R14.reuse ;  /* 0x000000040706a825 */ /* 0x100fe200078e020e */
[----:B------:R-:W-:Y:S01]  /*7360*/  @!P6 LOP3.LUT R21, R0, 0xfffffffe, RZ, 0xc0, !PT ;  /* 0xfffffffe0015e812 */ /* 0x000fe200078ec0ff */
[----:B------:R1:W-:Y:S01]  /*7370*/  @!P1 ST.E.64 desc[UR42][R4.64], R36 ;  /* 0x0000002404009985 */ /* 0x0003e2000c101b2a */
[----:B------:R-:W-:Y:S01]  /*7380*/  ISETP.GE.AND P1, PT, R12, UR4, PT ;  /* 0x000000040c007c0c */ /* 0x000fe2000bf26270 */
[----:B0-----:R-:W-:-:S02]  /*7390*/  @!P3 IMAD.WIDE R2, R9, 0x4, R14 ;  /* 0x000000040902b825 */ /* 0x001fc400078e020e */
[----:B------:R0:W-:Y:S02]  /*73a0*/  @!P2 ST.E.64 desc[UR42][R6.64], R40 ;  /* 0x000000280600a985 */ /* 0x0001e4000c101b2a */
[----:B------:R-:W-:Y:S02]  /*73b0*/  VIADD R0, R19, 0x48 ;  /* 0x0000004813007836 */ /* 0x000fe40000000000 */
[--C-:B------:R-:W-:Y:S01]  /*73c0*/  @!P5 IMAD.WIDE R8, R13, 0x4, R14.reuse ;  /* 0x000000040d08d825 */ /* 0x100fe200078e020e */
[----:B------:R2:W-:Y:S01]  /*73d0*/  @!P3 ST.E.64 desc[UR42][R2.64], R44 ;  /* 0x0000002c0200b985 */ /* 0x0005e2000c101b2a */
[----:B------:R-:W-:Y:S02]  /*73e0*/  ISETP.GE.AND P3, PT, R18, UR4, PT ;  /* 0x0000000412007c0c */ /* 0x000fe4000bf66270 */
[----:B------:R-:W-:Y:S01]  /*73f0*/  VIADD R13, R19, 0x58 ;  /* 0x00000058130d7836 */ /* 0x000fe20000000000 */
[----:B------:R-:W-:Y:S01]  /*7400*/  ISETP.GE.AND P0, PT, R0, UR4, PT ;  /* 0x0000000400007c0c */ /* 0x000fe2000bf06270 */
[----:B-1----:R-:W-:Y:S01]  /*7410*/  @!P4 IMAD.WIDE R4, R11, 0x4, R14 ;  /* 0x000000040b04c825 */ /* 0x002fe200078e020e */
[----:B------:R-:W-:-:S02]  /*7420*/  @!P1 LEA.HI R12, R12, R12, RZ, 0x1 ;  /* 0x0000000c0c0c9211 */ /* 0x000fc400078f08ff */
[----:B------:R-:W-:Y:S01]  /*7430*/  ISETP.GE.AND P2, PT, R13, UR4, PT ;  /* 0x000000040d007c0c */ /* 0x000fe2000bf46270 */
[----:B------:R-:W-:Y:S01]  /*7440*/  @!P6 IMAD.WIDE R10, R21, 0x4, R14 ;  /* 0x00000004150ae825 */ /* 0x000fe200078e020e */
[----:B------:R1:W-:Y:S03]  /*7450*/  @!P4 ST.E.64 desc[UR42][R4.64], R48 ;  /* 0x000000300400c985 */ /* 0x0003e6000c101b2a */
[C---:B0-----:R-:W-:Y:S01]  /*7460*/  VIADD R6, R19.reuse, 0x68 ;  /* 0x0000006813067836 */ /* 0x041fe20000000000 */
[----:B------:R0:W-:Y:S01]  /*7470*/  @!P5 ST.E.64 desc[UR42][R8.64], R52 ;  /* 0x000000340800d985 */ /* 0x0001e2000c101b2a */
[C---:B--2---:R-:W-:Y:S01]  /*7480*/  VIADD R3, R19.reuse, 0x78 ;  /* 0x0000007813037836 */ /* 0x044fe20000000000 */
[----:B------:R-:W-:Y:S01]  /*7490*/  @!P3 LEA.HI R18, R18, R18, RZ, 0x1 ;  /* 0x000000121212b211 */ /* 0x000fe200078f08ff */
[----:B------:R-:W-:Y:S01]  /*74a0*/  VIADD R7, R19, 0x70 ;  /* 0x0000007013077836 */ /* 0x000fe20000000000 */
[----:B------:R2:W-:Y:S01]  /*74b0*/  @!P6 ST.E.64 desc[UR42][R10.64], R56 ;  /* 0x000000380a00e985 */ /* 0x0005e2000c101b2a */
[----:B------:R-:W-:-:S02]  /*74c0*/  ISETP.GE.AND P4, PT, R6, UR4, PT ;  /* 0x0000000406007c0c */ /* 0x000fc4000bf86270 */
[----:B------:R-:W-:Y:S02]  /*74d0*/  ISETP.GE.AND P6, PT, R3, UR4, PT ;  /* 0x0000000403007c0c */ /* 0x000fe4000bfc6270 */
[----:B------:R-:W-:Y:S02]  /*74e0*/  ISETP.GE.AND P5, PT, R7, UR4, PT ;  /* 0x0000000407007c0c */ /* 0x000fe4000bfa6270 */
[----:B------:R-:W-:Y:S02]  /*74f0*/  @!P0 LEA.HI R0, R0, R0, RZ, 0x1 ;  /* 0x0000000000008211 */ /* 0x000fe400078f08ff */
[----:B------:R-:W-:Y:S02]  /*7500*/  @!P2 LEA.HI R13, R13, R13, RZ, 0x1 ;  /* 0x0000000d0d0da211 */ /* 0x000fe400078f08ff */
[----:B-1----:R-:W-:Y:S02]  /*7510*/  @!P1 LOP3.LUT R5, R12, 0xfffffffe, RZ, 0xc0, !PT ;  /* 0xfffffffe0c059812 */ /* 0x002fe400078ec0ff */
[----:B0-----:R-:W-:-:S02]  /*7520*/  @!P3 LOP3.LUT R9, R18, 0xfffffffe, RZ, 0xc0, !PT ;  /* 0xfffffffe1209b812 */ /* 0x001fc400078ec0ff */
[----:B------:R-:W-:Y:S02]  /*7530*/  @!P4 LEA.HI R6, R6, R6, RZ, 0x1 ;  /* 0x000000060606c211 */ /* 0x000fe400078f08ff */
[----:B------:R-:W-:Y:S01]  /*7540*/  @!P6 LEA.HI R4, R3, R3, RZ, 0x1 ;  /* 0x000000030304e211 */ /* 0x000fe200078f08ff */
[----:B------:R-:W-:Y:S01]  /*7550*/  @!P3 IMAD.WIDE R8, R9, 0x4, R14 ;  /* 0x000000040908b825 */ /* 0x000fe200078e020e */
[----:B------:R-:W-:Y:S02]  /*7560*/  @!P5 LEA.HI R2, R7, R7, RZ, 0x1 ;  /* 0x000000070702d211 */ /* 0x000fe400078f08ff */
[----:B------:R-:W-:Y:S02]  /*7570*/  @!P0 LOP3.LUT R3, R0, 0xfffffffe, RZ, 0xc0, !PT ;  /* 0xfffffffe00038812 */ /* 0x000fe400078ec0ff */
[----:B------:R-:W-:Y:S02]  /*7580*/  @!P2 LOP3.LUT R7, R13, 0xfffffffe, RZ, 0xc0, !PT ;  /* 0xfffffffe0d07a812 */ /* 0x000fe400078ec0ff */
[----:B--2---:R-:W-:-:S02]  /*7590*/  @!P4 LOP3.LUT R11, R6, 0xfffffffe, RZ, 0xc0, !PT ;  /* 0xfffffffe060bc812 */ /* 0x004fc400078ec0ff */
[----:B------:R-:W-:Y:S01]  /*75a0*/  @!P5 LOP3.LUT R13, R2, 0xfffffffe, RZ, 0xc0, !PT ;  /* 0xfffffffe020dd812 */ /* 0x000fe200078ec0ff */
[----:B------:R-:W-:Y:S01]  /*75b0*/  @!P0 IMAD.WIDE R2, R3, 0x4, R14 ;  /* 0x0000000403028825 */ /* 0x000fe200078e020e */
[----:B------:R-:W-:-:S03]  /*75c0*/  @!P6 LOP3.LUT R21, R4, 0xfffffffe, RZ, 0xc0, !PT ;  /* 0xfffffffe0415e812 */ /* 0x000fc600078ec0ff */
[--C-:B------:R-:W-:Y:S01]  /*75d0*/  @!P1 IMAD.WIDE R4, R5, 0x4, R14.reuse ;  /* 0x0000000405049825 */ /* 0x100fe200078e020e */
[----:B------:R0:W-:Y:S03]  /*75e0*/  @!P0 ST.E.64 desc[UR42][R2.64], R60 ;  /* 0x0000003c02008985 */ /* 0x0001e6000c101b2a */
[--C-:B------:R-:W-:Y:S01]  /*75f0*/  @!P2 IMAD.WIDE R6, R7, 0x4, R14.reuse ;  /* 0x000000040706a825 */ /* 0x100fe200078e020e */
[----:B------:R0:W-:Y:S03]  /*7600*/  @!P1 ST.E.64 desc[UR42][R4.64], R64 ;  /* 0x0000004004009985 */ /* 0x0001e6000c101b2a */
[--C-:B------:R-:W-:Y:S01]  /*7610*/  @!P4 IMAD.WIDE R10, R11, 0x4, R14.reuse ;  /* 0x000000040b0ac825 */ /* 0x100fe200078e020e */
[----:B------:R0:W-:Y:S03]  /*7620*/  @!P2 ST.E.64 desc[UR42][R6.64], R68 ;  /* 0x000000440600a985 */ /* 0x0001e6000c101b2a */
[--C-:B------:R-:W-:Y:S01]  /*7630*/  @!P5 IMAD.WIDE R12, R13, 0x4, R14.reuse ;  /* 0x000000040d0cd825 */ /* 0x100fe200078e020e */
[----:B------:R0:W-:Y:S03]  /*7640*/  @!P3 ST.E.64 desc[UR42][R8.64], R72 ;  /* 0x000000480800b985 */ /* 0x0001e6000c101b2a */
[----:B------:R-:W-:Y:S01]  /*7650*/  @!P6 IMAD.WIDE R14, R21, 0x4, R14 ;  /* 0x00000004150ee825 */ /* 0x000fe200078e020e */
[----:B------:R0:W-:Y:S04]  /*7660*/  @!P4 ST.E.64 desc[UR42][R10.64], R76 ;  /* 0x0000004c0a00c985 */ /* 0x0001e8000c101b2a */
[----:B------:R0:W-:Y:S04]  /*7670*/  @!P5 ST.E.64 desc[UR42][R12.64], R80 ;  /* 0x000000500c00d985 */ /* 0x0001e8000c101b2a */
[----:B------:R0:W-:Y:S02]  /*7680*/  @!P6 ST.E.64 desc[UR42][R14.64], R84 ;  /* 0x000000540e00e985 */ /* 0x0001e4000c101b2a */
.L_x_35:
[----:B------:R-:W-:Y:S05]  /*7690*/  BSYNC B0 ;  /* 0x0000000000007941 */ /* 0x000fea0003800000 */
.L_x_34:
[----:B------:R-:W-:Y:S01]  /*76a0*/  ISETP.GE.AND P0, PT, R17, R16, PT ;  /* 0x000000101100720c */ /* 0x000fe20003f06270 */
[----:B0-----:R0:W1:Y:S04]  /*76b0*/  SHFL.IDX PT, R13, R22, 0x1, 0x1c1f ;  /* 0x003c1f00160d7f89 */ /* 0x00106800000e0000 */
[----:B------:R0:W0:Y:S08]  /*76c0*/  SHFL.IDX PT, R12, R20, 0x1, 0x1c1f ;  /* 0x003c1f00140c7f89 */ /* 0x00003000000e0000 */
[----:B------:R-:W-:Y:S05]  /*76d0*/  @P0 BRA `(.L_x_10) ;  /* 0x0000004400bc0947 */ /* 0x000fea0003800000 */
[----:B------:R-:W-:Y:S01]  /*76e0*/  ULDC UR4, c[0x0][0xac8] ;  /* 0x0002b20000047ab9 */ /* 0x000fe20000000800 */
[C---:B--2---:R-:W-:Y:S01]  /*76f0*/  VIADD R0, R19.reuse, 0x8 ;  /* 0x0000000813007836 */ /* 0x044fe20000000000 */
[C---:B------:R-:W-:Y:S01]  /*7700*/  ISETP.GE.AND P0, PT, R19.reuse, UR4, PT ;  /* 0x0000000413007c0c */ /* 0x040fe2000bf06270 */
[C---:B------:R-:W-:Y:S01]  /*7710*/  VIADD R6, R19.reuse, 0x18 ;  /* 0x0000001813067836 */ /* 0x040fe20000000000 */
[C---:B------:R-:W-:Y:S01]  /*7720*/  IADD3 R4, R19.reuse, 0x10, RZ ;  /* 0x0000001013047810 */ /* 0x040fe20007ffe0ff */
[C---:B------:R-:W-:Y:S01]  /*7730*/  VIADD R8, R19.reuse, 0x20 ;  /* 0x0000002013087836 */ /* 0x040fe20000000000 */
[----:B------:R-:W-:Y:S01]  /*7740*/  ISETP.GE.AND P5, PT, R0, UR4, PT ;  /* 0x0000000400007c0c */ /* 0x000fe2000bfa6270 */
[C---:B------:R-:W-:Y:S01]  /*7750*/  VIADD R9, R19.reuse, 0x28 ;  /* 0x0000002813097836 */ /* 0x040fe20000000000 */
[----:B------:R-:W-:Y:S01]  /*7760*/  ISETP.GE.AND P6, PT, R4, UR4, PT ;  /* 0x0000000404007c0c */ /* 0x000fe2000bfc6270 */
[C---:B------:R-:W-:Y:S01]  /*7770*/  VIADD R10, R19.reuse, 0x30 ;  /* 0x00000030130a7836 */ /* 0x040fe20000000000 */
[----:B------:R-:W-:Y:S01]  /*7780*/  ISETP.GE.AND P4, PT, R8, UR4, PT ;  /* 0x0000000408007c0c */ /* 0x000fe2000bf86270 */
[----:B------:R-:W-:Y:S01]  /*7790*/  VIADD R11, R19, 0x38 ;  /* 0x00000038130b7836 */ /* 0x000fe20000000000 */
[----:B------:R-:W-:Y:S01]  /*77a0*/  ISETP.GE.AND P3, PT, R9, UR4, PT ;  /* 0x0000000409007c0c */ /* 0x000fe2000bf66270 */
[C---:B------:R-:W-:Y:S01]  /*77b0*/  VIADD R16, R19.reuse, 0x40 ;  /* 0x0000004013107836 */ /* 0x040fe20000000000 */
[----:B------:R-:W-:Y:S01]  /*77c0*/  ISETP.GE.AND P2, PT, R10, UR4, PT ;  /* 0x000000040a007c0c */ /* 0x000fe2000bf46270 */
[----:B01----:R-:W-:Y:S01]  /*77d0*/  @!P0 IMAD.WIDE R2, R19, 0x4, R12 ;  /* 0x0000000413028825 */ /* 0x003fe200078e020c */
[----:B------:R-:W-:-:S02]  /*77e0*/  ISETP.GE.AND P1, PT, R11, UR4, PT ;  /* 0x000000040b007c0c */ /* 0x000fc4000bf26270 */
[C---:B------:R-:W-:Y:S01]  /*77f0*/  IADD3 R18, R19.reuse, 0x48, RZ ;  /* 0x0000004813127810 */ /* 0x040fe20007ffe0ff */
[----:B------:R-:W-:Y:S01]  /*7800*/  VIADD R20, R19, 0x70 ;  /* 0x0000007013147836 */ /* 0x000fe20000000000 */
[----:B------:R0:W-:Y:S01]  /*7810*/  @!P0 ST.E.64 desc[UR42][R2.64], R26 ;  /* 0x0000001a02008985 */ /* 0x0001e2000c101b2a */
[----:B------:R-:W-:Y:S02]  /*7820*/  ISETP.GE.AND P0, PT, R6, UR4, PT ;  /* 0x0000000406007c0c */ /* 0x000fe4000bf06270 */
[----:B------:R-:W-:Y:S02]  /*7830*/  @!P5 LEA.HI R0, R0, R0, RZ, 0x1 ;  /* 0x000000000000d211 */ /* 0x000fe400078f08ff */
[----:B------:R-:W-:Y:S02]  /*7840*/  @!P6 LEA.HI R4, R4, R4, RZ, 0x1 ;  /* 0x000000040404e211 */ /* 0x000fe400078f08ff */
[----:B------:R-:W-:Y:S02]  /*7850*/  @!P5 LOP3.LUT R5, R0, 0xfffffffe, RZ, 0xc0, !PT ;  /* 0xfffffffe0005d812 */ /* 0x000fe400078ec0ff */
[----:B------:R-:W-:-:S02]  /*7860*/  @!P6 LOP3.LUT R7, R4, 0xfffffffe, RZ, 0xc0, !PT ;  /* 0xfffffffe0407e812 */ /* 0x000fc400078ec0ff */
[----:B------:R-:W-:Y:S02]  /*7870*/  @!P4 LEA.HI R8, R8, R8, RZ, 0x1 ;  /* 0x000000080808c211 */ /* 0x000fe400078f08ff */
[----:B------:R-:W-:Y:S01]  /*7880*/  @!P3 LEA.HI R0, R9, R9, RZ, 0x1 ;  /* 0x000000090900b211 */ /* 0x000fe200078f08ff */
[--C-:B0-----:R-:W-:Y:S01]  /*7890*/  @!P5 IMAD.WIDE R2, R5, 0x4, R12.reuse ;  /* 0x000000040502d825 */ /* 0x101fe200078e020c */
[----:B------:R-:W-:Y:S02]  /*78a0*/  @!P0 LEA.HI R6, R6, R6, RZ, 0x1 ;  /* 0x0000000606068211 */ /* 0x000fe400078f08ff */
[----:B------:R-:W-:Y:S01]  /*78b0*/  @!P2 LEA.HI R10, R10, R10, RZ, 0x1 ;  /* 0x0000000a0a0aa211 */ /* 0x000fe200078f08ff */
[----:B------:R-:W-:Y:S01]  /*78c0*/  @!P6 IMAD.WIDE R4, R7, 0x4, R12 ;  /* 0x000000040704e825 */ /* 0x000fe200078e020c */
[----:B---3--:R-:W-:Y:S01]  /*78d0*/  @!P1 LEA.HI R14, R11, R11, RZ, 0x1 ;  /* 0x0000000b0b0e9211 */ /* 0x008fe200078f08ff */
[----:B------:R0:W-:Y:S01]  /*78e0*/  @!P5 ST.E.64 desc[UR42][R2.64], R30 ;  /* 0x0000001e0200d985 */ /* 0x0001e2000c101b2a */
[----:B------:R-:W-:-:S02]  /*78f0*/  @!P0 LOP3.LUT R7, R6, 0xfffffffe, RZ, 0xc0, !PT ;  /* 0xfffffffe06078812 */ /* 0x000fc400078ec0ff */
[----:B------:R-:W-:Y:S01]  /*7900*/  @!P4 LOP3.LUT R9, R8, 0xfffffffe, RZ, 0xc0, !PT ;  /* 0xfffffffe0809c812 */ /* 0x000fe200078ec0ff */
[----:B------:R1:W-:Y:S01]  /*7910*/  @!P6 ST.E.64 desc[UR42][R4.64], R34 ;  /* 0x000000220400e985 */ /* 0x0003e2000c101b2a */
[----:B------:R-:W-:Y:S01]  /*7920*/  @!P3 LOP3.LUT R11, R0, 0xfffffffe, RZ, 0xc0, !PT ;  /* 0xfffffffe000bb812 */ /* 0x000fe200078ec0ff */
[C---:B------:R-:W-:Y:S01]  /*7930*/  VIADD R0, R19.reuse, 0x50 ;  /* 0x0000005013007836 */ /* 0x040fe20000000000 */
[----:B----4-:R-:W-:Y:S02]  /*7940*/  @!P2 LOP3.LUT R15, R10, 0xfffffffe, RZ, 0xc0, !PT ;  /* 0xfffffffe0a0fa812 */ /* 0x010fe400078ec0ff */
[----:B------:R-:W-:Y:S01]  /*7950*/  @!P1 LOP3.LUT R17, R14, 0xfffffffe, RZ, 0xc0, !PT ;  /* 0xfffffffe0e119812 */ /* 0x000fe200078ec0ff */
[----:B------:R-:W-:Y:S01]  /*7960*/  VIADD R14, R19, 0x58 ;  /* 0x00000058130e7836 */ /* 0x000fe20000000000 */
[----:B------:R-:W-:Y:S02]  /*7970*/  ISETP.GE.AND P5, PT, R16, UR4, PT ;  /* 0x0000000410007c0c */ /* 0x000fe4000bfa6270 */
[----:B------:R-:W-:Y:S01]  /*7980*/  ISETP.GE.AND P6, PT, R18, UR4, PT ;  /* 0x0000000412007c0c */ /* 0x000fe2000bfc6270 */
[----:B0-----:R-:W-:-:S04]  /*7990*/  @!P0 IMAD.WIDE R2, R7, 0x4, R12 ;  /* 0x0000000407028825 */ /* 0x001fc800078e020c */
[--C-:B-1----:R-:W-:Y:S01]  /*79a0*/  @!P4 IMAD.WIDE R4, R9, 0x4, R12.reuse ;  /* 0x000000040904c825 */ /* 0x102fe200078e020c */
[----:B------:R0:W-:Y:S01]  /*79b0*/  @!P0 ST.E.64 desc[UR42][R2.64], R38 ;  /* 0x0000002602008985 */ /* 0x0001e2000c101b2a */
[----:B------:R-:W-:Y:S02]  /*79c0*/  ISETP.GE.AND P0, PT, R0, UR4, PT ;  /* 0x0000000400007c0c */ /* 0x000fe4000bf06270 */
[--C-:B------:R-:W-:Y:S01]  /*79d0*/  @!P3 IMAD.WIDE R6, R11, 0x4, R12.reuse ;  /* 0x000000040b06b825 */ /* 0x100fe200078e020c */
[----:B------:R1:W-:Y:S01]  /*79e0*/  @!P4 ST.E.64 desc[UR42][R4.64], R42 ;  /* 0x0000002a0400c985 */ /* 0x0003e2000c101b2a */
[----:B------:R-:W-:Y:S02]  /*79f0*/  ISETP.GE.AND P4, PT, R20, UR4, PT ;  /* 0x0000000414007c0c */ /* 0x000fe4000bf86270 */
[----:B------:R-:W-:Y:S01]  /*7a00*/  @!P2 IMAD.WIDE R8, R15, 0x4, R12 ;  /* 0x000000040f08a825 */ /* 0x000fe200078e020c */
[----:B------:R2:W-:Y:S01]  /*7a10*/  @!P3 ST.E.64 desc[UR42][R6.64], R46 ;  /* 0x0000002e0600b985 */ /* 0x0005e2000c101b2a */
[----:B------:R-:W-:-:S02]  /*7a20*/  @!P5 LEA.HI R16, R16, R16, RZ, 0x1 ;  /* 0x000000101010d211 */ /* 0x000fc400078f08ff */
[----:B------:R-:W-:Y:S01]  /*7a30*/  @!P1 IMAD.WIDE R10, R17, 0x4, R12 ;  /* 0x00000004110a9825 */ /* 0x000fe200078e020c */
[----:B------:R3:W-:Y:S01]  /*7a40*/  @!P2 ST.E.64 desc[UR42][R8.64], R50 ;  /* 0x000000320800a985 */ /* 0x0007e2000c101b2a */
[----:B------:R-:W-:Y:S02]  /*7a50*/  @!P6 LEA.HI R18, R18, R18, RZ, 0x1 ;  /* 0x000000121212e211 */ /* 0x000fe400078f08ff */
[C---:B------:R-:W-:Y:S01]  /*7a60*/  VIADD R15, R19.reuse, 0x60 ;  /* 0x00000060130f7836 */ /* 0x040fe20000000000 */
[----:B------:R4:W-:Y:S01]  /*7a70*/  @!P1 ST.E.64 desc[UR42][R10.64], R54 ;  /* 0x000000360a009985 */ /* 0x0009e2000c101b2a */
[C---:B------:R-:W-:Y:S01]  /*7a80*/  VIADD R17, R19.reuse, 0x68 ;  /* 0x0000006813117836 */ /* 0x040fe20000000000 */
[----:B------:R-:W-:Y:S01]  /*7a90*/  ISETP.GE.AND P1, PT, R14, UR4, PT ;  /* 0x000000040e007c0c */ /* 0x000fe2000bf26270 */
[----:B------:R-:W-:Y:S01]  /*7aa0*/  VIADD R19, R19, 0x78 ;  /* 0x0000007813137836 */ /* 0x000fe20000000000 */
[----:B------:R-:W-:Y:S02]  /*7ab0*/  ISETP.GE.AND P2, PT, R15, UR4, PT ;  /* 0x000000040f007c0c */ /* 0x000fe4000bf46270 */
[----:B------:R-:W-:-:S02]  /*7ac0*/  ISETP.GE.AND P3, PT, R17, UR4, PT ;  /* 0x0000000411007c0c */ /* 0x000fc4000bf66270 */
[----:B0-----:R-:W-:Y:S02]  /*7ad0*/  @!P5 LOP3.LUT R3, R16, 0xfffffffe, RZ, 0xc0, !PT ;  /* 0xfffffffe1003d812 */ /* 0x001fe400078ec0ff */
[----:B-1----:R-:W-:Y:S02]  /*7ae0*/  @!P6 LOP3.LUT R5, R18, 0xfffffffe, RZ, 0xc0, !PT ;  /* 0xfffffffe1205e812 */ /* 0x002fe400078ec0ff */
[----:B------:R-:W-:Y:S01]  /*7af0*/  @!P0 LEA.HI R0, R0, R0, RZ, 0x1 ;  /* 0x0000000000008211 */ /* 0x000fe200078f08ff */
[--C-:B------:R-:W-:Y:S01]  /*7b00*/  @!P5 IMAD.WIDE R2, R3, 0x4, R12.reuse ;  /* 0x000000040302d825 */ /* 0x100fe200078e020c */
[----:B------:R-:W-:Y:S02]  /*7b10*/  @!P4 LEA.HI R20, R20, R20, RZ, 0x1 ;  /* 0x000000141414c211 */ /* 0x000fe400078f08ff */
[----:B------:R-:W-:Y:S01]  /*7b20*/  @!P1 LEA.HI R14, R14, R14, RZ, 0x1 ;  /* 0x0000000e0e0e9211 */ /* 0x000fe200078f08ff */
[----:B------:R-:W-:Y:S01]  /*7b30*/  @!P6 IMAD.WIDE R4, R5, 0x4, R12 ;  /* 0x000000040504e825 */ /* 0x000fe200078e020c */
[----:B------:R-:W-:Y:S01]  /*7b40*/  @!P2 LEA.HI R15, R15, R15, RZ, 0x1 ;  /* 0x0000000f0f0fa211 */ /* 0x000fe200078f08ff */
[----:B------:R0:W-:Y:S01]  /*7b50*/  @!P5 ST.E.64 desc[UR42][R2.64], R58 ;  /* 0x0000003a0200d985 */ /* 0x0001e2000c101b2a */
[----:B------:R-:W-:-:S02]  /*7b60*/  @!P3 LEA.HI R17, R17, R17, RZ, 0x1 ;  /* 0x000000111111b211 */ /* 0x000fc400078f08ff */
[----:B--2---:R-:W-:Y:S01]  /*7b70*/  @!P0 LOP3.LUT R7, R0, 0xfffffffe, RZ, 0xc0, !PT ;  /* 0xfffffffe00078812 */ /* 0x004fe200078ec0ff */
[----:B------:R1:W-:Y:S01]  /*7b80*/  @!P6 ST.E.64 desc[UR42][R4.64], R62 ;  /* 0x0000003e0400e985 */ /* 0x0003e2000c101b2a */
[----:B---3--:R-:W-:Y:S02]  /*7b90*/  @!P1 LOP3.LUT R9, R14, 0xfffffffe, RZ, 0xc0, !PT ;  /* 0xfffffffe0e099812 */ /* 0x008fe400078ec0ff */
[----:B------:R-:W-:Y:S02]  /*7ba0*/  @!P2 LOP3.LUT R15, R15, 0xfffffffe, RZ, 0xc0, !PT ;  /* 0xfffffffe0f0fa812 */ /* 0x000fe400078ec0ff */
[----:B------:R-:W-:Y:S02]  /*7bb0*/  @!P3 LOP3.LUT R17, R17, 0xfffffffe, RZ, 0xc0, !PT ;  /* 0xfffffffe1111b812 */ /* 0x000fe400078ec0ff */
[----:B----4-:R-:W-:Y:S01]  /*7bc0*/  @!P4 LOP3.LUT R11, R20, 0xfffffffe, RZ, 0xc0, !PT ;  /* 0xfffffffe140bc812 */ /* 0x010fe200078ec0ff */
[----:B0-----:R-:W-:-:S04]  /*7bd0*/  @!P0 IMAD.WIDE R2, R7, 0x4, R12 ;  /* 0x0000000407028825 */ /* 0x001fc800078e020c */
[--C-:B-1----:R-:W-:Y:S01]  /*7be0*/  @!P1 IMAD.WIDE R4, R9, 0x4, R12.reuse ;  /* 0x0000000409049825 */ /* 0x102fe200078e020c */
[----:B------:R0:W-:Y:S01]  /*7bf0*/  @!P0 ST.E.64 desc[UR42][R2.64], R66 ;  /* 0x0000004202008985 */ /* 0x0001e2000c101b2a */
[----:B------:R-:W-:Y:S02]  /*7c00*/  ISETP.GE.AND P0, PT, R19, UR4, PT ;  /* 0x0000000413007c0c */ /* 0x000fe4000bf06270 */
[--C-:B------:R-:W-:Y:S01]  /*7c10*/  @!P2 IMAD.WIDE R6, R15, 0x4, R12.reuse ;  /* 0x000000040f06a825 */ /* 0x100fe200078e020c */
[----:B------:R0:W-:Y:S03]  /*7c20*/  @!P1 ST.E.64 desc[UR42][R4.64], R70 ;  /* 0x0000004604009985 */ /* 0x0001e6000c101b2a */
[--C-:B------:R-:W-:Y:S01]  /*7c30*/  @!P3 IMAD.WIDE R8, R17, 0x4, R12.reuse ;  /* 0x000000041108b825 */ /* 0x100fe200078e020c */
[----:B------:R0:W-:Y:S03]  /*7c40*/  @!P2 ST.E.64 desc[UR42][R6.64], R74 ;  /* 0x0000004a0600a985 */ /* 0x0001e6000c101b2a */
[----:B------:R-:W-:Y:S01]  /*7c50*/  @!P4 IMAD.WIDE R10, R11, 0x4, R12 ;  /* 0x000000040b0ac825 */ /* 0x000fe200078e020c */
[----:B------:R0:W-:Y:S04]  /*7c60*/  @!P3 ST.E.64 desc[UR42][R8.64], R78 ;  /* 0x0000004e0800b985 */ /* 0x0001e8000c101b2a */
[----:B------:R0:W-:Y:S01]  /*7c70*/  @!P4 ST.E.64 desc[UR42][R10.64], R82 ;  /* 0x000000520a00c985 */ /* 0x0001e2000c101b2a */
[----:B------:R-:W-:Y:S05]  /*7c80*/  @P0 BRA `(.L_x_10) ;  /* 0x0000004000500947 */ /* 0x000fea0003800000 */
[----:B------:R-:W-:-:S04]  /*7c90*/  LEA.HI R19, R19, R19, RZ, 0x1 ;  /* 0x0000001313137211 */ /* 0x000fc800078f08ff */
[----:B0-----:R-:W-:-:S05]  /*7ca0*/  LOP3.LUT R3, R19, 0xfffffffe, RZ, 0xc0, !PT ;  /* 0xfffffffe13037812 */ /* 0x001fca00078ec0ff */
[----:B------:R-:W-:-:S05]  /*7cb0*/  IMAD.WIDE R2, R3, 0x4, R12 ;  /* 0x0000000403027825 */ /* 0x000fca00078e020c */
[----:B------:R0:W-:Y:S01]  /*7cc0*/  ST.E.64 desc[UR42][R2.64], R86 ;  /* 0x0000005602007985 */ /* 0x0001e2000c101b2a */
[----:B------:R-:W-:Y:S05]  /*7cd0*/  BRA `(.L_x_10) ;  /* 0x00000040003c7947 */ /* 0x000fea0003800000 */
.L_x_33:
[----:B------:R-:W0:Y:S02]  /*7ce0*/  S2R R0, SR_TID.X ;  /* 0x0000000000007919 */ /* 0x000e240000002100 */
[----:B0-----:R-:W-:-:S04]  /*7cf0*/  IADD3 R2, R0, -0x80, RZ ;  /* 0xffffff8000027810 */ /* 0x001fc80007ffe0ff */
[----:B------:R-:W-:-:S13]  /*7d00*/  ISETP.GT.AND P0, PT, R2, 0x7f, PT ;  /* 0x0000007f0200780c */ /* 0x000fda0003f04270 */
[----:B------:R-:W-:Y:S05]  /*7d10*/  @P0 BRA `(.L_x_10) ;  /* 0x00000040002c0947 */ /* 0x000fea0003800000 */
[----:B------:R-:W0:Y:S01]  /*7d20*/  S2R R3, SR_CTAID.X ;  /* 0x0000000000037919 */ /* 0x000e220000002500 */
[----:B------:R-:W1:Y:S01]  /*7d30*/  LDC R6, c[0x0][0xbe8] ;  /* 0x0002fa00ff067b82 */ /* 0x000e620000000800 */
[----:B------:R-:W-:Y:S01]  /*7d40*/  ULDC UR4, c[0x0][0xa88] ;  /* 0x0002a20000047ab9 */ /* 0x000fe20000000800 */
[----:B0-----:R-:W-:Y:S02]  /*7d50*/  IMAD R0, R3, 0x80, R0 ;  /* 0x0000008003007824 */ /* 0x001fe400078e0200 */
[----:B-1----:R-:W-:Y:S02]  /*7d60*/  IMAD R3, R6, UR4, RZ ;  /* 0x0000000406037c24 */ /* 0x002fe4000f8e02ff */
[----:B------:R-:W-:-:S05]  /*7d70*/  VIADD R0, R0, 0xffffff80 ;  /* 0xffffff8000007836 */ /* 0x000fca0000000000 */
[----:B------:R-:W-:-:S13]  /*7d80*/  ISETP.GE.AND P0, PT, R0, R3, PT ;  /* 0x000000030000720c */ /* 0x000fda0003f06270 */
[----:B------:R-:W-:Y:S05]  /*7d90*/  @P0 BRA `(.L_x_10) ;  /* 0x00000040000c0947 */ /* 0x000fea0003800000 */
[----:B------:R-:W-:Y:S01]  /*7da0*/  ISETP.NE.AND P0, PT, R6, 0x1, PT ;  /* 0x000000010600780c */ /* 0x000fe20003f05270 */
[----:B------:R-:W0:Y:S01]  /*7db0*/  S2UR UR4, SR_CTAID.Z ;  /* 0x00000000000479c3 */ /* 0x000e220000002700 */
[----:B------:R-:W-:Y:S01]  /*7dc0*/  SHF.R.S32.HI R5, RZ, 0x1f, R16 ;  /* 0x0000001fff057819 */ /* 0x000fe20000011410 */
[----:B------:R-:W-:Y:S02]  /*7dd0*/  ULDC.64 UR6, c[0x0][0xbd0] ;  /* 0x0002f40000067ab9 */ /* 0x000fe40000000a00 */
[----:B------:R-:W-:-:S04]  /*7de0*/  IMAD.WIDE.U32 R2, R16, UR6, RZ ;  /* 0x0000000610027c25 */ /* 0x000fc8000f8e00ff */
[----:B------:R-:W1:Y:S01]  /*7df0*/  LDC.64 R12, c[0x0][0xbd8] ;  /* 0x0002f600ff0c7b82 */ /* 0x000e620000000a00 */
[----:B------:R-:W-:-:S04]  /*7e00*/  IMAD R5, R5, UR6, RZ ;  /* 0x0000000605057c24 */ /* 0x000fc8000f8e02ff */
[----:B------:R-:W-:Y:S02]  /*7e10*/  IMAD R5, R16, UR7, R5 ;  /* 0x0000000710057c24 */ /* 0x000fe4000f8e0205 */
[----:B------:R-:W-:Y:S01]  /*7e20*/  IMAD.MOV R16, RZ, RZ, -R16 ;  /* 0x000000ffff107224 */ /* 0x000fe200078e0a10 */
[----:B------:R-:W2:Y:S01]  /*7e30*/  @P0 LDC R9, c[0x0][0xbec] ;  /* 0x0002fb00ff090b82 */ /* 0x000ea20000000800 */
[----:B------:R-:W-:Y:S02]  /*7e40*/  IMAD.IADD R3, R3, 0x1, R5 ;  /* 0x0000000103037824 */ /* 0x000fe400078e0205 */
[----:B------:R-:W-:-:S05]  /*7e50*/  IMAD.MOV.U32 R5, RZ, RZ, R0 ;  /* 0x000000ffff057224 */ /* 0x000fca00078e0000 */
[----:B------:R-:W3:Y:S01]  /*7e60*/  S2UR UR8, SR_CTAID.Y ;  /* 0x00000000000879c3 */ /* 0x000ee20000002600 */
[----:B0-----:R-:W-:-:S07]  /*7e70*/  USHF.R.S32.HI UR5, URZ, 0x1f, UR4 ;  /* 0x0000001f3f057899 */ /* 0x001fce0008011404 */
[----:B------:R-:W3:Y:S01]  /*7e80*/  LDC R7, c[0x0][0xc50] ;  /* 0x00031400ff077b82 */ /* 0x000ee20000000800 */
[C---:B-1----:R-:W-:Y:S02]  /*7e90*/  IMAD R8, R12.reuse, UR5, RZ ;  /* 0x000000050c087c24 */ /* 0x042fe4000f8e02ff */
[----:B------:R-:W-:-:S04]  /*7ea0*/  IMAD.WIDE.U32 R2, R12, UR4, R2 ;  /* 0x000000040c027c25 */ /* 0x000fc8000f8e0002 */
[----:B------:R-:W-:Y:S01]  /*7eb0*/  IMAD R13, R13, UR4, R8 ;  /* 0x000000040d0d7c24 */ /* 0x000fe2000f8e0208 */
[----:B------:R-:W0:Y:S01]  /*7ec0*/  @P0 LDC R11, c[0x0][0xbf0] ;  /* 0x0002fc00ff0b0b82 */ /* 0x000e220000000800 */
[----:B--2---:R-:W-:Y:S01]  /*7ed0*/  @P0 IMAD.HI.U32 R4, R0, R9, RZ ;  /* 0x0000000900040227 */ /* 0x004fe200078e00ff */
[----:B------:R-:W-:Y:S02]  /*7ee0*/  ULDC.64 UR4, c[0x0][0xbe0] ;  /* 0x0002f80000047ab9 */ /* 0x000fe40000000a00 */
[----:B------:R-:W-:Y:S01]  /*7ef0*/  IADD3 R3, R13, R3, RZ ;  /* 0x000000030d037210 */ /* 0x000fe20007ffe0ff */
[----:B---3--:R-:W-:-:S04]  /*7f00*/  IMAD R9, R7, R16, UR8 ;  /* 0x0000000807097e24 */ /* 0x008fc8000f8e0210 */
[----:B------:R-:W-:Y:S01]  /*7f10*/  IMAD.WIDE.U32 R2, R9, UR4, R2 ;  /* 0x0000000409027c25 */ /* 0x000fe2000f8e0002 */
[----:B0-----:R-:W-:Y:S02]  /*7f20*/  @P0 SHF.R.U32.HI R5, RZ, R11, R4 ;  /* 0x0000000bff050219 */ /* 0x001fe40000011604 */
[----:B------:R-:W-:Y:S02]  /*7f30*/  SHF.R.S32.HI R4, RZ, 0x1f, R9 ;  /* 0x0000001fff047819 */ /* 0x000fe40000011409 */
[----:B------:R-:W-:Y:S01]  /*7f40*/  IADD3 R2, P0, R5, R2, RZ ;  /* 0x0000000205027210 */ /* 0x000fe20007f1e0ff */
[----:B------:R-:W-:Y:S02]  /*7f50*/  IMAD.MOV R7, RZ, RZ, -R5 ;  /* 0x000000ffff077224 */ /* 0x000fe400078e0a05 */
[----:B------:R-:W-:Y:S02]  /*7f60*/  IMAD R4, R4, UR4, RZ ;  /* 0x0000000404047c24 */ /* 0x000fe4000f8e02ff */
[----:B------:R-:W-:-:S02]  /*7f70*/  IMAD R7, R6, R7, R0 ;  /* 0x0000000706077224 */ /* 0x000fc400078e0200 */
[----:B------:R-:W-:Y:S01]  /*7f80*/  IMAD R4, R9, UR5, R4 ;  /* 0x0000000509047c24 */ /* 0x000fe2000f8e0204 */
[----:B------:R-:W-:Y:S01]  /*7f90*/  SHF.R.S32.HI R9, RZ, 0x1f, R5 ;  /* 0x0000001fff097819 */ /* 0x000fe20000011405 */
[----:B------:R-:W-:Y:S01]  /*7fa0*/  ULDC.64 UR4, c[0x0][0xbc8] ;  /* 0x0002f20000047ab9 */ /* 0x000fe20000000a00 */
[----:B------:R-:W-:Y:S02]  /*7fb0*/  SHF.R.S32.HI R0, RZ, 0x1f, R7 ;  /* 0x0000001fff007819 */ /* 0x000fe40000011407 */
[----:B------:R-:W-:-:S03]  /*7fc0*/  IADD3.X R3, R9, R3, R4, P0, !PT ;  /* 0x0000000309037210 */ /* 0x000fc600007fe404 */
[----:B------:R-:W-:Y:S02]  /*7fd0*/  IMAD R0, R0, UR4, RZ ;  /* 0x0000000400007c24 */ /* 0x000fe4000f8e02ff */
[----:B------:R-:W-:-:S04]  /*7fe0*/  IMAD.WIDE.U32 R2, R7, UR4, R2 ;  /* 0x0000000407027c25 */ /* 0x000fc8000f8e0002 */
[----:B------:R-:W-:Y:S01]  /*7ff0*/  IMAD R5, R7, UR5, R0 ;  /* 0x0000000507057c24 */ /* 0x000fe2000f8e0200 */
[----:B------:R-:W-:Y:S02]  /*8000*/  ULDC.64 UR4, c[0x0][0xba8] ;  /* 0x0002ea0000047ab9 */ /* 0x000fe40000000a00 */
[----:B------:R-:W-:Y:S01]  /*8010*/  LEA R4, P0, R2, UR4, 0x2 ;  /* 0x0000000402047c11 */ /* 0x000fe2000f8010ff */
[----:B------:R-:W-:-:S05]  /*8020*/  IMAD.IADD R3, R3, 0x1, R5 ;  /* 0x0000000103037824 */ /* 0x000fca00078e0205 */
[----:B------:R-:W-:Y:S01]  /*8030*/  LEA.HI.X R5, R2, UR5, R3, 0x2, P0 ;  /* 0x0000000502057c11 */ /* 0x000fe200080f1403 */
[----:B------:R-:W-:-:S05]  /*8040*/  IMAD.MOV.U32 R3, RZ, RZ, -0x800000 ;  /* 0xff800000ff037424 */ /* 0x000fca00078e00ff */
[----:B------:R3:W-:Y:S01]  /*8050*/  STG.E desc[UR42][R4.64], R3 ;  /* 0x0000000304007986 */ /* 0x0007e2000c10192a */
[----:B------:R-:W-:Y:S05]  /*8060*/  BRA `(.L_x_10) ;  /* 0x0000003c00587947 */ /* 0x000fea0003800000 */
.L_x_8:
[----:B------:R-:W-:-:S08]  /*8070*/  NOP ;  /* 0x0000000000007918 */ /* 0x000fd00000000000 */
[----:B0-----:R-:W0:-:S00]  /*8080*/  USETMAXREG.DEALLOC.CTAPOOL 0x18 ;  /* 0x00000018000079c8 */ /* 0x001e0000080e0500 */
[----:B0-----:R-:W-:Y:S01]  /*8090*/  LOP3.LUT R0, R0, 0x3, RZ, 0xc0, !PT ;  /* 0x0000000300007812 */ /* 0x001fe200078ec0ff */
[----:B------:R-:W0:Y:S05]  /*80a0*/  S2R R19, SR_CTAID.Z ;  /* 0x0000000000137919 */ /* 0x000e2a0000002700 */
[----:B------:R-:W1:Y:S01]  /*80b0*/  S2UR UR6, SR_CTAID.Y ;  /* 0x00000000000679c3 */ /* 0x000e620000002600 */
[----:B------:R-:W2:Y:S02]  /*80c0*/  SHFL.IDX PT, R0, R0, RZ, 0x1f ;  /* 0x00001fff00007589 */ /* 0x000ea400000e0000 */
[----:B--2---:R-:W-:-:S13]  /*80d0*/  ISETP.NE.AND P0, PT, R0, RZ, PT ;  /* 0x000000ff0000720c */ /* 0x004fda0003f05270 */
[----:B01----:R-:W-:Y:S05]  /*80e0*/  @!P0 BRA `(.L_x_36) ;  /* 0x0000000000288947 */ /* 0x003fea0003800000 */
[----:B------:R-:W-:Y:S01]  /*80f0*/  ULDC UR7, c[0x0][0xc50] ;  /* 0x0003140000077ab9 */ /* 0x000fe20000000800 */
[----:B------:R-:W-:Y:S01]  /*8100*/  UMOV UR36, UR6 ;  /* 0x0000000600247c82 */ /* 0x000fe20008000000 */
[----:B------:R-:W-:-:S06]  /*8110*/  UISETP.NE.AND UP0, UPT, UR7, 0x1, UPT ;  /* 0x000000010700788c */ /* 0x000fcc000bf05270 */
[----:B------:R-:W-:-:S13]  /*8120*/  PLOP3.LUT P0, PT, PT, PT, UP0, 0x80, 0x0 ;  /* 0x000000000000781c */ /* 0x000fda0003f0f008 */
[----:B------:R-:W-:Y:S05]  /*8130*/  @!P0 BRA `(.L_x_37) ;  /* 0x0000000000308947 */ /* 0x000fea0003800000 */
[----:B------:R-:W-:Y:S01]  /*8140*/  ULDC UR4, c[0x0][0xc54] ;  /* 0x0003150000047ab9 */ /* 0x000fe20000000800 */
[----:B------:R-:W-:Y:S01]  /*8150*/  ULDC UR36, c[0x0][0xc58] ;  /* 0x0003160000247ab9 */ /* 0x000fe20000000800 */
[----:B------:R-:W-:-:S04]  /*8160*/  UIMAD.WIDE.U32 UR4, UR6, UR4, URZ ;  /* 0x00000004060472a5 */ /* 0x000fc8000f8e003f */
[----:B------:R-:W-:Y:S01]  /*8170*/  USHF.R.U32.HI UR36, URZ, UR36, UR5 ;  /* 0x000000243f247299 */ /* 0x000fe20008011605 */
[----:B------:R-:W-:Y:S11]  /*8180*/  BRA `(.L_x_37) ;  /* 0x00000000001c7947 */ /* 0x000ff60003800000 */
.L_x_36:
[----:B------:R-:W-:Y:S01]  /*8190*/  ULDC UR7, c[0x0][0xc50] ;  /* 0x0003140000077ab9 */ /* 0x000fe20000000800 */
[----:B------:R-:W-:Y:S01]  /*81a0*/  UMOV UR36, UR6 ;  /* 0x0000000600247c82 */ /* 0x000fe20008000000 */
[----:B------:R-:W-:-:S11]  /*81b0*/  UISETP.NE.AND UP0, UPT, UR7, 0x1, UPT ;  /* 0x000000010700788c */ /* 0x000fd6000bf05270 */
[----:B------:R-:W-:Y:S01]  /*81c0*/  @UP0 ULDC UR4, c[0x0][0xc54] ;  /* 0x0003150000040ab9 */ /* 0x000fe20000000800 */
[----:B------:R-:W-:Y:S01]  /*81d0*/  @UP0 ULDC UR8, c[0x0][0xc58] ;  /* 0x0003160000080ab9 */ /* 0x000fe20000000800 */
[----:B------:R-:W-:-:S04]  /*81e0*/  UIMAD.WIDE.U32 UR4, UR6, UR4, URZ ;  /* 0x00000004060472a5 */ /* 0x000fc8000f8e003f */
[----:B------:R-:W-:-:S12]  /*81f0*/  @UP0 USHF.R.U32.HI UR36, URZ, UR8, UR5 ;  /* 0x000000083f240299 */ /* 0x000fd80008011605 */
.L_x_37:
[----:B------:R-:W-:Y:S01]  /*8200*/  ISETP.GE.AND P0, PT, R19, RZ, PT ;  /* 0x000000ff1300720c */ /* 0x000fe20003f06270 */
[----:B------:R-:W-:Y:S01]  /*8210*/  UIADD3 UR4, -UR36, URZ, URZ ;  /* 0x0000003f24047290 */ /* 0x000fe2000fffe13f */
[----:B------:R-:W-:Y:S02]  /*8220*/  IMAD.MOV.U32 R10, RZ, RZ, 0x1 ;  /* 0x00000001ff0a7424 */ /* 0x000fe400078e00ff */
[----:B------:R-:W-:Y:S01]  /*8230*/  IMAD.MOV.U32 R0, RZ, RZ, RZ ;  /* 0x000000ffff007224 */ /* 0x000fe200078e00ff */
[----:B------:R-:W-:Y:S01]  /*8240*/  UIMAD UR4, UR7, UR4, UR6 ;  /* 0x00000004070472a4 */ /* 0x000fe2000f8e0206 */
[----:B------:R-:W-:-:S07]  /*8250*/  IMAD.MOV.U32 R3, RZ, RZ, 0x1 ;  /* 0x00000001ff037424 */ /* 0x000fce00078e00ff */
[----:B------:R-:W-:Y:S05]  /*8260*/  @!P0 BRA `(.L_x_38) ;  /* 0x0000003800188947 */ /* 0x000fea0003800000 */
[----:B------:R-:W-:Y:S01]  /*8270*/  ULDC.64 UR6, c[0x0][0x418] ;  /* 0x0001060000067ab9 */ /* 0x000fe20000000a00 */
[----:B------:R-:W-:Y:S01]  /*8280*/  ULDC UR5, c[0x0][0x424] ;  /* 0x0001090000057ab9 */ /* 0x000fe20000000800 */
[----:B------:R-:W-:Y:S01]  /*8290*/  UISETP.NE.U32.AND UP0, UPT, UR6, URZ, UPT ;  /* 0x0000003f0600728c */ /* 0x000fe2000bf05070 */
[----:B------:R0:W-:Y:S01]  /*82a0*/  STL [R1+0x8], RZ ;  /* 0x000008ff01007387 */ /* 0x0001e20000100800 */
[----:B------:R-:W-:Y:S02]  /*82b0*/  ULOP3.LUT UR40, UR4, 0xffff, URZ, 0xc0, !UPT ;  /* 0x0000ffff04287892 */ /* 0x000fe4000f8ec03f */
[----:B------:R-:W-:Y:S01]  /*82c0*/  UISETP.NE.AND.EX UP0, UPT, UR7, URZ, UPT, UP0 ;  /* 0x0000003f0700728c */ /* 0x000fe2000bf05300 */
[----:B------:R-:W-:-:S03]  /*82d0*/  ULDC UR6, c[0x0][0x2f0] ;  /* 0x0000bc0000067ab9 */ /* 0x000fc60000000800 */
[----:B------:R-:W-:-:S04]  /*82e0*/  USEL UR5, UR5, 0x1, UP0 ;  /* 0x0000000105057887 */ /* 0x000fc80008000000 */
[----:B------:R-:W-:-:S04]  /*82f0*/  UIMAD UR5, UR5, UR6, URZ ;  /* 0x00000006050572a4 */ /* 0x000fc8000f8e023f */
[----:B------:R-:W-:Y:S02]  /*8300*/  UISETP.GE.AND UP0, UPT, UR5, 0x1, UPT ;  /* 0x000000010500788c */ /* 0x000fe4000bf06270 */
[----:B------:R-:W-:-:S04]  /*8310*/  UIADD3 UR5, UR5, 0x7f, URZ ;  /* 0x0000007f05057890 */ /* 0x000fc8000fffe03f */
[----:B------:R-:W-:Y:S01]  /*8320*/  PLOP3.LUT P0, PT, PT, PT, UP0, 0x80, 0x0 ;  /* 0x000000000000781c */ /* 0x000fe20003f0f008 */
[----:B------:R-:W-:-:S04]  /*8330*/  USHF.R.S32.HI UR6, URZ, 0x1f, UR5 ;  /* 0x0000001f3f067899 */ /* 0x000fc80008011405 */
[----:B------:R-:W-:-:S04]  /*8340*/  ULEA.HI UR6, UR6, UR5, URZ, 0x7 ;  /* 0x0000000506067291 */ /* 0x000fc8000f8f383f */
[----:B------:R-:W-:-:S04]  /*8350*/  USHF.R.S32.HI UR39, URZ, 0x7, UR6 ;  /* 0x000000073f277899 */ /* 0x000fc80008011406 */
[----:B0-----:R-:W-:Y:S08]  /*8360*/  @!P0 BRA `(.L_x_39) ;  /* 0x00000000007c8947 */ /* 0x001ff00003800000 */
[----:B------:R-:W-:-:S04]  /*8370*/  USHF.R.U32.HI UR4, URZ, 0x10, UR4 ;  /* 0x000000103f047899 */ /* 0x000fc80008011604 */
[----:B------:R-:W-:-:S11]  /*8380*/  UISETP.NE.AND UP0, UPT, UR4, URZ, UPT ;  /* 0x0000003f0400728c */ /* 0x000fd6000bf05270 */
[----:B------:R-:W-:Y:S02]  /*8390*/  @!UP0 ULDC UR4, c[0x0][0x9f0] ;  /* 0x00027c0000048ab9 */ /* 0x000fe40000000800 */
[----:B------:R-:W-:Y:S01]  /*83a0*/  IMAD.U32 R6, RZ, RZ, UR4 ;  /* 0x00000004ff067e24 */ /* 0x000fe2000f8e00ff */
[----:B------:R-:W-:-:S04]  /*83b0*/  UIADD3 UR5, UR39, -0x1, UR4 ;  /* 0xffffffff27057890 */ /* 0x000fc8000fffe004 */
[-C--:B------:R-:W-:Y:S02]  /*83c0*/  IABS R0, R6.reuse ;  /* 0x0000000600007213 */ /* 0x080fe40000000000 */
[----:B------:R-:W-:Y:S02]  /*83d0*/  IABS R6, R6 ;  /* 0x0000000600067213 */ /* 0x000fe40000000000 */
[----:B------:R-:W0:Y:S08]  /*83e0*/  I2F.RP R4, R0 ;  /* 0x0000000000047306 */ /* 0x000e300000209400 */
[----:B0-----:R-:W0:Y:S02]  /*83f0*/  MUFU.RCP R4, R4 ;  /* 0x0000000400047308 */ /* 0x001e240000001000 */
[----:B0-----:R-:W-:-:S06]  /*8400*/  IADD3 R2, R4, 0xffffffe, RZ ;  /* 0x0ffffffe04027810 */ /* 0x001fcc0007ffe0ff */
[----:B------:R0:W1:Y:S02]  /*8410*/  F2I.FTZ.U32.TRUNC.NTZ R3, R2 ;  /* 0x0000000200037305 */ /* 0x000064000021f000 */
[----:B0-----:R-:W-:Y:S02]  /*8420*/  IMAD.MOV.U32 R2, RZ, RZ, RZ ;  /* 0x000000ffff027224 */ /* 0x001fe400078e00ff */
[----:B-1----:R-:W-:-:S04]  /*8430*/  IMAD.MOV R5, RZ, RZ, -R3 ;  /* 0x000000ffff057224 */ /* 0x002fc800078e0a03 */
[----:B------:R-:W-:-:S04]  /*8440*/  IMAD R5, R5, R0, RZ ;  /* 0x0000000005057224 */ /* 0x000fc800078e02ff */
[----:B------:R-:W-:-:S04]  /*8450*/  IMAD.HI.U32 R3, R3, R5, R2 ;  /* 0x0000000503037227 */ /* 0x000fc800078e0002 */
[----:B------:R-:W-:Y:S01]  /*8460*/  IMAD.U32 R5, RZ, RZ, UR5 ;  /* 0x00000005ff057e24 */ /* 0x000fe2000f8e00ff */
[----:B------:R-:W-:-:S04]  /*8470*/  ULOP3.LUT UR5, UR5, UR4, URZ, 0x3c, !UPT ;  /* 0x0000000405057292 */ /* 0x000fc8000f8e3c3f */
[----:B------:R-:W-:Y:S01]  /*8480*/  IABS R2, R5 ;  /* 0x0000000500027213 */ /* 0x000fe20000000000 */
[----:B------:R-:W-:Y:S01]  /*8490*/  IMAD.MOV R5, RZ, RZ, -R6 ;  /* 0x000000ffff057224 */ /* 0x000fe200078e0a06 */
[----:B------:R-:W-:-:S03]  /*84a0*/  ISETP.LE.AND P2, PT, RZ, UR5, PT ;  /* 0x00000005ff007c0c */ /* 0x000fc6000bf43270 */
[----:B------:R-:W-:-:S04]  /*84b0*/  IMAD.HI.U32 R3, R3, R2, RZ ;  /* 0x0000000203037227 */ /* 0x000fc800078e00ff */
[----:B------:R-:W-:-:S05]  /*84c0*/  IMAD R5, R3, R5, R2 ;  /* 0x0000000503057224 */ /* 0x000fca00078e0202 */
[----:B------:R-:W-:-:S13]  /*84d0*/  ISETP.GT.U32.AND P1, PT, R0, R5, PT ;  /* 0x000000050000720c */ /* 0x000fda0003f24070 */
[----:B------:R-:W-:Y:S01]  /*84e0*/  @!P1 IMAD.IADD R5, R5, 0x1, -R0 ;  /* 0x0000000105059824 */ /* 0x000fe200078e0a00 */
[----:B------:R-:W-:Y:S02]  /*84f0*/  @!P1 IADD3 R3, R3, 0x1, RZ ;  /* 0x0000000103039810 */ /* 0x000fe40007ffe0ff */
[----:B------:R-:W-:Y:S02]  /*8500*/  ISETP.NE.AND P1, PT, RZ, UR4, PT ;  /* 0x00000004ff007c0c */ /* 0x000fe4000bf25270 */
[----:B------:R-:W-:-:S13]  /*8510*/  ISETP.GE.U32.AND P0, PT, R5, R0, PT ;  /* 0x000000000500720c */ /* 0x000fda0003f06070 */
[----:B------:R-:W-:-:S04]  /*8520*/  @P0 VIADD R3, R3, 0x1 ;  /* 0x0000000103030836 */ /* 0x000fc80000000000 */
[----:B------:R-:W-:Y:S01]  /*8530*/  @!P2 IMAD.MOV R3, RZ, RZ, -R3 ;  /* 0x000000ffff03a224 */ /* 0x000fe200078e0a03 */
[----:B------:R-:W-:-:S05]  /*8540*/  @!P1 LOP3.LUT R3, RZ, UR4, RZ, 0x33, !PT ;  /* 0x00000004ff039c12 */ /* 0x000fca000f8e33ff */
[----:B------:R0:W-:Y:S02]  /*8550*/  STL [R1+0x8], R3 ;  /* 0x0000080301007387 */ /* 0x0001e40000100800 */
.L_x_39:
[----:B------:R-:W2:Y:S01]  /*8560*/  LDL R2, [R1+0x8] ;  /* 0x0000080001027983 */ /* 0x000ea20000100800 */
[----:B0-----:R-:W-:Y:S02]  /*8570*/  IMAD.MOV.U32 R3, RZ, RZ, 0x1 ;  /* 0x00000001ff037424 */ /* 0x001fe400078e00ff */
[----:B--2---:R-:W-:-:S05]  /*8580*/  IMAD R0, R2, UR40, RZ ;  /* 0x0000002802007c24 */ /* 0x004fca000f8e02ff */
[----:B------:R-:W-:Y:S01]  /*8590*/  VIADDMNMX R18, R0, R2, UR39, PT ;  /* 0x0000002700127e46 */ /* 0x000fe2000b800102 */
[----:B------:R0:W-:Y:S03]  /*85a0*/  STL [R1+0x4], R0 ;  /* 0x0000040001007387 */ /* 0x0001e60000100800 */
[----:B------:R-:W-:Y:S01]  /*85b0*/  ISETP.GT.AND P0, PT, R18, R0, PT ;  /* 0x000000001200720c */ /* 0x000fe20003f04270 */
[----:B------:R1:W-:Y:S01]  /*85c0*/  STL [R1+0xc], R18 ;  /* 0x00000c1201007387 */ /* 0x0003e20000100800 */
[----:B0-----:R-:W-:-:S11]  /*85d0*/  IMAD.MOV.U32 R0, RZ, RZ, RZ ;  /* 0x000000ffff007224 */ /* 0x001fd600078e00ff */
[----:B-1----:R-:W-:Y:S05]  /*85e0*/  @!P0 BRA `(.L_x_38) ;  /* 0x0000003400388947 */ /* 0x002fea0003800000 */
[----:B------:R-:W0:Y:S01]  /*85f0*/  S2UR UR4, SR_CgaCtaId ;  /* 0x00000000000479c3 */ /* 0x000e220000008800 */
[----:B------:R-:W-:Y:S02]  /*8600*/  UMOV UR38, 0x400 ;  /* 0x0000040000267882 */ /* 0x000fe40000000000 */
[----:B0-----:R-:W-:-:S04]  /*8610*/  ULEA UR38, UR4, UR38, 0x18 ;  /* 0x0000002604267291 */ /* 0x001fc8000f8ec03f */
[----:B------:R-:W-:-:S04]  /*8620*/  UIADD3 UR4, UR38, 0x1c400, URZ ;  /* 0x0001c40026047890 */ /* 0x000fc8000fffe03f */
[----:B------:R-:W-:-:S06]  /*8630*/  ULOP3.LUT UP0, URZ, UR4, 0x3ff, URZ, 0xc0, !UPT ;  /* 0x000003ff043f7892 */ /* 0x000fcc000f80c03f */
[----:B------:R-:W-:-:S13]  /*8640*/  PLOP3.LUT P0, PT, PT, PT, UP0, 0x80, 0x0 ;  /* 0x000000000000781c */ /* 0x000fda0003f0f008 */
[----:B------:R-:W-:Y:S05]  /*8650*/  @!P0 BRA `(.L_x_40) ;  /* 0x0000000000408947 */ /* 0x000fea0003800000 */
[----:B------:R-:W-:Y:S01]  /*8660*/  MOV R2, 0x0 ;  /* 0x0000000000027802 */ /* 0x000fe20000000f00 */
[----:B------:R-:W-:Y:S01]  /*8670*/  ULDC.64 UR6, c[0x4][0xb8] ;  /* 0x01002e0000067ab9 */ /* 0x000fe20000000a00 */
[----:B------:R-:W-:Y:S01]  /*8680*/  ULDC.64 UR8, c[0x4][0xc0] ;  /* 0x0100300000087ab9 */ /* 0x000fe20000000a00 */
[----:B------:R-:W-:Y:S01]  /*8690*/  ULDC.64 UR4, c[0x4][0x8] ;  /* 0x0100020000047ab9 */ /* 0x000fe20000000a00 */
[----:B------:R-:W-:Y:S01]  /*86a0*/  IMAD.U32 R4, RZ, RZ, UR6 ;  /* 0x00000006ff047e24 */ /* 0x000fe2000f8e00ff */
[----:B------:R-:W-:Y:S01]  /*86b0*/  MOV R5, UR7 ;  /* 0x0000000700057c02 */ /* 0x000fe20008000f00 */
[----:B------:R-:W0:Y:S01]  /*86c0*/  LDC.64 R2, c[0x4][R2] ;  /* 0x0100000002027b82 */ /* 0x000e220000000a00 */
[----:B------:R-:W-:Y:S01]  /*86d0*/  IMAD.U32 R6, RZ, RZ, UR8 ;  /* 0x00000008ff067e24 */ /* 0x000fe2000f8e00ff */
[----:B------:R-:W-:Y:S01]  /*86e0*/  MOV R12, 0x1 ;  /* 0x00000001000c7802 */ /* 0x000fe20000000f00 */
[----:B------:R-:W-:Y:S02]  /*86f0*/  IMAD.U32 R7, RZ, RZ, UR9 ;  /* 0x00000009ff077e24 */ /* 0x000fe4000f8e00ff */
[----:B------:R-:W-:-:S02]  /*8700*/  IMAD.U32 R10, RZ, RZ, UR4 ;  /* 0x00000004ff0a7e24 */ /* 0x000fc4000f8e00ff */
[----:B------:R-:W-:Y:S02]  /*8710*/  IMAD.U32 R11, RZ, RZ, UR5 ;  /* 0x00000005ff0b7e24 */ /* 0x000fe4000f8e00ff */
[----:B------:R-:W-:Y:S02]  /*8720*/  IMAD.MOV.U32 R8, RZ, RZ, 0x70 ;  /* 0x00000070ff087424 */ /* 0x000fe400078e00ff */
[----:B------:R-:W-:-:S07]  /*8730*/  IMAD.MOV.U32 R13, RZ, RZ, RZ ;  /* 0x000000ffff0d7224 */ /* 0x000fce00078e00ff */
[----:B------:R-:W-:-:S07]  /*8740*/  LEPC R20, `(.L_x_40) ;  /* 0x000000001014794e */ /* 0x000fce0000000000 */
[----:B0-----:R-:W-:Y:S05]  /*8750*/  CALL.ABS.NOINC R2 ;  /* 0x0000000002007343 */ /* 0x001fea0003c00000 */
.L_x_40:
        /* <DEDUP_REMOVED lines=8> */
[----:B------:R0:W1:Y:S01]  /*87e0*/  LDC.64 R2, c[0x4][R16] ;  /* 0x0100000010027b82 */ /* 0x0000620000000a00 */
[----:B------:R-:W-:Y:S01]  /*87f0*/  IMAD.U32 R4, RZ, RZ, UR6 ;  /* 0x00000006ff047e24 */ /* 0x000fe2000f8e00ff */
[----:B------:R-:W-:Y:S01]  /*8800*/  MOV R10, UR4 ;  /* 0x00000004000a7c02 */ /* 0x000fe20008000f00 */
[----:B------:R-:W-:Y:S02]  /*8810*/  IMAD.U32 R5, RZ, RZ, UR7 ;  /* 0x00000007ff057e24 */ /* 0x000fe4000f8e00ff */
[----:B------:R-:W-:Y:S02]  /*8820*/  IMAD.U32 R6, RZ, RZ, UR8 ;  /* 0x00000008ff067e24 */ /* 0x000fe4000f8e00ff */
[----:B------:R-:W-:-:S02]  /*8830*/  IMAD.U32 R7, RZ, RZ, UR9 ;  /* 0x00000009ff077e24 */ /* 0x000fc4000f8e00ff */
[----:B------:R-:W-:Y:S02]  /*8840*/  IMAD.U32 R11, RZ, RZ, UR5 ;  /* 0x00000005ff0b7e24 */ /* 0x000fe4000f8e00ff */
[----:B------:R-:W-:Y:S02]  /*8850*/  IMAD.MOV.U32 R8, RZ, RZ, 0x70 ;  /* 0x00000070ff087424 */ /* 0x000fe400078e00ff */
[----:B------:R-:W-:Y:S02]  /*8860*/  IMAD.MOV.U32 R12, RZ, RZ, 0x1 ;  /* 0x00000001ff0c7424 */ /* 0x000fe400078e00ff */
[----:B0-----:R-:W-:-:S07]  /*8870*/  IMAD.MOV.U32 R13, RZ, RZ, RZ ;  /* 0x000000ffff0d7224 */ /* 0x001fce00078e00ff */
[----:B------:R-:W-:-:S07]  /*8880*/  LEPC R20, `(.L_x_42) ;  /* 0x000000001014794e */ /* 0x000fce0000000000 */
[----:B-1----:R-:W-:Y:S05]  /*8890*/  CALL.ABS.NOINC R2 ;  /* 0x0000000002007343 */ /* 0x002fea0003c00000 */
.L_x_42:
[----:B------:R0:W1:Y:S01]  /*88a0*/  LDC.64 R2, c[0x4][R16] ;  /* 0x0100000010027b82 */ /* 0x0000620000000a00 */
[----:B------:R-:W-:Y:S01]  /*88b0*/  ULDC.64 UR6, c[0x4][0xb8] ;  /* 0x01002e0000067ab9 */ /* 0x000fe20000000a00 */
[----:B------:R-:W-:Y:S01]  /*88c0*/  ULDC.64 UR8, c[0x4][0xc0] ;  /* 0x0100300000087ab9 */ /* 0x000fe20000000a00 */
[----:B------:R-:W-:Y:S01]  /*88d0*/  ULDC.64 UR4, c[0x4][0x18] ;  /* 0x0100060000047ab9 */ /* 0x000fe20000000a00 */
[----:B------:R-:W-:Y:S01]  /*88e0*/  IMAD.U32 R4, RZ, RZ, UR6 ;  /* 0x00000006ff047e24 */ /* 0x000fe2000f8e00ff */
[----:B------:R-:W-:Y:S01]  /*88f0*/  MOV R5, UR7 ;  /* 0x0000000700057c02 */ /* 0x000fe20008000f00 */
[----:B------:R-:W-:Y:S01]  /*8900*/  IMAD.U32 R6, RZ, RZ, UR8 ;  /* 0x00000008ff067e24 */ /* 0x000fe2000f8e00ff */
[----:B------:R-:W-:Y:S01]  /*8910*/  MOV R12, 0x1 ;  /* 0x00000001000c7802 */ /* 0x000fe20000000f00 */
[----:B------:R-:W-:Y:S02]  /*8920*/  IMAD.U32 R7, RZ, RZ, UR9 ;  /* 0x00000009ff077e24 */ /* 0x000fe4000f8e00ff */
[----:B------:R-:W-:-:S02]  /*8930*/  IMAD.U32 R10, RZ, RZ, UR4 ;  /* 0x00000004ff0a7e24 */ /* 0x000fc4000f8e00ff */
[----:B------:R-:W-:Y:S02]  /*8940*/  IMAD.U32 R11, RZ, RZ, UR5 ;  /* 0x00000005ff0b7e24 */ /* 0x000fe4000f8e00ff */
[----:B------:R-:W-:Y:S02]  /*8950*/  IMAD.MOV.U32 R8, RZ, RZ, 0x70 ;  /* 0x00000070ff087424 */ /* 0x000fe400078e00ff */
[----:B0-----:R-:W-:-:S07]  /*8960*/  IMAD.MOV.U32 R13, RZ, RZ, RZ ;  /* 0x000000ffff0d7224 */ /* 0x001fce00078e00ff */
[----:B------:R-:W-:-:S07]  /*8970*/  LEPC R20, `(.L_x_41) ;  /* 0x000000001014794e */ /* 0x000fce0000000000 */
[----:B-1----:R-:W-:Y:S05]  /*8980*/  CALL.ABS.NOINC R2 ;  /* 0x0000000002007343 */ /* 0x002fea0003c00000 */
.L_x_41:
[----:B------:R-:W0:Y:S02]  /*8990*/  LDC.64 R2, c[0x0][0x9f8] ;  /* 0x00027e00ff027b82 */ /* 0x000e240000000a00 */
[----:B0-----:R-:W-:-:S04]  /*89a0*/  ISETP.NE.U32.AND P0, PT, R2, RZ, PT ;  /* 0x000000ff0200720c */ /* 0x001fc80003f05070 */
[----:B------:R-:W-:-:S13]  /*89b0*/  ISETP.NE.AND.EX P0, PT, R3, RZ, PT, P0 ;  /* 0x000000ff0300720c */ /* 0x000fda0003f05300 */
[----:B------:R-:W0:Y:S02]  /*89c0*/  @P0 LDC.64 R2, c[0x0][0x9f8] ;  /* 0x00027e00ff020b82 */ /* 0x000e240000000a00 */
[----:B0-----:R-:W-:-:S05]  /*89d0*/  @P0 IMAD.WIDE R2, R19, 0x4, R2 ;  /* 0x0000000413020825 */ /* 0x001fca00078e0202 */
[----:B------:R0:W2:Y:S01]  /*89e0*/  @P0 LDG.E R19, desc[UR42][R2.64] ;  /* 0x0000002a02130981 */ /* 0x0000a2000c1e1900 */
[----:B------:R-:W-:Y:S01]  /*89f0*/  UMOV UR4, 0xffffffff ;  /* 0xffffffff00047882 */ /* 0x000fe20000000000 */
[----:B------:R-:W-:Y:S01]  /*8a00*/  LOP3.LUT R17, R17, 0xfffffffe, RZ, 0xc0, !PT ;  /* 0xfffffffe11117812 */ /* 0x000fe200078ec0ff */
[----:B------:R-:W-:Y:S01]  /*8a10*/  VIADD R18, R18, 0xffffffff ;  /* 0xffffffff12127836 */ /* 0x000fe20000000000 */
[----:B------:R-:W1:Y:S01]  /*8a20*/  S2R R0, SR_TID.X ;  /* 0x0000000000007919 */ /* 0x000e620000002100 */
[----:B0-----:R-:W0:Y:S02]  /*8a30*/  LDC.64 R2, c[0x0][0x418] ;  /* 0x00010600ff027b82 */ /* 0x001e240000000a00 */
[----:B0-----:R-:W-:Y:S02]  /*8a40*/  ISETP.NE.U32.AND P0, PT, R2, RZ, PT ;  /* 0x000000ff0200720c */ /* 0x001fe40003f05070 */
[----:B-1----:R-:W-:Y:S02]  /*8a50*/  SHF.R.U32.HI R0, RZ, 0x5, R0 ;  /* 0x00000005ff007819 */ /* 0x002fe40000011600 */
[----:B------:R-:W-:-:S02]  /*8a60*/  ISETP.NE.AND.EX P1, PT, R3, RZ, PT, P0 ;  /* 0x000000ff0300720c */ /* 0x000fc40003f25300 */
[----:B------:R-:W-:-:S11]  /*8a70*/  LOP3.LUT R0, R0, 0x3, RZ, 0xc0, !PT ;  /* 0x0000000300007812 */ /* 0x000fd600078ec0ff */
[----:B------:R-:W-:Y:S02]  /*8a80*/  @P1 LOP3.LUT R17, R17, 0x1, RZ, 0xfc, !PT ;  /* 0x0000000111111812 */ /* 0x000fe400078efcff */
[----:B--2---:R-:W-:Y:S02]  /*8a90*/  SHF.R.S32.HI R6, RZ, 0x1f, R19 ;  /* 0x0000001fff067819 */ /* 0x004fe40000011413 */
[----:B------:R-:W-:-:S03]  /*8aa0*/  SEL R16, R19, RZ, !P1 ;  /* 0x000000ff13107207 */ /* 0x000fc60004800000 */
[----:B------:R0:W-:Y:S01]  /*8ab0*/  STL [R1], R6 ;  /* 0x0000000601007387 */ /* 0x0001e20000100800 */
[----:B------:R-:W-:Y:S05]  /*8ac0*/  BRA.DIV UR4, `(.L_x_43) ;  /* 0x00000036043c7947 */ /* 0x000fea000b800000 */
[----:B------:R1:W2:Y:S02]  /*8ad0*/  SHFL.IDX PT, R14, R0, RZ, 0x1f ;  /* 0x00001fff000e7589 */ /* 0x0002a400000e0000 */
.L_x_123:
[----:B--2---:R-:W-:Y:S02]  /*8ae0*/  ISETP.NE.AND P0, PT, R14, RZ, PT ;  /* 0x000000ff0e00720c */ /* 0x004fe40003f05270 */
[----:B------:R-:W-:Y:S02]  /*8af0*/  PLOP3.LUT P2, PT, PT, PT, PT, 0x8, 0x0 ;  /* 0x000000000000781c */ /* 0x000fe40003f4e170 */
[----:B------:R-:W-:-:S11]  /*8b00*/  LOP3.LUT R17, R17, 0xfffffffd, RZ, 0xc0, !PT ;  /* 0xfffffffd11117812 */ /* 0x000fd600078ec0ff */
[----:B------:R-:W-:Y:S01]  /*8b10*/  @P2 LOP3.LUT R17, R17, 0x2, RZ, 0xfc, !PT ;  /* 0x0000000211112812 */ /* 0x000fe200078efcff */
[----:B------:R-:W-:Y:S06]  /*8b20*/  @P0 BRA `(.L_x_44) ;  /* 0x00000004000c0947 */ /* 0x000fec0003800000 */
[----:B------:R-:W-:-:S03]  /*8b30*/  UMOV UR4, 0xffffffff ;  /* 0xffffffff00047882 */ /* 0x000fc60000000000 */
[----:B------:R-:W-:Y:S05]  /*8b40*/  BRA.DIV UR4, `(.L_x_45) ;  /* 0x00000036043c7947 */ /* 0x000fea000b800000 */
[----:B------:R-:W-:-:S13]  /*8b50*/  ELECT P6, URZ, PT ;  /* 0x00000000003f782f */ /* 0x000fda00038c0000 */
.L_x_126:
[----:B------:R-:W-:Y:S05]  /*8b60*/  @!P6 BRA `(.L_x_44) ;  /* 0x0000000000fce947 */ /* 0x000fea0003800000 */
[----:B------:R-:W-:Y:S01]  /*8b70*/  IMAD.MOV.U32 R16, RZ, RZ, R19 ;  /* 0x000000ffff107224 */ /* 0x000fe200078e0013 */
[----:B------:R-:W-:Y:S06]  /*8b80*/  @!P1 BRA `(.L_x_46) ;  /* 0x0000000000449947 */ /* 0x000fec0003800000 */
[----:B------:R-:W2:Y:S01]  /*8b90*/  LDC R7, c[0x0][0x43c] ;  /* 0x00010f00ff077b82 */ /* 0x000ea20000000800 */
[----:B------:R-:W-:Y:S01]  /*8ba0*/  ULDC.64 UR4, c[0x0][0x428] ;  /* 0x00010a0000047ab9 */ /* 0x000fe20000000a00 */
[----:B--2---:R-:W-:-:S13]  /*8bb0*/  ISETP.NE.AND P0, PT, R7, 0x1, PT ;  /* 0x000000010700780c */ /* 0x004fda0003f05270 */
[----:B------:R-:W1:Y:S02]  /*8bc0*/  @P0 LDC.64 R4, c[0x0][0x440] ;  /* 0x00011000ff040b82 */ /* 0x000e640000000a00 */
[----:B-1----:R-:W-:-:S04]  /*8bd0*/  @P0 IMAD.HI.U32 R0, R18, R4, RZ ;  /* 0x0000000412000227 */ /* 0x002fc800078e00ff */
[----:B------:R-:W-:Y:S01]  /*8be0*/  IMAD.MOV.U32 R4, RZ, RZ, R18 ;  /* 0x000000ffff047224 */ /* 0x000fe200078e0012 */
[----:B------:R-:W-:-:S04]  /*8bf0*/  @P0 SHF.R.U32.HI R4, RZ, R5, R0 ;  /* 0x00000005ff040219 */ /* 0x000fc80000011600 */
[--C-:B------:R-:W-:Y:S01]  /*8c00*/  SHF.R.S32.HI R5, RZ, 0x1f, R4.reuse ;  /* 0x0000001fff057819 */ /* 0x100fe20000011404 */
[----:B------:R-:W-:-:S04]  /*8c10*/  IMAD.MOV R0, RZ, RZ, -R4 ;  /* 0x000000ffff007224 */ /* 0x000fc800078e0a04 */
[----:B------:R-:W-:Y:S02]  /*8c20*/  IMAD R18, R7, R0, R18 ;  /* 0x0000000007127224 */ /* 0x000fe400078e0212 */
[----:B------:R-:W-:Y:S02]  /*8c30*/  IMAD R0, R6, UR4, RZ ;  /* 0x0000000406007c24 */ /* 0x000fe4000f8e02ff */
[----:B------:R-:W-:-:S04]  /*8c40*/  IMAD.WIDE.U32 R4, R19, UR4, R4 ;  /* 0x0000000413047c25 */ /* 0x000fc8000f8e0004 */
[----:B------:R-:W-:Y:S01]  /*8c50*/  IMAD R7, R19, UR5, R0 ;  /* 0x0000000513077c24 */ /* 0x000fe2000f8e0200 */
[----:B------:R-:W-:-:S04]  /*8c60*/  LEA R2, P0, R4, R2, 0x2 ;  /* 0x0000000204027211 */ /* 0x000fc800078010ff */
[----:B------:R-:W-:-:S04]  /*8c70*/  IADD3 R0, R5, R7, RZ ;  /* 0x0000000705007210 */ /* 0x000fc80007ffe0ff */
[----:B------:R-:W-:-:S05]  /*8c80*/  LEA.HI.X R3, R4, R3, R0, 0x2, P0 ;  /* 0x0000000304037211 */ /* 0x000fca00000f1400 */
[----:B------:R2:W5:Y:S02]  /*8c90*/  LDG.E R16, desc[UR42][R2.64] ;  /* 0x0000002a02107981 */ /* 0x000564000c1e1900 */
.L_x_46:
[----:B-1----:R-:W-:Y:S01]  /*8ca0*/  IMAD.MOV.U32 R0, RZ, RZ, 0x1 ;  /* 0x00000001ff007424 */ /* 0x002fe200078e00ff */
[----:B0-----:R-:W2:Y:S04]  /*8cb0*/  S2R R6, SR_TID.X ;  /* 0x0000000000067919 */ /* 0x001ea80000002100 */
[----:B------:R-:W-:-:S04]  /*8cc0*/  SHF.L.U32 R0, R0, 0x1f, RZ ;  /* 0x0000001f00007819 */ /* 0x000fc800000006ff */
[----:B------:R-:W0:Y:S01]  /*8cd0*/  SYNCS.PHASECHK.TRANS64.TRYWAIT P0, [UR38+0x34840], R0 ;  /* 0x03484000ff0075a7 */ /* 0x000e220008000166 */
[----:B--2---:R-:W-:-:S04]  /*8ce0*/  LOP3.LUT R2, R6, 0x7f, RZ, 0xc0, !PT ;  /* 0x0000007f06027812 */ /* 0x004fc800078ec0ff */
[----:B------:R-:W-:Y:S01]  /*8cf0*/  ISETP.NE.AND P1, PT, R2, RZ, PT ;  /* 0x000000ff0200720c */ /* 0x000fe20003f25270 */
[----:B0-----:R-:W-:-:S12]  /*8d00*/  @!P0 BRA `(.L_x_47) ;  /* 0x0000003000ec8947 */ /* 0x001fd80003800000 */
.L_x_127:
[----:B------:R-:W-:Y:S05]  /*8d10*/  @P1 BRA `(.L_x_48) ;  /* 0x0000000000181947 */ /* 0x000fea0003800000 */
[----:B------:R-:W1:Y:S01]  /*8d20*/  S2R R2, SR_TID.X ;  /* 0x0000000000027919 */ /* 0x000e620000002100 */
[----:B0-----:R-:W-:-:S04]  /*8d30*/  IMAD.MOV.U32 R0, RZ, RZ, 0xc000 ;  /* 0x0000c000ff007424 */ /* 0x001fc800078e00ff */
[----:B------:R2:W-:Y:S01]  /*8d40*/  SYNCS.ARRIVE.TRANS64 RZ, [UR38+0x34830], R0 ;  /* 0x03483000ffff79a7 */ /* 0x0005e20008000026 */
[----:B-1----:R-:W-:-:S13]  /*8d50*/  LOP3.LUT P0, RZ, R2, 0x1f, RZ, 0xc0, !PT ;  /* 0x0000001f02ff7812 */ /* 0x002fda000780c0ff */
[----:B--2---:R-:W-:Y:S05]  /*8d60*/  @!P0 BRA `(.L_x_48) ;  /* 0x0000000000048947 */ /* 0x004fea0003800000 */
[----:B------:R-:W-:Y:S01]  /*8d70*/  BPT.TRAP 0x1 ;  /* 0x000000040000795c */ /* 0x000fe20000300000 */
.L_x_48:
[----:B------:R-:W-:Y:S01]  /*8d80*/  R2UR UR11, R18 ;  /* 0x00000000120b72ca */ /* 0x000fe200000e0000 */
[----:B------:R-:W-:Y:S01]  /*8d90*/  ULDC.64 UR4, c[0x0][0x198] ;  /* 0x0000660000047ab9 */ /* 0x000fe20000000a00 */
[----:B-----5:R-:W-:Y:S01]  /*8da0*/  R2UR UR13, R16 ;  /* 0x00000000100d72ca */ /* 0x020fe200000e0000 */
[----:B------:R-:W-:Y:S01]  /*8db0*/  UIADD3 UR4, UP0, UR4, 0x370, URZ ;  /* 0x0000037004047890 */ /* 0x000fe2000ff1e03f */
[----:B------:R-:W-:Y:S01]  /*8dc0*/  PLOP3.LUT P0, PT, PT, PT, PT, 0x80, 0x0 ;  /* 0x000000000000781c */ /* 0x000fe20003f0f070 */
[----:B------:R-:W-:Y:S01]  /*8dd0*/  UIADD3 UR8, UR38, 0x1c400, URZ ;  /* 0x0001c40026087890 */ /* 0x000fe2000fffe03f */
[----:B------:R-:W-:Y:S01]  /*8de0*/  LOP3.LUT R17, R17, 0xfffffffd, RZ, 0xc0, !PT ;  /* 0xfffffffd11117812 */ /* 0x000fe200078ec0ff */
[----:B------:R-:W-:Y:S02]  /*8df0*/  UIADD3 UR9, UR38, 0x34830, URZ ;  /* 0x0003483026097890 */ /* 0x000fe4000fffe03f */
[----:B------:R-:W-:Y:S02]  /*8e00*/  UIADD3.X UR5, URZ, UR5, URZ, UP0, !UPT ;  /* 0x000000053f057290 */ /* 0x000fe400087fe43f */
[----:B------:R-:W-:-:S02]  /*8e10*/  UIADD3 UR16, UR38, 0x20400, URZ ;  /* 0x0002040026107890 */ /* 0x000fc4000fffe03f */
[----:B------:R-:W-:Y:S02]  /*8e20*/  USHF.L.U32 UR11, UR11, 0x7, URZ ;  /* 0x000000070b0b7899 */ /* 0x000fe4000800063f */
[----:B------:R-:W-:Y:S01]  /*8e30*/  UIADD3 UR32, UR38, 0x24400, URZ ;  /* 0x0002440026207890 */ /* 0x000fe2000fffe03f */
[----:B------:R-:W-:Y:S01]  /*8e40*/  UMOV UR6, 0x0 ;  /* 0x0000000000067882 */ /* 0x000fe20000000000 */
[----:B------:R-:W-:Y:S01]  /*8e50*/  UMOV UR7, 0x14f00000 ;  /* 0x14f0000000077882 */ /* 0x000fe20000000000 */
[----:B------:R-:W-:Y:S01]  /*8e60*/  UMOV UR10, URZ ;  /* 0x0000003f000a7c82 */ /* 0x000fe20008000000 */
[----:B------:R-:W-:Y:S01]  /*8e70*/  UMOV UR12, UR36 ;  /* 0x00000024000c7c82 */ /* 0x000fe20008000000 */
[----:B------:R-:W-:Y:S01]  /*8e80*/  UMOV UR18, 0x40 ;  /* 0x0000004000127882 */ /* 0x000fe20000000000 */
[----:B------:R-:W-:Y:S01]  /*8e90*/  UMOV UR20, UR36 ;  /* 0x0000002400147c82 */ /* 0x000fe20008000000 */
[----:B------:R-:W-:Y:S01]  /*8ea0*/  UMOV UR17, UR9 ;  /* 0x0000000900117c82 */ /* 0x000fe20008000000 */
[----:B------:R-:W-:Y:S01]  /*8eb0*/  UMOV UR21, UR13 ;  /* 0x0000000d00157c82 */ /* 0x000fe20008000000 */
[----:B------:R-:W-:Y:S01]  /*8ec0*/  UMOV UR19, UR11 ;  /* 0x0000000b00137c82 */ /* 0x000fe20008000000 */
[----:B------:R-:W-:Y:S01]  /*8ed0*/  UMOV UR34, 0x80 ;  /* 0x0000008000227882 */ /* 0x000fe20000000000 */
[----:B------:R-:W-:Y:S01]  /*8ee0*/  UMOV UR33, UR9 ;  /* 0x0000000900217c82 */ /* 0x000fe20008000000 */
[----:B------:R-:W-:Y:S01]  /*8ef0*/  UMOV UR37, UR13 ;  /* 0x0000000d00257c82 */ /* 0x000fe20008000000 */
[----:B------:R2:W-:Y:S01]  /*8f00*/  UTMALDG.4D [UR8], [UR4], desc[UR6] ;  /* 0x00000608040075b4 */ /* 0x0005e20008019000 */
[----:B------:R-:W-:Y:S01]  /*8f10*/  UMOV UR35, UR11 ;  /* 0x0000000b00237c82 */ /* 0x000fe20008000000 */
[----:B------:R-:W-:Y:S01]  /*8f20*/  @P0 LOP3.LUT R17, R17, 0x2, RZ, 0xfc, !PT ;  /* 0x0000000211110812 */ /* 0x000fe200078efcff */
[----:B------:R2:W-:Y:S01]  /*8f30*/  UTMALDG.4D [UR16], [UR4], desc[UR6] ;  /* 0x00000610040075b4 */ /* 0x0005e20008019000 */
[----:B------:R2:W-:Y:S02]  /*8f40*/  UTMALDG.4D [UR32], [UR4], desc[UR6] ;  /* 0x00000620040075b4 */ /* 0x0005e40008019000 */
[----:B--2---:R-:W-:-:S03]  /*8f50*/  NOP ;  /* 0x0000000000007918 */ /* 0x004fc60000000000 */
.L_x_44:
[----:B------:R-:W-:Y:S05]  /*8f60*/  WARPSYNC.ALL ;  /* 0x0000000000007948 */ /* 0x000fea0003800000 */
[----:B------:R-:W-:Y:S01]  /*8f70*/  UIADD3 UR4, UR38, 0x10400, URZ ;  /* 0x0001040026047890 */ /* 0x000fe2000fffe03f */
[----:B------:R-:W-:Y:S03]  /*8f80*/  BAR.SYNC.DEFER_BLOCKING 0x8, 0x180 ;  /* 0x0206000000007b1d */ /* 0x000fe60000010000 */
        /* <DEDUP_REMOVED lines=9> */
[----:B0-----:R-:W0:Y:S01]  /*9020*/  LDC.64 R2, c[0x4][R2] ;  /* 0x0100000002027b82 */ /* 0x001e220000000a00 */
[----:B------:R-:W-:Y:S02]  /*9030*/  IMAD.U32 R5, RZ, RZ, UR7 ;  /* 0x00000007ff057e24 */ /* 0x000fe4000f8e00ff */
[----:B------:R-:W-:Y:S02]  /*9040*/  IMAD.U32 R6, RZ, RZ, UR8 ;  /* 0x00000008ff067e24 */ /* 0x000fe4000f8e00ff */
[----:B------:R-:W-:-:S02]  /*9050*/  IMAD.U32 R10, RZ, RZ, UR4 ;  /* 0x00000004ff0a7e24 */ /* 0x000fc4000f8e00ff */
[----:B------:R-:W-:Y:S02]  /*9060*/  IMAD.U32 R11, RZ, RZ, UR5 ;  /* 0x00000005ff0b7e24 */ /* 0x000fe4000f8e00ff */
[----:B------:R-:W-:Y:S02]  /*9070*/  IMAD.MOV.U32 R8, RZ, RZ, 0x70 ;  /* 0x00000070ff087424 */ /* 0x000fe400078e00ff */
[----:B------:R-:W-:Y:S02]  /*9080*/  IMAD.MOV.U32 R12, RZ, RZ, 0x1 ;  /* 0x00000001ff0c7424 */ /* 0x000fe400078e00ff */
[----:B------:R-:W-:-:S07]  /*9090*/  IMAD.MOV.U32 R13, RZ, RZ, RZ ;  /* 0x000000ffff0d7224 */ /* 0x000fce00078e00ff */
[----:B------:R-:W-:-:S07]  /*90a0*/  LEPC R20, `(.L_x_49) ;  /* 0x000000001014794e */ /* 0x000fce0000000000 */
[----:B01----:R-:W-:Y:S05]  /*90b0*/  CALL.ABS.NOINC R2 ;  /* 0x0000000002007343 */ /* 0x003fea0003c00000 */
.L_x_49:
[----:B------:R-:W2:Y:S01]  /*90c0*/  S2R R4, SR_CTAID.Z ;  /* 0x0000000000047919 */ /* 0x000ea20000002700 */
[----:B0-----:R-:W0:Y:S01]  /*90d0*/  LDC R6, c[0x0][0x448] ;  /* 0x00011200ff067b82 */ /* 0x001e220000000800 */
[----:B------:R-:W-:Y:S01]  /*90e0*/  USHF.R.S32.HI UR4, URZ, 0x1f, UR36 ;  /* 0x0000001f3f047899 */ /* 0x000fe20008011424 */
[----:B------:R-:W3:Y:S01]  /*90f0*/  S2R R12, SR_TID.X ;  /* 0x00000000000c7919 */ /* 0x000ee20000002100 */
[----:B------:R-:W-:Y:S02]  /*9100*/  ULDC.64 UR8, c[0x0][0x2d8] ;  /* 0x0000b60000087ab9 */ /* 0x000fe40000000a00 */
[----:B------:R-:W-:Y:S01]  /*9110*/  UIMAD UR6, UR4, UR8, URZ ;  /* 0x00000008040672a4 */ /* 0x000fe2000f8e023f */
[----:B------:R-:W4:Y:S02]  /*9120*/  S2R R11, SR_CTAID.X ;  /* 0x00000000000b7919 */ /* 0x000f240000002500 */
[----:B------:R-:W1:Y:S01]  /*9130*/  LDC.64 R2, c[0x0][0x2e0] ;  /* 0x0000b800ff027b82 */ /* 0x000e620000000a00 */
[----:B------:R-:W-:-:S02]  /*9140*/  UIMAD.WIDE.U32 UR4, UR36, UR8, URZ ;  /* 0x00000008240472a5 */ /* 0x000fc4000f8e003f */
[----:B------:R-:W-:-:S04]  /*9150*/  UIMAD UR6, UR36, UR9, UR6 ;  /* 0x00000009240672a4 */ /* 0x000fc8000f8e0206 */
[----:B------:R-:W-:Y:S01]  /*9160*/  UIADD3 UR5, UR5, UR6, URZ ;  /* 0x0000000605057290 */ /* 0x000fe2000fffe03f */
[----:B0-----:R-:W-:Y:S02]  /*9170*/  ISETP.NE.AND P0, PT, R6, 0x1, PT ;  /* 0x000000010600780c */ /* 0x001fe40003f05270 */
[----:B--2---:R-:W-:Y:S02]  /*9180*/  SHF.R.S32.HI R5, RZ, 0x1f, R4 ;  /* 0x0000001fff057819 */ /* 0x004fe40000011404 */
[----:B---3--:R-:W-:-:S03]  /*9190*/  LOP3.LUT R9, R12, 0x7f, RZ, 0xc0, !PT ;  /* 0x0000007f0c097812 */ /* 0x008fc600078ec0ff */
[----:B-1----:R-:W-:Y:S01]  /*91a0*/  IMAD R0, R5, R2, RZ ;  /* 0x0000000205007224 */ /* 0x002fe200078e02ff */
[----:B------:R-:W-:-:S03]  /*91b0*/  SHF.R.U32.HI R8, RZ, 0x3, R9 ;  /* 0x00000003ff087819 */ /* 0x000fc60000011609 */
[C---:B------:R-:W-:Y:S02]  /*91c0*/  IMAD R5, R4.reuse, R3, R0 ;  /* 0x0000000304057224 */ /* 0x040fe400078e0200 */
[----:B------:R-:W-:Y:S01]  /*91d0*/  IMAD.WIDE.U32 R2, R4, R2, UR4 ;  /* 0x0000000404027e25 */ /* 0x000fe2000f8e0002 */
[----:B------:R-:W0:Y:S01]  /*91e0*/  @P0 LDC R0, c[0x0][0x450] ;  /* 0x00011400ff000b82 */ /* 0x000e220000000800 */
[----:B------:R-:W-:Y:S02]  /*91f0*/  ULDC.64 UR4, c[0x0][0x2d0] ;  /* 0x0000b40000047ab9 */ /* 0x000fe40000000a00 */
[----:B------:R-:W-:Y:S01]  /*9200*/  IMAD.SHL.U32 R9, R9, 0x8, RZ ;  /* 0x0000000809097824 */ /* 0x000fe200078e00ff */
[----:B------:R-:W-:Y:S01]  /*9210*/  IADD3 R3, R3, R5, RZ ;  /* 0x0000000503037210 */ /* 0x000fe20007ffe0ff */
[----:B------:R-:W-:-:S03]  /*9220*/  IMAD.SHL.U32 R5, R12, 0x10, RZ ;  /* 0x000000100c057824 */ /* 0x000fc600078e00ff */
[----:B------:R-:W1:Y:S02]  /*9230*/  @P0 LDC R4, c[0x0][0x44c] ;  /* 0x00011300ff040b82 */ /* 0x000e640000000800 */
[----:B------:R-:W-:-:S05]  /*9240*/  LOP3.LUT R5, R8, 0x70, R5, 0xf8, !PT ;  /* 0x0000007008057812 */ /* 0x000fca00078ef805 */
[----:B----4-:R-:W-:-:S04]  /*9250*/  IMAD R5, R11, 0x80, R5 ;  /* 0x000000800b057824 */ /* 0x010fc800078e0205 */
[----:B-1----:R-:W-:-:S04]  /*9260*/  @P0 IMAD.HI.U32 R7, R5, R4, RZ ;  /* 0x0000000405070227 */ /* 0x002fc800078e00ff */
[----:B------:R-:W-:Y:S01]  /*9270*/  IMAD.MOV.U32 R4, RZ, RZ, R5 ;  /* 0x000000ffff047224 */ /* 0x000fe200078e0005 */
[----:B0-----:R-:W-:-:S05]  /*9280*/  @P0 SHF.R.U32.HI R4, RZ, R0, R7 ;  /* 0x00000000ff040219 */ /* 0x001fca0000011607 */
[----:B------:R-:W-:Y:S02]  /*9290*/  IMAD.MOV R0, RZ, RZ, -R4 ;  /* 0x000000ffff007224 */ /* 0x000fe400078e0a04 */
[----:B------:R-:W-:-:S04]  /*92a0*/  IMAD.WIDE.U32 R2, R4, UR4, R2 ;  /* 0x0000000404027c25 */ /* 0x000fc8000f8e0002 */
[----:B------:R-:W-:Y:S01]  /*92b0*/  IMAD R0, R6, R0, R5 ;  /* 0x0000000006007224 */ /* 0x000fe200078e0205 */
[----:B------:R-:W-:-:S05]  /*92c0*/  SHF.R.S32.HI R5, RZ, 0x1f, R4 ;  /* 0x0000001fff057819 */ /* 0x000fca0000011404 */
[----:B------:R-:W-:-:S04]  /*92d0*/  IMAD R5, R5, UR4, RZ ;  /* 0x0000000405057c24 */ /* 0x000fc8000f8e02ff */
[----:B------:R-:W-:Y:S01]  /*92e0*/  IMAD R5, R4, UR5, R5 ;  /* 0x0000000504057c24 */ /* 0x000fe2000f8e0205 */
[----:B------:R-:W-:Y:S01]  /*92f0*/  SHF.R.S32.HI R4, RZ, 0x1f, R0 ;  /* 0x0000001fff047819 */ /* 0x000fe20000011400 */
[----:B------:R-:W-:Y:S02]  /*9300*/  ULDC.64 UR4, c[0x0][0x2c8] ;  /* 0x0000b20000047ab9 */ /* 0x000fe40000000a00 */
[----:B------:R-:W-:Y:S02]  /*9310*/  IMAD.IADD R3, R3, 0x1, R5 ;  /* 0x0000000103037824 */ /* 0x000fe400078e0205 */
[----:B------:R-:W-:Y:S02]  /*9320*/  IMAD R5, R4, UR4, RZ ;  /* 0x0000000404057c24 */ /* 0x000fe4000f8e02ff */
[----:B------:R-:W-:-:S04]  /*9330*/  IMAD.WIDE.U32 R2, R0, UR4, R2 ;  /* 0x0000000400027c25 */ /* 0x000fc8000f8e0002 */
[----:B------:R-:W-:Y:S01]  /*9340*/  IMAD R5, R0, UR5, R5 ;  /* 0x0000000500057c24 */ /* 0x000fe2000f8e0205 */
[----:B------:R-:W-:Y:S02]  /*9350*/  ULDC.64 UR4, c[0x0][0x280] ;  /* 0x0000a00000047ab9 */ /* 0x000fe40000000a00 */
[----:B------:R-:W-:Y:S01]  /*9360*/  LEA R0, P0, R2, UR4, 0x1 ;  /* 0x0000000402007c11 */ /* 0x000fe2000f8008ff */
[----:B------:R-:W-:Y:S01]  /*9370*/  ULDC UR4, c[0x0][0x2b8] ;  /* 0x0000ae0000047ab9 */ /* 0x000fe20000000800 */
[----:B------:R-:W-:-:S04]  /*9380*/  IADD3 R7, R3, R5, RZ ;  /* 0x0000000503077210 */ /* 0x000fc80007ffe0ff */
[----:B------:R-:W-:Y:S01]  /*9390*/  LEA.HI.X R7, R2, UR5, R7, 0x1, P0 ;  /* 0x0000000502077c11 */ /* 0x000fe200080f0c07 */
[----:B------:R-:W-:-:S05]  /*93a0*/  IMAD.SHL.U32 R2, R12, 0x8, RZ ;  /* 0x000000080c027824 */ /* 0x000fca00078e00ff */
[----:B------:R-:W-:-:S04]  /*93b0*/  LOP3.LUT R10, R2, 0x38, RZ, 0xc0, !PT ;  /* 0x00000038020a7812 */ /* 0x000fc800078ec0ff */
[C---:B------:R-:W-:Y:S02]  /*93c0*/  LOP3.LUT R3, R10.reuse, 0x40, RZ, 0xfc, !PT ;  /* 0x000000400a037812 */ /* 0x040fe400078efcff */
[C---:B------:R-:W-:Y:S02]  /*93d0*/  ISETP.GE.AND P2, PT, R10.reuse, UR4, PT ;  /* 0x000000040a007c0c */ /* 0x040fe4000bf46270 */
[----:B------:R-:W-:Y:S02]  /*93e0*/  ISETP.GE.AND P0, PT, R3, UR4, PT ;  /* 0x0000000403007c0c */ /* 0x000fe4000bf06270 */
[----:B------:R-:W-:-:S04]  /*93f0*/  LOP3.LUT R3, R10, 0x80, RZ, 0xfc, !PT ;  /* 0x000000800a037812 */ /* 0x000fc800078efcff */
[----:B------:R-:W-:Y:S01]  /*9400*/  ISETP.GE.AND P1, PT, R3, UR4, PT ;  /* 0x0000000403007c0c */ /* 0x000fe2000bf26270 */
[----:B------:R-:W-:Y:S01]  /*9410*/  UMOV UR4, 0xffffffff ;  /* 0xffffffff00047882 */ /* 0x000fe20000000000 */
[----:B------:R-:W-:-:S04]  /*9420*/  LOP3.LUT R3, R2, 0x1c0, RZ, 0xc0, !PT ;  /* 0x000001c002037812 */ /* 0x000fc800078ec0ff */
[----:B------:R-:W-:-:S04]  /*9430*/  LOP3.LUT R3, R3, 0x38, R2, 0xf8, !PT ;  /* 0x0000003803037812 */ /* 0x000fc800078ef802 */
[----:B------:R-:W-:-:S04]  /*9440*/  LOP3.LUT R2, R3, 0x38, R12, 0x78, !PT ;  /* 0x0000003803027812 */ /* 0x000fc800078e780c */
[----:B------:R-:W-:Y:S01]  /*9450*/  LOP3.LUT R9, R2, 0x200, R9, 0xf8, !PT ;  /* 0x0000020002097812 */ /* 0x000fe200078ef809 */
[----:B------:R-:W-:Y:S06]  /*9460*/  BRA.DIV UR4, `(.L_x_50) ;  /* 0x0000002e042c7947 */ /* 0x000fec000b800000 */
[----:B------:R-:W0:Y:S01]  /*9470*/  S2R R2, SR_CTAID.X ;  /* 0x0000000000027919 */ /* 0x000e220000002500 */
[----:B------:R-:W-:Y:S02]  /*9480*/  ULDC UR4, c[0x0][0x288] ;  /* 0x0000a20000047ab9 */ /* 0x000fe40000000800 */
[----:B------:R-:W-:Y:S01]  /*9490*/  IMAD R6, R6, UR4, RZ ;  /* 0x0000000406067c24 */ /* 0x000fe2000f8e02ff */
[----:B------:R-:W-:Y:S04]  /*94a0*/  SHFL.IDX PT, R14, R0, RZ, 0x181f ;  /* 0x00181fff000e7589 */ /* 0x000fe800000e0000 */
[----:B------:R-:W-:Y:S01]  /*94b0*/  SHFL.IDX PT, R4, R7, 0x1, 0x181f ;  /* 0x00381f0007047f89 */ /* 0x000fe200000e0000 */
[----:B0-----:R-:W-:-:S03]  /*94c0*/  IMAD R8, R2, 0x80, R8 ;  /* 0x0000008002087824 */ /* 0x001fc600078e0208 */
[----:B------:R-:W0:Y:S02]  /*94d0*/  SHFL.IDX PT, R2, R7, RZ, 0x181f ;  /* 0x00181fff07027589 */ /* 0x000e2400000e0000 */
[C---:B------:R-:W-:Y:S02]  /*94e0*/  ISETP.GE.AND P3, PT, R8.reuse, R6, PT ;  /* 0x000000060800720c */ /* 0x040fe40003f66270 */
[----:B------:R-:W-:-:S11]  /*94f0*/  IADD3 R5, R8, 0x10, RZ ;  /* 0x0000001008057810 */ /* 0x000fd60007ffe0ff */
[----:B------:R-:W-:Y:S01]  /*9500*/  @!P3 LEA R21, R9, UR38, 0x1 ;  /* 0x000000260915bc11 */ /* 0x000fe2000f8e08ff */
[----:B0-----:R-:W-:Y:S02]  /*9510*/  IMAD.MOV.U32 R3, RZ, RZ, R2 ;  /* 0x000000ffff037224 */ /* 0x001fe400078e0002 */
[----:B------:R-:W-:Y:S02]  /*9520*/  IMAD.MOV.U32 R2, RZ, RZ, R14 ;  /* 0x000000ffff027224 */ /* 0x000fe400078e000e */
[----:B------:R-:W0:Y:S02]  /*9530*/  SHFL.IDX PT, R14, R0, 0x1, 0x181f ;  /* 0x00381f00000e7f89 */ /* 0x000e2400000e0000 */
[----:B------:R-:W-:-:S05]  /*9540*/  @!P3 IMAD.WIDE.U32 R2, R10, 0x2, R2 ;  /* 0x000000020a02b825 */ /* 0x000fca00078e0002 */
[----:B------:R-:W-:Y:S04]  /*9550*/  @!P3 LDGSTS.E.BYPASS.LTC128B.128 [R21+0x10400], desc[UR42][R2.64], !P2 ;  /* 0x104000000215bfae */ /* 0x000fe8000d101d6a */
[----:B------:R-:W-:Y:S04]  /*9560*/  @!P3 LDGSTS.E.BYPASS.LTC128B.128 [R21+0x14400], desc[UR42][R2.64+0x80], !P0 ;  /* 0x144000800215bfae */ /* 0x000fe8000c101d6a */
[----:B------:R1:W-:Y:S01]  /*9570*/  @!P3 LDGSTS.E.BYPASS.LTC128B.128 [R21+0x18400], desc[UR42][R2.64+0x100], !P1 ;  /* 0x184001000215bfae */ /* 0x0003e2000c901d6a */
[----:B------:R-:W-:Y:S01]  /*9580*/  ISETP.GE.AND P3, PT, R5, R6, PT ;  /* 0x000000060500720c */ /* 0x000fe20003f66270 */
[----:B------:R-:W-:-:S02]  /*9590*/  IMAD.MOV.U32 R5, RZ, RZ, R4 ;  /* 0x000000ffff057224 */ /* 0x000fc400078e0004 */
[----:B0-----:R-:W-:Y:S02]  /*95a0*/  IMAD.MOV.U32 R4, RZ, RZ, R14 ;  /* 0x000000ffff047224 */ /* 0x001fe400078e000e */
[----:B------:R-:W-:Y:S01]  /*95b0*/  SHFL.IDX PT, R14, R0, 0x2, 0x181f ;  /* 0x00581f00000e7f89 */ /* 0x000fe200000e0000 */
[----:B-1----:R-:W-:-:S07]  /*95c0*/  VIADD R3, R8, 0x20 ;  /* 0x0000002008037836 */ /* 0x002fce0000000000 */
[----:B------:R-:W-:Y:S01]  /*95d0*/  @!P3 IMAD.WIDE.U32 R4, R10, 0x2, R4 ;  /* 0x000000020a04b825 */ /* 0x000fe200078e0004 */
[----:B------:R-:W0:Y:S01]  /*95e0*/  SHFL.IDX PT, R2, R7, 0x2, 0x181f ;  /* 0x00581f0007027f89 */ /* 0x000e2200000e0000 */
[----:B------:R-:W-:-:S05]  /*95f0*/  @!P3 LEA R20, R9, UR38, 0x1 ;  /* 0x000000260914bc11 */ /* 0x000fca000f8e08ff */
[----:B------:R-:W-:Y:S04]  /*9600*/  @!P3 LDGSTS.E.BYPASS.LTC128B.128 [R20+0x10c00], desc[UR42][R4.64], !P2 ;  /* 0x10c000000414bfae */ /* 0x000fe8000d101d6a */
[----:B------:R-:W-:Y:S04]  /*9610*/  @!P3 LDGSTS.E.BYPASS.LTC128B.128 [R20+0x14c00], desc[UR42][R4.64+0x80], !P0 ;  /* 0x14c000800414bfae */ /* 0x000fe8000c101d6a */
[----:B------:R1:W-:Y:S01]  /*9620*/  @!P3 LDGSTS.E.BYPASS.LTC128B.128 [R20+0x18c00], desc[UR42][R4.64+0x100], !P1 ;  /* 0x18c001000414bfae */ /* 0x0003e2000c901d6a */
[----:B------:R-:W-:Y:S01]  /*9630*/  ISETP.GE.AND P3, PT, R3, R6, PT ;  /* 0x000000060300720c */ /* 0x000fe20003f66270 */
[----:B0-----:R-:W-:-:S02]  /*9640*/  IMAD.MOV.U32 R3, RZ, RZ, R2 ;  /* 0x000000ffff037224 */ /* 0x001fc400078e0002 */
[----:B------:R-:W-:Y:S01]  /*9650*/  IMAD.MOV.U32 R2, RZ, RZ, R14 ;  /* 0x000000ffff027224 */ /* 0x000fe200078e000e */
[----:B-1----:R-:W0:Y:S09]  /*9660*/  SHFL.IDX PT, R4, R7, 0x3, 0x181f ;  /* 0x00781f0007047f89 */ /* 0x002e3200000e0000 */
[----:B------:R-:W-:Y:S01]  /*9670*/  @!P3 LEA R21, R9, UR38, 0x1 ;  /* 0x000000260915bc11 */ /* 0x000fe2000f8e08ff */
[----:B------:R-:W-:Y:S01]  /*9680*/  @!P3 IMAD.WIDE.U32 R2, R10, 0x2, R2 ;  /* 0x000000020a02b825 */ /* 0x000fe200078e0002 */
[----:B------:R-:W1:Y:S01]  /*9690*/  SHFL.IDX PT, R14, R0, 0x3, 0x181f ;  /* 0x00781f00000e7f89 */ /* 0x000e6200000e0000 */
[----:B------:R-:W-:-:S03]  /*96a0*/  IADD3 R5, R8, 0x30, RZ ;  /* 0x0000003008057810 */ /* 0x000fc60007ffe0ff */
[----:B------:R-:W-:Y:S04]  /*96b0*/  @!P3 LDGSTS.E.BYPASS.LTC128B.128 [R21+0x11400], desc[UR42][R2.64], !P2 ;  /* 0x114000000215bfae */ /* 0x000fe8000d101d6a */
[----:B------:R-:W-:Y:S04]  /*96c0*/  @!P3 LDGSTS.E.BYPASS.LTC128B.128 [R21+0x15400], desc[UR42][R2.64+0x80], !P0 ;  /* 0x154000800215bfae */ /* 0x000fe8000c101d6a */
[----:B------:R2:W-:Y:S01]  /*96d0*/  @!P3 LDGSTS.E.BYPASS.LTC128B.128 [R21+0x19400], desc[UR42][R2.64+0x100], !P1 ;  /* 0x194001000215bfae */ /* 0x0005e2000c901d6a */
[----:B------:R-:W-:Y:S01]  /*96e0*/  ISETP.GE.AND P3, PT, R5, R6, PT ;  /* 0x000000060500720c */ /* 0x000fe20003f66270 */
[----:B0-----:R-:W-:-:S02]  /*96f0*/  IMAD.MOV.U32 R5, RZ, RZ, R4 ;  /* 0x000000ffff057224 */ /* 0x001fc400078e0004 */
[----:B-1----:R-:W-:Y:S01]  /*9700*/  IMAD.MOV.U32 R4, RZ, RZ, R14 ;  /* 0x000000ffff047224 */ /* 0x002fe200078e000e */
[----:B--2---:R-:W0:Y:S09]  /*9710*/  SHFL.IDX PT, R2, R7, 0x4, 0x181f ;  /* 0x00981f0007027f89 */ /* 0x004e3200000e0000 */
[----:B------:R-:W-:Y:S01]  /*9720*/  @!P3 LEA R20, R9, UR38, 0x1 ;  /* 0x000000260914bc11 */ /* 0x000fe2000f8e08ff */
[----:B------:R-:W-:Y:S01]  /*9730*/  VIADD R3, R8, 0x40 ;  /* 0x0000004008037836 */ /* 0x000fe20000000000 */
[----:B------:R-:W1:Y:S01]  /*9740*/  SHFL.IDX PT, R14, R0, 0x4, 0x181f ;  /* 0x00981f00000e7f89 */ /* 0x000e6200000e0000 */
[----:B------:R-:W-:-:S05]  /*9750*/  @!P3 IMAD.WIDE.U32 R4, R10, 0x2, R4 ;  /* 0x000000020a04b825 */ /* 0x000fca00078e0004 */
[----:B------:R-:W-:Y:S04]  /*9760*/  @!P3 LDGSTS.E.BYPASS.LTC128B.128 [R20+0x11c00], desc[UR42][R4.64], !P2 ;  /* 0x11c000000414bfae */ /* 0x000fe8000d101d6a */
[----:B------:R-:W-:Y:S04]  /*9770*/  @!P3 LDGSTS.E.BYPASS.LTC128B.128 [R20+0x15c00], desc[UR42][R4.64+0x80], !P0 ;  /* 0x15c000800414bfae */ /* 0x000fe8000c101d6a */
[----:B------:R2:W-:Y:S01]  /*9780*/  @!P3 LDGSTS.E.BYPASS.LTC128B.128 [R20+0x19c00], desc[UR42][R4.64+0x100], !P1 ;  /* 0x19c001000414bfae */ /* 0x0005e2000c901d6a */
[----:B------:R-:W-:Y:S01]  /*9790*/  ISETP.GE.AND P3, PT, R3, R6, PT ;  /* 0x000000060300720c */ /* 0x000fe20003f66270 */
[----:B0-----:R-:W-:-:S02]  /*97a0*/  IMAD.MOV.U32 R3, RZ, RZ, R2 ;  /* 0x000000ffff037224 */ /* 0x001fc400078e0002 */
[----:B-1----:R-:W-:Y:S01]  /*97b0*/  IMAD.MOV.U32 R2, RZ, RZ, R14 ;  /* 0x000000ffff027224 */ /* 0x002fe200078e000e */
[----:B--2---:R-:W0:Y:S01]  /*97c0*/  SHFL.IDX PT, R4, R7, 0x5, 0x181f ;  /* 0x00b81f0007047f89 */ /* 0x004e2200000e0000 */
[----:B------:R-:W-:-:S08]  /*97d0*/  IADD3 R5, R8, 0x50, RZ ;  /* 0x0000005008057810 */ /* 0x000fd00007ffe0ff */
[----:B------:R-:W-:Y:S01]  /*97e0*/  @!P3 IMAD.WIDE.U32 R2, R10, 0x2, R2 ;  /* 0x000000020a02b825 */ /* 0x000fe200078e0002 */
[----:B------:R-:W-:Y:S01]  /*97f0*/  @!P3 LEA R21, R9, UR38, 0x1 ;  /* 0x000000260915bc11 */ /* 0x000fe2000f8e08ff */
[----:B------:R-:W1:Y:S04]  /*9800*/  SHFL.IDX PT, R14, R0, 0x5, 0x181f ;  /* 0x00b81f00000e7f89 */ /* 0x000e6800000e0000 */
        /* <DEDUP_REMOVED lines=17> */
[----:B--2---:R0:W1:Y:S09]  /*9920*/  SHFL.IDX PT, R4, R7, 0x7, 0x181f ;  /* 0x00f81f0007047f89 */ /* 0x00407200000e0000 */
[----:B------:R-:W-:Y:S01]  /*9930*/  @!P3 IMAD.WIDE.U32 R2, R10, 0x2, R2 ;  /* 0x000000020a02b825 */ /* 0x000fe200078e0002 */
[----:B------:R-:W-:Y:S01]  /*9940*/  @!P3 LEA R21, R9, UR38, 0x1 ;  /* 0x000000260915bc11 */ /* 0x000fe2000f8e08ff */
[----:B------:R0:W2:Y:S04]  /*9950*/  SHFL.IDX PT, R14, R0, 0x7, 0x181f ;  /* 0x00f81f00000e7f89 */ /* 0x0000a800000e0000 */
[----:B------:R0:W-:Y:S04]  /*9960*/  @!P3 LDGSTS.E.BYPASS.LTC128B.128 [R21+0x13400], desc[UR42][R2.64], !P2 ;  /* 0x134000000215bfae */ /* 0x0001e8000d101d6a */
[----:B------:R0:W-:Y:S04]  /*9970*/  @!P3 LDGSTS.E.BYPASS.LTC128B.128 [R21+0x17400], desc[UR42][R2.64+0x80], !P0 ;  /* 0x174000800215bfae */ /* 0x0001e8000c101d6a */
[----:B------:R0:W-:Y:S02]  /*9980*/  @!P3 LDGSTS.E.BYPASS.LTC128B.128 [R21+0x1b400], desc[UR42][R2.64+0x100], !P1 ;  /* 0x1b4001000215bfae */ /* 0x0001e4000c901d6a */
.L_x_144:
[----:B0-----:R-:W-:Y:S01]  /*9990*/  IADD3 R3, R8, 0x70, RZ ;  /* 0x0000007008037810 */ /* 0x001fe20007ffe0ff */
[----:B------:R-:W-:Y:S01]  /*99a0*/  BSSY B0, `(.L_x_51) ;  /* 0x000000d000007945 */ /* 0x000fe20003800000 */
[----:B--2---:R-:W-:Y:S02]  /*99b0*/  IMAD.MOV.U32 R2, RZ, RZ, R14 ;  /* 0x000000ffff027224 */ /* 0x004fe400078e000e */
[----:B------:R-:W-:Y:S01]  /*99c0*/  ISETP.GE.AND P3, PT, R3, R6, PT ;  /* 0x000000060300720c */ /* 0x000fe20003f66270 */
[----:B-1----:R-:W-:-:S12]  /*99d0*/  IMAD.MOV.U32 R3, RZ, RZ, R4 ;  /* 0x000000ffff037224 */ /* 0x002fd800078e0004 */
[----:B------:R-:W-:Y:S05]  /*99e0*/  @P3 BRA `(.L_x_52) ;  /* 0x0000000000203947 */ /* 0x000fea0003800000 */
[----:B------:R-:W-:Y:S01]  /*99f0*/  IMAD.WIDE.U32 R10, R10, 0x2, R2 ;  /* 0x000000020a0a7825 */ /* 0x000fe200078e0002 */
[----:B------:R-:W-:-:S05]  /*9a00*/  LEA R9, R9, UR38, 0x1 ;  /* 0x0000002609097c11 */ /* 0x000fca000f8e08ff */
[----:B------:R-:W-:Y:S01]  /*9a10*/  @!PT LDS RZ, [RZ] ;  /* 0x00000000fffff984 */ /* 0x000fe20000000800 */
[----:B------:R-:W-:Y:S01]  /*9a20*/  @!PT LDS RZ, [RZ] ;  /* 0x00000000fffff984 */ /* 0x000fe20000000800 */
[----:B------:R-:W-:Y:S01]  /*9a30*/  @!PT LDS RZ, [RZ] ;  /* 0x00000000fffff984 */ /* 0x000fe20000000800 */
[----:B------:R0:W-:Y:S04]  /*9a40*/  LDGSTS.E.BYPASS.LTC128B.128 [R9+0x13c00], desc[UR42][R10.64], !P2 ;  /* 0x13c000000a097fae */ /* 0x0001e8000d101d6a */
[----:B------:R0:W-:Y:S04]  /*9a50*/  LDGSTS.E.BYPASS.LTC128B.128 [R9+0x17c00], desc[UR42][R10.64+0x80], !P0 ;  /* 0x17c000800a097fae */ /* 0x0001e8000c101d6a */
[----:B------:R0:W-:Y:S02]  /*9a60*/  LDGSTS.E.BYPASS.LTC128B.128 [R9+0x1bc00], desc[UR42][R10.64+0x100], !P1 ;  /* 0x1bc001000a097fae */ /* 0x0001e4000c901d6a */
.L_x_52:
[----:B------:R-:W-:Y:S05]  /*9a70*/  BSYNC B0 ;  /* 0x0000000000007941 */ /* 0x000fea0003800000 */
.L_x_51:
[----:B------:R-:W-:Y:S01]  /*9a80*/  NOP ;  /* 0x0000000000007918 */ /* 0x000fe20000000000 */
[----:B------:R-:W-:Y:S01]  /*9a90*/  SYNCS.ARRIVE.TRANS64.RED.A0T1 RZ, [UR38+0x34800], RZ ;  /* 0x034800ffffff79a7 */ /* 0x000fe20008200426 */
[----:B------:R-:W-:Y:S01]  /*9aa0*/  IMAD.MOV.U32 R0, RZ, RZ, 0x1 ;  /* 0x00000001ff007424 */ /* 0x000fe200078e00ff */
[----:B------:R-:W-:Y:S04]  /*9ab0*/  ARRIVES.LDGSTSBAR.64.TRANSCNT [UR38+0x34800] ;  /* 0x03480000ff0079b0 */ /* 0x000fe80008000aa6 */
[----:B------:R-:W-:Y:S01]  /*9ac0*/  SHF.L.U32 R0, R0, 0x1f, RZ ;  /* 0x0000001f00007819 */ /* 0x000fe200000006ff */
[----:B------:R-:W-:Y:S01]  /*9ad0*/  NOP ;  /* 0x0000000000007918 */ /* 0x000fe20000000000 */
[----:B------:R-:W2:Y:S01]  /*9ae0*/  LDL.LU R4, [R1+0xc] ;  /* 0x00000c0001047983 */ /* 0x000ea20000300800 */
[----:B------:R-:W-:Y:S03]  /*9af0*/  SYNCS.ARRIVE.TRANS64.A1T0 RZ, [UR38+0x34800], RZ ;  /* 0x034800ffffff79a7 */ /* 0x000fe60008100026 */
[----:B------:R-:W3:Y:S01]  /*9b00*/  LDL R3, [R1+0x4] ;  /* 0x0000040001037983 */ /* 0x000ee20000100800 */
[----:B------:R-:W1:Y:S01]  /*9b10*/  SYNCS.PHASECHK.TRANS64.TRYWAIT P0, [UR38+0x34820], R0 ;  /* 0x03482000ff0075a7 */ /* 0x000e620008000166 */
[----:B--2---:R-:W-:-:S05]  /*9b20*/  VIADD R6, R4, 0xfffffffe ;  /* 0xfffffffe04067836 */ /* 0x004fca0000000000 */
[----:B---3--:R-:W-:Y:S01]  /*9b30*/  ISETP.GE.AND P1, PT, R6, R3, PT ;  /* 0x000000030600720c */ /* 0x008fe20003f26270 */
[----:B-1----:R-:W-:-:S12]  /*9b40*/  @!P0 BRA `(.L_x_53) ;  /* 0x0000003000188947 */ /* 0x002fd80003800000 */
.L_x_145:
[----:B0-----:R-:W-:Y:S01]  /*9b50*/  IMAD.MOV.U32 R10, RZ, RZ, 0x1 ;  /* 0x00000001ff0a7424 */ /* 0x001fe200078e00ff */
[----:B-1----:R-:W-:Y:S01]  /*9b60*/  MOV R0, RZ ;  /* 0x000000ff00007202 */ /* 0x002fe20000000f00 */
[----:B------:R-:W-:Y:S06]  /*9b70*/  @!P1 BRA `(.L_x_54) ;  /* 0x0000001800dc9947 */ /* 0x000fec0003800000 */
[----:B------:R-:W2:Y:S04]  /*9b80*/  LDL.LU R2, [R1+0x8] ;  /* 0x0000080001027983 */ /* 0x000ea80000300800 */
[----:B------:R-:W3:Y:S01]  /*9b90*/  LDL.LU R3, [R1+0x4] ;  /* 0x0000040001037983 */ /* 0x000ee20000300800 */
[----:B------:R-:W-:Y:S01]  /*9ba0*/  UIADD3 UR4, UR40, 0x1, URZ ;  /* 0x0000000128047890 */ /* 0x000fe2000fffe03f */
[----:B------:R-:W-:Y:S01]  /*9bb0*/  IMAD.MOV.U32 R10, RZ, RZ, 0x1 ;  /* 0x00000001ff0a7424 */ /* 0x000fe200078e00ff */
[----:B------:R-:W0:Y:S02]  /*9bc0*/  S2R R7, SR_TID.X ;  /* 0x0000000000077919 */ /* 0x000e240000002100 */
[----:B0-----:R-:W-:Y:S02]  /*9bd0*/  LOP3.LUT R9, R7, 0x1f, RZ, 0xc0, !PT ;  /* 0x0000001f07097812 */ /* 0x001fe400078ec0ff */
[----:B--2---:R-:W-:Y:S01]  /*9be0*/  IMAD R2, R2, UR4, RZ ;  /* 0x0000000402027c24 */ /* 0x004fe2000f8e02ff */
[----:B---3--:R-:W-:-:S04]  /*9bf0*/  LOP3.LUT R3, RZ, R3, RZ, 0x33, !PT ;  /* 0x00000003ff037212 */ /* 0x008fc800078e33ff */
[----:B------:R-:W-:-:S05]  /*9c00*/  VIMNMX R2, R2, UR39, PT ;  /* 0x0000002702027c48 */ /* 0x000fca000bfe0100 */
[----:B------:R-:W-:-:S05]  /*9c10*/  IMAD.MOV R4, RZ, RZ, -R2 ;  /* 0x000000ffff047224 */ /* 0x000fca00078e0a02 */
[----:B------:R-:W-:Y:S02]  /*9c20*/  VIADDMNMX R5, R4, 0x1, R3, !PT ;  /* 0x0000000104057846 */ /* 0x000fe40007800103 */
[----:B------:R-:W-:-:S03]  /*9c30*/  LOP3.LUT R3, RZ, R2, RZ, 0x33, !PT ;  /* 0x00000002ff037212 */ /* 0x000fc600078e33ff */
[----:B------:R-:W-:Y:S02]  /*9c40*/  VIADD R4, R5, 0xfffffffe ;  /* 0xfffffffe05047836 */ /* 0x000fe40000000000 */
[----:B------:R-:W-:-:S03]  /*9c50*/  IMAD.IADD R2, R2, 0x1, R5 ;  /* 0x0000000102027824 */ /* 0x000fc600078e0205 */
[----:B------:R-:W-:Y:S01]  /*9c60*/  ISETP.NE.AND P0, PT, R4, R3, PT ;  /* 0x000000030400720c */ /* 0x000fe20003f05270 */
[----:B------:R-:W-:Y:S01]  /*9c70*/  IMAD.MOV.U32 R4, RZ, RZ, R16 ;  /* 0x000000ffff047224 */ /* 0x000fe200078e0010 */
[----:B------:R-:W-:-:S11]  /*9c80*/  LOP3.LUT R11, R2, 0x1, RZ, 0xc0, !PT ;  /* 0x00000001020b7812 */ /* 0x000fd600078ec0ff */
[----:B------:R-:W-:Y:S05]  /*9c90*/  @!P0 BRA `(.L_x_55) ;  /* 0x00000010006c8947 */ /* 0x000fea0003800000 */
[----:B------:R-:W-:Y:S01]  /*9ca0*/  BSSY B0, `(.L_x_55) ;  /* 0x000011a000007945 */ /* 0x000fe20003800000 */
[----:B------:R-:W-:Y:S01]  /*9cb0*/  IADD3 R7, R2, -R11, RZ ;  /* 0x8000000b02077210 */ /* 0x000fe20007ffe0ff */
[----:B------:R-:W-:Y:S02]  /*9cc0*/  IMAD.MOV.U32 R8, RZ, RZ, 0x1 ;  /* 0x00000001ff087424 */ /* 0x000fe400078e00ff */
[----:B------:R-:W-:-:S07]  /*9cd0*/  IMAD.MOV.U32 R4, RZ, RZ, R16 ;  /* 0x000000ffff047224 */ /* 0x000fce00078e0010 */
.L_x_88:
[----:B------:R-:W-:Y:S01]  /*9ce0*/  LOP3.LUT P0, RZ, R17, 0x2, RZ, 0xc0, !PT ;  /* 0x0000000211ff7812 */ /* 0x000fe2000780c0ff */
[----:B------:R-:W-:Y:S01]  /*9cf0*/  VIADD R7, R7, 0xfffffffe ;  /* 0xfffffffe07077836 */ /* 0x000fe20000000000 */
[----:B------:R-:W-:Y:S04]  /*9d00*/  BSSY B1, `(.L_x_56) ;  /* 0x0000087000017945 */ /* 0x000fe80003800000 */
[----:B------:R-:W-:-:S07]  /*9d10*/  ISETP.NE.AND P1, PT, R7, RZ, PT ;  /* 0x000000ff0700720c */ /* 0x000fce0003f25270 */
[----:B------:R-:W-:Y:S06]  /*9d20*/  @!P0 BRA `(.L_x_57) ;  /* 0x0000000800108947 */ /* 0x000fec0003800000 */
[----:B------:R-:W-:Y:S01]  /*9d30*/  LOP3.LUT P0, RZ, R17, 0x1, RZ, 0xc0, !PT ;  /* 0x0000000111ff7812 */ /* 0x000fe2000780c0ff */
[----:B------:R-:W-:-:S12]  /*9d40*/  IMAD.MOV.U32 R10, RZ, RZ, R6 ;  /* 0x000000ffff0a7224 */ /* 0x000fd800078e0006 */
[----:B------:R-:W-:Y:S05]  /*9d50*/  @!P0 BRA `(.L_x_58) ;  /* 0x00000000004c8947 */ /* 0x000fea0003800000 */
[----:B------:R-:W2:Y:S01]  /*9d60*/  LDL R5, [R1] ;  /* 0x0000000001057983 */ /* 0x000ea20000100800 */
[----:B------:R-:W0:Y:S01]  /*9d70*/  LDC R10, c[0x0][0x43c] ;  /* 0x00010f00ff0a7b82 */ /* 0x000e220000000800 */
[----:B------:R-:W-:Y:S01]  /*9d80*/  ULDC.64 UR4, c[0x0][0x428] ;  /* 0x00010a0000047ab9 */ /* 0x000fe20000000a00 */
[----:B0-----:R-:W-:-:S13]  /*9d90*/  ISETP.NE.AND P0, PT, R10, 0x1, PT ;  /* 0x000000010a00780c */ /* 0x001fda0003f05270 */
[----:B------:R-:W0:Y:S02]  /*9da0*/  @P0 LDC.64 R2, c[0x0][0x440] ;  /* 0x00011000ff020b82 */ /* 0x000e240000000a00 */
[----:B0-----:R-:W-:-:S04]  /*9db0*/  @P0 IMAD.HI.U32 R4, R6, R2, RZ ;  /* 0x0000000206040227 */ /* 0x001fc800078e00ff */
[----:B------:R-:W-:Y:S01]  /*9dc0*/  IMAD.MOV.U32 R2, RZ, RZ, R6 ;  /* 0x000000ffff027224 */ /* 0x000fe200078e0006 */
[----:B------:R-:W-:-:S04]  /*9dd0*/  @P0 SHF.R.U32.HI R2, RZ, R3, R4 ;  /* 0x00000003ff020219 */ /* 0x000fc80000011604 */
[----:B------:R-:W-:-:S05]  /*9de0*/  IADD3 R3, -R2, RZ, RZ ;  /* 0x000000ff02037210 */ /* 0x000fca0007ffe1ff */
[----:B------:R-:W-:Y:S01]  /*9df0*/  IMAD R10, R10, R3, R6 ;  /* 0x000000030a0a7224 */ /* 0x000fe200078e0206 */
[----:B------:R-:W-:-:S03]  /*9e00*/  SHF.R.S32.HI R3, RZ, 0x1f, R2 ;  /* 0x0000001fff037819 */ /* 0x000fc60000011402 */
[----:B------:R-:W-:-:S04]  /*9e10*/  IMAD.WIDE.U32 R2, R19, UR4, R2 ;  /* 0x0000000413027c25 */ /* 0x000fc8000f8e0002 */
[----:B--2---:R-:W-:-:S04]  /*9e20*/  IMAD R4, R5, UR4, RZ ;  /* 0x0000000405047c24 */ /* 0x004fc8000f8e02ff */
[----:B------:R-:W-:Y:S01]  /*9e30*/  IMAD R5, R19, UR5, R4 ;  /* 0x0000000513057c24 */ /* 0x000fe2000f8e0204 */
[----:B------:R-:W-:Y:S02]  /*9e40*/  ULDC.64 UR4, c[0x0][0x418] ;  /* 0x0001060000047ab9 */ /* 0x000fe40000000a00 */
[----:B------:R-:W-:Y:S01]  /*9e50*/  LEA R4, P0, R2, UR4, 0x2 ;  /* 0x0000000402047c11 */ /* 0x000fe2000f8010ff */
[----:B------:R-:W-:-:S05]  /*9e60*/  IMAD.IADD R5, R5, 0x1, R3 ;  /* 0x0000000105057824 */ /* 0x000fca00078e0203 */
[----:B------:R-:W-:-:S05]  /*9e70*/  LEA.HI.X R5, R2, UR5, R5, 0x2, P0 ;  /* 0x0000000502057c11 */ /* 0x000fca00080f1405 */
[----:B------:R0:W5:Y:S02]  /*9e80*/  LDG.E R4, desc[UR42][R4.64] ;  /* 0x0000002a04047981 */ /* 0x000164000c1e1900 */
.L_x_58:
[----:B------:R-:W1:Y:S01]  /*9e90*/  S2R R2, SR_TID.X ;  /* 0x0000000000027919 */ /* 0x000e620000002100 */
[----:B------:R-:W-:Y:S01]  /*9ea0*/  BSSY B2, `(.L_x_59) ;  /* 0x0000006000027945 */ /* 0x000fe20003800000 */
[----:B-1----:R-:W-:Y:S02]  /*9eb0*/  LOP3.LUT R3, R2, 0x7f, RZ, 0xc0, !PT ;  /* 0x0000007f02037812 */ /* 0x002fe400078ec0ff */
[----:B------:R-:W-:Y:S02]  /*9ec0*/  SHF.L.U32 R2, R8, 0x1f, RZ ;  /* 0x0000001f08027819 */ /* 0x000fe400000006ff */
[----:B------:R-:W-:Y:S02]  /*9ed0*/  ISETP.NE.AND P2, PT, R3, RZ, PT ;  /* 0x000000ff0300720c */ /* 0x000fe40003f45270 */
[----:B------:R-:W1:Y:S02]  /*9ee0*/  SYNCS.PHASECHK.TRANS64.TRYWAIT P0, [UR38+0x34848], R2 ;  /* 0x03484802ff0075a7 */ /* 0x000e640008000166 */
[----:B-1----:R-:W-:Y:S09]  /*9ef0*/  @!P0 BRA `(.L_x_60) ;  /* 0x0000002c00448947 */ /* 0x002ff20003800000 */
.L_x_146:
[----:B------:R-:W-:Y:S05]  /*9f00*/  BSYNC B2 ;  /* 0x0000000000027941 */ /* 0x000fea0003800000 */
.L_x_59:
[----:B------:R-:W-:Y:S04]  /*9f10*/  BSSY B2, `(.L_x_61) ;  /* 0x0000007000027945 */ /* 0x000fe80003800000 */
[----:B------:R-:W-:Y:S05]  /*9f20*/  @P2 BRA `(.L_x_62) ;  /* 0x0000000000142947 */ /* 0x000fea0003800000 */
[----:B------:R-:W-:Y:S01]  /*9f30*/  ISETP.NE.AND P0, PT, R9, RZ, PT ;  /* 0x000000ff0900720c */ /* 0x000fe20003f05270 */
[----:B-1----:R-:W-:-:S04]  /*9f40*/  IMAD.MOV.U32 R3, RZ, RZ, 0xc000 ;  /* 0x0000c000ff037424 */ /* 0x002fc800078e00ff */
[----:B------:R2:W-:Y:S08]  /*9f50*/  SYNCS.ARRIVE.TRANS64 RZ, [UR38+0x34838], R3 ;  /* 0x03483803ffff79a7 */ /* 0x0005f00008000026 */
[----:B--2---:R-:W-:Y:S05]  /*9f60*/  @!P0 BRA `(.L_x_62) ;  /* 0x0000000000048947 */ /* 0x004fea0003800000 */
[----:B------:R-:W-:Y:S01]  /*9f70*/  BPT.TRAP 0x1 ;  /* 0x000000040000795c */ /* 0x000fe20000300000 */
.L_x_62:
[----:B------:R-:W-:Y:S05]  /*9f80*/  BSYNC B2 ;  /* 0x0000000000027941 */ /* 0x000fea0003800000 */
.L_x_61:
[----:B0-----:R-:W-:Y:S01]  /*9f90*/  IMAD.MOV.U32 R5, RZ, RZ, RZ ;  /* 0x000000ffff057224 */ /* 0x001fe200078e00ff */
[----:B------:R-:W-:Y:S01]  /*9fa0*/  ULDC.64 UR4, c[0x0][0x198] ;  /* 0x0000660000047ab9 */ /* 0x000fe20000000a00 */
[----:B------:R-:W-:Y:S01]  /*9fb0*/  PLOP3.LUT P0, PT, PT, PT, PT, 0x80, 0x0 ;  /* 0x000000000000781c */ /* 0x000fe20003f0f070 */
[----:B------:R-:W-:Y:S01]  /*9fc0*/  UIADD3 UR4, UP0, UR4, 0x370, URZ ;  /* 0x0000037004047890 */ /* 0x000fe2000ff1e03f */
[----:B-1----:R-:W-:Y:S01]  /*9fd0*/  IMAD.SHL.U32 R3, R10, 0x80, RZ ;  /* 0x000000800a037824 */ /* 0x002fe200078e00ff */
[----:B------:R-:W-:Y:S01]  /*9fe0*/  R2UR UR34, R5 ;  /* 0x00000000052272ca */ /* 0x000fe200000e0000 */
[----:B------:R-:W-:Y:S02]  /*9ff0*/  UIADD3 UR32, UR38, 0x28400, URZ ;  /* 0x0002840026207890 */ /* 0x000fe4000fffe03f */
[----:B------:R-:W-:Y:S02]  /*a000*/  UIADD3 UR33, UR38, 0x34838, URZ ;  /* 0x0003483826217890 */ /* 0x000fe4000fffe03f */
[----:B------:R-:W-:Y:S01]  /*a010*/  UIADD3.X UR5, URZ, UR5, URZ, UP0, !UPT ;  /* 0x000000053f057290 */ /* 0x000fe200087fe43f */
[----:B------:R-:W-:Y:S01]  /*a020*/  UMOV UR6, 0x0 ;  /* 0x0000000000067882 */ /* 0x000fe20000000000 */
[----:B------:R-:W-:-:S10]  /*a030*/  UMOV UR7, 0x14f00000 ;  /* 0x14f0000000077882 */ /* 0x000fd40000000000 */
.L_x_63:
[----:B------:R-:W-:-:S13]  /*a040*/  @P0 ELECT P3, URZ, PT ;  /* 0x00000000003f082f */ /* 0x000fda0003860000 */
[----:B-----5:R-:W-:Y:S02]  /*a050*/  @P3 R2UR UR37, R4 ;  /* 0x00000000042532ca */ /* 0x020fe400000e0000 */
[----:B------:R-:W-:Y:S02]  /*a060*/  @P3 R2UR UR35, R3 ;  /* 0x00000000032332ca */ /* 0x000fe400000e0000 */
[----:B------:R-:W-:Y:S02]  /*a070*/  @P3 PLOP3.LUT P0, PT, P3, PT, PT, 0x8, 0x0 ;  /* 0x000000000000381c */ /* 0x000fe40001f0e170 */
[----:B------:R-:W-:-:S09]  /*a080*/  PLOP3.LUT P3, PT, PT, PT, PT, 0x8, 0x0 ;  /* 0x000000000000781c */ /* 0x000fd20003f6e170 */
[----:B------:R0:W-:Y:S02]  /*a090*/  UTMALDG.4D [UR32], [UR4], desc[UR6] ;  /* 0x00000620040075b4 */ /* 0x0001e40008019000 */
[----:B0-----:R-:W-:Y:S05]  /*a0a0*/  @P0 BRA.U.ANY `(.L_x_63) ;  /* 0xfffffffd00e40947 */ /* 0x001fea000393ffff */
[----:B------:R-:W-:Y:S01]  /*a0b0*/  IMAD.MOV.U32 R12, RZ, RZ, 0x40 ;  /* 0x00000040ff0c7424 */ /* 0x000fe200078e00ff */
[----:B------:R-:W-:Y:S01]  /*a0c0*/  PLOP3.LUT P0, PT, PT, PT, PT, 0x80, 0x0 ;  /* 0x000000000000781c */ /* 0x000fe20003f0f070 */
[----:B------:R-:W-:Y:S01]  /*a0d0*/  UIADD3 UR8, UR38, 0x2c400, URZ ;  /* 0x0002c40026087890 */ /* 0x000fe2000fffe03f */
[----:B------:R-:W-:Y:S02]  /*a0e0*/  UMOV UR6, 0x0 ;  /* 0x0000000000067882 */ /* 0x000fe40000000000 */
[----:B------:R-:W-:Y:S01]  /*a0f0*/  R2UR UR10, R12 ;  /* 0x000000000c0a72ca */ /* 0x000fe200000e0000 */
[----:B------:R-:W-:-:S14]  /*a100*/  UMOV UR7, 0x14f00000 ;  /* 0x14f0000000077882 */ /* 0x000fdc0000000000 */
.L_x_64:
[----:B------:R-:W-:-:S13]  /*a110*/  @P0 ELECT P3, URZ, PT ;  /* 0x00000000003f082f */ /* 0x000fda0003860000 */
[----:B------:R-:W-:Y:S01]  /*a120*/  @P3 R2UR UR13, R4 ;  /* 0x00000000040d32ca */ /* 0x000fe200000e0000 */
[----:B------:R-:W-:Y:S01]  /*a130*/  UMOV UR9, UR33 ;  /* 0x0000002100097c82 */ /* 0x000fe20008000000 */
[----:B------:R-:W-:Y:S01]  /*a140*/  @P3 R2UR UR11, R3 ;  /* 0x00000000030b32ca */ /* 0x000fe200000e0000 */
[----:B------:R-:W-:Y:S01]  /*a150*/  UMOV UR12, UR36 ;  /* 0x00000024000c7c82 */ /* 0x000fe20008000000 */
[----:B------:R-:W-:Y:S02]  /*a160*/  @P3 PLOP3.LUT P0, PT, P3, PT, PT, 0x8, 0x0 ;  /* 0x000000000000381c */ /* 0x000fe40001f0e170 */
[----:B------:R-:W-:-:S09]  /*a170*/  PLOP3.LUT P3, PT, PT, PT, PT, 0x8, 0x0 ;  /* 0x000000000000781c */ /* 0x000fd20003f6e170 */
[----:B------:R0:W-:Y:S02]  /*a180*/  UTMALDG.4D [UR8], [UR4], desc[UR6] ;  /* 0x00000608040075b4 */ /* 0x0001e40008019000 */
[----:B0-----:R-:W-:Y:S05]  /*a190*/  @P0 BRA.U.ANY `(.L_x_64) ;  /* 0xfffffffd00dc0947 */ /* 0x001fea000393ffff */
[----:B------:R-:W-:Y:S01]  /*a1a0*/  PLOP3.LUT P0, PT, PT, PT, PT, 0x80, 0x0 ;  /* 0x000000000000781c */ /* 0x000fe20003f0f070 */
[----:B------:R-:W-:Y:S01]  /*a1b0*/  UIADD3 UR8, UR38, 0x30400, URZ ;  /* 0x0003040026087890 */ /* 0x000fe2000fffe03f */
[----:B------:R-:W-:Y:S01]  /*a1c0*/  UMOV UR6, 0x0 ;  /* 0x0000000000067882 */ /* 0x000fe20000000000 */
[----:B------:R-:W-:Y:S01]  /*a1d0*/  UMOV UR7, 0x14f00000 ;  /* 0x14f0000000077882 */ /* 0x000fe20000000000 */
[----:B------:R-:W-:-:S09]  /*a1e0*/  UMOV UR10, 0x80 ;  /* 0x00000080000a7882 */ /* 0x000fd20000000000 */
.L_x_65:
        /* <DEDUP_REMOVED lines=9> */
[----:B------:R-:W0:Y:S01]  /*a280*/  SYNCS.PHASECHK.TRANS64.TRYWAIT P0, [UR38+0x34860], R2 ;  /* 0x03486002ff0075a7 */ /* 0x000e220008000166 */
[----:B------:R-:W-:Y:S04]  /*a290*/  BSSY B2, `(.L_x_66) ;  /* 0x0000002000027945 */ /* 0x000fe80003800000 */
[----:B0-----:R-:W-:Y:S05]  /*a2a0*/  @!P0 BRA `(.L_x_67) ;  /* 0x0000002800708947 */ /* 0x001fea0003800000 */
.L_x_147:
[----:B------:R-:W-:Y:S05]  /*a2b0*/  BSYNC B2 ;  /* 0x0000000000027941 */ /* 0x000fea0003800000 */
.L_x_66:
[----:B------:R-:W-:Y:S01]  /*a2c0*/  BSSY B2, `(.L_x_68) ;  /* 0x0000009000027945 */ /* 0x000fe20003800000 */
[----:B0-----:R-:W-:Y:S01]  /*a2d0*/  MOV R2, 0x0 ;  /* 0x0000000000027802 */ /* 0x001fe20000000f00 */
[----:B------:R-:W-:Y:S02]  /*a2e0*/  IMAD.MOV.U32 R3, RZ, RZ, 0x14f00000 ;  /* 0x14f00000ff037424 */ /* 0x000fe400078e00ff */
[----:B------:R-:W-:Y:S05]  /*a2f0*/  @P2 BRA `(.L_x_69) ;  /* 0x0000000000142947 */ /* 0x000fea0003800000 */
[----:B------:R-:W-:Y:S01]  /*a300*/  ISETP.NE.AND P0, PT, R9, RZ, PT ;  /* 0x000000ff0900720c */ /* 0x000fe20003f05270 */
[----:B------:R-:W-:-:S04]  /*a310*/  IMAD.MOV.U32 R13, RZ, RZ, 0x8000 ;  /* 0x00008000ff0d7424 */ /* 0x000fc800078e00ff */
[----:B------:R0:W-:Y:S08]  /*a320*/  SYNCS.ARRIVE.TRANS64 RZ, [UR38+0x34850], R13 ;  /* 0x0348500dffff79a7 */ /* 0x0001f00008000026 */
[----:B0-----:R-:W-:Y:S05]  /*a330*/  @!P0 BRA `(.L_x_69) ;  /* 0x0000000000048947 */ /* 0x001fea0003800000 */
[----:B------:R-:W-:Y:S01]  /*a340*/  BPT.TRAP 0x1 ;  /* 0x000000040000795c */ /* 0x000fe20000300000 */
.L_x_69:
[----:B------:R-:W-:Y:S05]  /*a350*/  BSYNC B2 ;  /* 0x0000000000027941 */ /* 0x000fea0003800000 */
.L_x_68:
[----:B------:R-:W-:Y:S01]  /*a360*/  R2UR UR6, R2 ;  /* 0x00000000020672ca */ /* 0x000fe200000e0000 */
[----:B------:R-:W-:Y:S01]  /*a370*/  ULDC.64 UR4, c[0x0][0x198] ;  /* 0x0000660000047ab9 */ /* 0x000fe20000000a00 */
[----:B------:R-:W-:Y:S01]  /*a380*/  R2UR UR7, R3 ;  /* 0x00000000030772ca */ /* 0x000fe200000e0000 */
[----:B------:R-:W-:Y:S01]  /*a390*/  UIADD3 UR4, UP0, UR4, 0x470, URZ ;  /* 0x0000047004047890 */ /* 0x000fe2000ff1e03f */
[----:B------:R-:W-:Y:S01]  /*a3a0*/  R2UR UR10, R5 ;  /* 0x00000000050a72ca */ /* 0x000fe200000e0000 */
[----:B------:R-:W-:Y:S01]  /*a3b0*/  IMAD.SHL.U32 R5, R18, 0x80, RZ ;  /* 0x0000008012057824 */ /* 0x000fe200078e00ff */
[----:B------:R-:W-:Y:S01]  /*a3c0*/  PLOP3.LUT P0, PT, PT, PT, PT, 0x80, 0x0 ;  /* 0x000000000000781c */ /* 0x000fe20003f0f070 */
[----:B------:R-:W-:Y:S02]  /*a3d0*/  UIADD3 UR8, UR38, 0x400, URZ ;  /* 0x0000040026087890 */ /* 0x000fe4000fffe03f */
[----:B------:R-:W-:Y:S02]  /*a3e0*/  UIADD3 UR9, UR38, 0x34850, URZ ;  /* 0x0003485026097890 */ /* 0x000fe4000fffe03f */
[----:B------:R-:W-:-:S12]  /*a3f0*/  UIADD3.X UR5, URZ, UR5, URZ, UP0, !UPT ;  /* 0x000000053f057290 */ /* 0x000fd800087fe43f */
.L_x_70:
[----:B------:R-:W-:-:S13]  /*a400*/  @P0 ELECT P2, URZ, PT ;  /* 0x00000000003f082f */ /* 0x000fda0003840000 */
[----:B------:R-:W-:Y:S01]  /*a410*/  @P2 R2UR UR13, R16 ;  /* 0x00000000100d22ca */ /* 0x000fe200000e0000 */
[----:B------:R-:W-:Y:S01]  /*a420*/  UMOV UR12, UR36 ;  /* 0x00000024000c7c82 */ /* 0x000fe20008000000 */
[----:B------:R-:W-:Y:S02]  /*a430*/  @P2 R2UR UR11, R5 ;  /* 0x00000000050b22ca */ /* 0x000fe400000e0000 */
[----:B------:R-:W-:Y:S02]  /*a440*/  @P2 PLOP3.LUT P0, PT, P2, PT, PT, 0x8, 0x0 ;  /* 0x000000000000281c */ /* 0x000fe4000170e170 */
[----:B------:R-:W-:-:S09]  /*a450*/  PLOP3.LUT P2, PT, PT, PT, PT, 0x8, 0x0 ;  /* 0x000000000000781c */ /* 0x000fd20003f4e170 */
[----:B------:R0:W-:Y:S02]  /*a460*/  UTMALDG.4D [UR8], [UR4], desc[UR6] ;  /* 0x00000608040075b4 */ /* 0x0001e40008019000 */
[----:B0-----:R-:W-:Y:S05]  /*a470*/  @P0 BRA.U.ANY `(.L_x_70) ;  /* 0xfffffffd00e00947 */ /* 0x001fea000393ffff */
[----:B------:R-:W-:Y:S01]  /*a480*/  R2UR UR6, R2 ;  /* 0x00000000020672ca */ /* 0x000fe200000e0000 */
[----:B------:R-:W-:Y:S01]  /*a490*/  UIADD3 UR8, UR38, 0x4400, URZ ;  /* 0x0000440026087890 */ /* 0x000fe2000fffe03f */
[----:B------:R-:W-:Y:S02]  /*a4a0*/  R2UR UR7, R3 ;  /* 0x00000000030772ca */ /* 0x000fe400000e0000 */
[----:B------:R-:W-:Y:S02]  /*a4b0*/  R2UR UR10, R12 ;  /* 0x000000000c0a72ca */ /* 0x000fe400000e0000 */
[----:B------:R-:W-:-:S13]  /*a4c0*/  PLOP3.LUT P0, PT, PT, PT, PT, 0x80, 0x0 ;  /* 0x000000000000781c */ /* 0x000fda0003f0f070 */
.L_x_71:
        /* <DEDUP_REMOVED lines=8> */
[----:B------:R-:W-:Y:S02]  /*a550*/  IMAD.MOV.U32 R18, RZ, RZ, R10 ;  /* 0x000000ffff127224 */ /* 0x000fe400078e000a */
[----:B------:R-:W-:-:S07]  /*a560*/  IMAD.MOV.U32 R16, RZ, RZ, R4 ;  /* 0x000000ffff107224 */ /* 0x000fce00078e0004 */
.L_x_57:
[----:B------:R-:W-:Y:S05]  /*a570*/  BSYNC B1 ;  /* 0x0000000000017941 */ /* 0x000fea0003800000 */
.L_x_56:
[----:B------:R-:W-:Y:S01]  /*a580*/  LOP3.LUT P0, RZ, R17, 0x2, RZ, 0xc0, !PT ;  /* 0x0000000211ff7812 */ /* 0x000fe2000780c0ff */
[----:B------:R-:W-:Y:S01]  /*a590*/  BSSY B1, `(.L_x_72) ;  /* 0x0000087000017945 */ /* 0x000fe20003800000 */
[----:B------:R-:W-:-:S11]  /*a5a0*/  LOP3.LUT R10, R8, 0x1, RZ, 0x3c, !PT ;  /* 0x00000001080a7812 */ /* 0x000fd600078e3cff */
[----:B------:R-:W-:Y:S05]  /*a5b0*/  @!P0 BRA `(.L_x_73) ;  /* 0x0000000800108947 */ /* 0x000fea0003800000 */
[----:B------:R-:W-:Y:S02]  /*a5c0*/  LOP3.LUT P0, RZ, R17, 0x1, RZ, 0xc0, !PT ;  /* 0x0000000111ff7812 */ /* 0x000fe4000780c0ff */
[----:B------:R-:W-:-:S11]  /*a5d0*/  IADD3 R12, R6, -0x1, RZ ;  /* 0xffffffff060c7810 */ /* 0x000fd60007ffe0ff */
        /* <DEDUP_REMOVED lines=8> */
[----:B------:R-:W-:-:S05]  /*a660*/  @P0 SHF.R.U32.HI R2, RZ, R3, R4 ;  /* 0x00000003ff020219 */ /* 0x000fca0000011604 */
[----:B------:R-:W-:-:S04]  /*a670*/  IMAD.MOV R3, RZ, RZ, -R2 ;  /* 0x000000ffff037224 */ /* 0x000fc800078e0a02 */
[----:B------:R-:W-:Y:S01]  /*a680*/  IMAD R12, R5, R3, R12 ;  /* 0x00000003050c7224 */ /* 0x000fe200078e020c */
[----:B------:R-:W-:-:S03]  /*a690*/  SHF.R.S32.HI R3, RZ, 0x1f, R2 ;  /* 0x0000001fff037819 */ /* 0x000fc60000011402 */
[----:B------:R-:W-:-:S04]  /*a6a0*/  IMAD.WIDE.U32 R2, R19, UR4, R2 ;  /* 0x0000000413027c25 */ /* 0x000fc8000f8e0002 */
[----:B--2---:R-:W-:-:S04]  /*a6b0*/  IMAD R4, R13, UR4, RZ ;  /* 0x000000040d047c24 */ /* 0x004fc8000f8e02ff */
[----:B------:R-:W-:Y:S01]  /*a6c0*/  IMAD R4, R19, UR5, R4 ;  /* 0x0000000513047c24 */ /* 0x000fe2000f8e0204 */
[----:B------:R-:W-:-:S03]  /*a6d0*/  ULDC.64 UR4, c[0x0][0x418] ;  /* 0x0001060000047ab9 */ /* 0x000fc60000000a00 */
[----:B------:R-:W-:Y:S01]  /*a6e0*/  IMAD.IADD R3, R4, 0x1, R3 ;  /* 0x0000000104037824 */ /* 0x000fe200078e0203 */
[----:B------:R-:W-:-:S04]  /*a6f0*/  LEA R4, P0, R2, UR4, 0x2 ;  /* 0x0000000402047c11 */ /* 0x000fc8000f8010ff */
[----:B------:R-:W-:-:S05]  /*a700*/  LEA.HI.X R5, R2, UR5, R3, 0x2, P0 ;  /* 0x0000000502057c11 */ /* 0x000fca00080f1403 */
[----:B------:R0:W5:Y:S04]  /*a710*/  LDG.E R4, desc[UR42][R4.64] ;  /* 0x0000002a04047981 */ /* 0x000168000c1e1900 */
.L_x_74:
[----:B------:R-:W1:Y:S01]  /*a720*/  S2R R2, SR_TID.X ;  /* 0x0000000000027919 */ /* 0x000e620000002100 */
[----:B------:R-:W-:Y:S01]  /*a730*/  BSSY B2, `(.L_x_75) ;  /* 0x0000006000027945 */ /* 0x000fe20003800000 */
[----:B-1----:R-:W-:Y:S02]  /*a740*/  LOP3.LUT R3, R2, 0x7f, RZ, 0xc0, !PT ;  /* 0x0000007f02037812 */ /* 0x002fe400078ec0ff */
[----:B------:R-:W-:Y:S02]  /*a750*/  SHF.L.U32 R2, R10, 0x1f, RZ ;  /* 0x0000001f0a027819 */ /* 0x000fe400000006ff */
[----:B------:R-:W-:Y:S02]  /*a760*/  ISETP.NE.AND P2, PT, R3, RZ, PT ;  /* 0x000000ff0300720c */ /* 0x000fe40003f45270 */
[----:B------:R-:W1:Y:S02]  /*a770*/  SYNCS.PHASECHK.TRANS64.TRYWAIT P0, [UR38+0x34840], R2 ;  /* 0x03484002ff0075a7 */ /* 0x000e640008000166 */
[----:B-1----:R-:W-:Y:S09]  /*a780*/  @!P0 BRA `(.L_x_76) ;  /* 0x0000002400508947 */ /* 0x002ff20003800000 */
.L_x_148:
[----:B------:R-:W-:Y:S05]  /*a790*/  BSYNC B2 ;  /* 0x0000000000027941 */ /* 0x000fea0003800000 */
.L_x_75:
[----:B------:R-:W-:Y:S04]  /*a7a0*/  BSSY B2, `(.L_x_77) ;  /* 0x0000007000027945 */ /* 0x000fe80003800000 */
[----:B------:R-:W-:Y:S05]  /*a7b0*/  @P2 BRA `(.L_x_78) ;  /* 0x0000000000142947 */ /* 0x000fea0003800000 */
[----:B------:R-:W-:Y:S01]  /*a7c0*/  ISETP.NE.AND P0, PT, R9, RZ, PT ;  /* 0x000000ff0900720c */ /* 0x000fe20003f05270 */
[----:B-1----:R-:W-:-:S04]  /*a7d0*/  IMAD.MOV.U32 R2, RZ, RZ, 0xc000 ;  /* 0x0000c000ff027424 */ /* 0x002fc800078e00ff */
[----:B------:R2:W-:Y:S08]  /*a7e0*/  SYNCS.ARRIVE.TRANS64 RZ, [UR38+0x34830], R2 ;  /* 0x03483002ffff79a7 */ /* 0x0005f00008000026 */
[----:B--2---:R-:W-:Y:S05]  /*a7f0*/  @!P0 BRA `(.L_x_78) ;  /* 0x0000000000048947 */ /* 0x004fea0003800000 */
[----:B------:R-:W-:Y:S01]  /*a800*/  BPT.TRAP 0x1 ;  /* 0x000000040000795c */ /* 0x000fe20000300000 */
.L_x_78:
[----:B------:R-:W-:Y:S05]  /*a810*/  BSYNC B2 ;  /* 0x0000000000027941 */ /* 0x000fea0003800000 */
.L_x_77:
[----:B0-----:R-:W-:Y:S01]  /*a820*/  IMAD.MOV.U32 R5, RZ, RZ, RZ ;  /* 0x000000ffff057224 */ /* 0x001fe200078e00ff */
[----:B------:R-:W-:Y:S01]  /*a830*/  ULDC.64 UR4, c[0x0][0x198] ;  /* 0x0000660000047ab9 */ /* 0x000fe20000000a00 */
[----:B------:R-:W-:Y:S01]  /*a840*/  PLOP3.LUT P0, PT, PT, PT, PT, 0x80, 0x0 ;  /* 0x000000000000781c */ /* 0x000fe20003f0f070 */
[----:B------:R-:W-:Y:S01]  /*a850*/  UIADD3 UR4, UP0, UR4, 0x370, URZ ;  /* 0x0000037004047890 */ /* 0x000fe2000ff1e03f */
[----:B-1----:R-:W-:Y:S01]  /*a860*/  SHF.L.U32 R2, R12, 0x7, RZ ;  /* 0x000000070c027819 */ /* 0x002fe200000006ff */
[----:B------:R-:W-:Y:S01]  /*a870*/  UIADD3 UR8, UR38, 0x1c400, URZ ;  /* 0x0001c40026087890 */ /* 0x000fe2000fffe03f */
[----:B------:R-:W-:Y:S01]  /*a880*/  R2UR UR10, R5 ;  /* 0x00000000050a72ca */ /* 0x000fe200000e0000 */
[----:B------:R-:W-:Y:S02]  /*a890*/  UIADD3 UR9, UR38, 0x34830, URZ ;  /* 0x0003483026097890 */ /* 0x000fe4000fffe03f */
[----:B------:R-:W-:Y:S01]  /*a8a0*/  UIADD3.X UR5, URZ, UR5, URZ, UP0, !UPT ;  /* 0x000000053f057290 */ /* 0x000fe200087fe43f */
[----:B------:R-:W-:Y:S01]  /*a8b0*/  UMOV UR6, 0x0 ;  /* 0x0000000000067882 */ /* 0x000fe20000000000 */
[----:B------:R-:W-:-:S10]  /*a8c0*/  UMOV UR7, 0x14f00000 ;  /* 0x14f0000000077882 */ /* 0x000fd40000000000 */
.L_x_79:
[----:B------:R-:W-:-:S13]  /*a8d0*/  @P0 ELECT P3, URZ, PT ;  /* 0x00000000003f082f */ /* 0x000fda0003860000 */
[----:B-----5:R-:W-:Y:S01]  /*a8e0*/  @P3 R2UR UR13, R4 ;  /* 0x00000000040d32ca */ /* 0x020fe200000e0000 */
[----:B------:R-:W-:Y:S01]  /*a8f0*/  UMOV UR12, UR36 ;  /* 0x00000024000c7c82 */ /* 0x000fe20008000000 */
        /* <DEDUP_REMOVED lines=11> */
.L_x_80:
        /* <DEDUP_REMOVED lines=13> */
.L_x_81:
        /* <DEDUP_REMOVED lines=8> */
[----:B------:R-:W-:Y:S01]  /*ab00*/  SHF.L.U32 R2, R8, 0x1f, RZ ;  /* 0x0000001f08027819 */ /* 0x000fe200000006ff */
[----:B------:R-:W-:Y:S03]  /*ab10*/  BSSY B2, `(.L_x_82) ;  /* 0x0000003000027945 */ /* 0x000fe60003800000 */
[----:B------:R-:W0:Y:S02]  /*ab20*/  SYNCS.PHASECHK.TRANS64.TRYWAIT P0, [UR38+0x34868], R2 ;  /* 0x03486802ff0075a7 */ /* 0x000e240008000166 */
[----:B0-----:R-:W-:Y:S05]  /*ab30*/  @!P0 BRA `(.L_x_83) ;  /* 0x00000020007c8947 */ /* 0x001fea0003800000 */
.L_x_149:
[----:B------:R-:W-:Y:S05]  /*ab40*/  BSYNC B2 ;  /* 0x0000000000027941 */ /* 0x000fea0003800000 */
.L_x_82:
[----:B------:R-:W-:Y:S01]  /*ab50*/  BSSY B2, `(.L_x_84) ;  /* 0x0000009000027945 */ /* 0x000fe20003800000 */
[----:B0-----:R-:W-:Y:S02]  /*ab60*/  IMAD.MOV.U32 R2, RZ, RZ, 0x0 ;  /* 0x00000000ff027424 */ /* 0x001fe400078e00ff */
[----:B------:R-:W-:Y:S01]  /*ab70*/  IMAD.MOV.U32 R3, RZ, RZ, 0x14f00000 ;  /* 0x14f00000ff037424 */ /* 0x000fe200078e00ff */
[----:B------:R-:W-:Y:S06]  /*ab80*/  @P2 BRA `(.L_x_85) ;  /* 0x0000000000142947 */ /* 0x000fec0003800000 */
[----:B------:R-:W-:Y:S01]  /*ab90*/  ISETP.NE.AND P0, PT, R9, RZ, PT ;  /* 0x000000ff0900720c */ /* 0x000fe20003f05270 */
[----:B------:R-:W-:-:S04]  /*aba0*/  IMAD.MOV.U32 R8, RZ, RZ, 0x8000 ;  /* 0x00008000ff087424 */ /* 0x000fc800078e00ff */
[----:B------:R0:W-:Y:S08]  /*abb0*/  SYNCS.ARRIVE.TRANS64 RZ, [UR38+0x34858], R8 ;  /* 0x03485808ffff79a7 */ /* 0x0001f00008000026 */
[----:B0-----:R-:W-:Y:S05]  /*abc0*/  @!P0 BRA `(.L_x_85) ;  /* 0x0000000000048947 */ /* 0x001fea0003800000 */
[----:B------:R-:W-:Y:S01]  /*abd0*/  BPT.TRAP 0x1 ;  /* 0x000000040000795c */ /* 0x000fe20000300000 */
.L_x_85:
[----:B------:R-:W-:Y:S05]  /*abe0*/  BSYNC B2 ;  /* 0x0000000000027941 */ /* 0x000fea0003800000 */
.L_x_84:
        /* <DEDUP_REMOVED lines=10> */
.L_x_86:
        /* <DEDUP_REMOVED lines=13> */
.L_x_87:
        /* <DEDUP_REMOVED lines=8> */
[----:B------:R-:W-:Y:S01]  /*ade0*/  MOV R18, R12 ;  /* 0x0000000c00127202 */ /* 0x000fe20000000f00 */
[----:B------:R-:W-:-:S07]  /*adf0*/  IMAD.MOV.U32 R16, RZ, RZ, R4 ;  /* 0x000000ffff107224 */ /* 0x000fce00078e0004 */
.L_x_73:
[----:B------:R-:W-:Y:S05]  /*ae00*/  BSYNC B1 ;  /* 0x0000000000017941 */ /* 0x000fea0003800000 */
.L_x_72:
[----:B------:R-:W-:Y:S02]  /*ae10*/  VIADD R6, R6, 0xfffffffe ;  /* 0xfffffffe06067836 */ /* 0x000fe40000000000 */
[----:B------:R-:W-:Y:S01]  /*ae20*/  IMAD.MOV.U32 R8, RZ, RZ, R10 ;  /* 0x000000ffff087224 */ /* 0x000fe200078e000a */
[----:B------:R-:W-:Y:S06]  /*ae30*/  @P1 BRA `(.L_x_88) ;  /* 0xffffffec00a81947 */ /* 0x000fec000383ffff */
[----:B------:R-:W-:Y:S05]  /*ae40*/  BSYNC B0 ;  /* 0x0000000000007941 */ /* 0x000fea0003800000 */
.L_x_55:
[----:B------:R-:W-:Y:S01]  /*ae50*/  ISETP.NE.AND P0, PT, R11, RZ, PT ;  /* 0x000000ff0b00720c */ /* 0x000fe20003f05270 */
[----:B------:R-:W-:-:S12]  /*ae60*/  BSSY B0, `(.L_x_54) ;  /* 0x0000088000007945 */ /* 0x000fd80003800000 */
[----:B------:R-:W-:Y:S05]  /*ae70*/  @!P0 BRA `(.L_x_89) ;  /* 0x0000000800188947 */ /* 0x000fea0003800000 */
[----:B------:R-:W-:Y:S01]  /*ae80*/  LOP3.LUT P1, RZ, R17, 0x2, RZ, 0xc0, !PT ;  /* 0x0000000211ff7812 */ /* 0x000fe2000782c0ff */
[----:B------:R-:W-:-:S12]  /*ae90*/  IMAD.MOV.U32 R0, RZ, RZ, 0x1 ;  /* 0x00000001ff007424 */ /* 0x000fd800078e00ff */
[----:B------:R-:W-:Y:S05]  /*aea0*/  @!P1 BRA `(.L_x_89) ;  /* 0x00000008000c9947 */ /* 0x000fea0003800000 */
[----:B------:R-:W-:-:S13]  /*aeb0*/  LOP3.LUT P1, RZ, R17, 0x1, RZ, 0xc0, !PT ;  /* 0x0000000111ff7812 */ /* 0x000fda000782c0ff */
[----:B------:R-:W-:Y:S05]  /*aec0*/  @!P1 BRA `(.L_x_90) ;  /* 0x0000000000509947 */ /* 0x000fea0003800000 */
[----:B------:R-:W2:Y:S01]  /*aed0*/  LDL.LU R5, [R1] ;  /* 0x0000000001057983 */ /* 0x000ea20000300800 */
[----:B------:R-:W0:Y:S01]  /*aee0*/  LDC R8, c[0x0][0x43c] ;  /* 0x00010f00ff087b82 */ /* 0x000e220000000800 */
[----:B------:R-:W-:Y:S01]  /*aef0*/  IMAD.MOV.U32 R7, RZ, RZ, R6 ;  /* 0x000000ffff077224 */ /* 0x000fe200078e0006 */
[----:B------:R-:W-:Y:S01]  /*af00*/  ULDC.64 UR4, c[0x0][0x428] ;  /* 0x00010a0000047ab9 */ /* 0x000fe20000000a00 */
[----:B0-----:R-:W-:-:S13]  /*af10*/  ISETP.NE.AND P0, PT, R8, 0x1, PT ;  /* 0x000000010800780c */ /* 0x001fda0003f05270 */
[----:B------:R-:W0:Y:S02]  /*af20*/  @P0 LDC.64 R2, c[0x0][0x440] ;  /* 0x00011000ff020b82 */ /* 0x000e240000000a00 */
[----:B0-----:R-:W-:-:S05]  /*af30*/  @P0 IMAD.HI.U32 R2, R6, R2, RZ ;  /* 0x0000000206020227 */ /* 0x001fca00078e00ff */
[----:B------:R-:W-:-:S04]  /*af40*/  @P0 SHF.R.U32.HI R7, RZ, R3, R2 ;  /* 0x00000003ff070219 */ /* 0x000fc80000011602 */
[----:B------:R-:W-:Y:S01]  /*af50*/  SHF.R.S32.HI R3, RZ, 0x1f, R7 ;  /* 0x0000001fff037819 */ /* 0x000fe20000011407 */
[----:B--2---:R-:W-:-:S04]  /*af60*/  IMAD R2, R5, UR4, RZ ;  /* 0x0000000405027c24 */ /* 0x004fc8000f8e02ff */
[----:B------:R-:W-:Y:S01]  /*af70*/  IMAD R5, R19, UR5, R2 ;  /* 0x0000000513057c24 */ /* 0x000fe2000f8e0202 */
[----:B------:R-:W-:-:S05]  /*af80*/  MOV R2, R7 ;  /* 0x0000000700027202 */ /* 0x000fca0000000f00 */
[----:B------:R-:W-:Y:S01]  /*af90*/  IMAD.WIDE.U32 R2, R19, UR4, R2 ;  /* 0x0000000413027c25 */ /* 0x000fe2000f8e0002 */
[----:B------:R-:W-:-:S03]  /*afa0*/  ULDC.64 UR4, c[0x0][0x418] ;  /* 0x0001060000047ab9 */ /* 0x000fc60000000a00 */
[----:B------:R-:W-:Y:S01]  /*afb0*/  IMAD.IADD R3, R5, 0x1, R3 ;  /* 0x0000000105037824 */ /* 0x000fe200078e0203 */
[----:B------:R-:W-:-:S04]  /*afc0*/  LEA R4, P0, R2, UR4, 0x2 ;  /* 0x0000000402047c11 */ /* 0x000fc8000f8010ff */
[----:B------:R-:W-:-:S05]  /*afd0*/  LEA.HI.X R5, R2, UR5, R3, 0x2, P0 ;  /* 0x0000000502057c11 */ /* 0x000fca00080f1403 */
[----:B------:R0:W5:Y:S01]  /*afe0*/  LDG.E R4, desc[UR42][R4.64] ;  /* 0x0000002a04047981 */ /* 0x000162000c1e1900 */
[----:B------:R-:W-:-:S04]  /*aff0*/  IMAD.MOV R3, RZ, RZ, -R7 ;  /* 0x000000ffff037224 */ /* 0x000fc800078e0a07 */
[----:B------:R-:W-:-:S07]  /*b000*/  IMAD R6, R8, R3, R6 ;  /* 0x0000000308067224 */ /* 0x000fce00078e0206 */
.L_x_90:
[----:B------:R-:W1:Y:S01]  /*b010*/  S2R R2, SR_TID.X ;  /* 0x0000000000027919 */ /* 0x000e620000002100 */
[----:B------:R-:W-:Y:S01]  /*b020*/  BSSY B1, `(.L_x_91) ;  /* 0x0000006000017945 */ /* 0x000fe20003800000 */
[----:B-1----:R-:W-:Y:S02]  /*b030*/  LOP3.LUT R3, R2, 0x7f, RZ, 0xc0, !PT ;  /* 0x0000007f02037812 */ /* 0x002fe400078ec0ff */
[----:B------:R-:W-:Y:S02]  /*b040*/  SHF.L.U32 R2, R10, 0x1f, RZ ;  /* 0x0000001f0a027819 */ /* 0x000fe400000006ff */
[----:B------:R-:W-:Y:S02]  /*b050*/  ISETP.NE.AND P1, PT, R3, RZ, PT ;  /* 0x000000ff0300720c */ /* 0x000fe40003f25270 */
[----:B------:R-:W1:Y:S02]  /*b060*/  SYNCS.PHASECHK.TRANS64.TRYWAIT P0, [UR38+0x34848], R2 ;  /* 0x03484802ff0075a7 */ /* 0x000e640008000166 */
[----:B-1----:R-:W-:Y:S09]  /*b070*/  @!P0 BRA `(.L_x_92) ;  /* 0x0000001c00448947 */ /* 0x002ff20003800000 */
.L_x_150:
[----:B------:R-:W-:Y:S05]  /*b080*/  BSYNC B1 ;  /* 0x0000000000017941 */ /* 0x000fea0003800000 */
.L_x_91:
[----:B------:R-:W-:Y:S04]  /*b090*/  BSSY B1, `(.L_x_93) ;  /* 0x0000007000017945 */ /* 0x000fe80003800000 */
[----:B------:R-:W-:Y:S05]  /*b0a0*/  @P1 BRA `(.L_x_94) ;  /* 0x0000000000141947 */ /* 0x000fea0003800000 */
[----:B------:R-:W-:Y:S01]  /*b0b0*/  ISETP.NE.AND P0, PT, R9, RZ, PT ;  /* 0x000000ff0900720c */ /* 0x000fe20003f05270 */
[----:B-1----:R-:W-:-:S04]  /*b0c0*/  IMAD.MOV.U32 R3, RZ, RZ, 0xc000 ;  /* 0x0000c000ff037424 */ /* 0x002fc800078e00ff */
[----:B------:R2:W-:Y:S08]  /*b0d0*/  SYNCS.ARRIVE.TRANS64 RZ, [UR38+0x34838], R3 ;  /* 0x03483803ffff79a7 */ /* 0x0005f00008000026 */
[----:B--2---:R-:W-:Y:S05]  /*b0e0*/  @!P0 BRA `(.L_x_94) ;  /* 0x0000000000048947 */ /* 0x004fea0003800000 */
[----:B------:R-:W-:Y:S01]  /*b0f0*/  BPT.TRAP 0x1 ;  /* 0x000000040000795c */ /* 0x000fe20000300000 */
.L_x_94:
[----:B------:R-:W-:Y:S05]  /*b100*/  BSYNC B1 ;  /* 0x0000000000017941 */ /* 0x000fea0003800000 */
.L_x_93:
        /* <DEDUP_REMOVED lines=11> */
.L_x_95:
        /* <DEDUP_REMOVED lines=8> */
[----:B------:R-:W-:Y:S01]  /*b240*/  MOV R7, 0x40 ;  /* 0x0000004000077802 */ /* 0x000fe20000000f00 */
[----:B------:R-:W-:Y:S01]  /*b250*/  UIADD3 UR8, UR38, 0x2c400, URZ ;  /* 0x0002c40026087890 */ /* 0x000fe2000fffe03f */
[----:B------:R-:W-:Y:S01]  /*b260*/  PLOP3.LUT P0, PT, PT, PT, PT, 0x80, 0x0 ;  /* 0x000000000000781c */ /* 0x000fe20003f0f070 */
[----:B------:R-:W-:Y:S01]  /*b270*/  UMOV UR6, 0x0 ;  /* 0x0000000000067882 */ /* 0x000fe20000000000 */
[----:B------:R-:W-:Y:S01]  /*b280*/  R2UR UR10, R7 ;  /* 0x00000000070a72ca */ /* 0x000fe200000e0000 */
[----:B------:R-:W-:-:S14]  /*b290*/  UMOV UR7, 0x14f00000 ;  /* 0x14f0000000077882 */ /* 0x000fdc0000000000 */
.L_x_96:
        /* <DEDUP_REMOVED lines=13> */
.L_x_97:
        /* <DEDUP_REMOVED lines=8> */
[----:B------:R-:W0:Y:S01]  /*b3f0*/  SYNCS.PHASECHK.TRANS64.TRYWAIT P0, [UR38+0x34860], R2 ;  /* 0x03486002ff0075a7 */ /* 0x000e220008000166 */
[----:B------:R-:W-:Y:S04]  /*b400*/  BSSY B1, `(.L_x_98) ;  /* 0x0000002000017945 */ /* 0x000fe80003800000 */
[----:B0-----:R-:W-:Y:S05]  /*b410*/  @!P0 BRA `(.L_x_99) ;  /* 0x0000001800748947 */ /* 0x001fea0003800000 */
.L_x_151:
[----:B------:R-:W-:Y:S05]  /*b420*/  BSYNC B1 ;  /* 0x0000000000017941 */ /* 0x000fea0003800000 */
.L_x_98:
        /* <DEDUP_REMOVED lines=9> */
.L_x_101:
[----:B------:R-:W-:Y:S05]  /*b4c0*/  BSYNC B1 ;  /* 0x0000000000017941 */ /* 0x000fea0003800000 */
.L_x_100:
        /* <DEDUP_REMOVED lines=10> */
.L_x_102:
        /* <DEDUP_REMOVED lines=13> */
.L_x_103:
        /* <DEDUP_REMOVED lines=8> */
[----:B------:R-:W-:Y:S01]  /*b6c0*/  IMAD.MOV.U32 R18, RZ, RZ, R6 ;  /* 0x000000ffff127224 */ /* 0x000fe200078e0006 */
[----:B------:R-:W-:-:S07]  /*b6d0*/  MOV R16, R4 ;  /* 0x0000000400107202 */ /* 0x000fce0000000f00 */
.L_x_89:
[----:B------:R-:W-:Y:S05]  /*b6e0*/  BSYNC B0 ;  /* 0x0000000000007941 */ /* 0x000fea0003800000 */
.L_x_54:
[----:B------:R-:W-:Y:S01]  /*b6f0*/  LOP3.LUT P0, RZ, R17, 0x2, RZ, 0xc0, !PT ;  /* 0x0000000211ff7812 */ /* 0x000fe2000780c0ff */
[----:B------:R-:W-:-:S12]  /*b700*/  BSSY B0, `(.L_x_104) ;  /* 0x0000036000007945 */ /* 0x000fd80003800000 */
[----:B------:R-:W-:Y:S05]  /*b710*/  @!P0 BRA `(.L_x_105) ;  /* 0x0000000000d08947 */ /* 0x000fea0003800000 */
[----:B------:R-:W0:Y:S01]  /*b720*/  S2R R2, SR_TID.X ;  /* 0x0000000000027919 */ /* 0x000e220000002100 */
[----:B------:R-:W-:Y:S01]  /*b730*/  LEA R3, R0, UR38, 0x3 ;  /* 0x0000002600037c11 */ /* 0x000fe2000f8e18ff */
[----:B------:R-:W-:Y:S01]  /*b740*/  BSSY B1, `(.L_x_106) ;  /* 0x0000006000017945 */ /* 0x000fe20003800000 */
[----:B0-----:R-:W-:Y:S02]  /*b750*/  LOP3.LUT R4, R2, 0x7f, RZ, 0xc0, !PT ;  /* 0x0000007f02047812 */ /* 0x001fe400078ec0ff */
[----:B------:R-:W-:Y:S02]  /*b760*/  SHF.L.U32 R2, R10, 0x1f, RZ ;  /* 0x0000001f0a027819 */ /* 0x000fe400000006ff */
[----:B------:R-:W-:Y:S02]  /*b770*/  ISETP.NE.AND P1, PT, R4, RZ, PT ;  /* 0x000000ff0400720c */ /* 0x000fe40003f25270 */
[----:B------:R-:W0:Y:S02]  /*b780*/  SYNCS.PHASECHK.TRANS64.TRYWAIT P0, [R3+URZ+0x34860], R2 ;  /* 0x03486002030075a7 */ /* 0x000e24000800017f */
[----:B0-----:R-:W-:Y:S09]  /*b790*/  @!P0 BRA `(.L_x_107) ;  /* 0x0000001400ac8947 */ /* 0x001ff20003800000 */
.L_x_152:
[----:B------:R-:W-:Y:S05]  /*b7a0*/  BSYNC B1 ;  /* 0x0000000000017941 */ /* 0x000fea0003800000 */
.L_x_106:
[----:B------:R-:W-:Y:S04]  /*b7b0*/  BSSY B1, `(.L_x_108) ;  /* 0x0000008000017945 */ /* 0x000fe80003800000 */
[----:B------:R-:W-:Y:S05]  /*b7c0*/  @P1 BRA `(.L_x_109) ;  /* 0x0000000000181947 */ /* 0x000fea0003800000 */
[----:B------:R-:W1:Y:S01]  /*b7d0*/  S2R R4, SR_TID.X ;  /* 0x0000000000047919 */ /* 0x000e620000002100 */
[----:B0-----:R-:W-:-:S04]  /*b7e0*/  IMAD.MOV.U32 R2, RZ, RZ, 0x8000 ;  /* 0x00008000ff027424 */ /* 0x001fc800078e00ff */
[----:B------:R2:W-:Y:S01]  /*b7f0*/  SYNCS.ARRIVE.TRANS64 RZ, [R3+URZ+0x34850], R2 ;  /* 0x0348500203ff79a7 */ /* 0x0005e2000800003f */
[----:B-1----:R-:W-:-:S13]  /*b800*/  LOP3.LUT P0, RZ, R4, 0x1f, RZ, 0xc0, !PT ;  /* 0x0000001f04ff7812 */ /* 0x002fda000780c0ff */
[----:B--2---:R-:W-:Y:S05]  /*b810*/  @!P0 BRA `(.L_x_109) ;  /* 0x0000000000048947 */ /* 0x004fea0003800000 */
[----:B------:R-:W-:Y:S01]  /*b820*/  BPT.TRAP 0x1 ;  /* 0x000000040000795c */ /* 0x000fe20000300000 */
.L_x_109:
[----:B------:R-:W-:Y:S05]  /*b830*/  BSYNC B1 ;  /* 0x0000000000017941 */ /* 0x000fea0003800000 */
.L_x_108:
[----:B------:R-:W-:Y:S01]  /*b840*/  R2UR UR4, R0 ;  /* 0x00000000000472ca */ /* 0x000fe200000e0000 */
[----:B------:R-:W-:Y:S01]  /*b850*/  ULDC.64 UR6, c[0x0][0x198] ;  /* 0x0000660000067ab9 */ /* 0x000fe20000000a00 */
[----:B------:R-:W-:Y:S01]  /*b860*/  R2UR UR9, R3 ;  /* 0x00000000030972ca */ /* 0x000fe200000e0000 */
[----:B------:R-:W-:Y:S01]  /*b870*/  UIADD3 UR6, UP0, UR6, 0x470, URZ ;  /* 0x0000047006067890 */ /* 0x000fe2000ff1e03f */
[----:B------:R-:W-:Y:S01]  /*b880*/  PLOP3.LUT P0, PT, PT, PT, PT, 0x80, 0x0 ;  /* 0x000000000000781c */ /* 0x000fe20003f0f070 */
[----:B------:R-:W-:Y:S01]  /*b890*/  IMAD.SHL.U32 R18, R18, 0x80, RZ ;  /* 0x0000008012127824 */ /* 0x000fe200078e00ff */
[----:B------:R-:W-:Y:S01]  /*b8a0*/  UMOV UR14, 0x0 ;  /* 0x00000000000e7882 */ /* 0x000fe20000000000 */
[----:B------:R-:W-:Y:S01]  /*b8b0*/  UIADD3.X UR7, URZ, UR7, URZ, UP0, !UPT ;  /* 0x000000073f077290 */ /* 0x000fe200087fe43f */
[----:B------:R-:W-:Y:S01]  /*b8c0*/  UMOV UR15, 0x14f00000 ;  /* 0x14f00000000f7882 */ /* 0x000fe20000000000 */
[----:B------:R-:W-:-:S04]  /*b8d0*/  UMOV UR10, URZ ;  /* 0x0000003f000a7c82 */ /* 0x000fc80008000000 */
[----:B------:R-:W-:Y:S02]  /*b8e0*/  ULEA UR4, UR4, UR38, 0xf ;  /* 0x0000002604047291 */ /* 0x000fe4000f8e783f */
[----:B------:R-:W-:Y:S02]  /*b8f0*/  UIADD3 UR9, UR9, 0x34850, URZ ;  /* 0x0003485009097890 */ /* 0x000fe4000fffe03f */
[----:B------:R-:W-:-:S12]  /*b900*/  UIADD3 UR8, UR4, 0x400, URZ ;  /* 0x0000040004087890 */ /* 0x000fd8000fffe03f */
.L_x_110:
[----:B------:R-:W-:-:S13]  /*b910*/  @P0 ELECT P1, URZ, PT ;  /* 0x00000000003f082f */ /* 0x000fda0003820000 */
[----:B------:R-:W-:Y:S01]  /*b920*/  @P1 R2UR UR13, R16 ;  /* 0x00000000100d12ca */ /* 0x000fe200000e0000 */
[----:B------:R-:W-:Y:S01]  /*b930*/  UMOV UR12, UR36 ;  /* 0x00000024000c7c82 */ /* 0x000fe20008000000 */
[----:B------:R-:W-:Y:S02]  /*b940*/  @P1 R2UR UR11, R18 ;  /* 0x00000000120b12ca */ /* 0x000fe400000e0000 */
[----:B------:R-:W-:Y:S02]  /*b950*/  @P1 PLOP3.LUT P0, PT, P1, PT, PT, 0x8, 0x0 ;  /* 0x000000000000181c */ /* 0x000fe40000f0e170 */
[----:B------:R-:W-:-:S09]  /*b960*/  PLOP3.LUT P1, PT, PT, PT, PT, 0x8, 0x0 ;  /* 0x000000000000781c */ /* 0x000fd20003f2e170 */
[----:B------:R1:W-:Y:S02]  /*b970*/  UTMALDG.4D [UR8], [UR6], desc[UR14] ;  /* 0x00000e08060075b4 */ /* 0x0003e40008019000 */
[----:B-1----:R-:W-:Y:S05]  /*b980*/  @P0 BRA.U.ANY `(.L_x_110) ;  /* 0xfffffffd00e00947 */ /* 0x002fea000393ffff */
[----:B------:R-:W-:Y:S01]  /*b990*/  PLOP3.LUT P0, PT, PT, PT, PT, 0x80, 0x0 ;  /* 0x000000000000781c */ /* 0x000fe20003f0f070 */
[----:B------:R-:W-:Y:S01]  /*b9a0*/  UIADD3 UR8, UR4, 0x4400, URZ ;  /* 0x0000440004087890 */ /* 0x000fe2000fffe03f */
[----:B------:R-:W-:Y:S02]  /*b9b0*/  UMOV UR5, 0x14f00000 ;  /* 0x14f0000000057882 */ /* 0x000fe40000000000 */
[----:B------:R-:W-:Y:S01]  /*b9c0*/  UMOV UR4, 0x0 ;  /* 0x0000000000047882 */ /* 0x000fe20000000000 */
[----:B------:R-:W-:-:S08]  /*b9d0*/  UMOV UR10, 0x40 ;  /* 0x00000040000a7882 */ /* 0x000fd00000000000 */
.L_x_111:
        /* <DEDUP_REMOVED lines=8> */
.L_x_105:
[----:B------:R-:W-:Y:S05]  /*ba60*/  BSYNC B0 ;  /* 0x0000000000007941 */ /* 0x000fea0003800000 */
.L_x_104:
[----:B------:R-:W-:-:S05]  /*ba70*/  VIADD R0, R0, 0x1 ;  /* 0x0000000100007836 */ /* 0x000fca0000000000 */
[----:B------:R-:W-:-:S04]  /*ba80*/  ISETP.NE.AND P0, PT, R0, 0x2, PT ;  /* 0x000000020000780c */ /* 0x000fc80003f05270 */
[----:B0-----:R-:W-:Y:S02]  /*ba90*/  SEL R3, RZ, 0x1, P0 ;  /* 0x00000001ff037807 */ /* 0x001fe40000000000 */
[----:B------:R-:W-:Y:S02]  /*baa0*/  SEL R0, R0, RZ, P0 ;  /* 0x000000ff00007207 */ /* 0x000fe40000000000 */
[----:B------:R-:W-:Y:S01]  /*bab0*/  LOP3.LUT R10, R10, R3, RZ, 0x3c, !PT ;  /* 0x000000030a0a7212 */ /* 0x000fe200078e3cff */
[----:B------:R-:W-:-:S07]  /*bac0*/  IMAD.MOV.U32 R3, RZ, RZ, RZ ;  /* 0x000000ffff037224 */ /* 0x000fce00078e00ff */
.L_x_38:
[----:B------:R-:W0:Y:S01]  /*bad0*/  S2R R5, SR_CgaCtaId ;  /* 0x0000000000057919 */ /* 0x000e220000008800 */
[----:B------:R-:W-:Y:S02]  /*bae0*/  MOV R2, 0x400 ;  /* 0x0000040000027802 */ /* 0x000fe40000000f00 */
[----:B------:R-:W-:Y:S02]  /*baf0*/  SHF.L.U32 R3, R3, 0x1f, RZ ;  /* 0x0000001f03037819 */ /* 0x000fe400000006ff */
[----:B0-----:R-:W-:-:S04]  /*bb00*/  LEA R2, R5, R2, 0x18 ;  /* 0x0000000205027211 */ /* 0x001fc800078ec0ff */
[----:B------:R-:W0:Y:S02]  /*bb10*/  SYNCS.PHASECHK.TRANS64.TRYWAIT P0, [R2+URZ+0x34820], R3 ;  /* 0x03482003020075a7 */ /* 0x000e24000800017f */
[----:B0-----:R-:W-:Y:S05]  /*bb20*/  @!P0 BRA `(.L_x_112) ;  /* 0x0000001000dc8947 */ /* 0x001fea0003800000 */
.L_x_153:
[----:B------:R-:W-:-:S03]  /*bb30*/  UMOV UR4, 0xffffffff ;  /* 0xffffffff00047882 */ /* 0x000fc60000000000 */
[----:B------:R-:W-:Y:S05]  /*bb40*/  BRA.DIV UR4, `(.L_x_113) ;  /* 0x0000001204e87947 */ /* 0x000fea000b800000 */
[----:B0-----:R-:W0:Y:S02]  /*bb50*/  S2R R3, SR_TID.X ;  /* 0x0000000000037919 */ /* 0x001e240000002100 */
[----:B0-----:R-:W-:-:S04]  /*bb60*/  SHF.R.U32.HI R3, RZ, 0x5, R3 ;  /* 0x00000005ff037819 */ /* 0x001fc80000011603 */
[----:B------:R-:W-:-:S05]  /*bb70*/  LOP3.LUT R3, R3, 0x3, RZ, 0xc0, !PT ;  /* 0x0000000303037812 */ /* 0x000fca00078ec0ff */
[----:B------:R0:W1:Y:S02]  /*bb80*/  SHFL.IDX PT, R14, R3, RZ, 0x1f ;  /* 0x00001fff030e7589 */ /* 0x00006400000e0000 */
.L_x_156:
[----:B-1----:R-:W-:-:S13]  /*bb90*/  ISETP.NE.AND P0, PT, R14, RZ, PT ;  /* 0x000000ff0e00720c */ /* 0x002fda0003f05270 */
[----:B------:R-:W-:Y:S05]  /*bba0*/  @P0 BRA `(.L_x_10) ;  /* 0x0000000000880947 */ /* 0x000fea0003800000 */
[----:B------:R-:W-:-:S03]  /*bbb0*/  UMOV UR4, 0xffffffff ;  /* 0xffffffff00047882 */ /* 0x000fc60000000000 */
[----:B------:R-:W-:Y:S05]  /*bbc0*/  BRA.DIV UR4, `(.L_x_114) ;  /* 0x0000001204fc7947 */ /* 0x000fea000b800000 */
[----:B------:R-:W-:-:S13]  /*bbd0*/  ELECT P6, URZ, PT ;  /* 0x00000000003f782f */ /* 0x000fda00038c0000 */
.L_x_159:
[----:B------:R-:W-:Y:S05]  /*bbe0*/  @!P6 BRA `(.L_x_10) ;  /* 0x000000000078e947 */ /* 0x000fea0003800000 */
[----:B0-----:R-:W2:Y:S02]  /*bbf0*/  LDL.LU R3, [R1+0x10] ;  /* 0x0000100001037983 */ /* 0x001ea40000300800 */
[----:B--2---:R-:W-:-:S04]  /*bc00*/  LOP3.LUT R3, R3, 0x2, RZ, 0xfc, !PT ;  /* 0x0000000203037812 */ /* 0x004fc800078efcff */
[----:B------:R-:W-:-:S13]  /*bc10*/  ISETP.NE.AND P2, PT, R3, 0x3, PT ;  /* 0x000000030300780c */ /* 0x000fda0003f45270 */
[----:B------:R-:W-:Y:S05]  /*bc20*/  @!P2 BRA `(.L_x_115) ;  /* 0x000000000004a947 */ /* 0x000fea0003800000 */
[----:B------:R-:W-:Y:S01]  /*bc30*/  BPT.TRAP 0x1 ;  /* 0x000000040000795c */ /* 0x000fe20000300000 */
.L_x_115:
[----:B------:R-:W-:Y:S01]  /*bc40*/  VIADD R9, R2, 0x34840 ;  /* 0x0003484002097836 */ /* 0x000fe20000000000 */
[----:B------:R-:W-:Y:S01]  /*bc50*/  SHF.L.U32 R4, R10, 0x1f, RZ ;  /* 0x0000001f0a047819 */ /* 0x000fe200000006ff */
[----:B------:R-:W-:-:S03]  /*bc60*/  VIADD R3, R0, 0x1 ;  /* 0x0000000100037836 */ /* 0x000fc60000000000 */
[----:B------:R-:W-:Y:S02]  /*bc70*/  LEA R7, R0, R9, 0x3 ;  /* 0x0000000900077211 */ /* 0x000fe400078e18ff */
[C---:B------:R-:W-:Y:S02]  /*bc80*/  ISETP.NE.AND P1, PT, R3.reuse, 0x2, PT ;  /* 0x000000020300780c */ /* 0x040fe40003f25270 */
[----:B------:R-:W0:Y:S02]  /*bc90*/  SYNCS.PHASECHK.TRANS64.TRYWAIT P0, [R7+URZ], R4 ;  /* 0x00000004070075a7 */ /* 0x000e24000800017f */
[----:B------:R-:W-:Y:S02]  /*bca0*/  SEL R5, RZ, 0x1, P1 ;  /* 0x00000001ff057807 */ /* 0x000fe40000800000 */
[----:B------:R-:W-:Y:S02]  /*bcb0*/  SEL R6, R3, RZ, P1 ;  /* 0x000000ff03067207 */ /* 0x000fe40000800000 */
[----:B------:R-:W-:-:S03]  /*bcc0*/  LOP3.LUT R5, R10, R5, RZ, 0x3c, !PT ;  /* 0x000000050a057212 */ /* 0x000fc600078e3cff */
[----:B------:R-:W-:Y:S01]  /*bcd0*/  IMAD R8, R6, 0x8, R9 ;  /* 0x0000000806087824 */ /* 0x000fe200078e0209 */
[----:B------:R-:W-:Y:S01]  /*bce0*/  SHF.L.U32 R5, R5, 0x1f, RZ ;  /* 0x0000001f05057819 */ /* 0x000fe200000006ff */
[----:B0-----:R-:W-:Y:S06]  /*bcf0*/  @!P0 BRA `(.L_x_116) ;  /* 0x0000001000d08947 */ /* 0x001fec0003800000 */
.L_x_160:
[----:B------:R-:W1:Y:S02]  /*bd00*/  SYNCS.PHASECHK.TRANS64.TRYWAIT P0, [R8+URZ], R5 ;  /* 0x00000005080075a7 */ /* 0x000e64000800017f */
[----:B-1----:R-:W-:Y:S05]  /*bd10*/  @!P0 BRA `(.L_x_117) ;  /* 0x0000001000dc8947 */ /* 0x002fea0003800000 */
.L_x_161:
[----:B------:R-:W-:Y:S05]  /*bd20*/  @!P2 BRA `(.L_x_118) ;  /* 0x000000000004a947 */ /* 0x000fea0003800000 */
[----:B------:R-:W-:Y:S01]  /*bd30*/  BPT.TRAP 0x1 ;  /* 0x000000040000795c */ /* 0x000fe20000300000 */
.L_x_118:
[----:B------:R-:W-:-:S04]  /*bd40*/  VIADD R3, R2, 0x34860 ;  /* 0x0003486002037836 */ /* 0x000fc80000000000 */
[----:B0-----:R-:W-:-:S04]  /*bd50*/  IMAD R7, R0, 0x8, R3 ;  /* 0x0000000800077824 */ /* 0x001fc800078e0203 */
[----:B------:R-:W0:Y:S02]  /*bd60*/  SYNCS.PHASECHK.TRANS64.TRYWAIT P0, [R7+URZ], R4 ;  /* 0x00000004070075a7 */ /* 0x000e24000800017f */
[----:B0-----:R-:W-:Y:S05]  /*bd70*/  @!P0 BRA `(.L_x_119) ;  /* 0x0000001000d88947 */ /* 0x001fea0003800000 */
.L_x_162:
[----:B------:R-:W-:-:S07]  /*bd80*/  IMAD R6, R6, 0x8, R3 ;  /* 0x0000000806067824 */ /* 0x000fce00078e0203 */
.L_x_120:
[----:B--2---:R2:W3:Y:S02]  /*bd90*/  SYNCS.PHASECHK.TRANS64.TRYWAIT P0, [R6+URZ], R5 ;  /* 0x00000005060075a7 */ /* 0x0044e4000800017f */
[----:B---3--:R-:W-:Y:S05]  /*bda0*/  @!P0 NANOSLEEP.SYNCS 0x989680 ;  /* 0x009896800000895d */ /* 0x008fea0003900000 */
[----:B------:R-:W3:Y:S02]  /*bdb0*/  @!P0 SYNCS.PHASECHK.TRANS64 P0, [R6+URZ], R5 ;  /* 0x00000005060085a7 */ /* 0x000ee4000800007f */
[----:B---3--:R-:W-:Y:S05]  /*bdc0*/  @!P0 BRA `(.L_x_120) ;  /* 0xfffffffc00f08947 */ /* 0x008fea000383ffff */
.L_x_10:
[----:B------:R-:W-:Y:S05]  /*bdd0*/  BSYNC B6 ;  /* 0x0000000000067941 */ /* 0x000fea0003800000 */
.L_x_7:
[----:B------:R-:W-:Y:S05]  /*bde0*/  EXIT ;  /* 0x000000000000794d */ /* 0x000fea0003800000 */
.L_x_14:
[----:B0-----:R-:W-:-:S04]  /*bdf0*/  MOV R0, UR36 ;  /* 0x0000002400007c02 */ /* 0x001fc80008000f00 */
[----:B------:R0:W1:Y:S03]  /*be00*/  SYNCS.PHASECHK.TRANS64.TRYWAIT P1, [R0+URZ+0x34800], R3 ;  /* 0x03480003000075a7 */ /* 0x000066000802017f */
[----:B-1----:R-:W-:Y:S05]  /*be10*/  @!P1 NANOSLEEP.SYNCS 0x989680 ;  /* 0x009896800000995d */ /* 0x002fea0003900000 */
[----:B------:R-:W1:Y:S02]  /*be20*/  @!P1 SYNCS.PHASECHK.TRANS64 P1, [R0+URZ+0x34800], R3 ;  /* 0x03480003000095a7 */ /* 0x000e64000802007f */
[----:B-1----:R-:W-:Y:S05]  /*be30*/  @!P1 BRA `(.L_x_14) ;  /* 0xfffffffc00ec9947 */ /* 0x002fea000383ffff */
[----:B------:R-:W-:Y:S05]  /*be40*/  BRA `(.L_x_121) ;  /* 0xffffff5400087947 */ /* 0x000fea000383ffff */
.L_x_18:
[----:B0-----:R-:W-:-:S04]  /*be50*/  IMAD.U32 R0, RZ, RZ, UR36 ;  /* 0x00000024ff007e24 */ /* 0x001fc8000f8e00ff */
[----:B------:R0:W2:Y:S03]  /*be60*/  SYNCS.PHASECHK.TRANS64.TRYWAIT P2, [R0+URZ+0x34830], R3 ;  /* 0x03483003000075a7 */ /* 0x0000a6000804017f */
[----:B--2---:R-:W-:Y:S05]  /*be70*/  @!P2 NANOSLEEP.SYNCS 0x989680 ;  /* 0x009896800000a95d */ /* 0x004fea0003900000 */
[----:B------:R-:W2:Y:S02]  /*be80*/  @!P2 SYNCS.PHASECHK.TRANS64 P2, [R0+URZ+0x34830], R3 ;  /* 0x034830030000a5a7 */ /* 0x000ea4000804007f */
[----:B--2---:R-:W-:Y:S05]  /*be90*/  @!P2 BRA `(.L_x_18) ;  /* 0xfffffffc00eca947 */ /* 0x004fea000383ffff */
[----:B------:R-:W-:Y:S05]  /*bea0*/  BRA `(.L_x_17) ;  /* 0xffffff5400207947 */ /* 0x000fea000383ffff */
.L_x_23:
[----:B-1----:R-:W-:-:S04]  /*beb0*/  IMAD.U32 R6, RZ, RZ, UR39 ;  /* 0x00000027ff067e24 */ /* 0x002fc8000f8e00ff */
[----:B------:R1:W2:Y:S03]  /*bec0*/  SYNCS.PHASECHK.TRANS64.TRYWAIT P2, [R6+URZ+0x34830], R3 ;  /* 0x03483003060075a7 */ /* 0x0002a6000804017f */
[----:B--2---:R-:W-:Y:S05]  /*bed0*/  @!P2 NANOSLEEP.SYNCS 0x989680 ;  /* 0x009896800000a95d */ /* 0x004fea0003900000 */
[----:B------:R-:W2:Y:S02]  /*bee0*/  @!P2 SYNCS.PHASECHK.TRANS64 P2, [R6+URZ+0x34830], R3 ;  /* 0x034830030600a5a7 */ /* 0x000ea4000804007f */
[----:B--2---:R-:W-:Y:S05]  /*bef0*/  @!P2 BRA `(.L_x_23) ;  /* 0xfffffffc00eca947 */ /* 0x004fea000383ffff */
[----:B------:R-:W-:Y:S05]  /*bf00*/  BRA `(.L_x_22) ;  /* 0xffffff7c00087947 */ /* 0x000fea000383ffff */
.L_x_27:
[----:B-1----:R-:W-:-:S04]  /*bf10*/  IMAD.U32 R6, RZ, RZ, UR7 ;  /* 0x00000007ff067e24 */ /* 0x002fc8000f8e00ff */
[----:B------:R1:W2:Y:S03]  /*bf20*/  SYNCS.PHASECHK.TRANS64.TRYWAIT P2, [R6+URZ+0x34850], R3 ;  /* 0x03485003060075a7 */ /* 0x0002a6000804017f */
[----:B--2---:R-:W-:Y:S05]  /*bf30*/  @!P2 NANOSLEEP.SYNCS 0x989680 ;  /* 0x009896800000a95d */ /* 0x004fea0003900000 */
[----:B------:R-:W2:Y:S02]  /*bf40*/  @!P2 SYNCS.PHASECHK.TRANS64 P2, [R6+URZ+0x34850], R3 ;  /* 0x034850030600a5a7 */ /* 0x000ea4000804007f */
[----:B--2---:R-:W-:Y:S05]  /*bf50*/  @!P2 BRA `(.L_x_27) ;  /* 0xfffffffc00eca947 */ /* 0x004fea000383ffff */
[----:B------:R-:W-:Y:S05]  /*bf60*/  BRA `(.L_x_26) ;  /* 0xffffff8400147947 */ /* 0x000fea000383ffff */
.L_x_32:
[----:B-1----:R1:W2:Y:S02]  /*bf70*/  SYNCS.PHASECHK.TRANS64.TRYWAIT P0, [R12+URZ+0x34850], R9 ;  /* 0x034850090c0075a7 */ /* 0x0022a4000800017f */
[----:B--2---:R-:W-:Y:S05]  /*bf80*/  @!P0 NANOSLEEP.SYNCS 0x989680 ;  /* 0x009896800000895d */ /* 0x004fea0003900000 */
[----:B------:R-:W2:Y:S02]  /*bf90*/  @!P0 SYNCS.PHASECHK.TRANS64 P0, [R12+URZ+0x34850], R9 ;  /* 0x034850090c0085a7 */ /* 0x000ea4000800007f */
[----:B--2---:R-:W-:Y:S05]  /*bfa0*/  @!P0 BRA `(.L_x_32) ;  /* 0xfffffffc00f08947 */ /* 0x004fea000383ffff */
[----:B------:R-:W-:Y:S05]  /*bfb0*/  BRA `(.L_x_31) ;  /* 0xffffff9c00e47947 */ /* 0x000fea000383ffff */
.L_x_43:
[----:B------:R-:W-:Y:S01]  /*bfc0*/  IMAD.MOV.U32 R13, RZ, RZ, R0 ;  /* 0x000000ffff0d7224 */ /* 0x000fe200078e0000 */
[----:B------:R-:W-:Y:S01]  /*bfd0*/  MOV R11, 0x1f ;  /* 0x0000001f000b7802 */ /* 0x000fe20000000f00 */
[----:B------:R-:W-:Y:S02]  /*bfe0*/  IMAD.MOV.U32 R12, RZ, RZ, RZ ;  /* 0x000000ffff0c7224 */ /* 0x000fe400078e00ff */
[----:B------:R-:W-:-:S07]  /*bff0*/  IMAD.MOV.U32 R15, RZ, RZ, -0x1 ;  /* 0xffffffffff0f7424 */ /* 0x000fce00078e00ff */
[----:B0-----:R-:W-:Y:S05]  /*c000*/  WARPSYNC.COLLECTIVE R15, `(.L_x_122) ;  /* 0x000000000f087348 */ /* 0x001fea0003c00000 */
[----:B------:R1:W2:Y:S02]  /*c010*/  SHFL.IDX P6, R14, R13, R12, R11 ;  /* 0x0000000c0d0e7389 */ /* 0x0002a400000c000b */
[----:B012---:R-:W-:Y:S01]  /*c020*/  ENDCOLLECTIVE ;  /* 0x000000000000791b */ /* 0x007fe20003800000 */
.L_x_122:
[----:B------:R-:W-:Y:S05]  /*c030*/  BRA `(.L_x_123) ;  /* 0xffffffc800a87947 */ /* 0x000fea000383ffff */
.L_x_45:
[----:B------:R-:W-:Y:S01]  /*c040*/  BSSY B0, `(.L_x_124) ;  /* 0x0000006000007945 */ /* 0x000fe20003800000 */
[----:B------:R-:W-:-:S07]  /*c050*/  IMAD.MOV.U32 R15, RZ, RZ, -0x1 ;  /* 0xffffffffff0f7424 */ /* 0x000fce00078e00ff */
[----:B01----:R-:W-:Y:S05]  /*c060*/  WARPSYNC.COLLECTIVE R15, `(.L_x_125) ;  /* 0x000000000f0c7348 */ /* 0x003fea0003c00000 */
[----:B------:R-:W-:Y:S02]  /*c070*/  ELECT P6, UR62, PT ;  /* 0x00000000003e782f */ /* 0x000fe400038c0000 */
[----:B------:R-:W-:Y:S01]  /*c080*/  MOV R14, UR62 ;  /* 0x0000003e000e7c02 */ /* 0x000fe20008000f00 */
[----:B01----:R-:W-:Y:S10]  /*c090*/  ENDCOLLECTIVE ;  /* 0x000000000000791b */ /* 0x003ff40003800000 */
.L_x_125:
[----:B------:R-:W-:Y:S05]  /*c0a0*/  BSYNC B0 ;  /* 0x0000000000007941 */ /* 0x000fea0003800000 */
.L_x_124:
[----:B------:R-:W-:Y:S05]  /*c0b0*/  BRA `(.L_x_126) ;  /* 0xffffffc800a87947 */ /* 0x000fea000383ffff */
.L_x_47:
[----:B0-----:R-:W-:-:S04]  /*c0c0*/  IMAD.U32 R3, RZ, RZ, UR38 ;  /* 0x00000026ff037e24 */ /* 0x001fc8000f8e00ff */
[----:B------:R0:W1:Y:S03]  /*c0d0*/  SYNCS.PHASECHK.TRANS64.TRYWAIT P0, [R3+URZ+0x34840], R0 ;  /* 0x03484000030075a7 */ /* 0x000066000800017f */
[----:B-1----:R-:W-:Y:S05]  /*c0e0*/  @!P0 NANOSLEEP.SYNCS 0x989680 ;  /* 0x009896800000895d */ /* 0x002fea0003900000 */
[----:B------:R-:W1:Y:S02]  /*c0f0*/  @!P0 SYNCS.PHASECHK.TRANS64 P0, [R3+URZ+0x34840], R0 ;  /* 0x03484000030085a7 */ /* 0x000e64000800007f */
[----:B-1----:R-:W-:Y:S05]  /*c100*/  @!P0 BRA `(.L_x_47) ;  /* 0xfffffffc00ec8947 */ /* 0x002fea000383ffff */
[----:B------:R-:W-:Y:S05]  /*c110*/  BRA `(.L_x_127) ;  /* 0xffffffc800fc7947 */ /* 0x000fea000383ffff */
.L_x_50:
[----:B------:R-:W-:Y:S01]  /*c120*/  IMAD R8, R11, 0x80, R8 ;  /* 0x000000800b087824 */ /* 0x000fe200078e0208 */
[----:B------:R-:W-:Y:S01]  /*c130*/  MOV R12, RZ ;  /* 0x000000ff000c7202 */ /* 0x000fe20000000f00 */
[----:B------:R-:W-:Y:S02]  /*c140*/  IMAD.MOV.U32 R13, RZ, RZ, R7 ;  /* 0x000000ffff0d7224 */ /* 0x000fe400078e0007 */
[----:B------:R-:W-:Y:S02]  /*c150*/  IMAD.MOV.U32 R11, RZ, RZ, 0x181f ;  /* 0x0000181fff0b7424 */ /* 0x000fe400078e00ff */
[----:B------:R-:W-:Y:S02]  /*c160*/  IMAD.MOV.U32 R15, RZ, RZ, -0x1 ;  /* 0xffffffffff0f7424 */ /* 0x000fe400078e00ff */
[----:B------:R-:W-:-:S07]  /*c170*/  VIADD R5, R8, 0x10 ;  /* 0x0000001008057836 */ /* 0x000fce0000000000 */
[----:B------:R-:W-:Y:S05]  /*c180*/  WARPSYNC.COLLECTIVE R15, `(.L_x_128) ;  /* 0x000000000f087348 */ /* 0x000fea0003c00000 */
[----:B------:R0:W1:Y:S02]  /*c190*/  SHFL.IDX P6, R14, R13, R12, R11 ;  /* 0x0000000c0d0e7389 */ /* 0x00006400000c000b */
[----:B01----:R-:W-:Y:S01]  /*c1a0*/  ENDCOLLECTIVE ;  /* 0x000000000000791b */ /* 0x003fe20003800000 */
.L_x_128:
[----:B------:R-:W-:Y:S02]  /*c1b0*/  IMAD.MOV.U32 R13, RZ, RZ, R0 ;  /* 0x000000ffff0d7224 */ /* 0x000fe400078e0000 */
[----:B------:R-:W-:-:S07]  /*c1c0*/  IMAD.MOV.U32 R2, RZ, RZ, R14 ;  /* 0x000000ffff027224 */ /* 0x000fce00078e000e */
[----:B------:R-:W-:Y:S05]  /*c1d0*/  WARPSYNC.COLLECTIVE R15, `(.L_x_129) ;  /* 0x000000000f087348 */ /* 0x000fea0003c00000 */
[----:B------:R0:W1:Y:S02]  /*c1e0*/  SHFL.IDX P6, R14, R13, R12, R11 ;  /* 0x0000000c0d0e7389 */ /* 0x00006400000c000b */
[----:B01----:R-:W-:Y:S01]  /*c1f0*/  ENDCOLLECTIVE ;  /* 0x000000000000791b */ /* 0x003fe20003800000 */
.L_x_129:
[----:B------:R-:W-:Y:S01]  /*c200*/  ULDC UR4, c[0x0][0x288] ;  /* 0x0000a20000047ab9 */ /* 0x000fe20000000800 */
[----:B------:R-:W-:Y:S02]  /*c210*/  IMAD.MOV.U32 R3, RZ, RZ, R2 ;  /* 0x000000ffff037224 */ /* 0x000fe400078e0002 */
[----:B------:R-:W-:-:S05]  /*c220*/  IMAD R6, R6, UR4, RZ ;  /* 0x0000000406067c24 */ /* 0x000fca000f8e02ff */
[----:B------:R-:W-:Y:S01]  /*c230*/  ISETP.GE.AND P3, PT, R8, R6, PT ;  /* 0x000000060800720c */ /* 0x000fe20003f66270 */
[----:B------:R-:W-:Y:S02]  /*c240*/  IMAD.MOV.U32 R13, RZ, RZ, R7 ;  /* 0x000000ffff0d7224 */ /* 0x000fe400078e0007 */
[----:B------:R-:W-:-:S10]  /*c250*/  IMAD.MOV.U32 R12, RZ, RZ, 0x1 ;  /* 0x00000001ff0c7424 */ /* 0x000fd400078e00ff */
[----:B------:R-:W-:Y:S02]  /*c260*/  @!P3 LEA R21, R9, UR38, 0x1 ;  /* 0x000000260915bc11 */ /* 0x000fe4000f8e08ff */
[----:B------:R-:W-:-:S07]  /*c270*/  MOV R2, R14 ;  /* 0x0000000e00027202 */ /* 0x000fce0000000f00 */
[----:B------:R-:W-:Y:S05]  /*c280*/  WARPSYNC.COLLECTIVE R15, `(.L_x_130) ;  /* 0x000000000f087348 */ /* 0x000fea0003c00000 */
[----:B------:R0:W1:Y:S02]  /*c290*/  SHFL.IDX P6, R14, R13, R12, R11 ;  /* 0x0000000c0d0e7389 */ /* 0x00006400000c000b */
[----:B01----:R-:W-:Y:S01]  /*c2a0*/  ENDCOLLECTIVE ;  /* 0x000000000000791b */ /* 0x003fe20003800000 */
.L_x_130:
[----:B------:R-:W-:-:S05]  /*c2b0*/  @!P3 IMAD.WIDE.U32 R2, R10, 0x2, R2 ;  /* 0x000000020a02b825 */ /* 0x000fca00078e0002 */
[----:B------:R-:W-:Y:S01]  /*c2c0*/  @!PT LDS RZ, [RZ] ;  /* 0x00000000fffff984 */ /* 0x000fe20000000800 */
[----:B------:R-:W-:Y:S01]  /*c2d0*/  @!PT LDS RZ, [RZ] ;  /* 0x00000000fffff984 */ /* 0x000fe20000000800 */
[----:B------:R-:W-:Y:S01]  /*c2e0*/  @!PT LDS RZ, [RZ] ;  /* 0x00000000fffff984 */ /* 0x000fe20000000800 */
[----:B------:R0:W-:Y:S04]  /*c2f0*/  @!P3 LDGSTS.E.BYPASS.LTC128B.128 [R21+0x10400], desc[UR42][R2.64], !P2 ;  /* 0x104000000215bfae */ /* 0x0001e8000d101d6a */
[----:B------:R0:W-:Y:S01]  /*c300*/  @!P3 LDGSTS.E.BYPASS.LTC128B.128 [R21+0x14400], desc[UR42][R2.64+0x80], !P0 ;  /* 0x144000800215bfae */ /* 0x0001e2000c101d6a */
[----:B------:R-:W-:-:S03]  /*c310*/  IMAD.MOV.U32 R13, RZ, RZ, R0 ;  /* 0x000000ffff0d7224 */ /* 0x000fc600078e0000 */
[----:B------:R0:W-:Y:S01]  /*c320*/  @!P3 LDGSTS.E.BYPASS.LTC128B.128 [R21+0x18400], desc[UR42][R2.64+0x100], !P1 ;  /* 0x184001000215bfae */ /* 0x0001e2000c901d6a */
[----:B------:R-:W-:Y:S01]  /*c330*/  ISETP.GE.AND P3, PT, R5, R6, PT ;  /* 0x000000060500720c */ /* 0x000fe20003f66270 */
[----:B------:R-:W-:-:S12]  /*c340*/  IMAD.MOV.U32 R4, RZ, RZ, R14 ;  /* 0x000000ffff047224 */ /* 0x000fd800078e000e */
[----:B0-----:R-:W-:Y:S05]  /*c350*/  WARPSYNC.COLLECTIVE R15, `(.L_x_131) ;  /* 0x000000000f087348 */ /* 0x001fea0003c00000 */
[----:B------:R1:W2:Y:S02]  /*c360*/  SHFL.IDX P6, R14, R13, R12, R11 ;  /* 0x0000000c0d0e7389 */ /* 0x0002a400000c000b */
[----:B012---:R-:W-:Y:S01]  /*c370*/  ENDCOLLECTIVE ;  /* 0x000000000000791b */ /* 0x007fe20003800000 */
.L_x_131:
[----:B------:R-:W-:Y:S01]  /*c380*/  VIADD R3, R8, 0x20 ;  /* 0x0000002008037836 */ /* 0x000fe20000000000 */
[----:B------:R-:W-:Y:S02]  /*c390*/  MOV R5, R4 ;  /* 0x0000000400057202 */ /* 0x000fe40000000f00 */
[----:B------:R-:W-:Y:S01]  /*c3a0*/  @!P3 LEA R20, R9, UR38, 0x1 ;  /* 0x000000260914bc11 */ /* 0x000fe2000f8e08ff */
[----:B------:R-:W-:Y:S02]  /*c3b0*/  IMAD.MOV.U32 R13, RZ, RZ, R7 ;  /* 0x000000ffff0d7224 */ /* 0x000fe400078e0007 */
[----:B------:R-:W-:Y:S02]  /*c3c0*/  IMAD.MOV.U32 R12, RZ, RZ, 0x2 ;  /* 0x00000002ff0c7424 */ /* 0x000fe400078e00ff */
[----:B------:R-:W-:-:S07]  /*c3d0*/  IMAD.MOV.U32 R4, RZ, RZ, R14 ;  /* 0x000000ffff047224 */ /* 0x000fce00078e000e */
[----:B------:R-:W-:Y:S05]  /*c3e0*/  WARPSYNC.COLLECTIVE R15, `(.L_x_132) ;  /* 0x000000000f087348 */ /* 0x000fea0003c00000 */
[----:B------:R0:W1:Y:S02]  /*c3f0*/  SHFL.IDX P6, R14, R13, R12, R11 ;  /* 0x0000000c0d0e7389 */ /* 0x00006400000c000b */
[----:B01----:R-:W-:Y:S01]  /*c400*/  ENDCOLLECTIVE ;  /* 0x000000000000791b */ /* 0x003fe20003800000 */
.L_x_132:
[----:B------:R-:W-:-:S05]  /*c410*/  @!P3 IMAD.WIDE.U32 R4, R10, 0x2, R4 ;  /* 0x000000020a04b825 */ /* 0x000fca00078e0004 */
[----:B------:R-:W-:Y:S01]  /*c420*/  @!PT LDS RZ, [RZ] ;  /* 0x00000000fffff984 */ /* 0x000fe20000000800 */
[----:B------:R-:W-:Y:S01]  /*c430*/  @!PT LDS RZ, [RZ] ;  /* 0x00000000fffff984 */ /* 0x000fe20000000800 */
[----:B------:R-:W-:Y:S01]  /*c440*/  @!PT LDS RZ, [RZ] ;  /* 0x00000000fffff984 */ /* 0x000fe20000000800 */
[----:B------:R0:W-:Y:S04]  /*c450*/  @!P3 LDGSTS.E.BYPASS.LTC128B.128 [R20+0x10c00], desc[UR42][R4.64], !P2 ;  /* 0x10c000000414bfae */ /* 0x0001e8000d101d6a */
[----:B------:R0:W-:Y:S01]  /*c460*/  @!P3 LDGSTS.E.BYPASS.LTC128B.128 [R20+0x14c00], desc[UR42][R4.64+0x80], !P0 ;  /* 0x14c000800414bfae */ /* 0x0001e2000c101d6a */
[----:B------:R-:W-:-:S03]  /*c470*/  MOV R13, R0 ;  /* 0x00000000000d7202 */ /* 0x000fc60000000f00 */
[----:B------:R0:W-:Y:S01]  /*c480*/  @!P3 LDGSTS.E.BYPASS.LTC128B.128 [R20+0x18c00], desc[UR42][R4.64+0x100], !P1 ;  /* 0x18c001000414bfae */ /* 0x0001e2000c901d6a */
[----:B------:R-:W-:Y:S01]  /*c490*/  ISETP.GE.AND P3, PT, R3, R6, PT ;  /* 0x000000060300720c */ /* 0x000fe20003f66270 */
[----:B------:R-:W-:-:S12]  /*c4a0*/  IMAD.MOV.U32 R2, RZ, RZ, R14 ;  /* 0x000000ffff027224 */ /* 0x000fd800078e000e */
[----:B0-----:R-:W-:Y:S05]  /*c4b0*/  WARPSYNC.COLLECTIVE R15, `(.L_x_133) ;  /* 0x000000000f087348 */ /* 0x001fea0003c00000 */
[----:B------:R1:W2:Y:S02]  /*c4c0*/  SHFL.IDX P6, R14, R13, R12, R11 ;  /* 0x0000000c0d0e7389 */ /* 0x0002a400000c000b */
[----:B012---:R-:W-:Y:S01]  /*c4d0*/  ENDCOLLECTIVE ;  /* 0x000000000000791b */ /* 0x007fe20003800000 */
.L_x_133:
[----:B------:R-:W-:Y:S02]  /*c4e0*/  VIADD R5, R8, 0x30 ;  /* 0x0000003008057836 */ /* 0x000fe40000000000 */
[----:B------:R-:W-:Y:S01]  /*c4f0*/  IMAD.MOV.U32 R3, RZ, RZ, R2 ;  /* 0x000000ffff037224 */ /* 0x000fe200078e0002 */
[----:B------:R-:W-:Y:S01]  /*c500*/  @!P3 LEA R21, R9, UR38, 0x1 ;  /* 0x000000260915bc11 */ /* 0x000fe2000f8e08ff */
[----:B------:R-:W-:Y:S02]  /*c510*/  IMAD.MOV.U32 R13, RZ, RZ, R7 ;  /* 0x000000ffff0d7224 */ /* 0x000fe400078e0007 */
[----:B------:R-:W-:Y:S02]  /*c520*/  IMAD.MOV.U32 R12, RZ, RZ, 0x3 ;  /* 0x00000003ff0c7424 */ /* 0x000fe400078e00ff */
[----:B------:R-:W-:-:S07]  /*c530*/  IMAD.MOV.U32 R2, RZ, RZ, R14 ;  /* 0x000000ffff027224 */ /* 0x000fce00078e000e */
[----:B------:R-:W-:Y:S05]  /*c540*/  WARPSYNC.COLLECTIVE R15, `(.L_x_134) ;  /* 0x000000000f087348 */ /* 0x000fea0003c00000 */
[----:B------:R0:W1:Y:S02]  /*c550*/  SHFL.IDX P6, R14, R13, R12, R11 ;  /* 0x0000000c0d0e7389 */ /* 0x00006400000c000b */
[----:B01----:R-:W-:Y:S01]  /*c560*/  ENDCOLLECTIVE ;  /* 0x000000000000791b */ /* 0x003fe20003800000 */
.L_x_134:
        /* <DEDUP_REMOVED lines=8> */
[----:B------:R-:W-:Y:S02]  /*c5f0*/  ISETP.GE.AND P3, PT, R5, R6, PT ;  /* 0x000000060500720c */ /* 0x000fe40003f66270 */
[----:B------:R-:W-:-:S11]  /*c600*/  MOV R4, R14 ;  /* 0x0000000e00047202 */ /* 0x000fd60000000f00 */
[----:B0-----:R-:W-:Y:S05]  /*c610*/  WARPSYNC.COLLECTIVE R15, `(.L_x_135) ;  /* 0x000000000f087348 */ /* 0x001fea0003c00000 */
[----:B------:R1:W2:Y:S02]  /*c620*/  SHFL.IDX P6, R14, R13, R12, R11 ;  /* 0x0000000c0d0e7389 */ /* 0x0002a400000c000b */
[----:B012---:R-:W-:Y:S01]  /*c630*/  ENDCOLLECTIVE ;  /* 0x000000000000791b */ /* 0x007fe20003800000 */
.L_x_135:
[----:B------:R-:W-:Y:S02]  /*c640*/  VIADD R3, R8, 0x40 ;  /* 0x0000004008037836 */ /* 0x000fe40000000000 */
[----:B------:R-:W-:Y:S01]  /*c650*/  IMAD.MOV.U32 R5, RZ, RZ, R4 ;  /* 0x000000ffff057224 */ /* 0x000fe200078e0004 */
[----:B------:R-:W-:Y:S01]  /*c660*/  @!P3 LEA R20, R9, UR38, 0x1 ;  /* 0x000000260914bc11 */ /* 0x000fe2000f8e08ff */
[----:B------:R-:W-:Y:S01]  /*c670*/  IMAD.MOV.U32 R13, RZ, RZ, R7 ;  /* 0x000000ffff0d7224 */ /* 0x000fe200078e0007 */
[----:B------:R-:W-:Y:S01]  /*c680*/  MOV R12, 0x4 ;  /* 0x00000004000c7802 */ /* 0x000fe20000000f00 */
[----:B------:R-:W-:-:S07]  /*c690*/  IMAD.MOV.U32 R4, RZ, RZ, R14 ;  /* 0x000000ffff047224 */ /* 0x000fce00078e000e */
[----:B------:R-:W-:Y:S05]  /*c6a0*/  WARPSYNC.COLLECTIVE R15, `(.L_x_136) ;  /* 0x000000000f087348 */ /* 0x000fea0003c00000 */
[----:B------:R0:W1:Y:S02]  /*c6b0*/  SHFL.IDX P6, R14, R13, R12, R11 ;  /* 0x0000000c0d0e7389 */ /* 0x00006400000c000b */
[----:B01----:R-:W-:Y:S01]  /*c6c0*/  ENDCOLLECTIVE ;  /* 0x000000000000791b */ /* 0x003fe20003800000 */
.L_x_136:
        /* <DEDUP_REMOVED lines=13> */
.L_x_137:
[----:B------:R-:W-:Y:S02]  /*c7a0*/  VIADD R5, R8, 0x50 ;  /* 0x0000005008057836 */ /* 0x000fe40000000000 */
[----:B------:R-:W-:Y:S01]  /*c7b0*/  IMAD.MOV.U32 R3, RZ, RZ, R2 ;  /* 0x000000ffff037224 */ /* 0x000fe200078e0002 */
[----:B------:R-:W-:Y:S02]  /*c7c0*/  @!P3 LEA R21, R9, UR38, 0x1 ;  /* 0x000000260915bc11 */ /* 0x000fe4000f8e08ff */
[----:B------:R-:W-:Y:S01]  /*c7d0*/  MOV R13, R7 ;  /* 0x00000007000d7202 */ /* 0x000fe20000000f00 */
[----:B------:R-:W-:Y:S02]  /*c7e0*/  IMAD.MOV.U32 R12, RZ, RZ, 0x5 ;  /* 0x00000005ff0c7424 */ /* 0x000fe400078e00ff */
[----:B------:R-:W-:-:S07]  /*c7f0*/  IMAD.MOV.U32 R2, RZ, RZ, R14 ;  /* 0x000000ffff027224 */ /* 0x000fce00078e000e */
[----:B------:R-:W-:Y:S05]  /*c800*/  WARPSYNC.COLLECTIVE R15, `(.L_x_138) ;  /* 0x000000000f087348 */ /* 0x000fea0003c00000 */
[----:B------:R0:W1:Y:S02]  /*c810*/  SHFL.IDX P6, R14, R13, R12, R11 ;  /* 0x0000000c0d0e7389 */ /* 0x00006400000c000b */
[----:B01----:R-:W-:Y:S01]  /*c820*/  ENDCOLLECTIVE ;  /* 0x000000000000791b */ /* 0x003fe20003800000 */
.L_x_138:
        /* <DEDUP_REMOVED lines=13> */
.L_x_139:
[----:B------:R-:W-:Y:S01]  /*c900*/  IADD3 R3, R8, 0x60, RZ ;  /* 0x0000006008037810 */ /* 0x000fe20007ffe0ff */
        /* <DEDUP_REMOVED lines=8> */
.L_x_140:
        /* <DEDUP_REMOVED lines=13> */
.L_x_141:
[----:B------:R-:W-:Y:S01]  /*ca60*/  IMAD.MOV.U32 R3, RZ, RZ, R2 ;  /* 0x000000ffff037224 */ /* 0x000fe200078e0002 */
[----:B------:R-:W-:Y:S01]  /*ca70*/  @!P3 LEA R21, R9, UR38, 0x1 ;  /* 0x000000260915bc11 */ /* 0x000fe2000f8e08ff */
[----:B------:R-:W-:Y:S02]  /*ca80*/  IMAD.MOV.U32 R13, RZ, RZ, R7 ;  /* 0x000000ffff0d7224 */ /* 0x000fe400078e0007 */
[----:B------:R-:W-:Y:S01]  /*ca90*/  IMAD.MOV.U32 R12, RZ, RZ, 0x7 ;  /* 0x00000007ff0c7424 */ /* 0x000fe200078e00ff */
[----:B------:R-:W-:-:S07]  /*caa0*/  MOV R2, R14 ;  /* 0x0000000e00027202 */ /* 0x000fce0000000f00 */
[----:B------:R-:W-:Y:S05]  /*cab0*/  WARPSYNC.COLLECTIVE R15, `(.L_x_142) ;  /* 0x000000000f087348 */ /* 0x000fea0003c00000 */
[----:B------:R0:W1:Y:S02]  /*cac0*/  SHFL.IDX P6, R14, R13, R12, R11 ;  /* 0x0000000c0d0e7389 */ /* 0x00006400000c000b */
[----:B01----:R-:W-:Y:S01]  /*cad0*/  ENDCOLLECTIVE ;  /* 0x000000000000791b */ /* 0x003fe20003800000 */
.L_x_142:
        /* <DEDUP_REMOVED lines=8> */
[----:B------:R-:W-:-:S07]  /*cb60*/  IMAD.MOV.U32 R4, RZ, RZ, R14 ;  /* 0x000000ffff047224 */ /* 0x000fce00078e000e */
[----:B0-----:R-:W-:Y:S05]  /*cb70*/  WARPSYNC.COLLECTIVE R15, `(.L_x_143) ;  /* 0x000000000f087348 */ /* 0x001fea0003c00000 */
[----:B------:R1:W2:Y:S02]  /*cb80*/  SHFL.IDX P6, R14, R13, R12, R11 ;  /* 0x0000000c0d0e7389 */ /* 0x0002a400000c000b */
[----:B012---:R-:W-:Y:S01]  /*cb90*/  ENDCOLLECTIVE ;  /* 0x000000000000791b */ /* 0x007fe20003800000 */
.L_x_143:
[----:B------:R-:W-:Y:S05]  /*cba0*/  BRA `(.L_x_144) ;  /* 0xffffffcc00787947 */ /* 0x000fea000383ffff */
.L_x_53:
[----:B-1----:R-:W-:-:S04]  /*cbb0*/  IMAD.U32 R3, RZ, RZ, UR38 ;  /* 0x00000026ff037e24 */ /* 0x002fc8000f8e00ff */
[----:B------:R1:W2:Y:S03]  /*cbc0*/  SYNCS.PHASECHK.TRANS64.TRYWAIT P0, [R3+URZ+0x34820], R0 ;  /* 0x03482000030075a7 */ /* 0x0002a6000800017f */
[----:B--2---:R-:W-:Y:S05]  /*cbd0*/  @!P0 NANOSLEEP.SYNCS 0x989680 ;  /* 0x009896800000895d */ /* 0x004fea0003900000 */
[----:B------:R-:W2:Y:S02]  /*cbe0*/  @!P0 SYNCS.PHASECHK.TRANS64 P0, [R3+URZ+0x34820], R0 ;  /* 0x03482000030085a7 */ /* 0x000ea4000800007f */
[----:B--2---:R-:W-:Y:S05]  /*cbf0*/  @!P0 BRA `(.L_x_53) ;  /* 0xfffffffc00ec8947 */ /* 0x004fea000383ffff */
[----:B------:R-:W-:Y:S05]  /*cc00*/  BRA `(.L_x_145) ;  /* 0xffffffcc00d07947 */ /* 0x000fea000383ffff */
.L_x_60:
[----:B-1----:R-:W-:-:S04]  /*cc10*/  MOV R3, UR38 ;  /* 0x0000002600037c02 */ /* 0x002fc80008000f00 */
[----:B------:R1:W2:Y:S03]  /*cc20*/  SYNCS.PHASECHK.TRANS64.TRYWAIT P0, [R3+URZ+0x34848], R2 ;  /* 0x03484802030075a7 */ /* 0x0002a6000800017f */
[----:B--2---:R-:W-:Y:S05]  /*cc30*/  @!P0 NANOSLEEP.SYNCS 0x989680 ;  /* 0x009896800000895d */ /* 0x004fea0003900000 */
[----:B------:R-:W2:Y:S02]  /*cc40*/  @!P0 SYNCS.PHASECHK.TRANS64 P0, [R3+URZ+0x34848], R2 ;  /* 0x03484802030085a7 */ /* 0x000ea4000800007f */
[----:B--2---:R-:W-:Y:S05]  /*cc50*/  @!P0 BRA `(.L_x_60) ;  /* 0xfffffffc00ec8947 */ /* 0x004fea000383ffff */
[----:B------:R-:W-:Y:S05]  /*cc60*/  BRA `(.L_x_146) ;  /* 0xffffffd000a47947 */ /* 0x000fea000383ffff */
.L_x_67:
[----:B0-----:R-:W-:-:S04]  /*cc70*/  IMAD.U32 R3, RZ, RZ, UR38 ;  /* 0x00000026ff037e24 */ /* 0x001fc8000f8e00ff */
[----:B------:R0:W1:Y:S03]  /*cc80*/  SYNCS.PHASECHK.TRANS64.TRYWAIT P0, [R3+URZ+0x34860], R2 ;  /* 0x03486002030075a7 */ /* 0x000066000800017f */
[----:B-1----:R-:W-:Y:S05]  /*cc90*/  @!P0 NANOSLEEP.SYNCS 0x989680 ;  /* 0x009896800000895d */ /* 0x002fea0003900000 */
[----:B------:R-:W1:Y:S02]  /*cca0*/  @!P0 SYNCS.PHASECHK.TRANS64 P0, [R3+URZ+0x34860], R2 ;  /* 0x03486002030085a7 */ /* 0x000e64000800007f */
[----:B-1----:R-:W-:Y:S05]  /*ccb0*/  @!P0 BRA `(.L_x_67) ;  /* 0xfffffffc00ec8947 */ /* 0x002fea000383ffff */
[----:B------:R-:W-:Y:S05]  /*ccc0*/  BRA `(.L_x_147) ;  /* 0xffffffd400787947 */ /* 0x000fea000383ffff */
.L_x_76:
[----:B-1----:R-:W-:-:S04]  /*ccd0*/  IMAD.U32 R3, RZ, RZ, UR38 ;  /* 0x00000026ff037e24 */ /* 0x002fc8000f8e00ff */
[----:B------:R1:W2:Y:S03]  /*cce0*/  SYNCS.PHASECHK.TRANS64.TRYWAIT P0, [R3+URZ+0x34840], R2 ;  /* 0x03484002030075a7 */ /* 0x0002a6000800017f */
[----:B--2---:R-:W-:Y:S05]  /*ccf0*/  @!P0 NANOSLEEP.SYNCS 0x989680 ;  /* 0x009896800000895d */ /* 0x004fea0003900000 */
[----:B------:R-:W2:Y:S02]  /*cd00*/  @!P0 SYNCS.PHASECHK.TRANS64 P0, [R3+URZ+0x34840], R2 ;  /* 0x03484002030085a7 */ /* 0x000ea4000800007f */
[----:B--2---:R-:W-:Y:S05]  /*cd10*/  @!P0 BRA `(.L_x_76) ;  /* 0xfffffffc00ec8947 */ /* 0x004fea000383ffff */
[----:B------:R-:W-:Y:S05]  /*cd20*/  BRA `(.L_x_148) ;  /* 0xffffffd800987947 */ /* 0x000fea000383ffff */
.L_x_83:
[----:B0-----:R-:W-:-:S04]  /*cd30*/  IMAD.U32 R3, RZ, RZ, UR38 ;  /* 0x00000026ff037e24 */ /* 0x001fc8000f8e00ff */
[----:B------:R0:W1:Y:S03]  /*cd40*/  SYNCS.PHASECHK.TRANS64.TRYWAIT P0, [R3+URZ+0x34868], R2 ;  /* 0x03486802030075a7 */ /* 0x000066000800017f */
[----:B-1----:R-:W-:Y:S05]  /*cd50*/  @!P0 NANOSLEEP.SYNCS 0x989680 ;  /* 0x009896800000895d */ /* 0x002fea0003900000 */
[----:B------:R-:W1:Y:S02]  /*cd60*/  @!P0 SYNCS.PHASECHK.TRANS64 P0, [R3+URZ+0x34868], R2 ;  /* 0x03486802030085a7 */ /* 0x000e64000800007f */
[----:B-1----:R-:W-:Y:S05]  /*cd70*/  @!P0 BRA `(.L_x_83) ;  /* 0xfffffffc00ec8947 */ /* 0x002fea000383ffff */
[----:B------:R-:W-:Y:S05]  /*cd80*/  BRA `(.L_x_149) ;  /* 0xffffffdc006c7947 */ /* 0x000fea000383ffff */
.L_x_92:
[----:B-1----:R-:W-:-:S04]  /*cd90*/  IMAD.U32 R3, RZ, RZ, UR38 ;  /* 0x00000026ff037e24 */ /* 0x002fc8000f8e00ff */
[----:B------:R1:W2:Y:S03]  /*cda0*/  SYNCS.PHASECHK.TRANS64.TRYWAIT P0, [R3+URZ+0x34848], R2 ;  /* 0x03484802030075a7 */ /* 0x0002a6000800017f */
[----:B--2---:R-:W-:Y:S05]  /*cdb0*/  @!P0 NANOSLEEP.SYNCS 0x989680 ;  /* 0x009896800000895d */ /* 0x004fea0003900000 */
[----:B------:R-:W2:Y:S02]  /*cdc0*/  @!P0 SYNCS.PHASECHK.TRANS64 P0, [R3+URZ+0x34848], R2 ;  /* 0x03484802030085a7 */ /* 0x000ea4000800007f */
[----:B--2---:R-:W-:Y:S05]  /*cdd0*/  @!P0 BRA `(.L_x_92) ;  /* 0xfffffffc00ec8947 */ /* 0x004fea000383ffff */
[----:B------:R-:W-:Y:S05]  /*cde0*/  BRA `(.L_x_150) ;  /* 0xffffffe000a47947 */ /* 0x000fea000383ffff */
.L_x_99:
[----:B0-----:R-:W-:-:S04]  /*cdf0*/  IMAD.U32 R3, RZ, RZ, UR38 ;  /* 0x00000026ff037e24 */ /* 0x001fc8000f8e00ff */
[----:B------:R0:W1:Y:S03]  /*ce00*/  SYNCS.PHASECHK.TRANS64.TRYWAIT P0, [R3+URZ+0x34860], R2 ;  /* 0x03486002030075a7 */ /* 0x000066000800017f */
[----:B-1----:R-:W-:Y:S05]  /*ce10*/  @!P0 NANOSLEEP.SYNCS 0x989680 ;  /* 0x009896800000895d */ /* 0x002fea0003900000 */
[----:B------:R-:W1:Y:S02]  /*ce20*/  @!P0 SYNCS.PHASECHK.TRANS64 P0, [R3+URZ+0x34860], R2 ;  /* 0x03486002030085a7 */ /* 0x000e64000800007f */
[----:B-1----:R-:W-:Y:S05]  /*ce30*/  @!P0 BRA `(.L_x_99) ;  /* 0xfffffffc00ec8947 */ /* 0x002fea000383ffff */
[----:B------:R-:W-:Y:S05]  /*ce40*/  BRA `(.L_x_151) ;  /* 0xffffffe400747947 */ /* 0x000fea000383ffff */
.L_x_107:
[----:B0-----:R0:W1:Y:S02]  /*ce50*/  SYNCS.PHASECHK.TRANS64.TRYWAIT P0, [R3+URZ+0x34860], R2 ;  /* 0x03486002030075a7 */ /* 0x001064000800017f */
[----:B-1----:R-:W-:Y:S05]  /*ce60*/  @!P0 NANOSLEEP.SYNCS 0x989680 ;  /* 0x009896800000895d */ /* 0x002fea0003900000 */
[----:B------:R-:W1:Y:S02]  /*ce70*/  @!P0 SYNCS.PHASECHK.TRANS64 P0, [R3+URZ+0x34860], R2 ;  /* 0x03486002030085a7 */ /* 0x000e64000800007f */
[----:B-1----:R-:W-:Y:S05]  /*ce80*/  @!P0 BRA `(.L_x_107) ;  /* 0xfffffffc00f08947 */ /* 0x002fea000383ffff */
[----:B------:R-:W-:Y:S05]  /*ce90*/  BRA `(.L_x_152) ;  /* 0xffffffe800407947 */ /* 0x000fea000383ffff */
.L_x_112:
[----:B0-----:R0:W1:Y:S02]  /*cea0*/  SYNCS.PHASECHK.TRANS64.TRYWAIT P0, [R2+URZ+0x34820], R3 ;  /* 0x03482003020075a7 */ /* 0x001064000800017f */
[----:B-1----:R-:W-:Y:S05]  /*ceb0*/  @!P0 NANOSLEEP.SYNCS 0x989680 ;  /* 0x009896800000895d */ /* 0x002fea0003900000 */
[----:B------:R-:W1:Y:S02]  /*cec0*/  @!P0 SYNCS.PHASECHK.TRANS64 P0, [R2+URZ+0x34820], R3 ;  /* 0x03482003020085a7 */ /* 0x000e64000800007f */
[----:B-1----:R-:W-:Y:S05]  /*ced0*/  @!P0 BRA `(.L_x_112) ;  /* 0xfffffffc00f08947 */ /* 0x002fea000383ffff */
[----:B------:R-:W-:Y:S05]  /*cee0*/  BRA `(.L_x_153) ;  /* 0xffffffec00107947 */ /* 0x000fea000383ffff */
.L_x_113:
[----:B------:R-:W1:Y:S01]  /*cef0*/  S2R R4, SR_TID.X ;  /* 0x0000000000047919 */ /* 0x000e620000002100 */
[----:B------:R-:W-:Y:S01]  /*cf00*/  BSSY B0, `(.L_x_154) ;  /* 0x000000a000007945 */ /* 0x000fe20003800000 */
[----:B------:R-:W-:Y:S02]  /*cf10*/  IMAD.MOV.U32 R12, RZ, RZ, RZ ;  /* 0x000000ffff0c7224 */ /* 0x000fe400078e00ff */
[----:B------:R-:W-:Y:S02]  /*cf20*/  IMAD.MOV.U32 R11, RZ, RZ, 0x1f ;  /* 0x0000001fff0b7424 */ /* 0x000fe400078e00ff */
[----:B------:R-:W-:Y:S01]  /*cf30*/  IMAD.MOV.U32 R15, RZ, RZ, -0x1 ;  /* 0xffffffffff0f7424 */ /* 0x000fe200078e00ff */
[----:B-1----:R-:W-:-:S04]  /*cf40*/  SHF.R.U32.HI R4, RZ, 0x5, R4 ;  /* 0x00000005ff047819 */ /* 0x002fc80000011604 */
[----:B------:R-:W-:-:S04]  /*cf50*/  LOP3.LUT R4, R4, 0x3, RZ, 0xc0, !PT ;  /* 0x0000000304047812 */ /* 0x000fc800078ec0ff */
[----:B------:R-:W-:-:S07]  /*cf60*/  MOV R13, R4 ;  /* 0x00000004000d7202 */ /* 0x000fce0000000f00 */
[----:B0-----:R-:W-:Y:S05]  /*cf70*/  WARPSYNC.COLLECTIVE R15, `(.L_x_155) ;  /* 0x000000000f087348 */ /* 0x001fea0003c00000 */
[----:B------:R1:W2:Y:S02]  /*cf80*/  SHFL.IDX P6, R14, R13, R12, R11 ;  /* 0x0000000c0d0e7389 */ /* 0x0002a400000c000b */
[----:B012---:R-:W-:Y:S01]  /*cf90*/  ENDCOLLECTIVE ;  /* 0x000000000000791b */ /* 0x007fe20003800000 */
.L_x_155:
[----:B------:R-:W-:Y:S05]  /*cfa0*/  BSYNC B0 ;  /* 0x0000000000007941 */ /* 0x000fea0003800000 */
.L_x_154:
[----:B------:R-:W-:Y:S05]  /*cfb0*/  BRA `(.L_x_156) ;  /* 0xffffffe800f47947 */ /* 0x000fea000383ffff */
.L_x_114:
[----:B------:R-:W-:Y:S01]  /*cfc0*/  BSSY B0, `(.L_x_157) ;  /* 0x0000006000007945 */ /* 0x000fe20003800000 */
[----:B------:R-:W-:-:S07]  /*cfd0*/  IMAD.MOV.U32 R15, RZ, RZ, -0x1 ;  /* 0xffffffffff0f7424 */ /* 0x000fce00078e00ff */
[----:B0-----:R-:W-:Y:S05]  /*cfe0*/  WARPSYNC.COLLECTIVE R15, `(.L_x_158) ;  /* 0x000000000f0c7348 */ /* 0x001fea0003c00000 */
[----:B------:R-:W-:Y:S02]  /*cff0*/  ELECT P6, UR62, PT ;  /* 0x00000000003e782f */ /* 0x000fe400038c0000 */
[----:B------:R-:W-:Y:S01]  /*d000*/  MOV R14, UR62 ;  /* 0x0000003e000e7c02 */ /* 0x000fe20008000f00 */
[----:B0-----:R-:W-:Y:S10]  /*d010*/  ENDCOLLECTIVE ;  /* 0x000000000000791b */ /* 0x001ff40003800000 */
.L_x_158:
[----:B------:R-:W-:Y:S05]  /*d020*/  BSYNC B0 ;  /* 0x0000000000007941 */ /* 0x000fea0003800000 */
.L_x_157:
[----:B------:R-:W-:Y:S05]  /*d030*/  BRA `(.L_x_159) ;  /* 0xffffffe800e87947 */ /* 0x000fea000383ffff */
.L_x_116:
[----:B0-----:R0:W1:Y:S02]  /*d040*/  SYNCS.PHASECHK.TRANS64.TRYWAIT P0, [R7+URZ], R4 ;  /* 0x00000004070075a7 */ /* 0x001064000800017f */
[----:B-1----:R-:W-:Y:S05]  /*d050*/  @!P0 NANOSLEEP.SYNCS 0x989680 ;  /* 0x009896800000895d */ /* 0x002fea0003900000 */
[----:B------:R-:W1:Y:S02]  /*d060*/  @!P0 SYNCS.PHASECHK.TRANS64 P0, [R7+URZ], R4 ;  /* 0x00000004070085a7 */ /* 0x000e64000800007f */
[----:B-1----:R-:W-:Y:S05]  /*d070*/  @!P0 BRA `(.L_x_116) ;  /* 0xfffffffc00f08947 */ /* 0x002fea000383ffff */
[----:B------:R-:W-:Y:S05]  /*d080*/  BRA `(.L_x_160) ;  /* 0xffffffec001c7947 */ /* 0x000fea000383ffff */
.L_x_117:
[----:B-1----:R1:W2:Y:S02]  /*d090*/  SYNCS.PHASECHK.TRANS64.TRYWAIT P0, [R8+URZ], R5 ;  /* 0x00000005080075a7 */ /* 0x0022a4000800017f */
[----:B--2---:R-:W-:Y:S05]  /*d0a0*/  @!P0 NANOSLEEP.SYNCS 0x989680 ;  /* 0x009896800000895d */ /* 0x004fea0003900000 */
[----:B------:R-:W2:Y:S02]  /*d0b0*/  @!P0 SYNCS.PHASECHK.TRANS64 P0, [R8+URZ], R5 ;  /* 0x00000005080085a7 */ /* 0x000ea4000800007f */
[----:B--2---:R-:W-:Y:S05]  /*d0c0*/  @!P0 BRA `(.L_x_117) ;  /* 0xfffffffc00f08947 */ /* 0x004fea000383ffff */
[----:B------:R-:W-:Y:S05]  /*d0d0*/  BRA `(.L_x_161) ;  /* 0xffffffec00107947 */ /* 0x000fea000383ffff */
.L_x_119:
[----:B0-----:R0:W2:Y:S02]  /*d0e0*/  SYNCS.PHASECHK.TRANS64.TRYWAIT P0, [R7+URZ], R4 ;  /* 0x00000004070075a7 */ /* 0x0010a4000800017f */
[----:B--2---:R-:W-:Y:S05]  /*d0f0*/  @!P0 NANOSLEEP.SYNCS 0x989680 ;  /* 0x009896800000895d */ /* 0x004fea0003900000 */
[----:B------:R-:W2:Y:S02]  /*d100*/  @!P0 SYNCS.PHASECHK.TRANS64 P0, [R7+URZ], R4 ;  /* 0x00000004070085a7 */ /* 0x000ea4000800007f */
[----:B--2---:R-:W-:Y:S05]  /*d110*/  @!P0 BRA `(.L_x_119) ;  /* 0xfffffffc00f08947 */ /* 0x004fea000383ffff */
[----:B------:R-:W-:Y:S05]  /*d120*/  BRA `(.L_x_162) ;  /* 0xffffffec00147947 */ /* 0x000fea000383ffff */
.L_x_163:
[----:B------:R-:W-:-:S00]  /*d130*/  BRA `(.L_x_163) ;  /* 0xfffffffc00fc7947 */ /* 0x000fc0000383ffff */
[----:B------:R-:W-:-:S00]  /*d140*/  NOP ;  /* 0x0000000000007918 */ /* 0x000fc00000000000 */
        /* <DEDUP_REMOVED lines=11> */
.L_x_2981:


//--------------------- .text._ZN7cutlass13device_kernelIN5flash11enable_sm90INS1_16FlashAttnFwdSm90INS1_25CollectiveMainloopFwdSm90ILi2EN4cute5tupleIJNS5_1CILi1EEES8_S8_EEENS6_IJNS7_ILi128EEESA_NS7_ILi192EEEEEELi128ENS_10bfloat16_tEfNS_4arch4Sm90ELb0ELb0ELb0ELb1ELb0ELb0ELb0ELb1ELb1ELb1ELb1ELb0EEENS1_21CollectiveEpilogueFwdINS6_IJSA_SA_SA_EEES9_SD_SF_Li256ELb1ELb1ELb1ELb0EEENS1_36VarlenDynamicPersistentTileSchedulerILi128ELi128ELi256ELi128ELb1ELb1ELb1ELb0ELb1ELb1EEEEEEEEEvNT_6ParamsE --------------------------
	.section	.text._ZN7cutlass13device_kernelIN5flash11enable_sm90INS1_16FlashAttnFwdSm90INS1_25CollectiveMainloopFwdSm90ILi2EN4cute5tupleIJNS5_1CILi1EEES8_S8_EEENS6_IJNS7_ILi128EEESA_NS7_ILi192EEEEEELi128ENS_10bfloat16_tEfNS_4arch4Sm90ELb0ELb0ELb0ELb1ELb0ELb0ELb0ELb1ELb1ELb1ELb1ELb0EEENS1_21CollectiveEpilogueFwdINS6_IJSA_SA_SA_EEES9_SD_SF_Li256ELb1ELb1ELb1ELb0EEENS1_36VarlenDynamicPersistentTileSchedulerILi128ELi128ELi256ELi128ELb1ELb1ELb1ELb0ELb1ELb1EEEEEEEEEvNT_6ParamsE,"ax",@progbits
	.align	128
.text._ZN7cutlass13device_kernelIN5flash11enable_sm90INS1_16FlashAttnFwdSm90INS1_25CollectiveMainloopFwdSm90ILi2EN4cute5tupleIJNS5_1CILi1EEES8_S8_EEENS6_IJNS7_ILi128EEESA_NS7_ILi192EEEEEELi128ENS_10bfloat16_tEfNS_4arch4Sm90ELb0ELb0ELb0ELb1ELb0ELb0ELb0ELb1ELb1ELb1ELb1ELb0EEENS1_21CollectiveEpilogueFwdINS6_IJSA_SA_SA_EEES9_SD_SF_Li256ELb1ELb1ELb1ELb0EEENS1_36VarlenDynamicPersistentTileSchedulerILi128ELi128ELi256ELi128ELb1ELb1ELb1ELb0ELb1ELb1EEEEEEEEEvNT_6ParamsE:
        .type           _ZN7cutlass13device_kernelIN5flash11enable_sm90INS1_16FlashAttnFwdSm90INS1_25CollectiveMainloopFwdSm90ILi2EN4cute5tupleIJNS5_1CILi1EEES8_S8_EEENS6_IJNS7_ILi128EEESA_NS7_ILi192EEEEEELi128ENS_10bfloat16_tEfNS_4arch4Sm90ELb0ELb0ELb0ELb1ELb0ELb0ELb0ELb1ELb1ELb1ELb1ELb0EEENS1_21CollectiveEpilogueFwdINS6_IJSA_SA_SA_EEES9_SD_SF_Li256ELb1ELb1ELb1ELb0EEENS1_36VarlenDynamicPersistentTileSchedulerILi128ELi128ELi256ELi128ELb1ELb1ELb1ELb0ELb1ELb1EEEEEEEEEvNT_6ParamsE,@function
        .size           _ZN7cutlass13device_kernelIN5flash11enable_sm90INS1_16FlashAttnFwdSm90INS1_25CollectiveMainloopFwdSm90ILi2EN4cute5tupleIJNS5_1CILi1EEES8_S8_EEENS6_IJNS7_ILi128EEESA_NS7_ILi192EEEEEELi128ENS_10bfloat16_tEfNS_4arch4Sm90ELb0ELb0ELb0ELb1ELb0ELb0ELb0ELb1ELb1ELb1ELb1ELb0EEENS1_21CollectiveEpilogueFwdINS6_IJSA_SA_SA_EEES9_SD_SF_Li256ELb1ELb1ELb1ELb0EEENS1_36VarlenDynamicPersistentTileSchedulerILi128ELi128ELi256ELi128ELb1ELb1ELb1ELb0ELb1ELb1EEEEEEEEEvNT_6ParamsE,(.L_x_2982 - _ZN7cutlass13device_kernelIN5flash11enable_sm90INS1_16FlashAttnFwdSm90INS1_25CollectiveMainloopFwdSm90ILi2EN4cute5tupleIJNS5_1CILi1EEES8_S8_EEENS6_IJNS7_ILi128EEESA_NS7_ILi192EEEEEELi128ENS_10bfloat16_tEfNS_4arch4Sm90ELb0ELb0ELb0ELb1ELb0ELb0ELb0ELb1ELb1ELb1ELb1ELb0EEENS1_21CollectiveEpilogueFwdINS6_IJSA_SA_SA_EEES9_SD_SF_Li256ELb1ELb1ELb1ELb0EEENS1_36VarlenDynamicPersistentTileSchedulerILi128ELi128ELi256ELi128ELb1ELb1ELb1ELb0ELb1ELb1EEEEEEEEEvNT_6ParamsE)
        .other          _ZN7cutlass13device_kernelIN5flash11enable_sm90INS1_16FlashAttnFwdSm90INS1_25CollectiveMainloopFwdSm90ILi2EN4cute5tupleIJNS5_1CILi1EEES8_S8_EEENS6_IJNS7_ILi128EEESA_NS7_ILi192EEEEEELi128ENS_10bfloat16_tEfNS_4arch4Sm90ELb0ELb0ELb0ELb1ELb0ELb0ELb0ELb1ELb1ELb1ELb1ELb0EEENS1_21CollectiveEpilogueFwdINS6_IJSA_SA_SA_EEES9_SD_SF_Li256ELb1ELb1ELb1ELb0EEENS1_36VarlenDynamicPersistentTileSchedulerILi128ELi128ELi256ELi128ELb1ELb1ELb1ELb0ELb1ELb1EEEEEEEEEvNT_6ParamsE,@"STO_CUDA_ENTRY STV_DEFAULT"
_ZN7cutlass13device_kernelIN5flash11enable_sm90INS1_16FlashAttnFwdSm90INS1_25CollectiveMainloopFwdSm90ILi2EN4cute5tupleIJNS5_1CILi1EEES8_S8_EEENS6_IJNS7_ILi128EEESA_NS7_ILi192EEEEEELi128ENS_10bfloat16_tEfNS_4arch4Sm90ELb0ELb0ELb0ELb1ELb0ELb0ELb0ELb1ELb1ELb1ELb1ELb0EEENS1_21CollectiveEpilogueFwdINS6_IJSA_SA_SA_EEES9_SD_SF_Li256ELb1ELb1ELb1ELb0EEENS1_36VarlenDynamicPersistentTileSchedulerILi128ELi128ELi256ELi128ELb1ELb1ELb1ELb0ELb1ELb1EEEEEEEEEvNT_6ParamsE:
        /* <DEDUP_REMOVED lines=17> */
.L_x_165:
[----:B------:R-:W-:Y:S05]  /*0110*/  BSYNC B0 ;  /* 0x0000000000007941 */ /* 0x000fea0003800000 */
.L_x_164:
        /* <DEDUP_REMOVED lines=40> */
.L_x_166:
        /* <DEDUP_REMOVED lines=22> */
.L_x_167:
        /* <DEDUP_REMOVED lines=18> */
.L_x_168:
        /* <DEDUP_REMOVED lines=22> */
.L_x_169:
        /* <DEDUP_REMOVED lines=22> */
.L_x_170:
[----:B0-----:R-:W-:Y:S01]  /*08e0*/  ISETP.NE.AND P0, PT, R2, RZ, PT ;  /* 0x000000ff0200720c */ /* 0x001fe20003f05270 */
[----:B------:R-:W-:Y:S01]  /*08f0*/  IMAD.MOV.U32 R2, RZ, RZ, 0x1 ;  /* 0x00000001ff027424 */ /* 0x000fe200078e00ff */
[----:B------:R-:W-:Y:S01]  /*0900*/  NOP ;  /* 0x0000000000007918 */ /* 0x000fe20000000000 */
[----:B------:R-:W-:-:S03]  /*0910*/  ULDC.64 UR40, c[0x0][0x208] ;  /* 0x0000820000287ab9 */ /* 0x000fc60000000a00 */
[----:B------:R-:W-:-:S05]  /*0920*/  SEL R2, R2, 0x2, !P0 ;  /* 0x0000000202027807 */ /* 0x000fca0004000000 */
[----:B------:R0:W-:Y:S01]  /*0930*/  STL [R1+0x5c], R2 ;  /* 0x00005c0201007387 */ /* 0x0001e20000100800 */
[----:B-123--:R-:W-:Y:S06]  /*0940*/  BAR.SYNC.DEFER_BLOCKING 0x0 ;  /* 0x0000000000007b1d */ /* 0x00efec0000010000 */
[----:B------:R-:W-:Y:S05]  /*0950*/  @!P0 BRA `(.L_x_171) ;  /* 0x0000009000f08947 */ /* 0x000fea0003800000 */
.L_x_172:
[----:B------:R-:W-:-:S08]  /*0960*/  NOP ;  /* 0x0000000000007918 */ /* 0x000fd00000000000 */
[----:B------:R-:W1:Y:S02]  /*0970*/  USETMAXREG.TRY_ALLOC.CTAPOOL UP0, 0xf0 ;  /* 0x000000f0000079c8 */ /* 0x000e640008000600 */
[----:B-1----:R-:W-:-:S13]  /*0980*/  PLOP3.LUT P0, PT, PT, PT, UP0, 0x80, 0x0 ;  /* 0x000000000000781c */ /* 0x002fda0003f0f008 */
[----:B------:R-:W-:Y:S05]  /*0990*/  @!P0 BRA `(.L_x_172) ;  /* 0xfffffffc00f08947 */ /* 0x000fea000383ffff */
[----:B------:R-:W1:Y:S08]  /*09a0*/  S2UR UR5, SR_CgaCtaId ;  /* 0x00000000000579c3 */ /* 0x000e700000008800 */
[----:B------:R-:W-:Y:S06]  /*09b0*/  BAR.ARV 0x8, 0x180 ;  /* 0x0206000000007b1d */ /* 0x000fec0000002000 */
[----:B------:R-:W-:-:S02]  /*09c0*/  UMOV UR4, 0x400 ;  /* 0x0000040000047882 */ /* 0x000fc40000000000 */
[----:B------:R-:W-:Y:S01]  /*09d0*/  BAR.SYNC.DEFER_BLOCKING 0x5, 0x180 ;  /* 0x0146000000007b1d */ /* 0x000fe20000010000 */
[----:B-1----:R-:W-:-:S09]  /*09e0*/  ULEA UR4, UR5, UR4, 0x18 ;  /* 0x0000000405047291 */ /* 0x002fd2000f8ec03f */
[----:B------:R-:W1:Y:S01]  /*09f0*/  LDS.128 R12, [UR4+0x348d0] ;  /* 0x0348d004ff0c7984 */ /* 0x000e620008000c00 */
[----:B------:R-:W-:Y:S01]  /*0a00*/  ULDC UR4, c[0x0][0xc3c] ;  /* 0x00030f0000047ab9 */ /* 0x000fe20000000800 */
[----:B------:R-:W-:Y:S06]  /*0a10*/  BAR.ARV 0x4, 0x180 ;  /* 0x0106000000007b1d */ /* 0x000fec0000002000 */
[----:B-1----:R-:W-:-:S13]  /*0a20*/  ISETP.GE.AND P0, PT, R15, UR4, PT ;  /* 0x000000040f007c0c */ /* 0x002fda000bf06270 */
[----:B------:R-:W-:Y:S05]  /*0a30*/  @P0 EXIT ;  /* 0x000000000000094d */ /* 0x000fea0003800000 */
[----:B------:R-:W2:Y:S01]  /*0a40*/  LDL.LU R10, [R1+0x5c] ;  /* 0x00005c00010a7983 */ /* 0x000ea20000300800 */
[----:B------:R-:W1:Y:S02]  /*0a50*/  S2R R0, SR_TID.X ;  /* 0x0000000000007919 */ /* 0x000e640000002100 */
[----:B-1----:R-:W-:-:S05]  /*0a60*/  VIADD R230, R0, 0xffffff80 ;  /* 0xffffff8000e67836 */ /* 0x002fca0000000000 */
[----:B------:R-:W-:-:S04]  /*0a70*/  SHF.R.S32.HI R3, RZ, 0x1f, R230 ;  /* 0x0000001fff037819 */ /* 0x000fc800000114e6 */
[----:B------:R-:W-:-:S04]  /*0a80*/  LEA.HI R5, R3, R230, RZ, 0x7 ;  /* 0x000000e603057211 */ /* 0x000fc800078f38ff */
[----:B------:R-:W-:-:S05]  /*0a90*/  LOP3.LUT R7, R5, 0xffffff80, RZ, 0xc0, !PT ;  /* 0xffffff8005077812 */ /* 0x000fca00078ec0ff */
[----:B------:R-:W-:-:S05]  /*0aa0*/  IMAD.IADD R208, R230, 0x1, -R7 ;  /* 0x00000001e6d07824 */ /* 0x000fca00078e0a07 */
[----:B------:R-:W-:-:S04]  /*0ab0*/  SHF.R.S32.HI R9, RZ, 0x1f, R208 ;  /* 0x0000001fff097819 */ /* 0x000fc800000114d0 */
[----:B------:R-:W-:-:S04]  /*0ac0*/  LEA.HI R4, R9, R208, RZ, 0x2 ;  /* 0x000000d009047211 */ /* 0x000fc800078f10ff */
[--C-:B------:R-:W-:Y:S02]  /*0ad0*/  SHF.R.S32.HI R6, RZ, 0x2, R4.reuse ;  /* 0x00000002ff067819 */ /* 0x100fe40000011404 */
[----:B------:R-:W-:-:S04]  /*0ae0*/  SHF.R.S32.HI R11, RZ, 0x1f, R4 ;  /* 0x0000001fff0b7819 */ /* 0x000fc80000011404 */
[----:B------:R-:W-:Y:S02]  /*0af0*/  LEA.HI R11, R11, R6, RZ, 0x3 ;  /* 0x000000060b0b7211 */ /* 0x000fe400078f18ff */
[----:B------:R-:W-:Y:S02]  /*0b00*/  LEA.HI R9, R9, R208, RZ, 0x5 ;  /* 0x000000d009097211 */ /* 0x000fe400078f28ff */
[----:B------:R-:W-:Y:S02]  /*0b10*/  LOP3.LUT R11, R11, 0xfffffff8, RZ, 0xc0, !PT ;  /* 0xfffffff80b0b7812 */ /* 0x000fe400078ec0ff */
[CC--:B0-----:R-:W-:Y:S02]  /*0b20*/  LEA.HI R2, R3.reuse, R230.reuse, RZ, 0x5 ;  /* 0x000000e603027211 */ /* 0x0c1fe400078f28ff */
[CC--:B------:R-:W-:Y:S01]  /*0b30*/  LEA.HI R0, R3.reuse, R230.reuse, RZ, 0x4 ;  /* 0x000000e603007211 */ /* 0x0c0fe200078f20ff */
[----:B------:R-:W-:Y:S01]  /*0b40*/  IMAD.IADD R6, R6, 0x1, -R11 ;  /* 0x0000000106067824 */ /* 0x000fe200078e0a0b */
[----:B------:R-:W-:Y:S01]  /*0b50*/  SHF.R.S32.HI R9, RZ, 0x5, R9 ;  /* 0x00000005ff097819 */ /* 0x000fe20000011409 */
[----:B------:R-:W-:Y:S01]  /*0b60*/  IMAD.SHL.U32 R2, R2, 0x20, RZ ;  /* 0x0000002002027824 */ /* 0x000fe200078e00ff */
[----:B------:R-:W-:-:S02]  /*0b70*/  LEA.HI R8, R3, R230, RZ, 0x2 ;  /* 0x000000e603087211 */ /* 0x000fc400078f10ff */
[----:B------:R-:W-:Y:S02]  /*0b80*/  LEA.HI R3, R3, R230, RZ, 0x3 ;  /* 0x000000e603037211 */ /* 0x000fe400078f18ff */
[----:B------:R-:W-:Y:S01]  /*0b90*/  LOP3.LUT R7, R0, 0x3fffff0, RZ, 0xc0, !PT ;  /* 0x03fffff000077812 */ /* 0x000fe200078ec0ff */
[----:B------:R-:W-:Y:S01]  /*0ba0*/  IMAD R6, R9, 0x10, R6 ;  /* 0x0000001009067824 */ /* 0x000fe200078e0206 */
[----:B------:R-:W-:Y:S02]  /*0bb0*/  LOP3.LUT R9, R3, 0xfffffff8, RZ, 0xc0, !PT ;  /* 0xfffffff803097812 */ /* 0x000fe400078ec0ff */
[----:B------:R-:W-:Y:S01]  /*0bc0*/  LOP3.LUT R2, R2, 0xfffffc00, RZ, 0xc0, !PT ;  /* 0xfffffc0002027812 */ /* 0x000fe200078ec0ff */
[----:B------:R-:W-:Y:S01]  /*0bd0*/  IMAD.IADD R7, R230, 0x1, -R7 ;  /* 0x00000001e6077824 */ /* 0x000fe200078e0a07 */
[----:B------:R-:W-:Y:S02]  /*0be0*/  LOP3.LUT R11, R8, 0xfffffffc, RZ, 0xc0, !PT ;  /* 0xfffffffc080b7812 */ /* 0x000fe400078ec0ff */
[----:B------:R-:W-:Y:S01]  /*0bf0*/  SHF.R.S32.HI R224, RZ, 0x7, R5 ;  /* 0x00000007ffe07819 */ /* 0x000fe20000011405 */
[----:B------:R-:W-:Y:S01]  /*0c00*/  IMAD.IADD R184, R230, 0x1, -R9 ;  /* 0x00000001e6b87824 */ /* 0x000fe200078e0a09 */
[----:B------:R-:W-:Y:S01]  /*0c10*/  LOP3.LUT R9, R4, 0x7ffffffc, RZ, 0xc0, !PT ;  /* 0x7ffffffc04097812 */ /* 0x000fe200078ec0ff */
[----:B------:R-:W-:Y:S01]  /*0c20*/  IMAD R227, R7, 0x40, R2 ;  /* 0x0000004007e37824 */ /* 0x000fe200078e0202 */
[----:B------:R-:W-:Y:S01]  /*0c30*/  SHF.R.S32.HI R7, RZ, 0x4, R0 ;  /* 0x00000004ff077819 */ /* 0x000fe20000011400 */
[----:B------:R-:W-:Y:S01]  /*0c40*/  IMAD.IADD R11, R230, 0x1, -R11 ;  /* 0x00000001e60b7824 */ /* 0x000fe200078e0a0b */
[----:B------:R-:W-:Y:S01]  /*0c50*/  LEA.HI R5, R5, R224, RZ, 0x1 ;  /* 0x000000e005057211 */ /* 0x000fe200078f08ff */
[----:B------:R-:W-:Y:S01]  /*0c60*/  IMAD.IADD R9, R208, 0x1, -R9 ;  /* 0x00000001d0097824 */ /* 0x000fe200078e0a09 */
[----:B------:R-:W-:-:S02]  /*0c70*/  LEA.HI R0, R0, R7, RZ, 0x1 ;  /* 0x0000000700007211 */ /* 0x000fc400078f08ff */
[----:B------:R-:W-:Y:S02]  /*0c80*/  LEA.HI R2, R11, R11, RZ, 0x1 ;  /* 0x0000000b0b027211 */ /* 0x000fe400078f08ff */
[----:B------:R-:W-:Y:S01]  /*0c90*/  LOP3.LUT R5, R5, 0x3fffffe, RZ, 0xc0, !PT ;  /* 0x03fffffe05057812 */ /* 0x000fe200078ec0ff */
[----:B------:R-:W-:Y:S01]  /*0ca0*/  IMAD.SHL.U32 R18, R184, 0x8, RZ ;  /* 0x00000008b8127824 */ /* 0x000fe200078e00ff */
[----:B------:R-:W-:Y:S01]  /*0cb0*/  LOP3.LUT R0, R0, 0x1ffffffe, RZ, 0xc0, !PT ;  /* 0x1ffffffe00007812 */ /* 0x000fe200078ec0ff */
[----:B------:R-:W-:Y:S01]  /*0cc0*/  IMAD.SHL.U32 R205, R9, 0x2, RZ ;  /* 0x0000000209cd7824 */ /* 0x000fe200078e00ff */
[----:B------:R-:W-:Y:S01]  /*0cd0*/  LOP3.LUT R2, R2, 0x1ffffffe, RZ, 0xc0, !PT ;  /* 0x1ffffffe02027812 */ /* 0x000fe200078ec0ff */
[----:B------:R-:W-:Y:S02]  /*0ce0*/  IMAD.IADD R5, R224, 0x1, -R5 ;  /* 0x00000001e0057824 */ /* 0x000fe400078e0a05 */
[----:B------:R-:W-:Y:S02]  /*0cf0*/  VIADD R22, R18, 0x40 ;  /* 0x0000004012167836 */ /* 0x000fe40000000000 */
[----:B------:R-:W-:-:S02]  /*0d00*/  VIADD R202, R205, 0x8 ;  /* 0x00000008cdca7836 */ /* 0x000fc40000000000 */
[C---:B------:R-:W-:Y:S02]  /*0d10*/  VIADD R201, R205.reuse, 0x10 ;  /* 0x00000010cdc97836 */ /* 0x040fe40000000000 */
[C---:B------:R-:W-:Y:S02]  /*0d20*/  VIADD R200, R205.reuse, 0x18 ;  /* 0x00000018cdc87836 */ /* 0x040fe40000000000 */
[C---:B------:R-:W-:Y:S02]  /*0d30*/  VIADD R199, R205.reuse, 0x20 ;  /* 0x00000020cdc77836 */ /* 0x040fe40000000000 */
[C---:B------:R-:W-:Y:S02]  /*0d40*/  VIADD R198, R205.reuse, 0x28 ;  /* 0x00000028cdc67836 */ /* 0x040fe40000000000 */
[C---:B------:R-:W-:Y:S02]  /*0d50*/  VIADD R197, R205.reuse, 0x30 ;  /* 0x00000030cdc57836 */ /* 0x040fe40000000000 */
        /* <DEDUP_REMOVED lines=8> */
[----:B------:R-:W-:Y:S02]  /*0de0*/  VIADD R188, R205, 0x78 ;  /* 0x00000078cdbc7836 */ /* 0x000fe40000000000 */
[----:B------:R-:W-:Y:S02]  /*0df0*/  IMAD.IADD R0, R7, 0x1, -R0 ;  /* 0x0000000107007824 */ /* 0x000fe400078e0a00 */
[----:B------:R-:W-:Y:S02]  /*0e00*/  IMAD.IADD R226, R11, 0x1, -R2 ;  /* 0x000000010be27824 */ /* 0x000fe400078e0a02 */
[----:B------:R-:W-:Y:S01]  /*0e10*/  IMAD R225, R5, 0x40, R6 ;  /* 0x0000004005e17824 */ /* 0x000fe200078e0206 */
[----:B------:R-:W-:Y:S01]  /*0e20*/  SHF.R.S32.HI R206, RZ, 0x3, R3 ;  /* 0x00000003ffce7819 */ /* 0x000fe20000011403 */
[----:B------:R-:W-:Y:S01]  /*0e30*/  IMAD R227, R0, 0x8, R227 ;  /* 0x0000000800e37824 */ /* 0x000fe200078e02e3 */
[----:B------:R-:W-:Y:S01]  /*0e40*/  SHF.R.S32.HI R229, RZ, 0x1f, R18 ;  /* 0x0000001fffe57819 */ /* 0x000fe20000011412 */
[----:B------:R-:W-:Y:S01]  /*0e50*/  IMAD.MOV.U32 R5, RZ, RZ, R13 ;  /* 0x000000ffff057224 */ /* 0x000fe200078e000d */
[----:B------:R-:W-:Y:S01]  /*0e60*/  SHF.R.S32.HI R228, RZ, 0x1f, R22 ;  /* 0x0000001fffe47819 */ /* 0x000fe20000011416 */
[----:B------:R-:W-:Y:S01]  /*0e70*/  IMAD.MOV.U32 R6, RZ, RZ, R14 ;  /* 0x000000ffff067224 */ /* 0x000fe200078e000e */
[----:B------:R-:W-:Y:S01]  /*0e80*/  SHF.R.S32.HI R223, RZ, 0x1f, R202 ;  /* 0x0000001fffdf7819 */ /* 0x000fe200000114ca */
[----:B------:R-:W-:Y:S01]  /*0e90*/  IMAD.MOV.U32 R7, RZ, RZ, R15 ;  /* 0x000000ffff077224 */ /* 0x000fe200078e000f */
[----:B------:R-:W-:Y:S01]  /*0ea0*/  SHF.R.S32.HI R222, RZ, 0x1f, R201 ;  /* 0x0000001fffde7819 */ /* 0x000fe200000114c9 */
[----:B------:R-:W-:Y:S01]  /*0eb0*/  IMAD.MOV.U32 R207, RZ, RZ, RZ ;  /* 0x000000ffffcf7224 */ /* 0x000fe200078e00ff */
[----:B------:R-:W-:Y:S01]  /*0ec0*/  SHF.R.S32.HI R221, RZ, 0x1f, R200 ;  /* 0x0000001fffdd7819 */ /* 0x000fe200000114c8 */
[----:B------:R-:W-:Y:S01]  /*0ed0*/  IMAD.MOV.U32 R16, RZ, RZ, RZ ;  /* 0x000000ffff107224 */ /* 0x000fe200078e00ff */
[----:B------:R-:W-:Y:S01]  /*0ee0*/  SHF.R.S32.HI R220, RZ, 0x1f, R199 ;  /* 0x0000001fffdc7819 */ /* 0x000fe200000114c7 */
[----:B------:R-:W-:Y:S01]  /*0ef0*/  IMAD.MOV.U32 R2, RZ, RZ, RZ ;  /* 0x000000ffff027224 */ /* 0x000fe200078e00ff */
[----:B------:R-:W-:Y:S01]  /*0f00*/  SHF.R.S32.HI R219, RZ, 0x1f, R198 ;  /* 0x0000001fffdb7819 */ /* 0x000fe200000114c6 */
[----:B------:R-:W-:Y:S01]  /*0f10*/  IMAD R226, R226, 0x8, R225 ;  /* 0x00000008e2e27824 */ /* 0x000fe200078e02e1 */
[----:B------:R-:W-:-:S02]  /*0f20*/  SHF.R.S32.HI R218, RZ, 0x1f, R197 ;  /* 0x0000001fffda7819 */ /* 0x000fc400000114c5 */
[----:B------:R-:W-:Y:S02]  /*0f30*/  SHF.R.S32.HI R217, RZ, 0x1f, R196 ;  /* 0x0000001fffd97819 */ /* 0x000fe400000114c4 */
[----:B------:R-:W-:Y:S02]  /*0f40*/  SHF.R.S32.HI R216, RZ, 0x1f, R195 ;  /* 0x0000001fffd87819 */ /* 0x000fe400000114c3 */
[----:B------:R-:W-:Y:S02]  /*0f50*/  SHF.R.S32.HI R215, RZ, 0x1f, R194 ;  /* 0x0000001fffd77819 */ /* 0x000fe400000114c2 */
[----:B------:R-:W-:Y:S02]  /*0f60*/  SHF.R.S32.HI R214, RZ, 0x1f, R193 ;  /* 0x0000001fffd67819 */ /* 0x000fe400000114c1 */
[----:B------:R-:W-:Y:S02]  /*0f70*/  SHF.R.S32.HI R213, RZ, 0x1f, R192 ;  /* 0x0000001fffd57819 */ /* 0x000fe400000114c0 */
[----:B------:R-:W-:-:S02]  /*0f80*/  SHF.R.S32.HI R212, RZ, 0x1f, R191 ;  /* 0x0000001fffd47819 */ /* 0x000fc400000114bf */
[----:B------:R-:W-:Y:S02]  /*0f90*/  SHF.R.S32.HI R211, RZ, 0x1f, R190 ;  /* 0x0000001fffd37819 */ /* 0x000fe400000114be */
[----:B------:R-:W-:Y:S02]  /*0fa0*/  SHF.R.S32.HI R210, RZ, 0x1f, R189 ;  /* 0x0000001fffd27819 */ /* 0x000fe400000114bd */
[----:B------:R-:W-:Y:S02]  /*0fb0*/  SHF.R.S32.HI R209, RZ, 0x1f, R188 ;  /* 0x0000001fffd17819 */ /* 0x000fe400000114bc */
[----:B--2---:R-:W-:-:S07]  /*0fc0*/  LOP3.LUT R19, R10, 0x1, RZ, 0xfc, !PT ;  /* 0x000000010a137812 */ /* 0x004fce00078efcff */
.L_x_219:
[----:B0-2-4-:R-:W0:Y:S01]  /*0fd0*/  LDC.64 R8, c[0x0][0xc88] ;  /* 0x00032200ff087b82 */ /* 0x015e220000000a00 */
[----:B------:R-:W-:-:S07]  /*0fe0*/  ULDC.64 UR4, c[0x0][0xa28] ;  /* 0x00028a0000047ab9 */ /* 0x000fce0000000a00 */
[----:B------:R-:W1:Y:S08]  /*0ff0*/  LDC.64 R12, c[0x0][0x418] ;  /* 0x00010600ff0c7b82 */ /* 0x000e700000000a00 */
[----:B------:R-:W2:Y:S01]  /*1000*/  LDC R0, c[0x0][0x424] ;  /* 0x00010900ff007b82 */ /* 0x000ea20000000800 */
[----:B0-----:R-:W-:Y:S01]  /*1010*/  IMAD.WIDE R8, R7, 0x4, R8 ;  /* 0x0000000407087825 */ /* 0x001fe200078e0208 */
[----:B------:R-:W-:-:S06]  /*1020*/  ISETP.NE.U32.AND P0, PT, RZ, UR4, PT ;  /* 0x00000004ff007c0c */ /* 0x000fcc000bf05070 */
[----:B------:R-:W0:Y:S01]  /*1030*/  LDC R7, c[0x0][0x2f0] ;  /* 0x0000bc00ff077b82 */ /* 0x000e220000000800 */
[----:B---3--:R-:W3:Y:S01]  /*1040*/  LDG.E R23, desc[UR40][R8.64] ;  /* 0x0000002808177981 */ /* 0x008ee2000c1e1900 */
[----:B------:R-:W-:Y:S01]  /*1050*/  ISETP.NE.AND.EX P0, PT, RZ, UR5, PT, P0 ;  /* 0x00000005ff007c0c */ /* 0x000fe2000bf05300 */
[----:B------:R-:W-:Y:S01]  /*1060*/  IMAD.MOV.U32 R3, RZ, RZ, RZ ;  /* 0x000000ffff037224 */ /* 0x000fe200078e00ff */
[----:B---3--:R-:W-:-:S11]  /*1070*/  SHF.R.S32.HI R204, RZ, 0x1f, R23 ;  /* 0x0000001fffcc7819 */ /* 0x008fd60000011417 */
[----:B------:R-:W-:-:S04]  /*1080*/  @P0 LEA R10, P1, R23, UR4, 0x2 ;  /* 0x00000004170a0c11 */ /* 0x000fc8000f8210ff */
[----:B------:R-:W-:Y:S01]  /*1090*/  @P0 LEA.HI.X R11, R23, UR5, R204, 0x2, P1 ;  /* 0x00000005170b0c11 */ /* 0x000fe200088f14cc */
[----:B------:R-:W-:Y:S02]  /*10a0*/  ULDC.64 UR4, c[0x0][0xa20] ;  /* 0x0002880000047ab9 */ /* 0x000fe40000000a00 */
[----:B------:R-:W-:Y:S02]  /*10b0*/  ISETP.NE.U32.AND P1, PT, RZ, UR4, PT ;  /* 0x00000004ff007c0c */ /* 0x000fe4000bf25070 */
[----:B------:R3:W5:Y:S01]  /*10c0*/  @P0 LDG.E R3, desc[UR40][R10.64] ;  /* 0x000000280a030981 */ /* 0x000762000c1e1900 */
[----:B-1----:R-:W-:Y:S02]  /*10d0*/  ISETP.NE.U32.AND P0, PT, R12, RZ, PT ;  /* 0x000000ff0c00720c */ /* 0x002fe40003f05070 */
[----:B------:R-:W-:Y:S02]  /*10e0*/  ISETP.NE.AND.EX P1, PT, RZ, UR5, PT, P1 ;  /* 0x00000005ff007c0c */ /* 0x000fe4000bf25310 */
[----:B------:R-:W-:-:S04]  /*10f0*/  ISETP.NE.AND.EX P0, PT, R13, RZ, PT, P0 ;  /* 0x000000ff0d00720c */ /* 0x000fc80003f05300 */
[----:B--2---:R-:W-:-:S05]  /*1100*/  SEL R0, R0, 0x1, P0 ;  /* 0x0000000100007807 */ /* 0x004fca0000000000 */
[----:B0-----:R-:W-:Y:S02]  /*1110*/  IMAD R104, R0, R7, RZ ;  /* 0x0000000700687224 */ /* 0x001fe400078e02ff */
[----:B------:R-:W-:-:S04]  /*1120*/  @P1 LEA R8, P2, R23, UR4, 0x2 ;  /* 0x0000000417081c11 */ /* 0x000fc8000f8410ff */
[----:B------:R-:W-:-:S05]  /*1130*/  @P1 LEA.HI.X R9, R23, UR5, R204, 0x2, P2 ;  /* 0x0000000517091c11 */ /* 0x000fca00090f14cc */
[----:B------:R3:W5:Y:S01]  /*1140*/  @P1 LDG.E R104, desc[UR40][R8.64] ;  /* 0x0000002808681981 */ /* 0x000762000c1e1900 */
[----:B------:R-:W-:Y:S05]  /*1150*/  @P1 BRA `(.L_x_173) ;  /* 0x0000000000241947 */ /* 0x000fea0003800000 */
[----:B------:R-:W-:Y:S02]  /*1160*/  ULDC.64 UR4, c[0x0][0xa08] ;  /* 0x0002820000047ab9 */ /* 0x000fe40000000a00 */
[----:B------:R-:W-:-:S04]  /*1170*/  ISETP.NE.U32.AND P0, PT, RZ, UR4, PT ;  /* 0x00000004ff007c0c */ /* 0x000fc8000bf05070 */
[----:B------:R-:W-:-:S13]  /*1180*/  ISETP.NE.AND.EX P0, PT, RZ, UR5, PT, P0 ;  /* 0x00000005ff007c0c */ /* 0x000fda000bf05300 */
[----:B------:R-:W-:Y:S05]  /*1190*/  @!P0 BRA `(.L_x_173) ;  /* 0x0000000000148947 */ /* 0x000fea0003800000 */
[----:B---3--:R-:W0:Y:S02]  /*11a0*/  LDC.64 R8, c[0x0][0xa08] ;  /* 0x00028200ff087b82 */ /* 0x008e240000000a00 */
[----:B0-----:R-:W-:-:S05]  /*11b0*/  IMAD.WIDE R8, R23, 0x4, R8 ;  /* 0x0000000417087825 */ /* 0x001fca00078e0208 */
[----:B-----5:R-:W2:Y:S04]  /*11c0*/  LDG.E R104, desc[UR40][R8.64] ;  /* 0x0000002808687981 */ /* 0x020ea8000c1e1900 */
[----:B------:R-:W2:Y:S02]  /*11d0*/  LDG.E R7, desc[UR40][R8.64+0x4] ;  /* 0x0000042808077981 */ /* 0x000ea4000c1e1900 */
[----:B--2---:R-:W-:-:S07]  /*11e0*/  IMAD.IADD R104, R7, 0x1, -R104 ;  /* 0x0000000107687824 */ /* 0x004fce00078e0a68 */
.L_x_173:
[----:B-----5:R-:W-:Y:S01]  /*11f0*/  IMAD.IADD R104, R104, 0x1, -R3 ;  /* 0x0000000168687824 */ /* 0x020fe200078e0a03 */
[C---:B------:R-:W-:Y:S01]  /*1200*/  LOP3.LUT R3, R6.reuse, 0xff000000, RZ, 0xc0, !PT ;  /* 0xff00000006037812 */ /* 0x040fe200078ec0ff */
[----:B------:R-:W-:Y:S01]  /*1210*/  IMAD.MOV.U32 R94, RZ, RZ, RZ ;  /* 0x000000ffff5e7224 */ /* 0x000fe200078e00ff */
[----:B------:R-:W-:Y:S01]  /*1220*/  LOP3.LUT R0, R6, 0xff0000, RZ, 0xc0, !PT ;  /* 0x00ff000006007812 */ /* 0x000fe200078ec0ff */
[C---:B------:R-:W-:Y:S01]  /*1230*/  VIADD R4, R104.reuse, 0x7f ;  /* 0x0000007f68047836 */ /* 0x040fe20000000000 */
[----:B------:R-:W-:Y:S02]  /*1240*/  ISETP.GE.AND P0, PT, R104, 0x1, PT ;  /* 0x000000016800780c */ /* 0x000fe40003f06270 */
[----:B------:R-:W-:Y:S02]  /*1250*/  SHF.R.U32.HI R3, RZ, 0x8, R3 ;  /* 0x00000008ff037819 */ /* 0x000fe40000011603 */
[----:B------:R-:W-:Y:S02]  /*1260*/  SHF.R.S32.HI R7, RZ, 0x1f, R4 ;  /* 0x0000001fff077819 */ /* 0x000fe40000011404 */
[----:B------:R-:W-:-:S02]  /*1270*/  LEA.HI R0, R0, R3, RZ, 0x10 ;  /* 0x0000000300007211 */ /* 0x000fc400078f80ff */
[----:B------:R-:W-:Y:S02]  /*1280*/  LEA.HI R7, R7, R4, RZ, 0x7 ;  /* 0x0000000407077211 */ /* 0x000fe400078f38ff */
[----:B------:R-:W-:Y:S02]  /*1290*/  LOP3.LUT R203, R0, 0xff, RZ, 0xc0, !PT ;  /* 0x000000ff00cb7812 */ /* 0x000fe400078ec0ff */
[----:B------:R-:W-:Y:S02]  /*12a0*/  SHF.R.U32.HI R186, RZ, 0x10, R0 ;  /* 0x00000010ffba7819 */ /* 0x000fe40000011600 */
[----:B---3--:R-:W-:Y:S01]  /*12b0*/  SHF.R.S32.HI R11, RZ, 0x7, R7 ;  /* 0x00000007ff0b7819 */ /* 0x008fe20000011407 */
[----:B------:R-:W-:Y:S06]  /*12c0*/  @!P0 BRA `(.L_x_174) ;  /* 0x0000000000748947 */ /* 0x000fec0003800000 */
[----:B------:R-:W0:Y:S01]  /*12d0*/  LDC R3, c[0x0][0x9f0] ;  /* 0x00027c00ff037b82 */ /* 0x000e220000000800 */
[----:B------:R-:W-:-:S04]  /*12e0*/  ISETP.NE.AND P0, PT, R186, RZ, PT ;  /* 0x000000ffba00720c */ /* 0x000fc80003f05270 */
[----:B0-----:R-:W-:-:S04]  /*12f0*/  SEL R12, R186, R3, P0 ;  /* 0x00000003ba0c7207 */ /* 0x001fc80000000000 */
[-C--:B------:R-:W-:Y:S02]  /*1300*/  IABS R4, R12.reuse ;  /* 0x0000000c00047213 */ /* 0x080fe40000000000 */
[----:B------:R-:W-:Y:S02]  /*1310*/  IADD3 R0, R11, -0x1, R12 ;  /* 0xffffffff0b007810 */ /* 0x000fe40007ffe00c */
[----:B------:R-:W0:Y:S01]  /*1320*/  I2F.RP R3, R4 ;  /* 0x0000000400037306 */ /* 0x000e220000209400 */
[----:B------:R-:W-:Y:S02]  /*1330*/  IABS R13, R12 ;  /* 0x0000000c000d7213 */ /* 0x000fe40000000000 */
[----:B------:R-:W-:Y:S02]  /*1340*/  IABS R10, R0 ;  /* 0x00000000000a7213 */ /* 0x000fe40000000000 */
[----:B------:R-:W-:-:S04]  /*1350*/  LOP3.LUT R0, R0, R12, RZ, 0x3c, !PT ;  /* 0x0000000c00007212 */ /* 0x000fc800078e3cff */
[----:B------:R-:W-:Y:S01]  /*1360*/  ISETP.GE.AND P2, PT, R0, RZ, PT ;  /* 0x000000ff0000720c */ /* 0x000fe20003f46270 */
[----:B0-----:R-:W0:Y:S02]  /*1370*/  MUFU.RCP R3, R3 ;  /* 0x0000000300037308 */ /* 0x001e240000001000 */
[----:B0-----:R-:W-:Y:S02]  /*1380*/  VIADD R8, R3, 0xffffffe ;  /* 0x0ffffffe03087836 */ /* 0x001fe40000000000 */
[----:B------:R-:W-:-:S04]  /*1390*/  IMAD.MOV R3, RZ, RZ, -R13 ;  /* 0x000000ffff037224 */ /* 0x000fc800078e0a0d */
[----:B------:R0:W1:Y:S02]  /*13a0*/  F2I.FTZ.U32.TRUNC.NTZ R9, R8 ;  /* 0x0000000800097305 */ /* 0x000064000021f000 */
[----:B0-----:R-:W-:Y:S02]  /*13b0*/  IMAD.MOV.U32 R8, RZ, RZ, RZ ;  /* 0x000000ffff087224 */ /* 0x001fe400078e00ff */
[----:B-1----:R-:W-:-:S04]  /*13c0*/  IMAD.MOV R7, RZ, RZ, -R9 ;  /* 0x000000ffff077224 */ /* 0x002fc800078e0a09 */
[----:B------:R-:W-:-:S04]  /*13d0*/  IMAD R7, R7, R4, RZ ;  /* 0x0000000407077224 */ /* 0x000fc800078e02ff */
[----:B------:R-:W-:-:S06]  /*13e0*/  IMAD.HI.U32 R9, R9, R7, R8 ;  /* 0x0000000709097227 */ /* 0x000fcc00078e0008 */
[----:B------:R-:W-:-:S04]  /*13f0*/  IMAD.HI.U32 R9, R9, R10, RZ ;  /* 0x0000000a09097227 */ /* 0x000fc800078e00ff */
[----:B------:R-:W-:-:S05]  /*1400*/  IMAD R3, R9, R3, R10 ;  /* 0x0000000309037224 */ /* 0x000fca00078e020a */
[----:B------:R-:W-:-:S13]  /*1410*/  ISETP.GT.U32.AND P1, PT, R4, R3, PT ;  /* 0x000000030400720c */ /* 0x000fda0003f24070 */
[----:B------:R-:W-:Y:S02]  /*1420*/  @!P1 IMAD.IADD R3, R3, 0x1, -R4 ;  /* 0x0000000103039824 */ /* 0x000fe400078e0a04 */
[----:B------:R-:W-:Y:S01]  /*1430*/  @!P1 VIADD R9, R9, 0x1 ;  /* 0x0000000109099836 */ /* 0x000fe20000000000 */
[----:B------:R-:W-:Y:S02]  /*1440*/  ISETP.NE.AND P1, PT, R12, RZ, PT ;  /* 0x000000ff0c00720c */ /* 0x000fe40003f25270 */
[----:B------:R-:W-:-:S13]  /*1450*/  ISETP.GE.U32.AND P0, PT, R3, R4, PT ;  /* 0x000000040300720c */ /* 0x000fda0003f06070 */
[----:B------:R-:W-:-:S04]  /*1460*/  @P0 VIADD R9, R9, 0x1 ;  /* 0x0000000109090836 */ /* 0x000fc80000000000 */
[----:B------:R-:W-:Y:S01]  /*1470*/  @!P2 IMAD.MOV R9, RZ, RZ, -R9 ;  /* 0x000000ffff09a224 */ /* 0x000fe200078e0a09 */
[----:B------:R-:W-:-:S05]  /*1480*/  @!P1 LOP3.LUT R9, RZ, R12, RZ, 0x33, !PT ;  /* 0x0000000cff099212 */ /* 0x000fca00078e33ff */
[----:B------:R-:W-:-:S07]  /*1490*/  IMAD.MOV.U32 R94, RZ, RZ, R9 ;  /* 0x000000ffff5e7224 */ /* 0x000fce00078e0009 */
.L_x_174:
[-C--:B------:R-:W-:Y:S01]  /*14a0*/  IMAD R17, R203, R94.reuse, RZ ;  /* 0x0000005ecb117224 */ /* 0x080fe200078e02ff */
[----:B------:R-:W-:Y:S01]  /*14b0*/  LOP3.LUT R185, R6, 0xffff, RZ, 0xc0, !PT ;  /* 0x0000ffff06b97812 */ /* 0x000fe200078ec0ff */
[----:B------:R-:W-:Y:S01]  /*14c0*/  IMAD.MOV.U32 R187, RZ, RZ, R5 ;  /* 0x000000ffffbb7224 */ /* 0x000fe200078e0005 */
[----:B------:R-:W-:Y:S01]  /*14d0*/  PLOP3.LUT P0, PT, PT, PT, PT, 0x80, 0x0 ;  /* 0x000000000000781c */ /* 0x000fe20003f0f070 */
[----:B------:R-:W-:Y:S01]  /*14e0*/  IMAD.MOV.U32 R95, RZ, RZ, RZ ;  /* 0x000000ffff5f7224 */ /* 0x000fe200078e00ff */
[----:B------:R-:W-:Y:S01]  /*14f0*/  VIADDMNMX R94, R17, R94, R11, PT ;  /* 0x0000005e115e7246 */ /* 0x000fe2000380010b */
[----:B------:R-:W-:Y:S01]  /*1500*/  IMAD.MOV.U32 R0, RZ, RZ, RZ ;  /* 0x000000ffff007224 */ /* 0x000fe200078e00ff */
[----:B------:R-:W-:Y:S02]  /*1510*/  CS2R R86, SRZ ;  /* 0x0000000000567805 */ /* 0x000fe4000001ff00 */
[----:B------:R-:W-:Y:S02]  /*1520*/  CS2R R84, SRZ ;  /* 0x0000000000547805 */ /* 0x000fe4000001ff00 */
[----:B------:R-:W-:-:S02]  /*1530*/  ISETP.GT.AND P1, PT, R94, R17, PT ;  /* 0x000000115e00720c */ /* 0x000fc40003f24270 */
        /* <DEDUP_REMOVED lines=31> */
[----:B------:R-:W0:Y:S01]  /*1730*/  SHFL.IDX PT, R0, R224, RZ, 0x1f ;  /* 0x00001fffe0007589 */ /* 0x000e2200000e0000 */
[----:B------:R-:W1:Y:S01]  /*1740*/  S2UR UR7, SR_CgaCtaId ;  /* 0x00000000000779c3 */ /* 0x000e620000008800 */
[----:B------:R-:W-:Y:S01]  /*1750*/  UMOV UR6, 0x400 ;  /* 0x0000040000067882 */ /* 0x000fe20000000000 */
[----:B0-----:R-:W-:Y:S01]  /*1760*/  R2UR UR4, R0 ;  /* 0x00000000000472ca */ /* 0x001fe200000e0000 */
[----:B-1----:R-:W-:-:S04]  /*1770*/  ULEA UR6, UR7, UR6, 0x18 ;  /* 0x0000000607067291 */ /* 0x002fc8000f8ec03f */
[----:B------:R-:W-:-:S04]  /*1780*/  UIADD3 UR6, UR6, 0x10400, URZ ;  /* 0x0001040006067890 */ /* 0x000fc8000fffe03f */
[----:B------:R-:W-:-:S04]  /*1790*/  ULOP3.LUT UP0, URZ, UR6, 0x3ff, URZ, 0xc0, !UPT ;  /* 0x000003ff063f7892 */ /* 0x000fc8000f80c03f */
[----:B------:R-:W-:Y:S02]  /*17a0*/  ULEA.HI UR5, UR4, UR4, URZ, 0x1 ;  /* 0x0000000404057291 */ /* 0x000fe4000f8f083f */
[----:B------:R-:W-:Y:S02]  /*17b0*/  PLOP3.LUT P0, PT, PT, PT, UP0, 0x80, 0x0 ;  /* 0x000000000000781c */ /* 0x000fe40003f0f008 */
        /* <DEDUP_REMOVED lines=11> */
[----:B------:R-:W-:Y:S01]  /*1870*/  IMAD.U32 R5, RZ, RZ, UR5 ;  /* 0x00000005ff057e24 */ /* 0x000fe2000f8e00ff */
[----:B------:R-:W-:Y:S01]  /*1880*/  ULDC.64 UR4, c[0x4][0xc0] ;  /* 0x0100300000047ab9 */ /* 0x000fe20000000a00 */
        /* <DEDUP_REMOVED lines=9> */
.L_x_176:
[----:B------:R-:W0:Y:S01]  /*1920*/  S2UR UR5, SR_CgaCtaId ;  /* 0x00000000000579c3 */ /* 0x000e220000008800 */
[----:B------:R-:W-:Y:S01]  /*1930*/  LEA.HI R0, R207, R207, RZ, 0x1 ;  /* 0x000000cfcf007211 */ /* 0x000fe200078f08ff */
[----:B------:R-:W-:Y:S01]  /*1940*/  UMOV UR4, 0x400 ;  /* 0x0000040000047882 */ /* 0x000fe20000000000 */
[----:B------:R-:W-:Y:S01]  /*1950*/  BSSY B0, `(.L_x_177) ;  /* 0x0000009000007945 */ /* 0x000fe20003800000 */
[----:B------:R-:W-:Y:S02]  /*1960*/  ISETP.NE.AND P0, PT, R19, 0x3, PT ;  /* 0x000000031300780c */ /* 0x000fe40003f05270 */
[----:B------:R-:W-:-:S05]  /*1970*/  LOP3.LUT R0, R0, 0xfffffffe, RZ, 0xc0, !PT ;  /* 0xfffffffe00007812 */ /* 0x000fca00078ec0ff */
[----:B------:R-:W-:-:S05]  /*1980*/  IMAD.IADD R3, R207, 0x1, -R0 ;  /* 0x00000001cf037824 */ /* 0x000fca00078e0a00 */
[----:B------:R-:W-:Y:S01]  /*1990*/  SHF.L.U32 R3, R3, 0x1f, RZ ;  /* 0x0000001f03037819 */ /* 0x000fe200000006ff */
[----:B0-----:R-:W-:-:S06]  /*19a0*/  ULEA UR4, UR5, UR4, 0x18 ;  /* 0x0000000405047291 */ /* 0x001fcc000f8ec03f */
[----:B------:R-:W-:-:S04]  /*19b0*/  IMAD.U32 R0, RZ, RZ, UR4 ;  /* 0x00000004ff007e24 */ /* 0x000fc8000f8e00ff */
[----:B------:R-:W0:Y:S02]  /*19c0*/  SYNCS.PHASECHK.TRANS64.TRYWAIT P1, [R0+URZ+0x34800], R3 ;  /* 0x03480003000075a7 */ /* 0x000e24000802017f */
[----:B0-----:R-:W-:Y:S05]  /*19d0*/  @!P1 BRA `(.L_x_178) ;  /* 0x000000e800d09947 */ /* 0x001fea0003800000 */
.L_x_342:
[----:B------:R-:W-:Y:S05]  /*19e0*/  BSYNC B0 ;  /* 0x0000000000007941 */ /* 0x000fea0003800000 */
.L_x_177:
[----:B------:R-:W-:Y:S05]  /*19f0*/  @!P0 BRA `(.L_x_179) ;  /* 0x0000000000048947 */ /* 0x000fea0003800000 */
[----:B------:R-:W-:Y:S01]  /*1a00*/  BPT.TRAP 0x1 ;  /* 0x000000040000795c */ /* 0x000fe20000300000 */
.L_x_179:
[----:B------:R-:W-:Y:S01]  /*1a10*/  IMAD R5, R2, 0x8, R0 ;  /* 0x0000000802057824 */ /* 0x000fe200078e0200 */
[----:B------:R-:W-:-:S04]  /*1a20*/  SHF.L.U32 R4, R16, 0x1f, RZ ;  /* 0x0000001f10047819 */ /* 0x000fc800000006ff */
[----:B------:R1:W2:Y:S01]  /*1a30*/  SYNCS.PHASECHK.TRANS64.TRYWAIT P2, [R5+URZ+0x34830], R4 ;  /* 0x03483004050075a7 */ /* 0x0002a2000804017f */
[----:B------:R-:W-:Y:S05]  /*1a40*/  @!P0 BRA `(.L_x_180) ;  /* 0x0000000000048947 */ /* 0x000fea0003800000 */
[----:B------:R-:W-:Y:S01]  /*1a50*/  BPT.TRAP 0x1 ;  /* 0x000000040000795c */ /* 0x000fe20000300000 */
.L_x_180:
[----:B0-----:R-:W0:Y:S01]  /*1a60*/  S2R R3, SR_TID.X ;  /* 0x0000000000037919 */ /* 0x001e220000002100 */
[----:B------:R-:W-:Y:S01]  /*1a70*/  IMAD.MOV.U32 R151, RZ, RZ, RZ ;  /* 0x000000ffff977224 */ /* 0x000fe200078e00ff */
[----:B0-----:R-:W-:Y:S01]  /*1a80*/  LOP3.LUT P1, RZ, R3, 0x7f, RZ, 0xc0, !PT ;  /* 0x0000007f03ff7812 */ /* 0x001fe2000782c0ff */
[----:B--2---:R-:W-:-:S12]  /*1a90*/  @P2 BRA `(.L_x_181) ;  /* 0x0000000000082947 */ /* 0x004fd80003800000 */
[----:B------:R-:W0:Y:S02]  /*1aa0*/  SYNCS.PHASECHK.TRANS64.TRYWAIT P2, [R5+URZ+0x34830], R4 ;  /* 0x03483004050075a7 */ /* 0x000e24000804017f */
[----:B0-----:R-:W-:Y:S05]  /*1ab0*/  @!P2 BRA `(.L_x_182) ;  /* 0x000000e800aca947 */ /* 0x001fea0003800000 */
.L_x_181:
[----:B------:R-:W-:Y:S05]  /*1ac0*/  WARPSYNC.ALL ;  /* 0x0000000000007948 */ /* 0x000fea0003800000 */
[----:B------:R-:W-:Y:S01]  /*1ad0*/  VIADD R3, R0, 0x1c400 ;  /* 0x0001c40000037836 */ /* 0x000fe20000000000 */
[----:B------:R-:W-:Y:S01]  /*1ae0*/  ULOP3.LUT UR52, UR52, 0x10000, URZ, 0xfc, !UPT ;  /* 0x0001000034347892 */ /* 0x000fe2000f8efc3f */
[----:B------:R-:W-:Y:S01]  /*1af0*/  WARPGROUP.ARRIVE ;  /* 0x00000000000079c5 */ /* 0x000fe20000000000 */
[----:B------:R-:W-:Y:S01]  /*1b00*/  UMOV UR53, 0x40000040 ;  /* 0x4000004000357882 */ /* 0x000fe20000000000 */
[----:B------:R-:W-:Y:S01]  /*1b10*/  UMOV UR55, 0x40000040 ;  /* 0x4000004000377882 */ /* 0x000fe20000000000 */
[----:B------:R-:W-:Y:S01]  /*1b20*/  SHF.R.U32.HI R3, RZ, 0x4, R3 ;  /* 0x00000004ff037819 */ /* 0x000fe20000011603 */
[----:B------:R-:W-:Y:S01]  /*1b30*/  UIADD3 UR56, UR52, 0x2, URZ ;  /* 0x0000000234387890 */ /* 0x000fe2000fffe03f */
[----:B------:R-:W-:Y:S01]  /*1b40*/  P2R R88, PR, RZ, 0x2 ;  /* 0x00000002ff587803 */ /* 0x000fe20000000000 */
[----:B------:R-:W-:Y:S01]  /*1b50*/  UMOV UR57, 0x40000040 ;  /* 0x4000004000397882 */ /* 0x000fe20000000000 */
[----:B------:R-:W-:Y:S01]  /*1b60*/  LOP3.LUT R3, R3, 0x3fff, RZ, 0xc0, !PT ;  /* 0x00003fff03037812 */ /* 0x000fe200078ec0ff */
[----:B------:R-:W-:Y:S01]  /*1b70*/  UMOV UR59, 0x40000040 ;  /* 0x40000040003b7882 */ /* 0x000fe20000000000 */
[----:B------:R-:W-:Y:S01]  /*1b80*/  UIADD3 UR8, UR52, 0x4, URZ ;  /* 0x0000000434087890 */ /* 0x000fe2000fffe03f */
[----:B------:R-:W-:Y:S01]  /*1b90*/  P2R R90, PR, RZ, 0x1 ;  /* 0x00000001ff5a7803 */ /* 0x000fe20000000000 */
[----:B------:R-:W-:Y:S01]  /*1ba0*/  UMOV UR9, 0x40000040 ;  /* 0x4000004000097882 */ /* 0x000fe20000000000 */
[----:B------:R-:W-:Y:S01]  /*1bb0*/  LOP3.LUT R7, R3, 0x10000, RZ, 0xfc, !PT ;  /* 0x0001000003077812 */ /* 0x000fe200078efcff */
[----:B------:R-:W-:Y:S01]  /*1bc0*/  UMOV UR11, 0x40000040 ;  /* 0x40000040000b7882 */ /* 0x000fe20000000000 */
[----:B------:R-:W-:Y:S01]  /*1bd0*/  UIADD3 UR12, UR52, 0x6, URZ ;  /* 0x00000006340c7890 */ /* 0x000fe2000fffe03f */
[----:B------:R-:W-:Y:S01]  /*1be0*/  IMAD.MOV.U32 R150, RZ, RZ, R151 ;  /* 0x000000ffff967224 */ /* 0x000fe200078e0097 */
[----:B------:R-:W-:Y:S01]  /*1bf0*/  UMOV UR13, 0x40000040 ;  /* 0x40000040000d7882 */ /* 0x000fe20000000000 */
[----:B------:R-:W-:Y:S01]  /*1c00*/  IMAD R3, R2, 0xc00, R7 ;  /* 0x00000c0002037824 */ /* 0x000fe200078e0207 */
[----:B------:R-:W-:Y:S01]  /*1c10*/  UMOV UR15, 0x40000040 ;  /* 0x40000040000f7882 */ /* 0x000fe20000000000 */
[----:B------:R-:W-:Y:S01]  /*1c20*/  UIADD3 UR16, UR52, 0x400, URZ ;  /* 0x0000040034107890 */ /* 0x000fe2000fffe03f */
[----:B------:R-:W-:Y:S01]  /*1c30*/  IMAD.MOV.U32 R149, RZ, RZ, R151 ;  /* 0x000000ffff957224 */ /* 0x000fe200078e0097 */
[----:B------:R-:W-:Y:S01]  /*1c40*/  UMOV UR17, 0x40000040 ;  /* 0x4000004000117882 */ /* 0x000fe20000000000 */
[----:B------:R-:W-:Y:S01]  /*1c50*/  R2UR UR54, R3 ;  /* 0x00000000033672ca */ /* 0x000fe200000e0000 */
[----:B------:R-:W-:Y:S01]  /*1c60*/  UMOV UR19, 0x40000040 ;  /* 0x4000004000137882 */ /* 0x000fe20000000000 */
[----:B------:R-:W-:Y:S01]  /*1c70*/  UIADD3 UR20, UR52, 0x402, URZ ;  /* 0x0000040234147890 */ /* 0x000fe2000fffe03f */
[----:B------:R-:W-:Y:S01]  /*1c80*/  IADD3 R3, R104, 0x80, -R205 ;  /* 0x0000008068037810 */ /* 0x000fe20007ffe8cd */
[----:B------:R-:W-:Y:S01]  /*1c90*/  UMOV UR21, 0x40000040 ;  /* 0x4000004000157882 */ /* 0x000fe20000000000 */
[----:B------:R-:W-:Y:S01]  /*1ca0*/  UMOV UR23, 0x40000040 ;  /* 0x4000004000177882 */ /* 0x000fe20000000000 */
[----:B------:R-:W-:Y:S01]  /*1cb0*/  UIADD3 UR24, UR52, 0x404, URZ ;  /* 0x0000040434187890 */ /* 0x000fe2000fffe03f */
[----:B------:R-:W-:Y:S01]  /*1cc0*/  IMAD.MOV.U32 R148, RZ, RZ, R151 ;  /* 0x000000ffff947224 */ /* 0x000fe200078e0097 */
[----:B------:R-:W-:Y:S01]  /*1cd0*/  UMOV UR25, 0x40000040 ;  /* 0x4000004000197882 */ /* 0x000fe20000000000 */
[----:B------:R-:W-:Y:S01]  /*1ce0*/  UMOV UR27, 0x40000040 ;  /* 0x40000040001b7882 */ /* 0x000fe20000000000 */
[----:B------:R-:W-:Y:S01]  /*1cf0*/  UIADD3 UR28, UR52, 0x406, URZ ;  /* 0x00000406341c7890 */ /* 0x000fe2000fffe03f */
[----:B------:R-:W-:Y:S01]  /*1d00*/  IMAD R6, R94, -0x80, R3 ;  /* 0xffffff805e067824 */ /* 0x000fe200078e0203 */
[----:B------:R-:W-:Y:S01]  /*1d10*/  UMOV UR29, 0x40000040 ;  /* 0x40000040001d7882 */ /* 0x000fe20000000000 */
[----:B------:R-:W-:Y:S01]  /*1d20*/  HGMMA.64x128x16.F32.BF16 R24, gdesc[UR52], RZ, !UPT, gsb0 ;  /* 0x01e00000341879f0 */ /* 0x000fe2000c0018ff */
[----:B------:R-:W-:Y:S01]  /*1d30*/  UIADD3 UR58, UR54, 0x2, URZ ;  /* 0x00000002363a7890 */ /* 0x000fe2000fffe03f */
[--C-:B------:R-:W-:Y:S01]  /*1d40*/  IMAD.MOV.U32 R147, RZ, RZ, R151.reuse ;  /* 0x000000ffff937224 */ /* 0x100fe200078e0097 */
[----:B------:R-:W-:Y:S01]  /*1d50*/  UIADD3 UR10, UR54, 0x4, URZ ;  /* 0x00000004360a7890 */ /* 0x000fe2000fffe03f */
[C---:B------:R-:W-:Y:S01]  /*1d60*/  ISETP.GT.AND P4, PT, R6.reuse, RZ, PT ;  /* 0x000000ff0600720c */ /* 0x040fe20003f84270 */
[----:B------:R-:W-:Y:S01]  /*1d70*/  UIADD3 UR14, UR54, 0x6, URZ ;  /* 0x00000006360e7890 */ /* 0x000fe2000fffe03f */
[C---:B------:R-:W-:Y:S01]  /*1d80*/  ISETP.GT.AND P3, PT, R6.reuse, 0x1, PT ;  /* 0x000000010600780c */ /* 0x040fe20003f64270 */
        /* <DEDUP_REMOVED lines=8> */
[----:B------:R-:W-:Y:S01]  /*1e10*/  UMOV UR31, 0x40000040 ;  /* 0x40000040001f7882 */ /* 0x000fe20000000000 */
[----:B------:R-:W-:Y:S01]  /*1e20*/  UIADD3 UR32, UR52, 0x800, URZ ;  /* 0x0000080034207890 */ /* 0x000fe2000fffe03f */
[----:B------:R-:W-:Y:S01]  /*1e30*/  ISETP.GT.AND P0, PT, R6, 0x60, PT ;  /* 0x000000600600780c */ /* 0x000fe20003f04270 */
[----:B------:R-:W-:Y:S01]  /*1e40*/  UIADD3 UR34, UR54, 0x800, URZ ;  /* 0x0000080036227890 */ /* 0x000fe2000fffe03f */
[--C-:B------:R-:W-:Y:S01]  /*1e50*/  IMAD.MOV.U32 R146, RZ, RZ, R151.reuse ;  /* 0x000000ffff927224 */ /* 0x100fe200078e0097 */
[----:B------:R-:W-:Y:S01]  /*1e60*/  UMOV UR33, 0x40000040 ;  /* 0x4000004000217882 */ /* 0x000fe20000000000 */
[----:B------:R-:W-:Y:S01]  /*1e70*/  UMOV UR35, 0x40000040 ;  /* 0x4000004000237882 */ /* 0x000fe20000000000 */
[----:B------:R-:W-:Y:S01]  /*1e80*/  UIADD3 UR36, UR52, 0x802, URZ ;  /* 0x0000080234247890 */ /* 0x000fe2000fffe03f */
[--C-:B------:R-:W-:Y:S01]  /*1e90*/  IMAD.MOV.U32 R145, RZ, RZ, R151.reuse ;  /* 0x000000ffff917224 */ /* 0x100fe200078e0097 */
        /* <DEDUP_REMOVED lines=16> */
[----:B------:R-:W-:Y:S01]  /*1fa0*/  ULDC UR4, c[0x0][0x988] ;  /* 0x0002620000047ab9 */ /* 0x000fe20000000800 */
        /* <DEDUP_REMOVED lines=21> */
[----:B------:R-:W-:Y:S01]  /*2100*/  IMAD.MOV.U32 R92, RZ, RZ, R151 ;  /* 0x000000ffff5c7224 */ /* 0x000fe200078e0097 */
        /* <DEDUP_REMOVED lines=37> */
[----:B01----:R-:W-:-:S02]  /*2360*/  FMNMX.FTZ R4, R111, R113, !PT ;  /* 0x000000716f047209 */ /* 0x003fc40007810000 */
        /* <DEDUP_REMOVED lines=103> */
[C---:B------:R-:W-:Y:S02]  /*29e0*/  ISETP.GT.AND P6, PT, R6.reuse, 0x79, PT ;  /* 0x000000790600780c */ /* 0x040fe40003fc4270 */
        /* <DEDUP_REMOVED lines=17> */
[----:B------:R-:W-:Y:S01]  /*2b00*/  ISETP.NE.AND P1, PT, R88, RZ, PT ;  /* 0x000000ff5800720c */ /* 0x000fe20003f25270 */
[--C-:B------:R-:W-:Y:S01]  /*2b10*/  IMAD.MOV.U32 R88, RZ, RZ, R151.reuse ;  /* 0x000000ffff587224 */ /* 0x100fe200078e0097 */
[----:B------:R-:W-:Y:S01]  /*2b20*/  ISETP.NE.AND P0, PT, R90, RZ, PT ;  /* 0x000000ff5a00720c */ /* 0x000fe20003f05270 */
[----:B------:R-:W-:Y:S01]  /*2b30*/  IMAD.MOV.U32 R90, RZ, RZ, R151 ;  /* 0x000000ffff5a7224 */ /* 0x000fe200078e0097 */
[----:B0-----:R-:W-:-:S02]  /*2b40*/  FMNMX.FTZ R10, R8, R3, !PT ;  /* 0x00000003080a7209 */ /* 0x001fc40007810000 */
[----:B------:R-:W-:-:S03]  /*2b50*/  FMNMX.FTZ R8, R11, R27, !PT ;  /* 0x0000001b0b087209 */ /* 0x000fc60007810000 */
[----:B------:R-:W0:Y:S01]  /*2b60*/  SHFL.BFLY PT, R3, R10, 0x1, 0x1f ;  /* 0x0c201f000a037f89 */ /* 0x000e2200000e0000 */
[----:B------:R-:W-:-:S03]  /*2b70*/  FMNMX.FTZ R8, R13, R8, !PT ;  /* 0x000000080d087209 */ /* 0x000fc60007810000 */
[----:B------:R-:W-:Y:S01]  /*2b80*/  @!P1 VIADD R5, R5, 0x34840 ;  /* 0x0003484005059836 */ /* 0x000fe20000000000 */
[----:B------:R-:W-:-:S04]  /*2b90*/  FMNMX.FTZ R8, R31, R8, !PT ;  /* 0x000000081f087209 */ /* 0x000fc80007810000 */
[----:B------:R-:W-:Y:S02]  /*2ba0*/  @!P1 PRMT R5, RZ, 0x654, R5 ;  /* 0x00000654ff059816 */ /* 0x000fe40000000005 */
[----:B------:R-:W-:Y:S02]  /*2bb0*/  FMNMX.FTZ R8, R15, R8, !PT ;  /* 0x000000080f087209 */ /* 0x000fe40007810000 */
[----:B------:R1:W-:Y:S02]  /*2bc0*/  @!P1 SYNCS.ARRIVE.TRANS64.RED.A1T0 RZ, [R5+URZ], RZ ;  /* 0x000000ff05ff99a7 */ /* 0x0003e4000810043f */
        /* <DEDUP_REMOVED lines=18> */
[-CC-:B------:R-:W-:Y:S01]  /*2cf0*/  FFMA.FTZ R168, R125, R4.reuse, -R6.reuse ;  /* 0x000000047da87223 */ /* 0x180fe20000010806 */
[----:B------:R-:W-:Y:S01]  /*2d00*/  FSEL R123, R82, -INF , P3 ;  /* 0xff800000527b7808 */ /* 0x000fe20001800000 */
[--C-:B------:R-:W-:Y:S01]  /*2d10*/  FFMA.FTZ R154, R9, R4, -R6.reuse ;  /* 0x00000004099a7223 */ /* 0x100fe20000010806 */
[----:B------:R-:W-:Y:S01]  /*2d20*/  FMNMX.FTZ R8, R37, R8, !PT ;  /* 0x0000000825087209 */ /* 0x000fe20007810000 */
[----:B------:R0:W-:Y:S01]  /*2d30*/  MUFU.EX2 R79, R10 ;  /* 0x0000000a004f7308 */ /* 0x0001e20000000800 */
[----:B------:R-:W-:Y:S01]  /*2d40*/  FSEL R91, R86, -INF , P5 ;  /* 0xff800000565b7808 */ /* 0x000fe20002800000 */
[--C-:B------:R-:W-:Y:S01]  /*2d50*/  FFMA.FTZ R180, R111, R4, -R6.reuse ;  /* 0x000000046fb47223 */ /* 0x100fe20000010806 */
[----:B------:R-:W-:Y:S01]  /*2d60*/  FMNMX.FTZ R8, R55, R8, !PT ;  /* 0x0000000837087209 */ /* 0x000fe20007810000 */
[-CC-:B------:R-:W-:Y:S01]  /*2d70*/  FFMA.FTZ R77, R113, R4.reuse, -R6.reuse ;  /* 0x00000004714d7223 */ /* 0x180fe20000010806 */
[----:B------:R-:W-:Y:S01]  /*2d80*/  FSEL R125, R87, -INF , P6 ;  /* 0xff800000577d7808 */ /* 0x000fe20003000000 */
[--C-:B------:R-:W-:Y:S01]  /*2d90*/  FFMA.FTZ R182, R115, R4, -R6.reuse ;  /* 0x0000000473b67223 */ /* 0x100fe20000010806 */
[----:B------:R-:W-:Y:S01]  /*2da0*/  FMNMX.FTZ R8, R41, R8, !PT ;  /* 0x0000000829087209 */ /* 0x000fe20007810000 */
[----:B------:R-:W-:Y:S01]  /*2db0*/  MUFU.EX2 R180, R180 ;  /* 0x000000b400b47308 */ /* 0x000fe20000000800 */
        /* <DEDUP_REMOVED lines=33> */
[----:B------:R-:W-:Y:S01]  /*2fd0*/  FFMA.FTZ R85, R85, R4, -R6 ;  /* 0x0000000455557223 */ /* 0x000fe20000010806 */
[----:B------:R-:W-:Y:S01]  /*2fe0*/  FMNMX.FTZ R8, R75, R8, !PT ;  /* 0x000000084b087209 */ /* 0x000fe20007810000 */
[----:B------:R-:W4:Y:S01]  /*2ff0*/  MUFU.EX2 R81, R81 ;  /* 0x0000005100517308 */ /* 0x000f220000000800 */
[----:B------:R-:W-:-:S02]  /*3000*/  IMAD.MOV.U32 R141, RZ, RZ, R151 ;  /* 0x000000ffff8d7224 */ /* 0x000fc400078e0097 */
[----:B------:R-:W-:Y:S01]  /*3010*/  FMNMX.FTZ R8, R73, R8, !PT ;  /* 0x0000000849087209 */ /* 0x000fe20007810000 */
[--C-:B------:R-:W-:Y:S02]  /*3020*/  IMAD.MOV.U32 R139, RZ, RZ, R151.reuse ;  /* 0x000000ffff8b7224 */ /* 0x100fe400078e0097 */
[--C-:B------:R-:W-:Y:S01]  /*3030*/  IMAD.MOV.U32 R137, RZ, RZ, R151.reuse ;  /* 0x000000ffff897224 */ /* 0x100fe200078e0097 */
[----:B------:R-:W-:Y:S01]  /*3040*/  FMNMX.FTZ R8, R121, R8, !PT ;  /* 0x0000000879087209 */ /* 0x000fe20007810000 */
[----:B------:R-:W5:Y:S01]  /*3050*/  MUFU.EX2 R176, R176 ;  /* 0x000000b000b07308 */ /* 0x000f620000000800 */
[--C-:B------:R-:W-:Y:S02]  /*3060*/  IMAD.MOV.U32 R135, RZ, RZ, R151.reuse ;  /* 0x000000ffff877224 */ /* 0x100fe400078e0097 */
[----:B------:R-:W-:Y:S01]  /*3070*/  FMNMX.FTZ R8, R123, R8, !PT ;  /* 0x000000087b087209 */ /* 0x000fe20007810000 */
[--C-:B------:R-:W-:Y:S02]  /*3080*/  IMAD.MOV.U32 R133, RZ, RZ, R151.reuse ;  /* 0x000000ffff857224 */ /* 0x100fe400078e0097 */
[--C-:B------:R-:W-:Y:S01]  /*3090*/  IMAD.MOV.U32 R131, RZ, RZ, R151.reuse ;  /* 0x000000ffff837224 */ /* 0x100fe200078e0097 */
[----:B------:R-:W-:Y:S01]  /*30a0*/  FMNMX.FTZ R8, R83, R8, !PT ;  /* 0x0000000853087209 */ /* 0x000fe20007810000 */
[----:B------:R-:W1:Y:S01]  /*30b0*/  MUFU.EX2 R111, R111 ;  /* 0x0000006f006f7308 */ /* 0x000e620000000800 */
[----:B------:R-:W-:-:S02]  /*30c0*/  IMAD.MOV.U32 R129, RZ, RZ, R151 ;  /* 0x000000ffff817224 */ /* 0x000fc400078e0097 */
[----:B------:R-:W-:Y:S01]  /*30d0*/  FMNMX.FTZ R8, R91, R8, !PT ;  /* 0x000000085b087209 */ /* 0x000fe20007810000 */
[--C-:B------:R-:W-:Y:S02]  /*30e0*/  IMAD.MOV.U32 R127, RZ, RZ, R151.reuse ;  /* 0x000000ffff7f7224 */ /* 0x100fe400078e0097 */
[--C-:B------:R-:W-:Y:S01]  /*30f0*/  IMAD.MOV.U32 R109, RZ, RZ, R151.reuse ;  /* 0x000000ffff6d7224 */ /* 0x100fe200078e0097 */
[----:B------:R-:W-:Y:S01]  /*3100*/  FMNMX.FTZ R8, R125, R8, !PT ;  /* 0x000000087d087209 */ /* 0x000fe20007810000 */
[----:B------:R-:W1:Y:S01]  /*3110*/  MUFU.EX2 R178, R178 ;  /* 0x000000b200b27308 */ /* 0x000e620000000800 */
[--C-:B------:R-:W-:Y:S02]  /*3120*/  IMAD.MOV.U32 R107, RZ, RZ, R151.reuse ;  /* 0x000000ffff6b7224 */ /* 0x100fe400078e0097 */
[--C-:B------:R-:W-:Y:S01]  /*3130*/  IMAD.MOV.U32 R105, RZ, RZ, R151.reuse ;  /* 0x000000ffff697224 */ /* 0x100fe200078e0097 */
[----:B------:R-:W0:Y:S01]  /*3140*/  SHFL.BFLY PT, R9, R8, 0x2, 0x1f ;  /* 0x0c401f0008097f89 */ /* 0x000e2200000e0000 */
[----:B------:R-:W-:-:S02]  /*3150*/  IMAD.MOV.U32 R103, RZ, RZ, R151 ;  /* 0x000000ffff677224 */ /* 0x000fc400078e0097 */
[--C-:B------:R-:W-:Y:S01]  /*3160*/  IMAD.MOV.U32 R101, RZ, RZ, R151.reuse ;  /* 0x000000ffff657224 */ /* 0x100fe200078e0097 */
[----:B------:R-:W1:Y:S01]  /*3170*/  MUFU.EX2 R113, R113 ;  /* 0x0000007100717308 */ /* 0x000e620000000800 */
[--C-:B------:R-:W-:Y:S02]  /*3180*/  IMAD.MOV.U32 R99, RZ, RZ, R151.reuse ;  /* 0x000000ffff637224 */ /* 0x100fe400078e0097 */
[----:B------:R-:W-:-:S05]  /*3190*/  IMAD.MOV.U32 R97, RZ, RZ, R151 ;  /* 0x000000ffff617224 */ /* 0x000fca00078e0097 */
        /* <DEDUP_REMOVED lines=13> */
[-CC-:B------:R-:W-:Y:S01]  /*3270*/  FFMA.FTZ R181, R11, R4.reuse, -R6.reuse ;  /* 0x000000040bb57223 */ /* 0x180fe20000010806 */
[-CC-:B------:R-:W-:Y:S01]  /*3280*/  FFMA.FTZ R8, R27, R4.reuse, -R6.reuse ;  /* 0x000000041b087223 */ /* 0x180fe20000010806 */
[-CC-:B------:R-:W-:Y:S01]  /*3290*/  FFMA.FTZ R183, R13, R4.reuse, -R6.reuse ;  /* 0x000000040db77223 */ /* 0x180fe20000010806 */
[----:B--2---:R-:W-:Y:S01]  /*32a0*/  FADD.FTZ R11, R180, R77 ;  /* 0x0000004db40b7221 */ /* 0x004fe20000010000 */
[-CC-:B------:R-:W-:Y:S01]  /*32b0*/  FFMA.FTZ R10, R31, R4.reuse, -R6.reuse ;  /* 0x000000041f0a7223 */ /* 0x180fe20000010806 */
[-CC-:B------:R-:W-:Y:S01]  /*32c0*/  FFMA.FTZ R177, R15, R4.reuse, -R6.reuse ;  /* 0x000000040fb17223 */ /* 0x180fe20000010806 */
[----:B------:R-:W-:Y:S01]  /*32d0*/  MUFU.EX2 R181, R181 ;  /* 0x000000b500b57308 */ /* 0x000fe20000000800 */
[----:B---3--:R-:W-:Y:S01]  /*32e0*/  FADD.FTZ R30, R182, R11 ;  /* 0x0000000bb61e7221 */ /* 0x008fe20000010000 */
[-CC-:B------:R-:W-:Y:S01]  /*32f0*/  FFMA.FTZ R12, R35, R4.reuse, -R6.reuse ;  /* 0x00000004230c7223 */ /* 0x180fe20000010806 */
[-CC-:B------:R-:W-:Y:S01]  /*3300*/  FFMA.FTZ R179, R21, R4.reuse, -R6.reuse ;  /* 0x0000000415b37223 */ /* 0x180fe20000010806 */
[-C--:B------:R-:W-:Y:S01]  /*3310*/  FFMA.FTZ R14, R39, R4.reuse, -R6 ;  /* 0x00000004270e7223 */ /* 0x080fe20000010806 */
[----:B----4-:R-:W-:Y:S01]  /*3320*/  FADD.FTZ R11, R81, R30 ;  /* 0x0000001e510b7221 */ /* 0x010fe20000010000 */
[-CC-:B------:R-:W-:Y:S01]  /*3330*/  FFMA.FTZ R173, R25, R4.reuse, -R6.reuse ;  /* 0x0000000419ad7223 */ /* 0x180fe20000010806 */
[-CC-:B------:R-:W-:Y:S01]  /*3340*/  FFMA.FTZ R20, R43, R4.reuse, -R6.reuse ;  /* 0x000000042b147223 */ /* 0x180fe20000010806 */
[----:B------:R-:W0:Y:S01]  /*3350*/  MUFU.EX2 R8, R8 ;  /* 0x0000000800087308 */ /* 0x000e220000000800 */
[----:B-----5:R-:W-:Y:S01]  /*3360*/  FADD.FTZ R32, R176, R11 ;  /* 0x0000000bb0207221 */ /* 0x020fe20000010000 */
[-CC-:B------:R-:W-:Y:S01]  /*3370*/  FFMA.FTZ R175, R29, R4.reuse, -R6.reuse ;  /* 0x000000041daf7223 */ /* 0x180fe20000010806 */
[-CC-:B------:R-:W-:Y:S01]  /*3380*/  FFMA.FTZ R24, R47, R4.reuse, -R6.reuse ;  /* 0x000000042f187223 */ /* 0x180fe20000010806 */
[-C--:B------:R-:W-:Y:S01]  /*3390*/  FFMA.FTZ R169, R33, R4.reuse, -R6 ;  /* 0x0000000421a97223 */ /* 0x080fe20000010806 */
[----:B-1----:R-:W-:Y:S01]  /*33a0*/  FADD.FTZ R11, R111, R32 ;  /* 0x000000206f0b7221 */ /* 0x002fe20000010000 */
[-CC-:B------:R-:W-:Y:S01]  /*33b0*/  FFMA.FTZ R26, R51, R4.reuse, -R6.reuse ;  /* 0x00000004331a7223 */ /* 0x180fe20000010806 */
[-CC-:B------:R-:W-:Y:S01]  /*33c0*/  FFMA.FTZ R171, R37, R4.reuse, -R6.reuse ;  /* 0x0000000425ab7223 */ /* 0x180fe20000010806 */
[----:B------:R-:W1:Y:S01]  /*33d0*/  MUFU.EX2 R183, R183 ;  /* 0x000000b700b77308 */ /* 0x000e620000000800 */
[----:B------:R-:W-:Y:S01]  /*33e0*/  FADD.FTZ R34, R178, R11 ;  /* 0x0000000bb2227221 */ /* 0x000fe20000010000 */
[-CC-:B------:R-:W-:Y:S01]  /*33f0*/  FFMA.FTZ R28, R55, R4.reuse, -R6.reuse ;  /* 0x00000004371c7223 */ /* 0x180fe20000010806 */
[-CC-:B------:R-:W-:Y:S01]  /*3400*/  FFMA.FTZ R153, R41, R4.reuse, -R6.reuse ;  /* 0x0000000429997223 */ /* 0x180fe20000010806 */
[-C--:B------:R-:W-:Y:S01]  /*3410*/  FFMA.FTZ R30, R59, R4.reuse, -R6 ;  /* 0x000000043b1e7223 */ /* 0x080fe20000010806 */
[----:B------:R-:W-:Y:S01]  /*3420*/  FADD.FTZ R13, R113, R34 ;  /* 0x00000022710d7221 */ /* 0x000fe20000010000 */
[-CC-:B------:R-:W-:Y:S01]  /*3430*/  FFMA.FTZ R45, R45, R4.reuse, -R6.reuse ;  /* 0x000000042d2d7223 */ /* 0x180fe20000010806 */
[-C--:B------:R-:W-:Y:S01]  /*3440*/  FFMA.FTZ R63, R63, R4.reuse, -R6 ;  /* 0x000000043f3f7223 */ /* 0x080fe20000010806 */
[----:B------:R-:W2:Y:S01]  /*3450*/  MUFU.EX2 R10, R10 ;  /* 0x0000000a000a7308 */ /* 0x000ea20000000800 */
[----:B0-----:R-:W-:Y:S01]  /*3460*/  FADD.FTZ R32, R181, R8 ;  /* 0x00000008b5207221 */ /* 0x001fe20000010000 */
[----:B------:R-:W-:Y:S01]  /*3470*/  FADD.FTZ R36, R172, R13 ;  /* 0x0000000dac247221 */ /* 0x000fe20000010000 */
[-CC-:B------:R-:W-:Y:S01]  /*3480*/  FFMA.FTZ R49, R49, R4.reuse, -R6.reuse ;  /* 0x0000000431317223 */ /* 0x180fe20000010806 */
[-CC-:B------:R-:W-:Y:S01]  /*3490*/  FFMA.FTZ R67, R67, R4.reuse, -R6.reuse ;  /* 0x0000000443437223 */ /* 0x180fe20000010806 */
[-C--:B------:R-:W-:Y:S01]  /*34a0*/  FFMA.FTZ R53, R53, R4.reuse, -R6 ;  /* 0x0000000435357223 */ /* 0x080fe20000010806 */
[----:B------:R-:W-:Y:S01]  /*34b0*/  FADD.FTZ R13, R115, R36 ;  /* 0x00000024730d7221 */ /* 0x000fe20000010000 */
[-C--:B------:R-:W-:Y:S01]  /*34c0*/  FFMA.FTZ R71, R71, R4.reuse, -R6 ;  /* 0x0000000447477223 */ /* 0x080fe20000010806 */
[----:B------:R-:W0:Y:S01]  /*34d0*/  MUFU.EX2 R177, R177 ;  /* 0x000000b100b17308 */ /* 0x000e220000000800 */
[----:B-1----:R-:W-:Y:S01]  /*34e0*/  FADD.FTZ R11, R183, R32 ;  /* 0x00000020b70b7221 */ /* 0x002fe20000010000 */
[----:B------:R-:W-:Y:S01]  /*34f0*/  FADD.FTZ R36, R174, R13 ;  /* 0x0000000dae247221 */ /* 0x000fe20000010000 */
[-CC-:B------:R-:W-:Y:S01]  /*3500*/  FFMA.FTZ R69, R69, R4.reuse, -R6.reuse ;  /* 0x0000000445457223 */ /* 0x180fe20000010806 */
[-CC-:B------:R-:W-:Y:S01]  /*3510*/  FFMA.FTZ R75, R75, R4.reuse, -R6.reuse ;  /* 0x000000044b4b7223 */ /* 0x180fe20000010806 */
[-C--:B------:R-:W-:Y:S01]  /*3520*/  FFMA.FTZ R73, R73, R4.reuse, -R6 ;  /* 0x0000000449497223 */ /* 0x080fe20000010806 */
[----:B------:R-:W-:Y:S01]  /*3530*/  FADD.FTZ R13, R117, R36 ;  /* 0x00000024750d7221 */ /* 0x000fe20000010000 */
[-CC-:B------:R-:W-:Y:S01]  /*3540*/  FFMA.FTZ R121, R121, R4.reuse, -R6.reuse ;  /* 0x0000000479797223 */ /* 0x180fe20000010806 */
[----:B------:R-:W1:Y:S01]  /*3550*/  MUFU.EX2 R12, R12 ;  /* 0x0000000c000c7308 */ /* 0x000e620000000800 */
[----:B--2---:R-:W-:Y:S01]  /*3560*/  FADD.FTZ R34, R10, R11 ;  /* 0x0000000b0a227221 */ /* 0x004fe20000010000 */
[----:B------:R-:W-:Y:S01]  /*3570*/  FADD.FTZ R38, R168, R13 ;  /* 0x0000000da8267221 */ /* 0x000fe20000010000 */
[-CC-:B------:R-:W-:Y:S01]  /*3580*/  FFMA.FTZ R123, R123, R4.reuse, -R6.reuse ;  /* 0x000000047b7b7223 */ /* 0x180fe20000010806 */
[-CC-:B------:R-:W-:Y:S01]  /*3590*/  FFMA.FTZ R83, R83, R4.reuse, -R6.reuse ;  /* 0x0000000453537223 */ /* 0x180fe20000010806 */
[-C--:B------:R-:W-:Y:S01]  /*35a0*/  FFMA.FTZ R91, R91, R4.reuse, -R6 ;  /* 0x000000045b5b7223 */ /* 0x080fe20000010806 */
[----:B------:R-:W-:Y:S01]  /*35b0*/  FADD.FTZ R13, R119, R38 ;  /* 0x00000026770d7221 */ /* 0x000fe20000010000 */
[----:B------:R-:W-:Y:S01]  /*35c0*/  FFMA.FTZ R125, R125, R4, -R6 ;  /* 0x000000047d7d7223 */ /* 0x000fe20000010806 */
[----:B------:R-:W2:Y:S01]  /*35d0*/  MUFU.EX2 R179, R179 ;  /* 0x000000b300b37308 */ /* 0x000ea20000000800 */
[----:B0-----:R-:W-:Y:S01]  /*35e0*/  FADD.FTZ R11, R177, R34 ;  /* 0x00000022b10b7221 */ /* 0x001fe20000010000 */
[----:B------:R-:W-:Y:S01]  /*35f0*/  FADD.FTZ R38, R170, R13 ;  /* 0x0000000daa267221 */ /* 0x000fe20000010000 */
[----:B------:R-:W-:-:S02]  /*3600*/  F2FP.BF16.F32.PACK_AB R181, R8, R181 ;  /* 0x000000b508b5723e */ /* 0x000fc400000010ff */
[----:B------:R-:W-:Y:S02]  /*3610*/  F2FP.BF16.F32.PACK_AB R183, R10, R183 ;  /* 0x000000b70ab7723e */ /* 0x000fe400000010ff */
[----:B------:R-:W-:Y:S01]  /*3620*/  F2FP.BF16.F32.PACK_AB R176, R111, R176 ;  /* 0x000000b06fb0723e */ /* 0x000fe200000010ff */
[----:B------:R-:W0:Y:S01]  /*3630*/  MUFU.EX2 R14, R14 ;  /* 0x0000000e000e7308 */ /* 0x000e220000000800 */
[C---:B-1----:R-:W-:Y:S01]  /*3640*/  FADD.FTZ R34, R12.reuse, R11 ;  /* 0x0000000b0c227221 */ /* 0x042fe20000010000 */
[----:B------:R-:W-:Y:S01]  /*3650*/  F2FP.BF16.F32.PACK_AB R177, R12, R177 ;  /* 0x000000b10cb1723e */ /* 0x000fe200000010ff */
[----:B------:R-:W-:Y:S01]  /*3660*/  VIADD R12, R94, 0xfffffffe ;  /* 0xfffffffe5e0c7836 */ /* 0x000fe20000000000 */
[----:B------:R-:W-:Y:S01]  /*3670*/  F2FP.BF16.F32.PACK_AB R178, R113, R178 ;  /* 0x000000b271b2723e */ /* 0x000fe200000010ff */
[--C-:B------:R-:W-:Y:S01]  /*3680*/  IMAD.MOV.U32 R113, RZ, RZ, R151.reuse ;  /* 0x000000ffff717224 */ /* 0x100fe200078e0097 */
[----:B------:R-:W-:Y:S01]  /*3690*/  F2FP.BF16.F32.PACK_AB R172, R115, R172 ;  /* 0x000000ac73ac723e */ /* 0x000fe200000010ff */
[--C-:B------:R-:W-:Y:S01]  /*36a0*/  IMAD.MOV.U32 R115, RZ, RZ, R151.reuse ;  /* 0x000000ffff737224 */ /* 0x100fe200078e0097 */
[----:B------:R-:W1:Y:S01]  /*36b0*/  MUFU.EX2 R173, R173 ;  /* 0x000000ad00ad7308 */ /* 0x000e620000000800 */
[----:B--2---:R-:W-:Y:S01]  /*36c0*/  FADD.FTZ R11, R179, R34 ;  /* 0x00000022b30b7221 */ /* 0x004fe20000010000 */
[----:B------:R-:W-:Y:S01]  /*36d0*/  ISETP.GE.AND P2, PT, R12, R17, PT ;  /* 0x000000110c00720c */ /* 0x000fe20003f46270 */
[--C-:B------:R-:W-:Y:S01]  /*36e0*/  IMAD.MOV.U32 R111, RZ, RZ, R151.reuse ;  /* 0x000000ffff6f7224 */ /* 0x100fe200078e0097 */
[----:B------:R-:W-:Y:S01]  /*36f0*/  F2FP.BF16.F32.PACK_AB R174, R117, R174 ;  /* 0x000000ae75ae723e */ /* 0x000fe200000010ff */
[--C-:B------:R-:W-:Y:S01]  /*3700*/  IMAD.MOV.U32 R117, RZ, RZ, R151.reuse ;  /* 0x000000ffff757224 */ /* 0x100fe200078e0097 */
[----:B------:R-:W-:Y:S01]  /*3710*/  F2FP.BF16.F32.PACK_AB R168, R119, R168 ;  /* 0x000000a877a8723e */ /* 0x000fe200000010ff */
[----:B------:R-:W-:Y:S01]  /*3720*/  IMAD.MOV.U32 R119, RZ, RZ, R151 ;  /* 0x000000ffff777224 */ /* 0x000fe200078e0097 */
[----:B------:R-:W2:Y:S01]  /*3730*/  MUFU.EX2 R20, R20 ;  /* 0x0000001400147308 */ /* 0x000ea20000000800 */
[----:B0-----:R-:W-:Y:S01]  /*3740*/  FADD.FTZ R36, R14, R11 ;  /* 0x0000000b0e247221 */ /* 0x001fe20000010000 */
[----:B------:R-:W-:Y:S01]  /*3750*/  F2FP.BF16.F32.PACK_AB R180, R77, R180 ;  /* 0x000000b44db4723e */ /* 0x000fe200000010ff */
[----:B------:R-:W-:Y:S01]  /*3760*/  IMAD.MOV.U32 R94, RZ, RZ, R151 ;  /* 0x000000ffff5e7224 */ /* 0x000fe200078e0097 */
[----:B------:R-:W-:-:S02]  /*3770*/  F2FP.BF16.F32.PACK_AB R182, R81, R182 ;  /* 0x000000b651b6723e */ /* 0x000fc400000010ff */
[----:B------:R-:W-:Y:S02]  /*3780*/  F2FP.BF16.F32.PACK_AB R170, R79, R170 ;  /* 0x000000aa4faa723e */ /* 0x000fe400000010ff */
[----:B------:R-:W0:Y:S01]  /*3790*/  MUFU.EX2 R175, R175 ;  /* 0x000000af00af7308 */ /* 0x000e220000000800 */
[----:B-1----:R-:W-:Y:S01]  /*37a0*/  FADD.FTZ R11, R173, R36 ;  /* 0x00000024ad0b7221 */ /* 0x002fe20000010000 */
[----:B------:R-:W-:-:S06]  /*37b0*/  F2FP.BF16.F32.PACK_AB R179, R14, R179 ;  /* 0x000000b30eb3723e */ /* 0x000fcc00000010ff */
[----:B------:R-:W1:Y:S01]  /*37c0*/  MUFU.EX2 R24, R24 ;  /* 0x0000001800187308 */ /* 0x000e620000000800 */
[C---:B--2---:R-:W-:Y:S01]  /*37d0*/  FADD.FTZ R36, R20.reuse, R11 ;  /* 0x0000000b14247221 */ /* 0x044fe20000010000 */
[----:B------:R-:W-:Y:S01]  /*37e0*/  FADD.FTZ R11, R79, R38 ;  /* 0x000000264f0b7221 */ /* 0x000fe20000010000 */
[----:B------:R-:W-:-:S05]  /*37f0*/  F2FP.BF16.F32.PACK_AB R173, R20, R173 ;  /* 0x000000ad14ad723e */ /* 0x000fca00000010ff */
[----:B------:R-:W2:Y:S01]  /*3800*/  MUFU.EX2 R152, R152 ;  /* 0x0000009800987308 */ /* 0x000ea20000000800 */
[----:B0-----:R-:W-:-:S07]  /*3810*/  FADD.FTZ R5, R175, R36 ;  /* 0x00000024af057221 */ /* 0x001fce0000010000 */
[----:B------:R-:W0:Y:S01]  /*3820*/  MUFU.EX2 R169, R169 ;  /* 0x000000a900a97308 */ /* 0x000e220000000800 */
[C---:B-1----:R-:W-:Y:S01]  /*3830*/  FADD.FTZ R38, R24.reuse, R5 ;  /* 0x0000000518267221 */ /* 0x042fe20000010000 */
[----:B------:R-:W-:-:S06]  /*3840*/  F2FP.BF16.F32.PACK_AB R175, R24, R175 ;  /* 0x000000af18af723e */ /* 0x000fcc00000010ff */
[----:B------:R-:W1:Y:S01]  /*3850*/  MUFU.EX2 R57, R57 ;  /* 0x0000003900397308 */ /* 0x000e620000000800 */
[----:B--2---:R-:W-:-:S07]  /*3860*/  FADD.FTZ R40, R152, R11 ;  /* 0x0000000b98287221 */ /* 0x004fce0000010000 */
[----:B------:R-:W2:Y:S01]  /*3870*/  MUFU.EX2 R26, R26 ;  /* 0x0000001a001a7308 */ /* 0x000ea20000000800 */
[----:B0-----:R-:W-:-:S07]  /*3880*/  FADD.FTZ R5, R169, R38 ;  /* 0x00000026a9057221 */ /* 0x001fce0000010000 */
[----:B------:R-:W0:Y:S01]  /*3890*/  MUFU.EX2 R154, R154 ;  /* 0x0000009a009a7308 */ /* 0x000e220000000800 */
[C---:B-1----:R-:W-:Y:S01]  /*38a0*/  FADD.FTZ R11, R57.reuse, R40 ;  /* 0x00000028390b7221 */ /* 0x042fe20000010000 */
[----:B------:R-:W-:-:S06]  /*38b0*/  F2FP.BF16.F32.PACK_AB R152, R57, R152 ;  /* 0x000000983998723e */ /* 0x000fcc00000010ff */
[----:B------:R-:W1:Y:S01]  /*38c0*/  MUFU.EX2 R171, R171 ;  /* 0x000000ab00ab7308 */ /* 0x000e620000000800 */
[C---:B--2---:R-:W-:Y:S01]  /*38d0*/  FADD.FTZ R38, R26.reuse, R5 ;  /* 0x000000051a267221 */ /* 0x044fe20000010000 */
[----:B------:R-:W-:-:S06]  /*38e0*/  F2FP.BF16.F32.PACK_AB R169, R26, R169 ;  /* 0x000000a91aa9723e */ /* 0x000fcc00000010ff */
[----:B------:R-:W2:Y:S01]  /*38f0*/  MUFU.EX2 R61, R61 ;  /* 0x0000003d003d7308 */ /* 0x000ea20000000800 */
[----:B0-----:R-:W-:-:S07]  /*3900*/  FADD.FTZ R40, R154, R11 ;  /* 0x0000000b9a287221 */ /* 0x001fce0000010000 */
[----:B------:R-:W0:Y:S01]  /*3910*/  MUFU.EX2 R28, R28 ;  /* 0x0000001c001c7308 */ /* 0x000e220000000800 */
[----:B-1----:R-:W-:-:S07]  /*3920*/  FADD.FTZ R5, R171, R38 ;  /* 0x00000026ab057221 */ /* 0x002fce0000010000 */
[----:B------:R-:W1:Y:S01]  /*3930*/  MUFU.EX2 R156, R156 ;  /* 0x0000009c009c7308 */ /* 0x000e620000000800 */
[C---:B--2---:R-:W-:Y:S01]  /*3940*/  FADD.FTZ R11, R61.reuse, R40 ;  /* 0x000000283d0b7221 */ /* 0x044fe20000010000 */
[----:B------:R-:W-:-:S06]  /*3950*/  F2FP.BF16.F32.PACK_AB R154, R61, R154 ;  /* 0x0000009a3d9a723e */ /* 0x000fcc00000010ff */
[----:B------:R-:W2:Y:S01]  /*3960*/  MUFU.EX2 R153, R153 ;  /* 0x0000009900997308 */ /* 0x000ea20000000800 */
[C---:B0-----:R-:W-:Y:S01]  /*3970*/  FADD.FTZ R6, R28.reuse, R5 ;  /* 0x000000051c067221 */ /* 0x041fe20000010000 */
[----:B------:R-:W-:-:S06]  /*3980*/  F2FP.BF16.F32.PACK_AB R171, R28, R171 ;  /* 0x000000ab1cab723e */ /* 0x000fcc00000010ff */
[----:B------:R-:W0:Y:S01]  /*3990*/  MUFU.EX2 R65, R65 ;  /* 0x0000004100417308 */ /* 0x000e220000000800 */
[----:B-1----:R-:W-:-:S07]  /*39a0*/  FADD.FTZ R40, R156, R11 ;  /* 0x0000000b9c287221 */ /* 0x002fce0000010000 */
[----:B------:R-:W1:Y:S01]  /*39b0*/  MUFU.EX2 R30, R30 ;  /* 0x0000001e001e7308 */ /* 0x000e620000000800 */
[----:B--2---:R-:W-:-:S07]  /*39c0*/  FADD.FTZ R5, R153, R6 ;  /* 0x0000000699057221 */ /* 0x004fce0000010000 */
[----:B------:R-:W2:Y:S01]  /*39d0*/  MUFU.EX2 R158, R158 ;  /* 0x0000009e009e7308 */ /* 0x000ea20000000800 */
[C---:B0-----:R-:W-:Y:S01]  /*39e0*/  FADD.FTZ R11, R65.reuse, R40 ;  /* 0x00000028410b7221 */ /* 0x041fe20000010000 */
[----:B------:R-:W-:-:S06]  /*39f0*/  F2FP.BF16.F32.PACK_AB R156, R65, R156 ;  /* 0x0000009c419c723e */ /* 0x000fcc00000010ff */
        /* <DEDUP_REMOVED lines=19> */
[----:B------:R-:W-:Y:S01]  /*3b30*/  F2FP.BF16.F32.PACK_AB R160, R89, R160 ;  /* 0x000000a059a0723e */ /* 0x000fe200000010ff */
[----:B------:R-:W-:-:S05]  /*3b40*/  IMAD.MOV.U32 R89, RZ, RZ, R151 ;  /* 0x000000ffff597224 */ /* 0x000fca00078e0097 */
        /* <DEDUP_REMOVED lines=9> */
[----:B------:R-:W-:Y:S01]  /*3be0*/  F2FP.BF16.F32.PACK_AB R162, R93, R162 ;  /* 0x000000a25da2723e */ /* 0x000fe200000010ff */
[----:B------:R-:W-:-:S05]  /*3bf0*/  IMAD.MOV.U32 R93, RZ, RZ, R151 ;  /* 0x000000ffff5d7224 */ /* 0x000fca00078e0097 */
        /* <DEDUP_REMOVED lines=9> */
[----:B------:R-:W-:Y:S01]  /*3c90*/  F2FP.BF16.F32.PACK_AB R164, R95, R164 ;  /* 0x000000a45fa4723e */ /* 0x000fe200000010ff */
[----:B------:R-:W-:-:S05]  /*3ca0*/  IMAD.MOV.U32 R95, RZ, RZ, R151 ;  /* 0x000000ffff5f7224 */ /* 0x000fca00078e0097 */
[----:B------:R1:W3:Y:S01]  /*3cb0*/  MUFU.EX2 R40, R121 ;  /* 0x0000007900287308 */ /* 0x0002e20000000800 */
[C---:B--2---:R-:W-:Y:S01]  /*3cc0*/  FADD.FTZ R44, R38.reuse, R5 ;  /* 0x00000005262c7221 */ /* 0x044fe20000010000 */
[----:B------:R-:W-:-:S06]  /*3cd0*/  F2FP.BF16.F32.PACK_AB R161, R38, R69 ;  /* 0x0000004526a1723e */ /* 0x000fcc00000010ff */
[----:B------:R-:W2:Y:S01]  /*3ce0*/  MUFU.EX2 R123, R123 ;  /* 0x0000007b007b7308 */ /* 0x000ea20000000800 */
[----:B0-----:R-:W-:Y:S01]  /*3cf0*/  FADD.FTZ R5, R73, R44 ;  /* 0x0000002c49057221 */ /* 0x001fe20000010000 */
[----:B-1----:R-:W-:-:S06]  /*3d00*/  IMAD.MOV.U32 R121, RZ, RZ, R151 ;  /* 0x000000ffff797224 */ /* 0x002fcc00078e0097 */
[----:B------:R-:W0:Y:S01]  /*3d10*/  MUFU.EX2 R42, R83 ;  /* 0x00000053002a7308 */ /* 0x000e220000000800 */
[C---:B---3--:R-:W-:Y:S01]  /*3d20*/  FADD.FTZ R10, R40.reuse, R5 ;  /* 0x00000005280a7221 */ /* 0x048fe20000010000 */
[----:B------:R-:W-:-:S06]  /*3d30*/  F2FP.BF16.F32.PACK_AB R163, R40, R73 ;  /* 0x0000004928a3723e */ /* 0x000fcc00000010ff */
[----:B------:R-:W1:Y:S01]  /*3d40*/  MUFU.EX2 R91, R91 ;  /* 0x0000005b005b7308 */ /* 0x000e620000000800 */
[----:B--2---:R-:W-:-:S07]  /*3d50*/  FADD.FTZ R5, R123, R10 ;  /* 0x0000000a7b057221 */ /* 0x004fce0000010000 */
[----:B------:R-:W2:Y:S01]  /*3d60*/  MUFU.EX2 R166, R166 ;  /* 0x000000a600a67308 */ /* 0x000ea20000000800 */
[C---:B0-----:R-:W-:Y:S01]  /*3d70*/  FADD.FTZ R10, R42.reuse, R5 ;  /* 0x000000052a0a7221 */ /* 0x041fe20000010000 */
[----:B------:R-:W-:Y:S01]  /*3d80*/  F2FP.BF16.F32.PACK_AB R165, R42, R123 ;  /* 0x0000007b2aa5723e */ /* 0x000fe200000010ff */
[----:B------:R-:W-:-:S05]  /*3d90*/  IMAD.MOV.U32 R123, RZ, RZ, R151 ;  /* 0x000000ffff7b7224 */ /* 0x000fca00078e0097 */
[----:B------:R0:W3:Y:S01]  /*3da0*/  MUFU.EX2 R8, R125 ;  /* 0x0000007d00087308 */ /* 0x0000e20000000800 */
[----:B-1----:R-:W-:Y:S01]  /*3db0*/  FADD.FTZ R5, R91, R10 ;  /* 0x0000000a5b057221 */ /* 0x002fe20000010000 */
[----:B------:R-:W-:-:S06]  /*3dc0*/  IMAD.MOV.U32 R10, RZ, RZ, 0x3f800000 ;  /* 0x3f800000ff0a7424 */ /* 0x000fcc00078e00ff */
[----:B------:R-:W1:Y:S01]  /*3dd0*/  MUFU.EX2 R85, R85 ;  /* 0x0000005500557308 */ /* 0x000e620000000800 */
[----:B--2---:R-:W-:Y:S01]  /*3de0*/  FADD.FTZ R6, R166, R11 ;  /* 0x0000000ba6067221 */ /* 0x004fe20000010000 */
[----:B0-----:R-:W-:Y:S02]  /*3df0*/  IMAD.MOV.U32 R125, RZ, RZ, R151 ;  /* 0x000000ffff7d7224 */ /* 0x001fe400078e0097 */
[C---:B---3--:R-:W-:Y:S01]  /*3e00*/  FADD.FTZ R5, R8.reuse, R5 ;  /* 0x0000000508057221 */ /* 0x048fe20000010000 */
[----:B------:R-:W-:Y:S01]  /*3e10*/  F2FP.BF16.F32.PACK_AB R167, R8, R91 ;  /* 0x0000005b08a7723e */ /* 0x000fe200000010ff */
[----:B------:R-:W-:Y:S02]  /*3e20*/  IMAD.MOV.U32 R8, RZ, RZ, 0x3f800000 ;  /* 0x3f800000ff087424 */ /* 0x000fe400078e00ff */
[----:B------:R-:W-:Y:S02]  /*3e30*/  IMAD.MOV.U32 R91, RZ, RZ, R151 ;  /* 0x000000ffff5b7224 */ /* 0x000fe400078e0097 */
[C---:B-1----:R-:W-:Y:S01]  /*3e40*/  FADD.FTZ R6, R85.reuse, R6 ;  /* 0x0000000655067221 */ /* 0x042fe20000010000 */
[----:B------:R-:W-:Y:S01]  /*3e50*/  F2FP.BF16.F32.PACK_AB R166, R85, R166 ;  /* 0x000000a655a6723e */ /* 0x000fe200000010ff */
[----:B------:R-:W-:Y:S06]  /*3e60*/  @!P2 BRA `(.L_x_183) ;  /* 0x0000002000d8a947 */ /* 0x000fec0003800000 */
[----:B------:R-:W-:Y:S01]  /*3e70*/  R2UR UR31, R2 ;  /* 0x00000000021f72ca */ /* 0x000fe200000e0000 */
[----:B------:R-:W-:Y:S01]  /*3e80*/  IMAD.MOV.U32 R11, RZ, RZ, R9 ;  /* 0x000000ffff0b7224 */ /* 0x000fe200078e0009 */
[----:B------:R-:W-:Y:S01]  /*3e90*/  CS2R R150, SRZ ;  /* 0x0000000000967805 */ /* 0x000fe2000001ff00 */
[----:B------:R-:W-:Y:S01]  /*3ea0*/  IMAD.MOV.U32 R15, RZ, RZ, R3 ;  /* 0x000000ffff0f7224 */ /* 0x000fe200078e0003 */
[----:B------:R-:W-:Y:S01]  /*3eb0*/  CS2R R146, SRZ ;  /* 0x0000000000927805 */ /* 0x000fe2000001ff00 */
[----:B------:R-:W-:Y:S01]  /*3ec0*/  IMAD.MOV.U32 R13, RZ, RZ, R16 ;  /* 0x000000ffff0d7224 */ /* 0x000fe200078e0010 */
[----:B------:R-:W-:Y:S01]  /*3ed0*/  CS2R R142, SRZ ;  /* 0x00000000008e7805 */ /* 0x000fe2000001ff00 */
[----:B------:R-:W-:Y:S01]  /*3ee0*/  IMAD.MOV.U32 R8, RZ, RZ, 0x3f800000 ;  /* 0x3f800000ff087424 */ /* 0x000fe200078e00ff */
        /* <DEDUP_REMOVED lines=28> */
[----:B------:R-:W-:-:S07]  /*40b0*/  CS2R R88, SRZ ;  /* 0x0000000000587805 */ /* 0x000fce000001ff00 */
.L_x_192:
        /* <DEDUP_REMOVED lines=8> */
.L_x_184:
[----:B------:R-:W0:Y:S01]  /*4140*/  S2UR UR6, SR_CgaCtaId ;  /* 0x00000000000679c3 */ /* 0x000e220000008800 */
[----:B------:R-:W-:Y:S01]  /*4150*/  UMOV UR5, 0x400 ;  /* 0x0000040000057882 */ /* 0x000fe20000000000 */
[----:B------:R-:W-:Y:S01]  /*4160*/  IMAD.U32 R9, RZ, RZ, UR4 ;  /* 0x00000004ff097e24 */ /* 0x000fe2000f8e00ff */
[----:B------:R-:W-:Y:S01]  /*4170*/  SHF.L.U32 R3, R16, 0x1f, RZ ;  /* 0x0000001f10037819 */ /* 0x000fe200000006ff */
[----:B0-----:R-:W-:-:S06]  /*4180*/  ULEA UR5, UR6, UR5, 0x18 ;  /* 0x0000000506057291 */ /* 0x001fcc000f8ec03f */
[----:B------:R-:W-:-:S04]  /*4190*/  IMAD.U32 R0, RZ, RZ, UR5 ;  /* 0x00000005ff007e24 */ /* 0x000fc8000f8e00ff */
[----:B------:R-:W-:-:S04]  /*41a0*/  IMAD R14, R9, 0x8, R0 ;  /* 0x00000008090e7824 */ /* 0x000fc800078e0200 */
[----:B------:R0:W1:Y:S01]  /*41b0*/  SYNCS.PHASECHK.TRANS64.TRYWAIT P2, [R14+URZ+0x34830], R3 ;  /* 0x034830030e0075a7 */ /* 0x000062000804017f */
[----:B------:R-:W-:Y:S05]  /*41c0*/  @!P0 BRA `(.L_x_185) ;  /* 0x0000000000048947 */ /* 0x000fea0003800000 */
[----:B------:R-:W-:Y:S01]  /*41d0*/  BPT.TRAP 0x1 ;  /* 0x000000040000795c */ /* 0x000fe20000300000 */
.L_x_185:
[----:B------:R-:W-:Y:S01]  /*41e0*/  IMAD R4, R2, 0xc00, R7 ;  /* 0x00000c0002047824 */ /* 0x000fe200078e0207 */
[----:B-1----:R-:W-:Y:S06]  /*41f0*/  @P2 BRA `(.L_x_186) ;  /* 0x0000000000082947 */ /* 0x002fec0003800000 */
[----:B------:R-:W1:Y:S02]  /*4200*/  SYNCS.PHASECHK.TRANS64.TRYWAIT P2, [R14+URZ+0x34830], R3 ;  /* 0x034830030e0075a7 */ /* 0x000e64000804017f */
[----:B-1----:R-:W-:Y:S05]  /*4210*/  @!P2 BRA `(.L_x_187) ;  /* 0x000000c000e8a947 */ /* 0x002fea0003800000 */
.L_x_186:
[----:B------:R-:W-:Y:S01]  /*4220*/  R2UR UR30, R4 ;  /* 0x00000000041e72ca */ /* 0x000fe200000e0000 */
[----:B------:R-:W-:Y:S01]  /*4230*/  WARPGROUP.ARRIVE ;  /* 0x00000000000079c5 */ /* 0x000fe20000000000 */
[----:B------:R-:W-:Y:S01]  /*4240*/  UMOV UR4, UR52 ;  /* 0x0000003400047c82 */ /* 0x000fe20008000000 */
[----:B------:R-:W-:Y:S01]  /*4250*/  UMOV UR5, UR53 ;  /* 0x0000003500057c82 */ /* 0x000fe20008000000 */
        /* <DEDUP_REMOVED lines=9> */
[----:B------:R-:W-:Y:S01]  /*42f0*/  UMOV UR6, UR30 ;  /* 0x0000001e00067c82 */ /* 0x000fe20008000000 */
[----:B------:R-:W-:Y:S01]  /*4300*/  UIADD3 UR10, UR30, 0x4, URZ ;  /* 0x000000041e0a7890 */ /* 0x000fe2000fffe03f */
[----:B------:R-:W-:Y:S01]  /*4310*/  HGMMA.64x128x16.F32.BF16 R24, gdesc[UR4], RZ, !UPT, gsb0 ;  /* 0x01e00000041879f0 */ /* 0x000fe2000c0018ff */
[----:B------:R-:W-:Y:S01]  /*4320*/  UIADD3 UR6, UR30, 0x2, URZ ;  /* 0x000000021e067890 */ /* 0x000fe2000fffe03f */
[-C--:B------:R-:W-:Y:S01]  /*4330*/  FMUL.FTZ R88, R88, R10.reuse ;  /* 0x0000000a58587220 */ /* 0x080fe20000410000 */
[----:B------:R-:W-:Y:S01]  /*4340*/  UMOV UR4, UR56 ;  /* 0x0000003800047c82 */ /* 0x000fe20008000000 */
[----:B------:R-:W-:Y:S01]  /*4350*/  UMOV UR5, UR57 ;  /* 0x0000003900057c82 */ /* 0x000fe20008000000 */
[----:B------:R-:W-:Y:S01]  /*4360*/  UMOV UR7, 0x40000040 ;  /* 0x4000004000077882 */ /* 0x000fe20000000000 */
        /* <DEDUP_REMOVED lines=74> */
[----:B------:R-:W-:Y:S01]  /*4810*/  HGMMA.64x128x16.F32.BF16 R24, gdesc[UR4], R24, gsb0 ;  /* 0x01e00000041879f0 */ /* 0x000fe20008001818 */
[----:B------:R-:W-:Y:S01]  /*4820*/  UIADD3 UR6, UR30, 0x406, URZ ;  /* 0x000004061e067890 */ /* 0x000fe2000fffe03f */
[----:B------:R-:W-:Y:S01]  /*4830*/  UMOV UR4, UR28 ;  /* 0x0000001c00047c82 */ /* 0x000fe20008000000 */
[----:B------:R-:W-:Y:S01]  /*4840*/  UMOV UR5, UR29 ;  /* 0x0000001d00057c82 */ /* 0x000fe20008000000 */
[----:B------:R-:W-:Y:S01]  /*4850*/  UMOV UR7, 0x40000040 ;  /* 0x4000004000077882 */ /* 0x000fe20000000000 */
        /* <DEDUP_REMOVED lines=33> */
.L_x_188:
[----:B01----:R-:W-:Y:S01]  /*4a70*/  IMAD.U32 R3, RZ, RZ, UR31 ;  /* 0x0000001fff037e24 */ /* 0x003fe2000f8e00ff */
[----:B------:R-:W-:-:S03]  /*4a80*/  SHF.L.U32 R4, R13, 0x1f, RZ ;  /* 0x0000001f0d047819 */ /* 0x000fc600000006ff */
[----:B------:R-:W-:-:S04]  /*4a90*/  IMAD R13, R3, 0x8, R0 ;  /* 0x00000008030d7824 */ /* 0x000fc800078e0200 */
[----:B------:R0:W1:Y:S01]  /*4aa0*/  SYNCS.PHASECHK.TRANS64.TRYWAIT P2, [R13+URZ+0x34850], R4 ;  /* 0x034850040d0075a7 */ /* 0x000062000804017f */
[----:B------:R-:W-:Y:S05]  /*4ab0*/  @!P0 BRA `(.L_x_189) ;  /* 0x0000000000048947 */ /* 0x000fea0003800000 */
[----:B------:R-:W-:Y:S01]  /*4ac0*/  BPT.TRAP 0x1 ;  /* 0x000000040000795c */ /* 0x000fe20000300000 */
.L_x_189:
[----:B-1----:R-:W-:Y:S05]  /*4ad0*/  @P2 BRA `(.L_x_190) ;  /* 0x0000000000082947 */ /* 0x002fea0003800000 */
[----:B------:R-:W1:Y:S02]  /*4ae0*/  SYNCS.PHASECHK.TRANS64.TRYWAIT P2, [R13+URZ+0x34850], R4 ;  /* 0x034850040d0075a7 */ /* 0x000e64000804017f */
[----:B-1----:R-:W-:Y:S05]  /*4af0*/  @!P2 BRA `(.L_x_191) ;  /* 0x000000b800c4a947 */ /* 0x002fea0003800000 */
.L_x_190:
[----:B------:R-:W-:Y:S01]  /*4b00*/  R2UR UR4, R0 ;  /* 0x00000000000472ca */ /* 0x000fe200000e0000 */
[----:B------:R-:W-:Y:S01]  /*4b10*/  WARPGROUP.ARRIVE ;  /* 0x00000000000079c5 */ /* 0x000fe20000000000 */
[----:B------:R-:W-:Y:S01]  /*4b20*/  UMOV UR7, 0x40000040 ;  /* 0x4000004000077882 */ /* 0x000fe20000000000 */
[----:B01----:R-:W-:Y:S02]  /*4b30*/  FMNMX.FTZ R4, R24, R15, !PT ;  /* 0x0000000f18047209 */ /* 0x003fe40007810000 */
[C---:B------:R-:W-:Y:S01]  /*4b40*/  ISETP.GT.AND P2, PT, R12.reuse, R17, PT ;  /* 0x000000110c00720c */ /* 0x040fe20003f44270 */
[----:B------:R-:W-:Y:S01]  /*4b50*/  VIADD R12, R12, 0xffffffff ;  /* 0xffffffff0c0c7836 */ /* 0x000fe20000000000 */
[----:B------:R-:W-:-:S04]  /*4b60*/  FMNMX.FTZ R3, R25, R4, !PT ;  /* 0x0000000419037209 */ /* 0x000fc80007810000 */
[----:B------:R-:W-:Y:S02]  /*4b70*/  FMNMX.FTZ R4, R28, R3, !PT ;  /* 0x000000031c047209 */ /* 0x000fe40007810000 */
[----:B------:R-:W-:Y:S02]  /*4b80*/  UIADD3 UR4, UR4, 0x400, URZ ;  /* 0x0000040004047890 */ /* 0x000fe4000fffe03f */
[----:B------:R-:W-:Y:S02]  /*4b90*/  FMNMX.FTZ R3, R29, R4, !PT ;  /* 0x000000041d037209 */ /* 0x000fe40007810000 */
[----:B------:R-:W-:Y:S02]  /*4ba0*/  USHF.R.U32.HI UR4, URZ, 0x4, UR4 ;  /* 0x000000043f047899 */ /* 0x000fe40008011604 */
[----:B------:R-:W-:Y:S02]  /*4bb0*/  FMNMX.FTZ R4, R32, R3, !PT ;  /* 0x0000000320047209 */ /* 0x000fe40007810000 */
[----:B------:R-:W-:-:S02]  /*4bc0*/  ULOP3.LUT UR4, UR4, 0x3fff, URZ, 0xc0, !UPT ;  /* 0x00003fff04047892 */ /* 0x000fc4000f8ec03f */
[----:B------:R-:W-:Y:S02]  /*4bd0*/  FMNMX.FTZ R3, R33, R4, !PT ;  /* 0x0000000421037209 */ /* 0x000fe40007810000 */
[----:B------:R-:W-:Y:S02]  /*4be0*/  ULOP3.LUT UR4, UR4, 0x4000000, URZ, 0xfc, !UPT ;  /* 0x0400000004047892 */ /* 0x000fe4000f8efc3f */
[----:B------:R-:W-:Y:S02]  /*4bf0*/  FMNMX.FTZ R4, R36, R3, !PT ;  /* 0x0000000324047209 */ /* 0x000fe40007810000 */
        /* <DEDUP_REMOVED lines=30> */
[----:B------:R-:W-:Y:S02]  /*4de0*/  FMNMX.FTZ R8, R85, R4, !PT ;  /* 0x0000000455087209 */ /* 0x000fe40007810000 */
[----:B------:R-:W0:Y:S03]  /*4df0*/  LDC R4, c[0x0][0x988] ;  /* 0x00026200ff047b82 */ /* 0x000e260000000800 */
[----:B------:R-:W1:Y:S02]  /*4e00*/  SHFL.BFLY PT, R3, R8, 0x2, 0x1f ;  /* 0x0c401f0008037f89 */ /* 0x000e6400000e0000 */
[----:B-1----:R-:W-:Y:S02]  /*4e10*/  FMNMX.FTZ R9, R8, R3, !PT ;  /* 0x0000000308097209 */ /* 0x002fe40007810000 */
[----:B------:R-:W-:-:S03]  /*4e20*/  FMNMX.FTZ R8, R26, R11, !PT ;  /* 0x0000000b1a087209 */ /* 0x000fc60007810000 */
[----:B------:R-:W1:Y:S01]  /*4e30*/  SHFL.BFLY PT, R10, R9, 0x1, 0x1f ;  /* 0x0c201f00090a7f89 */ /* 0x000e6200000e0000 */
[----:B------:R-:W-:Y:S02]  /*4e40*/  WARPGROUP.DEPBAR.LE gsb0, 0x0 ;  /* 0x00008000000079c5 */ /* 0x000fe40000010000 */
[----:B------:R-:W-:-:S06]  /*4e50*/  WARPGROUP.ARRIVE ;  /* 0x00000000000079c5 */ /* 0x000fcc0000000000 */
[----:B------:R-:W-:Y:S01]  /*4e60*/  HGMMA.64x128x16.F32.BF16 R88, R176, gdesc[UR4].tnspB, R88, gsb0 ;  /* 0x41e00004b0587df0 */ /* 0x000fe20008001858 */
[----:B------:R-:W-:Y:S01]  /*4e70*/  UIADD3 UR6, UR4, 0x100, URZ ;  /* 0x0000010004067890 */ /* 0x000fe2000fffe03f */
[----:B-1----:R-:W-:Y:S01]  /*4e80*/  FMNMX.FTZ R3, R9, R10, !PT ;  /* 0x0000000a09037209 */ /* 0x002fe20007810000 */
[----:B------:R-:W-:Y:S01]  /*4e90*/  UMOV UR7, 0x40000040 ;  /* 0x4000004000077882 */ /* 0x000fe20000000000 */
[----:B------:R-:W-:-:S03]  /*4ea0*/  FMNMX.FTZ R9, R27, R8, !PT ;  /* 0x000000081b097209 */ /* 0x000fc60007810000 */
[----:B------:R-:W-:Y:S01]  /*4eb0*/  FADD.FTZ R15, -R3, R15 ;  /* 0x0000000f030f7221 */ /* 0x000fe20000010100 */
[----:B------:R-:W-:-:S03]  /*4ec0*/  FMNMX.FTZ R8, R30, R9, !PT ;  /* 0x000000091e087209 */ /* 0x000fc60007810000 */
[----:B0-----:R-:W-:Y:S01]  /*4ed0*/  FMUL.FTZ R10, R15, R4 ;  /* 0x000000040f0a7220 */ /* 0x001fe20000410000 */
[----:B------:R-:W-:Y:S01]  /*4ee0*/  FMNMX.FTZ R9, R31, R8, !PT ;  /* 0x000000081f097209 */ /* 0x000fe20007810000 */
[----:B------:R-:W-:-:S03]  /*4ef0*/  FMUL.FTZ R15, R3, R4 ;  /* 0x00000004030f7220 */ /* 0x000fc60000410000 */
        /* <DEDUP_REMOVED lines=17> */
[----:B------:R-:W-:Y:S03]  /*5010*/  MUFU.EX2 R10, R10 ;  /* 0x0000000a000a7308 */ /* 0x000fe60000000800 */
[----:B------:R-:W-:-:S04]  /*5020*/  FMNMX.FTZ R9, R43, R8, !PT ;  /* 0x000000082b097209 */ /* 0x000fc80007810000 */
[----:B------:R-:W-:Y:S01]  /*5030*/  FMNMX.FTZ R8, R46, R9, !PT ;  /* 0x000000092e087209 */ /* 0x000fe20007810000 */
[----:B------:R-:W0:Y:S03]  /*5040*/  MUFU.EX2 R21, R21 ;  /* 0x0000001500157308 */ /* 0x000e260000000800 */
[----:B------:R-:W-:-:S04]  /*5050*/  FMNMX.FTZ R9, R47, R8, !PT ;  /* 0x000000082f097209 */ /* 0x000fc80007810000 */
[----:B------:R-:W-:Y:S01]  /*5060*/  FMNMX.FTZ R8, R50, R9, !PT ;  /* 0x0000000932087209 */ /* 0x000fe20007810000 */
[----:B------:R-:W1:Y:S03]  /*5070*/  MUFU.EX2 R180, R180 ;  /* 0x000000b400b47308 */ /* 0x000e660000000800 */
[----:B------:R-:W-:-:S04]  /*5080*/  FMNMX.FTZ R9, R51, R8, !PT ;  /* 0x0000000833097209 */ /* 0x000fc80007810000 */
[----:B------:R-:W-:Y:S01]  /*5090*/  FMNMX.FTZ R8, R54, R9, !PT ;  /* 0x0000000936087209 */ /* 0x000fe20007810000 */
[----:B------:R-:W-:Y:S03]  /*50a0*/  MUFU.EX2 R182, R182 ;  /* 0x000000b600b67308 */ /* 0x000fe60000000800 */
        /* <DEDUP_REMOVED lines=24> */
[----:B------:R-:W-:-:S05]  /*5230*/  FMNMX.FTZ R8, R87, R8, !PT ;  /* 0x0000000857087209 */ /* 0x000fca0007810000 */
[----:B------:R-:W2:Y:S01]  /*5240*/  SHFL.BFLY PT, R9, R8, 0x2, 0x1f ;  /* 0x0c401f0008097f89 */ /* 0x000ea200000e0000 */
[----:B------:R-:W-:Y:S02]  /*5250*/  WARPGROUP.DEPBAR.LE gsb0, 0x0 ;  /* 0x00008000000079c5 */ /* 0x000fe40000010000 */
[----:B------:R-:W-:Y:S01]  /*5260*/  WARPGROUP.ARRIVE ;  /* 0x00000000000079c5 */ /* 0x000fe20000000000 */
[-CC-:B------:R-:W-:Y:S01]  /*5270*/  FFMA.FTZ R176, R32, R4.reuse, -R15.reuse ;  /* 0x0000000420b07223 */ /* 0x180fe2000001080f */
[-CC-:B------:R-:W-:Y:S01]  /*5280*/  FFMA.FTZ R178, R36, R4.reuse, -R15.reuse ;  /* 0x0000000424b27223 */ /* 0x180fe2000001080f */
[----:B------:R-:W-:-:S03]  /*5290*/  FFMA.FTZ R32, R84, R4, -R15 ;  /* 0x0000000454207223 */ /* 0x000fc6000001080f */
[----:B------:R-:W-:Y:S01]  /*52a0*/  HGMMA.64x128x16.F32.BF16 R88, R172, gdesc[UR4].tnspB, R88, gsb0 ;  /* 0x41e00004ac587df0 */ /* 0x000fe20008001858 */
[----:B------:R-:W-:Y:S01]  /*52b0*/  UIADD3 UR6, UR4, 0x180, URZ ;  /* 0x0000018004067890 */ /* 0x000fe2000fffe03f */
[----:B------:R-:W-:Y:S01]  /*52c0*/  MUFU.EX2 R176, R176 ;  /* 0x000000b000b07308 */ /* 0x000fe20000000800 */
[----:B------:R-:W-:Y:S01]  /*52d0*/  UMOV UR7, 0x40000040 ;  /* 0x4000004000077882 */ /* 0x000fe20000000000 */
[----:B--2---:R-:W-:-:S05]  /*52e0*/  FMNMX.FTZ R9, R8, R9, !PT ;  /* 0x0000000908097209 */ /* 0x004fca0007810000 */
[----:B------:R-:W2:Y:S01]  /*52f0*/  SHFL.BFLY PT, R8, R9, 0x1, 0x1f ;  /* 0x0c201f0009087f89 */ /* 0x000ea200000e0000 */
[----:B------:R-:W-:Y:S08]  /*5300*/  MUFU.EX2 R178, R178 ;  /* 0x000000b200b27308 */ /* 0x000ff00000000800 */
[----:B------:R-:W-:Y:S01]  /*5310*/  MUFU.EX2 R32, R32 ;  /* 0x0000002000207308 */ /* 0x000fe20000000800 */
[----:B--2---:R-:W-:Y:S01]  /*5320*/  FMNMX.FTZ R9, R9, R8, !PT ;  /* 0x0000000809097209 */ /* 0x004fe20007810000 */
[----:B------:R-:W-:-:S02]  /*5330*/  WARPGROUP.DEPBAR.LE gsb0, 0x0 ;  /* 0x00008000000079c5 */ /* 0x000fc40000010000 */
[----:B------:R-:W-:Y:S01]  /*5340*/  WARPGROUP.ARRIVE ;  /* 0x00000000000079c5 */ /* 0x000fe20000000000 */
[-CC-:B------:R-:W-:Y:S01]  /*5350*/  FFMA.FTZ R172, R40, R4.reuse, -R15.reuse ;  /* 0x0000000428ac7223 */ /* 0x180fe2000001080f */
[----:B------:R-:W-:-:S04]  /*5360*/  FFMA.FTZ R174, R44, R4, -R15 ;  /* 0x000000042cae7223 */ /* 0x000fc8000001080f */
[----:B------:R-:W-:Y:S01]  /*5370*/  HGMMA.64x128x16.F32.BF16 R88, R168, gdesc[UR4].tnspB, R88, gsb0 ;  /* 0x41e00004a8587df0 */ /* 0x000fe20008001858 */
[----:B------:R-:W-:Y:S01]  /*5380*/  UIADD3 UR6, UR4, 0x200, URZ ;  /* 0x0000020004067890 */ /* 0x000fe2000fffe03f */
[----:B------:R-:W-:Y:S01]  /*5390*/  MUFU.EX2 R172, R172 ;  /* 0x000000ac00ac7308 */ /* 0x000fe20000000800 */
[----:B------:R-:W-:-:S07]  /*53a0*/  UMOV UR7, 0x40000040 ;  /* 0x4000004000077882 */ /* 0x000fce0000000000 */
[----:B------:R-:W-:Y:S01]  /*53b0*/  MUFU.EX2 R174, R174 ;  /* 0x000000ae00ae7308 */ /* 0x000fe20000000800 */
[----:B------:R-:W-:Y:S02]  /*53c0*/  WARPGROUP.DEPBAR.LE gsb0, 0x0 ;  /* 0x00008000000079c5 */ /* 0x000fe40000010000 */
        /* <DEDUP_REMOVED lines=11> */
[-CC-:B------:R-:W-:Y:S01]  /*5480*/  FFMA.FTZ R155, R33, R4.reuse, -R15.reuse ;  /* 0x00000004219b7223 */ /* 0x180fe2000001080f */
[-CC-:B------:R-:W-:Y:S01]  /*5490*/  FFMA.FTZ R29, R49, R4.reuse, -R15.reuse ;  /* 0x00000004311d7223 */ /* 0x180fe2000001080f */
[-CC-:B------:R-:W-:Y:S01]  /*54a0*/  FFMA.FTZ R33, R41, R4.reuse, -R15.reuse ;  /* 0x0000000429217223 */ /* 0x180fe2000001080f */
[-CC-:B------:R-:W-:Y:S01]  /*54b0*/  FFMA.FTZ R49, R57, R4.reuse, -R15.reuse ;  /* 0x0000000439317223 */ /* 0x180fe2000001080f */
[----:B------:R-:W-:Y:S01]  /*54c0*/  HGMMA.64x128x16.F32.BF16 R88, R156, gdesc[UR4].tnspB, R88, gsb0 ;  /* 0x41e000049c587df0 */ /* 0x000fe20008001858 */
[----:B------:R-:W-:Y:S01]  /*54d0*/  UIADD3 UR6, UR4, 0x300, URZ ;  /* 0x0000030004067890 */ /* 0x000fe2000fffe03f */
[-CC-:B------:R-:W-:Y:S01]  /*54e0*/  FFMA.FTZ R41, R61, R4.reuse, -R15.reuse ;  /* 0x000000043d297223 */ /* 0x180fe2000001080f */
[----:B------:R-:W-:Y:S01]  /*54f0*/  UMOV UR7, 0x40000040 ;  /* 0x4000004000077882 */ /* 0x000fe20000000000 */
[----:B------:R-:W-:Y:S01]  /*5500*/  UIADD3 UR4, UR4, 0x380, URZ ;  /* 0x0000038004047890 */ /* 0x000fe2000fffe03f */
[-CC-:B------:R-:W-:Y:S01]  /*5510*/  FFMA.FTZ R57, R69, R4.reuse, -R15.reuse ;  /* 0x0000000445397223 */ /* 0x180fe2000001080f */
[-CC-:B------:R-:W-:Y:S01]  /*5520*/  FFMA.FTZ R152, R56, R4.reuse, -R15.reuse ;  /* 0x0000000438987223 */ /* 0x180fe2000001080f */
[-CC-:B------:R-:W-:Y:S01]  /*5530*/  FFMA.FTZ R154, R60, R4.reuse, -R15.reuse ;  /* 0x000000043c9a7223 */ /* 0x180fe2000001080f */
[-CC-:B------:R-:W-:Y:S01]  /*5540*/  FFMA.FTZ R61, R73, R4.reuse, -R15.reuse ;  /* 0x00000004493d7223 */ /* 0x180fe2000001080f */
[----:B------:R-:W-:Y:S01]  /*5550*/  FFMA.FTZ R69, R81, R4, -R15 ;  /* 0x0000000451457223 */ /* 0x000fe2000001080f */
        /* <DEDUP_REMOVED lines=20> */
[-C--:B------:R-:W-:Y:S01]  /*56a0*/  FMUL.FTZ R8, R15, R4.reuse ;  /* 0x000000040f087220 */ /* 0x080fe20000410000 */
[----:B------:R-:W-:-:S03]  /*56b0*/  FMUL.FTZ R15, R9, R4 ;  /* 0x00000004090f7220 */ /* 0x000fc60000410000 */
[----:B------:R-:W-:Y:S01]  /*56c0*/  MUFU.EX2 R156, R156 ;  /* 0x0000009c009c7308 */ /* 0x000fe20000000800 */
[-CC-:B------:R-:W-:Y:S01]  /*56d0*/  FFMA.FTZ R181, R26, R4.reuse, -R15.reuse ;  /* 0x000000041ab57223 */ /* 0x180fe2000001080f */
[-CC-:B------:R-:W-:Y:S01]  /*56e0*/  FFMA.FTZ R26, R27, R4.reuse, -R15.reuse ;  /* 0x000000041b1a7223 */ /* 0x180fe2000001080f */
[-CC-:B------:R-:W-:Y:S01]  /*56f0*/  FFMA.FTZ R183, R30, R4.reuse, -R15.reuse ;  /* 0x000000041eb77223 */ /* 0x180fe2000001080f */
[-CC-:B------:R-:W-:Y:S01]  /*5700*/  FFMA.FTZ R30, R31, R4.reuse, -R15.reuse ;  /* 0x000000041f1e7223 */ /* 0x180fe2000001080f */
[----:B------:R-:W-:Y:S02]  /*5710*/  @!P1 VIADD R27, R14, 0x34840 ;  /* 0x000348400e1b9836 */ /* 0x000fe40000000000 */
[-CC-:B------:R-:W-:Y:S01]  /*5720*/  FFMA.FTZ R177, R34, R4.reuse, -R15.reuse ;  /* 0x0000000422b17223 */ /* 0x180fe2000001080f */
[----:B------:R-:W-:Y:S01]  /*5730*/  FFMA.FTZ R34, R35, R4, -R15 ;  /* 0x0000000423227223 */ /* 0x000fe2000001080f */
[----:B------:R-:W-:Y:S01]  /*5740*/  MUFU.EX2 R8, R8 ;  /* 0x0000000800087308 */ /* 0x000fe20000000800 */
[----:B0-----:R-:W-:Y:S01]  /*5750*/  FFMA.FTZ R35, R10, R6, R21 ;  /* 0x000000060a237223 */ /* 0x001fe20000010015 */
[----:B------:R-:W-:Y:S01]  /*5760*/  @!P1 PRMT R31, RZ, 0x654, R27 ;  /* 0x00000654ff1f9816 */ /* 0x000fe2000000001b */
[----:B------:R-:W-:-:S02]  /*5770*/  @!P1 VIADD R6, R13, 0x34860 ;  /* 0x000348600d069836 */ /* 0x000fc40000000000 */
[-C--:B------:R-:W-:Y:S01]  /*5780*/  FFMA.FTZ R179, R38, R4.reuse, -R15 ;  /* 0x0000000426b37223 */ /* 0x080fe2000001080f */
[----:B-1----:R-:W-:Y:S01]  /*5790*/  FADD.FTZ R35, R180, R35 ;  /* 0x00000023b4237221 */ /* 0x002fe20000010000 */
[-CC-:B------:R-:W-:Y:S01]  /*57a0*/  FFMA.FTZ R175, R46, R4.reuse, -R15.reuse ;  /* 0x000000042eaf7223 */ /* 0x180fe2000001080f */
[-CC-:B------:R-:W-:Y:S01]  /*57b0*/  FFMA.FTZ R36, R39, R4.reuse, -R15.reuse ;  /* 0x0000000427247223 */ /* 0x180fe2000001080f */
[----:B------:R-:W0:Y:S01]  /*57c0*/  MUFU.EX2 R181, R181 ;  /* 0x000000b500b57308 */ /* 0x000e220000000800 */
[-CC-:B------:R-:W-:Y:S01]  /*57d0*/  FFMA.FTZ R173, R42, R4.reuse, -R15.reuse ;  /* 0x000000042aad7223 */ /* 0x180fe2000001080f */
[-CC-:B------:R-:W-:Y:S01]  /*57e0*/  FFMA.FTZ R169, R50, R4.reuse, -R15.reuse ;  /* 0x0000000432a97223 */ /* 0x180fe2000001080f */
[-CC-:B------:R-:W-:Y:S01]  /*57f0*/  FFMA.FTZ R38, R43, R4.reuse, -R15.reuse ;  /* 0x000000042b267223 */ /* 0x180fe2000001080f */
[-CC-:B------:R-:W-:Y:S01]  /*5800*/  FFMA.FTZ R40, R47, R4.reuse, -R15.reuse ;  /* 0x000000042f287223 */ /* 0x180fe2000001080f */
[-CC-:B------:R-:W-:Y:S01]  /*5810*/  FFMA.FTZ R42, R51, R4.reuse, -R15.reuse ;  /* 0x00000004332a7223 */ /* 0x180fe2000001080f */
[-CC-:B------:R-:W-:Y:S01]  /*5820*/  FFMA.FTZ R171, R54, R4.reuse, -R15.reuse ;  /* 0x0000000436ab7223 */ /* 0x180fe2000001080f */
[-CC-:B------:R-:W-:Y:S01]  /*5830*/  FFMA.FTZ R44, R55, R4.reuse, -R15.reuse ;  /* 0x00000004372c7223 */ /* 0x180fe2000001080f */
[----:B------:R-:W1:Y:S01]  /*5840*/  MUFU.EX2 R26, R26 ;  /* 0x0000001a001a7308 */ /* 0x000e620000000800 */
[-CC-:B------:R-:W-:Y:S01]  /*5850*/  FFMA.FTZ R14, R58, R4.reuse, -R15.reuse ;  /* 0x000000043a0e7223 */ /* 0x180fe2000001080f */
[-CC-:B------:R-:W-:Y:S01]  /*5860*/  FFMA.FTZ R27, R59, R4.reuse, -R15.reuse ;  /* 0x000000043b1b7223 */ /* 0x180fe2000001080f */
[----:B------:R-:W-:Y:S01]  /*5870*/  F2FP.BF16.F32.PACK_AB R180, R180, R21 ;  /* 0x00000015b4b4723e */ /* 0x000fe200000010ff */
[-CC-:B------:R-:W-:Y:S01]  /*5880*/  FFMA.FTZ R62, R62, R4.reuse, -R15.reuse ;  /* 0x000000043e3e7223 */ /* 0x180fe2000001080f */
[-CC-:B------:R-:W-:Y:S01]  /*5890*/  FFMA.FTZ R157, R66, R4.reuse, -R15.reuse ;  /* 0x00000004429d7223 */ /* 0x180fe2000001080f */
[-CC-:B------:R-:W-:Y:S01]  /*58a0*/  FFMA.FTZ R159, R70, R4.reuse, -R15.reuse ;  /* 0x00000004469f7223 */ /* 0x180fe2000001080f */
[-C--:B------:R-:W-:Y:S01]  /*58b0*/  FFMA.FTZ R75, R75, R4.reuse, -R15 ;  /* 0x000000044b4b7223 */ /* 0x080fe2000001080f */
[----:B------:R-:W2:Y:S01]  /*58c0*/  MUFU.EX2 R183, R183 ;  /* 0x000000b700b77308 */ /* 0x000ea20000000800 */
[----:B0-----:R-:W-:Y:S01]  /*58d0*/  FFMA.FTZ R13, R8, R5, R181 ;  /* 0x00000005080d7223 */ /* 0x001fe200000100b5 */
[-CC-:B------:R-:W-:Y:S01]  /*58e0*/  FFMA.FTZ R78, R78, R4.reuse, -R15.reuse ;  /* 0x000000044e4e7223 */ /* 0x180fe2000001080f */
[-CC-:B------:R-:W-:Y:S01]  /*58f0*/  FFMA.FTZ R79, R79, R4.reuse, -R15.reuse ;  /* 0x000000044f4f7223 */ /* 0x180fe2000001080f */
[-CC-:B------:R-:W-:Y:S01]  /*5900*/  FFMA.FTZ R82, R82, R4.reuse, -R15.reuse ;  /* 0x0000000452527223 */ /* 0x180fe2000001080f */
[-CC-:B------:R-:W-:Y:S01]  /*5910*/  FFMA.FTZ R83, R83, R4.reuse, -R15.reuse ;  /* 0x0000000453537223 */ /* 0x180fe2000001080f */
[----:B------:R-:W-:-:S02]  /*5920*/  FFMA.FTZ R86, R86, R4, -R15 ;  /* 0x0000000456567223 */ /* 0x000fc4000001080f */
[----:B------:R-:W0:Y:S01]  /*5930*/  MUFU.EX2 R30, R30 ;  /* 0x0000001e001e7308 */ /* 0x000e220000000800 */
[C---:B-1----:R-:W-:Y:S01]  /*5940*/  FADD.FTZ R46, R26.reuse, R13 ;  /* 0x0000000d1a2e7221 */ /* 0x042fe20000010000 */
[----:B------:R-:W-:-:S06]  /*5950*/  F2FP.BF16.F32.PACK_AB R181, R26, R181 ;  /* 0x000000b51ab5723e */ /* 0x000fcc00000010ff */
[----:B------:R-:W1:Y:S01]  /*5960*/  MUFU.EX2 R177, R177 ;  /* 0x000000b100b17308 */ /* 0x000e620000000800 */
[----:B--2---:R-:W-:Y:S01]  /*5970*/  FADD.FTZ R13, R183, R46 ;  /* 0x0000002eb70d7221 */ /* 0x004fe20000010000 */
[----:B------:R-:W-:-:S06]  /*5980*/  FFMA.FTZ R46, R67, R4, -R15 ;  /* 0x00000004432e7223 */ /* 0x000fcc000001080f */
[----:B------:R-:W2:Y:S01]  /*5990*/  MUFU.EX2 R34, R34 ;  /* 0x0000002200227308 */ /* 0x000ea20000000800 */
[C---:B0-----:R-:W-:Y:S01]  /*59a0*/  FADD.FTZ R48, R30.reuse, R13 ;  /* 0x0000000d1e307221 */ /* 0x041fe20000010000 */
[----:B------:R-:W-:-:S06]  /*59b0*/  F2FP.BF16.F32.PACK_AB R183, R30, R183 ;  /* 0x000000b71eb7723e */ /* 0x000fcc00000010ff */
[----:B------:R-:W-:Y:S01]  /*59c0*/  MUFU.EX2 R179, R179 ;  /* 0x000000b300b37308 */ /* 0x000fe20000000800 */
[----:B-1----:R-:W-:Y:S01]  /*59d0*/  FADD.FTZ R13, R177, R48 ;  /* 0x00000030b10d7221 */ /* 0x002fe20000010000 */
[----:B------:R-:W-:-:S06]  /*59e0*/  FFMA.FTZ R48, R71, R4, -R15 ;  /* 0x0000000447307223 */ /* 0x000fcc000001080f */
[----:B------:R-:W-:Y:S01]  /*59f0*/  MUFU.EX2 R36, R36 ;  /* 0x0000002400247308 */ /* 0x000fe20000000800 */
[----:B--2---:R-:W-:-:S07]  /*5a00*/  F2FP.BF16.F32.PACK_AB R177, R34, R177 ;  /* 0x000000b122b1723e */ /* 0x004fce00000010ff */
        /* <DEDUP_REMOVED lines=8> */
[----:B------:R-:W-:-:S05]  /*5a90*/  WARPGROUP.ARRIVE ;  /* 0x00000000000079c5 */ /* 0x000fca0000000000 */
[----:B------:R-:W-:Y:S01]  /*5aa0*/  MUFU.EX2 R44, R44 ;  /* 0x0000002c002c7308 */ /* 0x000fe20000000800 */
[----:B------:R-:W-:Y:S01]  /*5ab0*/  FFMA.FTZ R161, R74, R4, -R15 ;  /* 0x000000044aa17223 */ /* 0x000fe2000001080f */
[----:B------:R-:W-:Y:S02]  /*5ac0*/  F2FP.BF16.F32.PACK_AB R160, R61, R20 ;  /* 0x000000143da0723e */ /* 0x000fe400000010ff */
[----:B------:R-:W-:Y:S01]  /*5ad0*/  F2FP.BF16.F32.PACK_AB R162, R65, R24 ;  /* 0x0000001841a2723e */ /* 0x000fe200000010ff */
[----:B------:R-:W-:Y:S03]  /*5ae0*/  HGMMA.64x128x16.F32.BF16 R88, R164, gdesc[UR4].tnspB, R88, gsb0 ;  /* 0x41e00004a4587df0 */ /* 0x000fe60008001858 */
[----:B------:R-:W-:Y:S08]  /*5af0*/  MUFU.EX2 R14, R14 ;  /* 0x0000000e000e7308 */ /* 0x000ff00000000800 */
[----:B------:R-:W0:Y:S08]  /*5b00*/  MUFU.EX2 R27, R27 ;  /* 0x0000001b001b7308 */ /* 0x000e300000000800 */
        /* <DEDUP_REMOVED lines=12> */
[----:B------:R1:W-:Y:S05]  /*5bd0*/  @!P1 SYNCS.ARRIVE.TRANS64.RED.A1T0 RZ, [R31+URZ], RZ ;  /* 0x000000ff1fff99a7 */ /* 0x0003ea000810043f */
[----:B------:R-:W-:Y:S01]  /*5be0*/  MUFU.EX2 R165, R82 ;  /* 0x0000005200a57308 */ /* 0x000fe20000000800 */
[----:B------:R-:W-:Y:S02]  /*5bf0*/  F2FP.BF16.F32.PACK_AB R166, R11, R32 ;  /* 0x000000200ba6723e */ /* 0x000fe400000010ff */
[----:B------:R-:W-:Y:S02]  /*5c00*/  F2FP.BF16.F32.PACK_AB R164, R69, R28 ;  /* 0x0000001c45a4723e */ /* 0x000fe400000010ff */
[----:B-1----:R-:W-:Y:S01]  /*5c10*/  @!P1 PRMT R31, RZ, 0x654, R6 ;  /* 0x00000654ff1f9816 */ /* 0x002fe20000000006 */
[----:B------:R-:W-:Y:S01]  /*5c20*/  FADD.FTZ R6, R182, R35 ;  /* 0x00000023b6067221 */ /* 0x000fe20000010000 */
[C---:B------:R-:W-:Y:S01]  /*5c30*/  F2FP.BF16.F32.PACK_AB R182, R153.reuse, R182 ;  /* 0x000000b699b6723e */ /* 0x040fe200000010ff */
[----:B------:R-:W-:Y:S01]  /*5c40*/  MUFU.EX2 R167, R86 ;  /* 0x0000005600a77308 */ /* 0x000fe20000000800 */
[----:B------:R1:W-:Y:S02]  /*5c50*/  @!P1 SYNCS.ARRIVE.TRANS64.RED.A1T0 RZ, [R31+URZ], RZ ;  /* 0x000000ff1fff99a7 */ /* 0x0003e4000810043f */
[----:B-1----:R-:W-:Y:S01]  /*5c60*/  FADD.FTZ R31, R153, R6 ;  /* 0x00000006991f7221 */ /* 0x002fe20000010000 */
[--C-:B------:R-:W-:Y:S01]  /*5c70*/  FFMA.FTZ R6, R63, R4, -R15.reuse ;  /* 0x000000043f067223 */ /* 0x100fe2000001080f */
[----:B0-----:R-:W-:Y:S01]  /*5c80*/  F2FP.BF16.F32.PACK_AB R153, R27, R14 ;  /* 0x0000000e1b99723e */ /* 0x001fe200000010ff */
[----:B------:R-:W-:Y:S01]  /*5c90*/  FFMA.FTZ R15, R87, R4, -R15 ;  /* 0x00000004570f7223 */ /* 0x000fe2000001080f */
[----:B------:R-:W-:Y:S01]  /*5ca0*/  FADD.FTZ R50, R176, R31 ;  /* 0x0000001fb0327221 */ /* 0x000fe20000010000 */
[----:B------:R-:W-:-:S02]  /*5cb0*/  F2FP.BF16.F32.PACK_AB R176, R155, R176 ;  /* 0x000000b09bb0723e */ /* 0x000fc400000010ff */
[----:B------:R-:W0:Y:S01]  /*5cc0*/  MUFU.EX2 R6, R6 ;  /* 0x0000000600067308 */ /* 0x000e220000000800 */
[----:B------:R-:W-:Y:S01]  /*5cd0*/  FADD.FTZ R31, R155, R50 ;  /* 0x000000329b1f7221 */ /* 0x000fe20000010000 */
[----:B------:R-:W-:-:S03]  /*5ce0*/  FADD.FTZ R50, R34, R13 ;  /* 0x0000000d22327221 */ /* 0x000fc60000010000 */
[----:B------:R-:W-:Y:S01]  /*5cf0*/  FADD.FTZ R52, R178, R31 ;  /* 0x0000001fb2347221 */ /* 0x000fe20000010000 */
[----:B------:R-:W-:Y:S01]  /*5d00*/  FADD.FTZ R13, R179, R50 ;  /* 0x00000032b30d7221 */ /* 0x000fe20000010000 */
[C---:B------:R-:W-:Y:S01]  /*5d10*/  F2FP.BF16.F32.PACK_AB R178, R25.reuse, R178 ;  /* 0x000000b219b2723e */ /* 0x040fe200000010ff */
[----:B------:R-:W1:Y:S01]  /*5d20*/  MUFU.EX2 R15, R15 ;  /* 0x0000000f000f7308 */ /* 0x000e620000000800 */
[----:B------:R-:W-:Y:S01]  /*5d30*/  FADD.FTZ R31, R25, R52 ;  /* 0x00000034191f7221 */ /* 0x000fe20000010000 */
[C---:B------:R-:W-:Y:S01]  /*5d40*/  FADD.FTZ R50, R36.reuse, R13 ;  /* 0x0000000d24327221 */ /* 0x040fe20000010000 */
[----:B------:R-:W-:Y:S02]  /*5d50*/  F2FP.BF16.F32.PACK_AB R179, R36, R179 ;  /* 0x000000b324b3723e */ /* 0x000fe400000010ff */
[----:B------:R-:W-:Y:S01]  /*5d60*/  FADD.FTZ R52, R172, R31 ;  /* 0x0000001fac347221 */ /* 0x000fe20000010000 */
[----:B------:R-:W-:Y:S01]  /*5d70*/  FADD.FTZ R13, R173, R50 ;  /* 0x00000032ad0d7221 */ /* 0x000fe20000010000 */
[----:B------:R-:W-:-:S02]  /*5d80*/  F2FP.BF16.F32.PACK_AB R172, R33, R172 ;  /* 0x000000ac21ac723e */ /* 0x000fc400000010ff */
[----:B------:R-:W-:Y:S01]  /*5d90*/  FADD.FTZ R31, R33, R52 ;  /* 0x00000034211f7221 */ /* 0x000fe20000010000 */
[----:B------:R-:W-:Y:S01]  /*5da0*/  FADD.FTZ R50, R38, R13 ;  /* 0x0000000d26327221 */ /* 0x000fe20000010000 */
[----:B0-----:R-:W-:Y:S02]  /*5db0*/  F2FP.BF16.F32.PACK_AB R155, R6, R5 ;  /* 0x00000005069b723e */ /* 0x001fe400000010ff */
[----:B------:R-:W-:Y:S01]  /*5dc0*/  FADD.FTZ R52, R174, R31 ;  /* 0x0000001fae347221 */ /* 0x000fe20000010000 */
[----:B------:R-:W-:Y:S01]  /*5dd0*/  FADD.FTZ R13, R175, R50 ;  /* 0x00000032af0d7221 */ /* 0x000fe20000010000 */
[----:B------:R-:W-:Y:S02]  /*5de0*/  F2FP.BF16.F32.PACK_AB R173, R38, R173 ;  /* 0x000000ad26ad723e */ /* 0x000fe400000010ff */
[C---:B------:R-:W-:Y:S01]  /*5df0*/  FADD.FTZ R31, R37.reuse, R52 ;  /* 0x00000034251f7221 */ /* 0x040fe20000010000 */
[----:B------:R-:W-:Y:S01]  /*5e00*/  FADD.FTZ R50, R40, R13 ;  /* 0x0000000d28327221 */ /* 0x000fe20000010000 */
[----:B------:R-:W-:-:S02]  /*5e10*/  F2FP.BF16.F32.PACK_AB R174, R37, R174 ;  /* 0x000000ae25ae723e */ /* 0x000fc400000010ff */
[----:B------:R-:W-:Y:S01]  /*5e20*/  FADD.FTZ R52, R168, R31 ;  /* 0x0000001fa8347221 */ /* 0x000fe20000010000 */
[----:B------:R-:W-:Y:S01]  /*5e30*/  FADD.FTZ R13, R169, R50 ;  /* 0x00000032a90d7221 */ /* 0x000fe20000010000 */
[----:B------:R-:W-:Y:S02]  /*5e40*/  F2FP.BF16.F32.PACK_AB R175, R40, R175 ;  /* 0x000000af28af723e */ /* 0x000fe400000010ff */
[C---:B------:R-:W-:Y:S01]  /*5e50*/  FADD.FTZ R21, R29.reuse, R52 ;  /* 0x000000341d157221 */ /* 0x040fe20000010000 */
[----:B------:R-:W-:Y:S01]  /*5e60*/  FADD.FTZ R26, R42, R13 ;  /* 0x0000000d2a1a7221 */ /* 0x000fe20000010000 */
        /* <DEDUP_REMOVED lines=8> */
[----:B------:R-:W-:Y:S02]  /*5ef0*/  F2FP.BF16.F32.PACK_AB R171, R44, R171 ;  /* 0x000000ab2cab723e */ /* 0x000fe400000010ff */
[C---:B------:R-:W-:Y:S01]  /*5f00*/  F2FP.BF16.F32.PACK_AB R152, R49.reuse, R152 ;  /* 0x000000983198723e */ /* 0x040fe200000010ff */
[----:B------:R-:W-:Y:S01]  /*5f10*/  FADD.FTZ R21, R49, R26 ;  /* 0x0000001a31157221 */ /* 0x000fe20000010000 */
[----:B------:R-:W-:-:S03]  /*5f20*/  FADD.FTZ R26, R14, R13 ;  /* 0x0000000d0e1a7221 */ /* 0x000fc60000010000 */
[----:B------:R-:W-:Y:S01]  /*5f30*/  FADD.FTZ R30, R154, R21 ;  /* 0x000000159a1e7221 */ /* 0x000fe20000010000 */
[----:B------:R-:W-:Y:S01]  /*5f40*/  FADD.FTZ R26, R27, R26 ;  /* 0x0000001a1b1a7221 */ /* 0x000fe20000010000 */
[C---:B------:R-:W-:Y:S02]  /*5f50*/  F2FP.BF16.F32.PACK_AB R154, R41.reuse, R154 ;  /* 0x0000009a299a723e */ /* 0x040fe400000010ff */
[----:B------:R-:W-:Y:S01]  /*5f60*/  FADD.FTZ R21, R41, R30 ;  /* 0x0000001e29157221 */ /* 0x000fe20000010000 */
[----:B------:R-:W-:-:S03]  /*5f70*/  FADD.FTZ R13, R5, R26 ;  /* 0x0000001a050d7221 */ /* 0x000fc60000010000 */
[----:B------:R-:W-:Y:S01]  /*5f80*/  FADD.FTZ R30, R156, R21 ;  /* 0x000000159c1e7221 */ /* 0x000fe20000010000 */
[----:B------:R-:W-:Y:S01]  /*5f90*/  FADD.FTZ R26, R6, R13 ;  /* 0x0000000d061a7221 */ /* 0x000fe20000010000 */
[C---:B------:R-:W-:Y:S02]  /*5fa0*/  F2FP.BF16.F32.PACK_AB R156, R53.reuse, R156 ;  /* 0x0000009c359c723e */ /* 0x040fe400000010ff */
[----:B------:R-:W-:Y:S01]  /*5fb0*/  FADD.FTZ R21, R53, R30 ;  /* 0x0000001e35157221 */ /* 0x000fe20000010000 */
[----:B------:R-:W-:Y:S01]  /*5fc0*/  FADD.FTZ R13, R157, R26 ;  /* 0x0000001a9d0d7221 */ /* 0x000fe20000010000 */
[----:B------:R-:W-:Y:S02]  /*5fd0*/  F2FP.BF16.F32.PACK_AB R157, R46, R157 ;  /* 0x0000009d2e9d723e */ /* 0x000fe400000010ff */
[----:B------:R-:W-:Y:S01]  /*5fe0*/  FADD.FTZ R30, R158, R21 ;  /* 0x000000159e1e7221 */ /* 0x000fe20000010000 */
[----:B------:R-:W-:Y:S01]  /*5ff0*/  FADD.FTZ R26, R46, R13 ;  /* 0x0000000d2e1a7221 */ /* 0x000fe20000010000 */
[----:B------:R-:W-:-:S02]  /*6000*/  F2FP.BF16.F32.PACK_AB R158, R57, R158 ;  /* 0x0000009e399e723e */ /* 0x000fc400000010ff */
[----:B------:R-:W-:Y:S01]  /*6010*/  FADD.FTZ R21, R57, R30 ;  /* 0x0000001e39157221 */ /* 0x000fe20000010000 */
[----:B------:R-:W-:Y:S01]  /*6020*/  FADD.FTZ R13, R159, R26 ;  /* 0x0000001a9f0d7221 */ /* 0x000fe20000010000 */
[----:B------:R-:W-:Y:S02]  /*6030*/  F2FP.BF16.F32.PACK_AB R159, R48, R159 ;  /* 0x0000009f309f723e */ /* 0x000fe400000010ff */
[----:B------:R-:W-:Y:S01]  /*6040*/  FADD.FTZ R26, R20, R21 ;  /* 0x00000015141a7221 */ /* 0x000fe20000010000 */
[----:B------:R-:W-:Y:S01]  /*6050*/  FADD.FTZ R14, R48, R13 ;  /* 0x0000000d300e7221 */ /* 0x000fe20000010000 */
[----:B------:R-:W-:Y:S02]  /*6060*/  IMAD.MOV.U32 R13, RZ, RZ, R16 ;  /* 0x000000ffff0d7224 */ /* 0x000fe400078e0010 */
[----:B------:R-:W-:Y:S01]  /*6070*/  FADD.FTZ R5, R61, R26 ;  /* 0x0000001a3d057221 */ /* 0x000fe20000010000 */
[----:B------:R-:W-:Y:S01]  /*6080*/  FADD.FTZ R14, R161, R14 ;  /* 0x0000000ea10e7221 */ /* 0x000fe20000010000 */
[----:B------:R-:W-:-:S02]  /*6090*/  F2FP.BF16.F32.PACK_AB R161, R75, R161 ;  /* 0x000000a14ba1723e */ /* 0x000fc400000010ff */
        /* <DEDUP_REMOVED lines=14> */
[C---:B-1----:R-:W-:Y:S01]  /*6180*/  F2FP.BF16.F32.PACK_AB R167, R15.reuse, R167 ;  /* 0x000000a70fa7723e */ /* 0x042fe200000010ff */
[----:B------:R-:W-:Y:S02]  /*6190*/  IMAD.MOV.U32 R11, RZ, RZ, R9 ;  /* 0x000000ffff0b7224 */ /* 0x000fe400078e0009 */
[----:B------:R-:W-:Y:S01]  /*61a0*/  FADD.FTZ R5, R15, R14 ;  /* 0x0000000e0f057221 */ /* 0x000fe20000010000 */
[----:B------:R-:W-:Y:S01]  /*61b0*/  IMAD.MOV.U32 R15, RZ, RZ, R3 ;  /* 0x000000ffff0f7224 */ /* 0x000fe200078e0003 */
[----:B------:R-:W-:Y:S06]  /*61c0*/  @P2 BRA `(.L_x_192) ;  /* 0xffffffdc00bc2947 */ /* 0x000fec000383ffff */
.L_x_183:
        /* <DEDUP_REMOVED lines=67> */
.L_x_193:
[----:B------:R-:W-:Y:S01]  /*6600*/  IMAD R14, R2, 0x8, R0 ;  /* 0x00000008020e7824 */ /* 0x000fe200078e0200 */
[----:B------:R-:W-:-:S04]  /*6610*/  SHF.L.U32 R7, R16, 0x1f, RZ ;  /* 0x0000001f10077819 */ /* 0x000fc800000006ff */
[----:B------:R0:W1:Y:S01]  /*6620*/  SYNCS.PHASECHK.TRANS64.TRYWAIT P2, [R14+URZ+0x34850], R7 ;  /* 0x034850070e0075a7 */ /* 0x000062000804017f */
[----:B------:R-:W-:Y:S05]  /*6630*/  @!P0 BRA `(.L_x_194) ;  /* 0x0000000000048947 */ /* 0x000fea0003800000 */
[----:B------:R-:W-:Y:S01]  /*6640*/  BPT.TRAP 0x1 ;  /* 0x000000040000795c */ /* 0x000fe20000300000 */
.L_x_194:
[----:B-1----:R-:W-:Y:S05]  /*6650*/  @P2 BRA `(.L_x_195) ;  /* 0x0000000000082947 */ /* 0x002fea0003800000 */
[----:B------:R-:W1:Y:S02]  /*6660*/  SYNCS.PHASECHK.TRANS64.TRYWAIT P0, [R14+URZ+0x34850], R7 ;  /* 0x034850070e0075a7 */ /* 0x000e64000800017f */
[----:B-1----:R-:W-:Y:S05]  /*6670*/  @!P0 BRA `(.L_x_196) ;  /* 0x0000009c00f88947 */ /* 0x002fea0003800000 */
.L_x_195:
[----:B------:R-:W-:Y:S05]  /*6680*/  WARPSYNC.ALL ;  /* 0x0000000000007948 */ /* 0x000fea0003800000 */
[----:B------:R-:W-:Y:S01]  /*6690*/  VIADD R0, R0, 0x400 ;  /* 0x0000040000007836 */ /* 0x000fe20000000000 */
[----:B------:R-:W-:Y:S01]  /*66a0*/  WARPGROUP.ARRIVE ;  /* 0x00000000000079c5 */ /* 0x000fe20000000000 */
[----:B------:R-:W-:Y:S01]  /*66b0*/  IMAD.MOV.U32 R13, RZ, RZ, 0x40000040 ;  /* 0x40000040ff0d7424 */ /* 0x000fe200078e00ff */
[----:B01----:R-:W0:Y:S01]  /*66c0*/  SHFL.BFLY PT, R7, R6, 0x2, 0x1f ;  /* 0x0c401f0006077f89 */ /* 0x003e2200000e0000 */
[----:B------:R-:W-:Y:S01]  /*66d0*/  IMAD.MOV.U32 R95, RZ, RZ, -0x800000 ;  /* 0xff800000ff5f7424 */ /* 0x000fe200078e00ff */
[----:B------:R-:W-:Y:S01]  /*66e0*/  SHF.R.U32.HI R0, RZ, 0x4, R0 ;  /* 0x00000004ff007819 */ /* 0x000fe20000011600 */
[----:B------:R-:W-:-:S03]  /*66f0*/  VIADD R207, R207, 0x1 ;  /* 0x00000001cfcf7836 */ /* 0x000fc60000000000 */
[----:B------:R-:W-:-:S04]  /*6700*/  LOP3.LUT R0, R0, 0x3fff, RZ, 0xc0, !PT ;  /* 0x00003fff00007812 */ /* 0x000fc800078ec0ff */
[----:B------:R-:W-:Y:S02]  /*6710*/  LOP3.LUT R11, R0, 0x4000000, RZ, 0xfc, !PT ;  /* 0x04000000000b7812 */ /* 0x000fe400078efcff */
[----:B------:R-:W1:Y:S03]  /*6720*/  SHFL.BFLY PT, R0, R5, 0x2, 0x1f ;  /* 0x0c401f0005007f89 */ /* 0x000e6600000e0000 */
[----:B------:R-:W-:Y:S02]  /*6730*/  IMAD R10, R2, 0x800, R11 ;  /* 0x00000800020a7824 */ /* 0x000fe400078e020b */
[----:B------:R-:W-:Y:S02]  /*6740*/  IMAD.MOV.U32 R11, RZ, RZ, 0x40000040 ;  /* 0x40000040ff0b7424 */ /* 0x000fe400078e00ff */
[C---:B------:R-:W-:Y:S01]  /*6750*/  VIADD R12, R10.reuse, 0x80 ;  /* 0x000000800a0c7836 */ /* 0x040fe20000000000 */
[----:B------:R-:W-:-:S02]  /*6760*/  R2UR UR6, R10 ;  /* 0x000000000a0672ca */ /* 0x000fc400000e0000 */
[----:B------:R-:W-:Y:S01]  /*6770*/  R2UR UR7, R11 ;  /* 0x000000000b0772ca */ /* 0x000fe200000e0000 */
[----:B------:R-:W-:Y:S02]  /*6780*/  IMAD.MOV.U32 R11, RZ, RZ, 0x40000040 ;  /* 0x40000040ff0b7424 */ /* 0x000fe400078e00ff */
[----:B0-----:R-:W-:-:S10]  /*6790*/  FADD.FTZ R7, R7, R6 ;  /* 0x0000000607077221 */ /* 0x001fd40000010000 */
[----:B------:R-:W-:Y:S01]  /*67a0*/  HGMMA.64x128x16.F32.BF16 R24, R180, gdesc[UR4].tnspB, R24, gsb0 ;  /* 0x41e00004b4187df0 */ /* 0x000fe20008001818 */
[----:B------:R-:W-:Y:S01]  /*67b0*/  R2UR UR6, R12 ;  /* 0x000000000c0672ca */ /* 0x000fe200000e0000 */
[----:B------:R-:W-:Y:S01]  /*67c0*/  VIADD R12, R10, 0x100 ;  /* 0x000001000a0c7836 */ /* 0x000fe20000000000 */
[----:B------:R-:W-:Y:S01]  /*67d0*/  R2UR UR7, R13 ;  /* 0x000000000d0772ca */ /* 0x000fe200000e0000 */
[----:B------:R-:W-:Y:S02]  /*67e0*/  IMAD.MOV.U32 R13, RZ, RZ, 0x40000040 ;  /* 0x40000040ff0d7424 */ /* 0x000fe400078e00ff */
[----:B-1----:R-:W-:Y:S02]  /*67f0*/  FADD.FTZ R8, R0, R5 ;  /* 0x0000000500087221 */ /* 0x002fe40000010000 */
[----:B------:R-:W0:Y:S01]  /*6800*/  SHFL.BFLY PT, R0, R7, 0x1, 0x1f ;  /* 0x0c201f0007007f89 */ /* 0x000e2200000e0000 */
[----:B------:R-:W-:Y:S02]  /*6810*/  WARPGROUP.DEPBAR.LE gsb0, 0x0 ;  /* 0x00008000000079c5 */ /* 0x000fe40000010000 */
[----:B------:R-:W-:-:S06]  /*6820*/  WARPGROUP.ARRIVE ;  /* 0x00000000000079c5 */ /* 0x000fcc0000000000 */
[----:B------:R-:W-:Y:S01]  /*6830*/  HGMMA.64x128x16.F32.BF16 R24, R176, gdesc[UR4].tnspB, R24, gsb0 ;  /* 0x41e00004b0187df0 */ /* 0x000fe20008001818 */
[----:B------:R-:W-:Y:S01]  /*6840*/  R2UR UR6, R12 ;  /* 0x000000000c0672ca */ /* 0x000fe200000e0000 */
[----:B------:R-:W-:Y:S01]  /*6850*/  VIADD R12, R10, 0x180 ;  /* 0x000001800a0c7836 */ /* 0x000fe20000000000 */
[----:B------:R-:W-:Y:S01]  /*6860*/  R2UR UR7, R13 ;  /* 0x000000000d0772ca */ /* 0x000fe200000e0000 */
[----:B------:R-:W-:Y:S01]  /*6870*/  IMAD.MOV.U32 R13, RZ, RZ, 0x40000040 ;  /* 0x40000040ff0d7424 */ /* 0x000fe200078e00ff */
[----:B------:R-:W-:Y:S02]  /*6880*/  WARPGROUP.DEPBAR.LE gsb0, 0x0 ;  /* 0x00008000000079c5 */ /* 0x000fe40000010000 */
[----:B------:R-:W-:-:S09]  /*6890*/  WARPGROUP.ARRIVE ;  /* 0x00000000000079c5 */ /* 0x000fd20000000000 */
        /* <DEDUP_REMOVED lines=16> */
[C---:B------:R-:W-:Y:S01]  /*69a0*/  VIADD R12, R10.reuse, 0x300 ;  /* 0x000003000a0c7836 */ /* 0x040fe20000000000 */
[----:B------:R-:W-:Y:S01]  /*69b0*/  R2UR UR7, R13 ;  /* 0x000000000d0772ca */ /* 0x000fe200000e0000 */
[----:B------:R-:W-:Y:S02]  /*69c0*/  IMAD.MOV.U32 R13, RZ, RZ, 0x40000040 ;  /* 0x40000040ff0d7424 */ /* 0x000fe400078e00ff */
[----:B------:R-:W-:Y:S01]  /*69d0*/  VIADD R10, R10, 0x380 ;  /* 0x000003800a0a7836 */ /* 0x000fe20000000000 */
[----:B------:R-:W-:Y:S02]  /*69e0*/  WARPGROUP.DEPBAR.LE gsb0, 0x0 ;  /* 0x00008000000079c5 */ /* 0x000fe40000010000 */
[----:B------:R-:W-:-:S07]  /*69f0*/  WARPGROUP.ARRIVE ;  /* 0x00000000000079c5 */ /* 0x000fce0000000000 */
[----:B------:R-:W-:Y:S01]  /*6a00*/  HGMMA.64x128x16.F32.BF16 R24, R156, gdesc[UR4].tnspB, R24, gsb0 ;  /* 0x41e000049c187df0 */ /* 0x000fe20008001818 */
[----:B------:R-:W-:Y:S01]  /*6a10*/  R2UR UR6, R12 ;  /* 0x000000000c0672ca */ /* 0x000fe200000e0000 */
[----:B------:R-:W-:Y:S01]  /*6a20*/  VIADD R12, R2, 0x1 ;  /* 0x00000001020c7836 */ /* 0x000fe20000000000 */
[----:B------:R-:W-:Y:S01]  /*6a30*/  R2UR UR7, R13 ;  /* 0x000000000d0772ca */ /* 0x000fe200000e0000 */
[----:B0-----:R-:W-:Y:S01]  /*6a40*/  FADD.FTZ R13, R7, R0 ;  /* 0x00000000070d7221 */ /* 0x001fe20000010000 */
[----:B------:R-:W-:Y:S02]  /*6a50*/  IMAD.MOV.U32 R2, RZ, RZ, RZ ;  /* 0x000000ffff027224 */ /* 0x000fe400078e00ff */
[----:B------:R-:W-:Y:S01]  /*6a60*/  IMAD.MOV.U32 R7, RZ, RZ, RZ ;  /* 0x000000ffff077224 */ /* 0x000fe200078e00ff */
[----:B------:R-:W-:Y:S01]  /*6a70*/  ISETP.NE.AND P2, PT, R12, 0x2, PT ;  /* 0x000000020c00780c */ /* 0x000fe20003f45270 */
[----:B------:R-:W-:Y:S01]  /*6a80*/  IMAD.MOV.U32 R0, RZ, RZ, -0x800000 ;  /* 0xff800000ff007424 */ /* 0x000fe200078e00ff */
[----:B------:R-:W-:-:S02]  /*6a90*/  FSETP.NE.FTZ.AND P0, PT, R13, RZ, PT ;  /* 0x000000ff0d00720b */ /* 0x000fc40003f15000 */
[----:B------:R-:W-:-:S04]  /*6aa0*/  SEL R5, RZ, 0x1, P2 ;  /* 0x00000001ff057807 */ /* 0x000fc80001000000 */
[----:B------:R-:W-:-:S07]  /*6ab0*/  LOP3.LUT R16, R16, R5, RZ, 0x3c, !PT ;  /* 0x0000000510107212 */ /* 0x000fce00078e3cff */
[----:B------:R-:W-:Y:S01]  /*6ac0*/  @P0 MUFU.RCP R2, R13 ;  /* 0x0000000d00020308 */ /* 0x000fe20000001000 */
[----:B------:R-:W-:Y:S01]  /*6ad0*/  @P0 FMUL.FTZ R6, R4, 0.69314718246459960938 ;  /* 0x3f31721804060820 */ /* 0x000fe20000410000 */
[----:B------:R-:W-:Y:S02]  /*6ae0*/  WARPGROUP.DEPBAR.LE gsb0, 0x0 ;  /* 0x00008000000079c5 */ /* 0x000fe40000010000 */
[----:B------:R-:W-:-:S06]  /*6af0*/  WARPGROUP.ARRIVE ;  /* 0x00000000000079c5 */ /* 0x000fcc0000000000 */
[----:B------:R-:W-:Y:S01]  /*6b00*/  HGMMA.64x128x16.F32.BF16 R24, R160, gdesc[UR4].tnspB, R24, gsb0 ;  /* 0x41e00004a0187df0 */ /* 0x000fe20008001818 */
[----:B------:R-:W-:Y:S02]  /*6b10*/  R2UR UR6, R10 ;  /* 0x000000000a0672ca */ /* 0x000fe400000e0000 */
[----:B------:R-:W-:Y:S01]  /*6b20*/  R2UR UR7, R11 ;  /* 0x000000000b0772ca */ /* 0x000fe200000e0000 */
[----:B------:R-:W0:Y:S01]  /*6b30*/  @P0 MUFU.LG2 R10, R13 ;  /* 0x0000000d000a0308 */ /* 0x000e220000000c00 */
[----:B------:R-:W1:Y:S01]  /*6b40*/  SHFL.BFLY PT, R11, R8, 0x1, 0x1f ;  /* 0x0c201f00080b7f89 */ /* 0x000e6200000e0000 */
[----:B0-----:R-:W-:-:S04]  /*6b50*/  @P0 FMUL.FTZ R5, R10, 0.69314718246459960938 ;  /* 0x3f3172180a050820 */ /* 0x001fc80000410000 */
[----:B------:R-:W-:Y:S01]  /*6b60*/  @P0 FFMA.FTZ R0, R6, R3, R5 ;  /* 0x0000000306000223 */ /* 0x000fe20000010005 */
[----:B------:R-:W-:Y:S01]  /*6b70*/  PLOP3.LUT P0, PT, PT, PT, PT, 0x8, 0x0 ;  /* 0x000000000000781c */ /* 0x000fe20003f0e170 */
[----:B-1----:R-:W-:Y:S01]  /*6b80*/  FADD.FTZ R15, R8, R11 ;  /* 0x0000000b080f7221 */ /* 0x002fe20000010000 */
[----:B------:R-:W-:-:S04]  /*6b90*/  @!P1 VIADD R8, R14, 0x34860 ;  /* 0x000348600e089836 */ /* 0x000fc80000000000 */
[----:B------:R-:W-:Y:S02]  /*6ba0*/  FSETP.NE.FTZ.AND P3, PT, R15, RZ, PT ;  /* 0x000000ff0f00720b */ /* 0x000fe40003f75000 */
[----:B------:R-:W-:-:S11]  /*6bb0*/  @!P1 PRMT R8, RZ, 0x654, R8 ;  /* 0x00000654ff089816 */ /* 0x000fd60000000008 */
[----:B------:R-:W0:Y:S01]  /*6bc0*/  @P3 MUFU.LG2 R11, R15 ;  /* 0x0000000f000b3308 */ /* 0x000e220000000c00 */
[----:B------:R-:W-:-:S07]  /*6bd0*/  @P3 FMUL.FTZ R17, R4, 0.69314718246459960938 ;  /* 0x3f31721804113820 */ /* 0x000fce0000410000 */
[----:B------:R-:W1:Y:S01]  /*6be0*/  @P3 MUFU.RCP R7, R15 ;  /* 0x0000000f00073308 */ /* 0x000e620000001000 */
[----:B0-----:R-:W-:-:S04]  /*6bf0*/  @P3 FMUL.FTZ R4, R11, 0.69314718246459960938 ;  /* 0x3f3172180b043820 */ /* 0x001fc80000410000 */
[----:B------:R-:W-:Y:S01]  /*6c00*/  @P3 FFMA.FTZ R95, R17, R9, R4 ;  /* 0x00000009115f3223 */ /* 0x000fe20000010004 */
[----:B------:R-:W-:Y:S02]  /*6c10*/  WARPGROUP.DEPBAR.LE gsb0, 0x0 ;  /* 0x00008000000079c5 */ /* 0x000fe40000010000 */
[----:B------:R-:W-:-:S06]  /*6c20*/  WARPGROUP.ARRIVE ;  /* 0x00000000000079c5 */ /* 0x000fcc0000000000 */
[----:B------:R-:W-:Y:S03]  /*6c30*/  HGMMA.64x128x16.F32.BF16 R24, R164, gdesc[UR4].tnspB, R24, gsb0 ;  /* 0x41e00004a4187df0 */ /* 0x000fe60008001818 */
[----:B------:R-:W-:Y:S02]  /*6c40*/  WARPGROUP.DEPBAR.LE gsb0, 0x0 ;  /* 0x00008000000079c5 */ /* 0x000fe40000010000 */
[----:B------:R0:W-:Y:S01]  /*6c50*/  @!P1 SYNCS.ARRIVE.TRANS64.RED.A1T0 RZ, [R8+URZ], RZ ;  /* 0x000000ff08ff99a7 */ /* 0x0001e2000810043f */
        /* <DEDUP_REMOVED lines=32> */
[-C--:B-1----:R-:W-:Y:S01]  /*6e60*/  FMUL.FTZ R96, R26, R7.reuse ;  /* 0x000000071a607220 */ /* 0x082fe20000410000 */
        /* <DEDUP_REMOVED lines=31> */
[----:B0-----:R-:W-:-:S07]  /*7060*/  SEL R2, R12, RZ, P2 ;  /* 0x000000ff0c027207 */ /* 0x001fce0001000000 */
.L_x_175:
[----:B------:R-:W0:Y:S01]  /*7070*/  S2R R4, SR_CgaCtaId ;  /* 0x0000000000047919 */ /* 0x000e220000008800 */
[----:B------:R-:W-:Y:S01]  /*7080*/  MOV R3, 0x400 ;  /* 0x0000040000037802 */ /* 0x000fe20000000f00 */
[----:B------:R-:W-:Y:S01]  /*7090*/  BSSY B0, `(.L_x_197) ;  /* 0x00002c4000007945 */ /* 0x000fe20003800000 */
[----:B------:R-:W-:Y:S02]  /*70a0*/  BAR.SYNC.DEFER_BLOCKING 0x5, 0x180 ;  /* 0x0146000000007b1d */ /* 0x000fe40000010000 */
[----:B0-----:R-:W-:-:S05]  /*70b0*/  LEA R3, R4, R3, 0x18 ;  /* 0x0000000304037211 */ /* 0x001fca00078ec0ff */
[----:B------:R0:W1:Y:S01]  /*70c0*/  LDS.128 R4, [R3+0x348d0] ;  /* 0x0348d00003047984 */ /* 0x0000620000000c00 */
[----:B------:R-:W-:Y:S06]  /*70d0*/  BAR.ARV 0x4, 0x180 ;  /* 0x0106000000007b1d */ /* 0x000fec0000002000 */
[----:B------:R-:W-:Y:S05]  /*70e0*/  @P0 BRA `(.L_x_198) ;  /* 0x00000020001c0947 */ /* 0x000fea0003800000 */
[----:B-1----:R-:W1:Y:S01]  /*70f0*/  S2R R4, SR_SWINHI ;  /* 0x0000000000047919 */ /* 0x002e620000002f00 */
[----:B------:R-:W-:Y:S01]  /*7100*/  F2FP.BF16.F32.PACK_AB R36, R73, R72 ;  /* 0x000000484924723e */ /* 0x000fe200000010ff */
[----:B------:R-:W-:Y:S01]  /*7110*/  ULDC.64 UR4, c[0x0][0xc08] ;  /* 0x0003020000047ab9 */ /* 0x000fe20000000a00 */
[----:B------:R-:W-:Y:S02]  /*7120*/  SHF.L.U64.HI R110, R23, 0x2, R204 ;  /* 0x00000002176e7819 */ /* 0x000fe400000102cc */
[----:B------:R-:W-:Y:S02]  /*7130*/  MOV R104, R3 ;  /* 0x0000000300687202 */ /* 0x000fe40000000f00 */
[----:B-1----:R-:W-:-:S03]  /*7140*/  MOV R105, R4 ;  /* 0x0000000400697202 */ /* 0x002fc60000000f00 */
[----:B------:R-:W-:-:S03]  /*7150*/  IMAD.WIDE R12, R227, 0x2, R104 ;  /* 0x00000002e30c7825 */ /* 0x000fc600078e0268 */
[C---:B------:R-:W-:Y:S02]  /*7160*/  IADD3 R39, P2, R12.reuse, 0x4020, RZ ;  /* 0x000040200c277810 */ /* 0x040fe40007f5e0ff */
[C---:B------:R-:W-:Y:S02]  /*7170*/  IADD3 R107, P1, R12.reuse, 0x4040, RZ ;  /* 0x000040400c6b7810 */ /* 0x040fe40007f3e0ff */
[----:B------:R-:W-:Y:S01]  /*7180*/  LOP3.LUT R8, R39, 0x380, RZ, 0xc0, !PT ;  /* 0x0000038027087812 */ /* 0x000fe200078ec0ff */
[--C-:B------:R-:W-:Y:S01]  /*7190*/  IMAD.X R33, RZ, RZ, R13.reuse, P2 ;  /* 0x000000ffff217224 */ /* 0x100fe200010e060d */
[----:B------:R-:W-:Y:S01]  /*71a0*/  LOP3.LUT R10, R107, 0x380, RZ, 0xc0, !PT ;  /* 0x000003806b0a7812 */ /* 0x000fe200078ec0ff */
[----:B------:R-:W-:Y:S01]  /*71b0*/  IMAD.X R27, RZ, RZ, R13, P1 ;  /* 0x000000ffff1b7224 */ /* 0x000fe200008e060d */
[----:B------:R-:W-:Y:S02]  /*71c0*/  IADD3 R15, P3, R12, 0x4000, RZ ;  /* 0x000040000c0f7810 */ /* 0x000fe40007f7e0ff */
[----:B------:R-:W-:-:S02]  /*71d0*/  SHF.R.U64 R8, R8, 0x3, RZ ;  /* 0x0000000308087819 */ /* 0x000fc400000012ff */
[C---:B------:R-:W-:Y:S01]  /*71e0*/  LOP3.LUT R9, R12.reuse, 0x380, RZ, 0xc0, !PT ;  /* 0x000003800c097812 */ /* 0x040fe200078ec0ff */
[--C-:B------:R-:W-:Y:S01]  /*71f0*/  IMAD.X R29, RZ, RZ, R13.reuse, P3 ;  /* 0x000000ffff1d7224 */ /* 0x100fe200018e060d */
[C---:B------:R-:W-:Y:S02]  /*7200*/  IADD3 R109, P0, R12.reuse, 0x4060, RZ ;  /* 0x000040600c6d7810 */ /* 0x040fe40007f1e0ff */
[----:B------:R-:W-:Y:S02]  /*7210*/  IADD3 R17, P6, R12, 0x20, RZ ;  /* 0x000000200c117810 */ /* 0x000fe40007fde0ff */
[----:B------:R-:W-:Y:S01]  /*7220*/  SHF.R.U64 R10, R10, 0x3, RZ ;  /* 0x000000030a0a7819 */ /* 0x000fe200000012ff */
[--C-:B------:R-:W-:Y:S01]  /*7230*/  IMAD.X R31, RZ, RZ, R13.reuse, P0 ;  /* 0x000000ffff1f7224 */ /* 0x100fe200000e060d */
[C---:B------:R-:W-:Y:S01]  /*7240*/  IADD3 R37, P4, R12.reuse, 0x60, RZ ;  /* 0x000000600c257810 */ /* 0x040fe20007f9e0ff */
[----:B------:R-:W-:Y:S01]  /*7250*/  IMAD.X R25, RZ, RZ, R13, P6 ;  /* 0x000000ffff197224 */ /* 0x000fe200030e060d */
[----:B------:R-:W-:Y:S01]  /*7260*/  BAR.SYNC.DEFER_BLOCKING 0x1, 0x100 ;  /* 0x0044000000007b1d */ /* 0x000fe20000010000 */
[----:B------:R-:W-:-:S02]  /*7270*/  IADD3 R35, P5, R12, 0x40, RZ ;  /* 0x000000400c237810 */ /* 0x000fc40007fbe0ff */
[----:B------:R-:W-:Y:S01]  /*7280*/  LOP3.LUT R4, R15, 0x380, RZ, 0xc0, !PT ;  /* 0x000003800f047812 */ /* 0x000fe200078ec0ff */
[----:B------:R-:W-:Y:S01]  /*7290*/  IMAD.X R11, RZ, RZ, R13, P4 ;  /* 0x000000ffff0b7224 */ /* 0x000fe200020e060d */
[----:B------:R-:W-:Y:S02]  /*72a0*/  LOP3.LUT R32, R8, R39, RZ, 0x3c, !PT ;  /* 0x0000002708207212 */ /* 0x000fe400078e3cff */
[----:B------:R-:W-:Y:S02]  /*72b0*/  SHF.R.U64 R9, R9, 0x3, RZ ;  /* 0x0000000309097819 */ /* 0x000fe400000012ff */
[----:B------:R-:W-:Y:S02]  /*72c0*/  LOP3.LUT R14, R109, 0x380, RZ, 0xc0, !PT ;  /* 0x000003806d0e7812 */ /* 0x000fe400078ec0ff */
[----:B------:R-:W-:Y:S02]  /*72d0*/  LOP3.LUT R26, R10, R107, RZ, 0x3c, !PT ;  /* 0x0000006b0a1a7212 */ /* 0x000fe400078e3cff */
[----:B------:R-:W-:Y:S01]  /*72e0*/  LOP3.LUT R8, R17, 0x380, RZ, 0xc0, !PT ;  /* 0x0000038011087812 */ /* 0x000fe200078ec0ff */
[----:B------:R-:W1:Y:S01]  /*72f0*/  LDC.64 R106, c[0x0][0xc00] ;  /* 0x00030000ff6a7b82 */ /* 0x000e620000000a00 */
[----:B------:R-:W-:-:S02]  /*7300*/  LOP3.LUT R10, R37, 0x380, RZ, 0xc0, !PT ;  /* 0x00000380250a7812 */ /* 0x000fc400078ec0ff */
[----:B------:R-:W-:Y:S02]  /*7310*/  LOP3.LUT R34, R35, 0x380, RZ, 0xc0, !PT ;  /* 0x0000038023227812 */ /* 0x000fe400078ec0ff */
[----:B------:R-:W-:Y:S02]  /*7320*/  SHF.R.U64 R4, R4, 0x3, RZ ;  /* 0x0000000304047819 */ /* 0x000fe400000012ff */
[----:B------:R-:W-:Y:S01]  /*7330*/  LOP3.LUT R12, R9, R12, RZ, 0x3c, !PT ;  /* 0x0000000c090c7212 */ /* 0x000fe200078e3cff */
[----:B------:R-:W-:Y:S01]  /*7340*/  IMAD.X R9, RZ, RZ, R13, P5 ;  /* 0x000000ffff097224 */ /* 0x000fe200028e060d */
[----:B------:R-:W-:Y:S02]  /*7350*/  SHF.R.U64 R14, R14, 0x3, RZ ;  /* 0x000000030e0e7819 */ /* 0x000fe400000012ff */
[----:B------:R-:W-:Y:S02]  /*7360*/  SHF.R.U64 R8, R8, 0x3, RZ ;  /* 0x0000000308087819 */ /* 0x000fe400000012ff */
[----:B------:R-:W-:-:S02]  /*7370*/  SHF.R.U64 R10, R10, 0x3, RZ ;  /* 0x000000030a0a7819 */ /* 0x000fc400000012ff */
[----:B------:R-:W-:Y:S02]  /*7380*/  SHF.R.U64 R34, R34, 0x3, RZ ;  /* 0x0000000322227819 */ /* 0x000fe400000012ff */
[----:B------:R-:W-:Y:S02]  /*7390*/  LOP3.LUT R28, R4, R15, RZ, 0x3c, !PT ;  /* 0x0000000f041c7212 */ /* 0x000fe400078e3cff */
[----:B------:R-:W-:Y:S01]  /*73a0*/  LOP3.LUT R30, R14, R109, RZ, 0x3c, !PT ;  /* 0x0000006d0e1e7212 */ /* 0x000fe200078e3cff */
[----:B------:R-:W-:Y:S01]  /*73b0*/  IMAD.SHL.U32 R109, R23, 0x4, RZ ;  /* 0x00000004176d7824 */ /* 0x000fe200078e00ff */
[----:B------:R-:W-:Y:S02]  /*73c0*/  MOV R4, R12 ;  /* 0x0000000c00047202 */ /* 0x000fe40000000f00 */
[----:B------:R-:W-:Y:S02]  /*73d0*/  LOP3.LUT R24, R8, R17, RZ, 0x3c, !PT ;  /* 0x0000001108187212 */ /* 0x000fe400078e3cff */
[----:B------:R-:W-:-:S02]  /*73e0*/  F2FP.BF16.F32.PACK_AB R12, R21, R20 ;  /* 0x00000014150c723e */ /* 0x000fc400000010ff */
[----:B------:R-:W-:Y:S02]  /*73f0*/  F2FP.BF16.F32.PACK_AB R13, R97, R96 ;  /* 0x00000060610d723e */ /* 0x000fe400000010ff */
[----:B------:R-:W-:Y:S02]  /*7400*/  F2FP.BF16.F32.PACK_AB R14, R89, R88 ;  /* 0x00000058590e723e */ /* 0x000fe400000010ff */
[----:B------:R-:W-:Y:S02]  /*7410*/  F2FP.BF16.F32.PACK_AB R15, R99, R98 ;  /* 0x00000062630f723e */ /* 0x000fe400000010ff */
[----:B------:R-:W-:Y:S02]  /*7420*/  LOP3.LUT R10, R10, R37, RZ, 0x3c, !PT ;  /* 0x000000250a0a7212 */ /* 0x000fe400078e3cff */
[----:B------:R-:W-:Y:S01]  /*7430*/  LOP3.LUT R8, R34, R35, RZ, 0x3c, !PT ;  /* 0x0000002322087212 */ /* 0x000fe200078e3cff */
[----:B------:R2:W-:Y:S01]  /*7440*/  STSM.16.M88.4 [R4], R12 ;  /* 0x0000000c04007844 */ /* 0x0005e20000000200 */
[----:B------:R-:W-:-:S02]  /*7450*/  MOV R38, R10 ;  /* 0x0000000a00267202 */ /* 0x000fc40000000f00 */
[----:B------:R-:W-:Y:S02]  /*7460*/  MOV R37, R8 ;  /* 0x0000000800257202 */ /* 0x000fe40000000f00 */
[----:B------:R-:W-:Y:S02]  /*7470*/  MOV R94, R24 ;  /* 0x00000018005e7202 */ /* 0x000fe40000000f00 */
[----:B------:R-:W-:Y:S02]  /*7480*/  F2FP.BF16.F32.PACK_AB R8, R91, R90 ;  /* 0x0000005a5b08723e */ /* 0x000fe400000010ff */
[----:B------:R-:W-:Y:S02]  /*7490*/  F2FP.BF16.F32.PACK_AB R9, R101, R100 ;  /* 0x000000646509723e */ /* 0x000fe400000010ff */
[----:B------:R-:W-:Y:S02]  /*74a0*/  F2FP.BF16.F32.PACK_AB R10, R93, R92 ;  /* 0x0000005c5d0a723e */ /* 0x000fe400000010ff */
[----:B------:R-:W-:-:S02]  /*74b0*/  F2FP.BF16.F32.PACK_AB R11, R103, R102 ;  /* 0x00000066670b723e */ /* 0x000fc400000010ff */
[----:B------:R-:W-:Y:S02]  /*74c0*/  MOV R108, R26 ;  /* 0x0000001a006c7202 */ /* 0x000fe40000000f00 */
[----:B--2---:R-:W-:Y:S01]  /*74d0*/  F2FP.BF16.F32.PACK_AB R12, R41, R40 ;  /* 0x00000028290c723e */ /* 0x004fe200000010ff */
[----:B------:R2:W-:Y:S01]  /*74e0*/  STSM.16.M88.4 [R94], R8 ;  /* 0x000000085e007844 */ /* 0x0005e20000000200 */
[----:B------:R-:W-:Y:S02]  /*74f0*/  F2FP.BF16.F32.PACK_AB R13, R43, R42 ;  /* 0x0000002a2b0d723e */ /* 0x000fe400000010ff */
[----:B------:R-:W-:Y:S02]  /*7500*/  F2FP.BF16.F32.PACK_AB R14, R45, R44 ;  /* 0x0000002c2d0e723e */ /* 0x000fe400000010ff */
[----:B------:R-:W-:Y:S02]  /*7510*/  F2FP.BF16.F32.PACK_AB R15, R47, R46 ;  /* 0x0000002e2f0f723e */ /* 0x000fe400000010ff */
[----:B------:R-:W-:-:S02]  /*7520*/  MOV R17, R30 ;  /* 0x0000001e00117202 */ /* 0x000fc40000000f00 */
[----:B------:R-:W-:Y:S01]  /*7530*/  MOV R39, R28 ;  /* 0x0000001c00277202 */ /* 0x000fe20000000f00 */
[----:B------:R3:W-:Y:S01]  /*7540*/  STSM.16.M88.4 [R37], R12 ;  /* 0x0000000c25007844 */ /* 0x0007e20000000200 */
[----:B------:R-:W-:Y:S02]  /*7550*/  F2FP.BF16.F32.PACK_AB R24, R49, R48 ;  /* 0x000000303118723e */ /* 0x000fe400000010ff */
[----:B------:R-:W-:Y:S02]  /*7560*/  F2FP.BF16.F32.PACK_AB R25, R51, R50 ;  /* 0x000000323319723e */ /* 0x000fe400000010ff */
[----:B------:R-:W-:Y:S01]  /*7570*/  F2FP.BF16.F32.PACK_AB R26, R53, R52 ;  /* 0x00000034351a723e */ /* 0x000fe200000010ff */
[----:B--2---:R-:W-:Y:S01]  /*7580*/  IMAD.MOV.U32 R94, RZ, RZ, RZ ;  /* 0x000000ffff5e7224 */ /* 0x004fe200078e00ff */
[----:B------:R-:W-:Y:S02]  /*7590*/  F2FP.BF16.F32.PACK_AB R27, R55, R54 ;  /* 0x00000036371b723e */ /* 0x000fe400000010ff */
[----:B------:R-:W-:-:S02]  /*75a0*/  F2FP.BF16.F32.PACK_AB R28, R57, R56 ;  /* 0x00000038391c723e */ /* 0x000fc400000010ff */
[----:B------:R-:W-:Y:S01]  /*75b0*/  F2FP.BF16.F32.PACK_AB R29, R59, R58 ;  /* 0x0000003a3b1d723e */ /* 0x000fe200000010ff */
[----:B------:R2:W-:Y:S01]  /*75c0*/  STSM.16.M88.4 [R38], R24 ;  /* 0x0000001826007844 */ /* 0x0005e20000000200 */
[----:B------:R-:W-:Y:S02]  /*75d0*/  F2FP.BF16.F32.PACK_AB R30, R61, R60 ;  /* 0x0000003c3d1e723e */ /* 0x000fe400000010ff */
[----:B------:R-:W-:Y:S02]  /*75e0*/  F2FP.BF16.F32.PACK_AB R31, R63, R62 ;  /* 0x0000003e3f1f723e */ /* 0x000fe400000010ff */
[----:B------:R-:W-:Y:S02]  /*75f0*/  MOV R4, R32 ;  /* 0x0000002000047202 */ /* 0x000fe40000000f00 */
[----:B------:R-:W-:Y:S01]  /*7600*/  F2FP.BF16.F32.PACK_AB R32, R65, R64 ;  /* 0x000000404120723e */ /* 0x000fe200000010ff */
[----:B------:R4:W-:Y:S01]  /*7610*/  STSM.16.M88.4 [R39], R28 ;  /* 0x0000001c27007844 */ /* 0x0009e20000000200 */
[----:B------:R-:W-:-:S02]  /*7620*/  F2FP.BF16.F32.PACK_AB R33, R67, R66 ;  /* 0x000000424321723e */ /* 0x000fc400000010ff */
[----:B------:R-:W-:Y:S02]  /*7630*/  F2FP.BF16.F32.PACK_AB R34, R69, R68 ;  /* 0x000000444522723e */ /* 0x000fe400000010ff */
[----:B------:R-:W-:Y:S02]  /*7640*/  F2FP.BF16.F32.PACK_AB R35, R71, R70 ;  /* 0x000000464723723e */ /* 0x000fe400000010ff */
[----:B---3--:R-:W-:Y:S02]  /*7650*/  F2FP.BF16.F32.PACK_AB R37, R75, R74 ;  /* 0x0000004a4b25723e */ /* 0x008fe400000010ff */
[----:B--2---:R-:W-:Y:S01]  /*7660*/  F2FP.BF16.F32.PACK_AB R38, R77, R76 ;  /* 0x0000004c4d26723e */ /* 0x004fe200000010ff */
[----:B------:R-:W-:Y:S01]  /*7670*/  STSM.16.M88.4 [R4], R32 ;  /* 0x0000002004007844 */ /* 0x000fe20000000200 */
[----:B------:R-:W-:Y:S02]  /*7680*/  F2FP.BF16.F32.PACK_AB R8, R81, R80 ;  /* 0x000000505108723e */ /* 0x000fe400000010ff */
[----:B------:R-:W-:-:S02]  /*7690*/  F2FP.BF16.F32.PACK_AB R9, R83, R82 ;  /* 0x000000525309723e */ /* 0x000fc400000010ff */
[----:B------:R-:W-:Y:S02]  /*76a0*/  F2FP.BF16.F32.PACK_AB R10, R85, R84 ;  /* 0x00000054550a723e */ /* 0x000fe400000010ff */
[----:B----4-:R-:W-:Y:S02]  /*76b0*/  F2FP.BF16.F32.PACK_AB R39, R79, R78 ;  /* 0x0000004e4f27723e */ /* 0x010fe400000010ff */
[----:B------:R-:W-:Y:S02]  /*76c0*/  F2FP.BF16.F32.PACK_AB R11, R87, R86 ;  /* 0x00000056570b723e */ /* 0x000fe400000010ff */
[----:B-1----:R-:W-:Y:S01]  /*76d0*/  ISETP.NE.U32.AND P0, PT, R106, RZ, PT ;  /* 0x000000ff6a00720c */ /* 0x002fe20003f05070 */
[----:B------:R-:W-:Y:S01]  /*76e0*/  STSM.16.M88.4 [R108], R36 ;  /* 0x000000246c007844 */ /* 0x000fe20000000200 */
[----:B------:R-:W-:Y:S02]  /*76f0*/  IADD3 R12, P1, R109, R106, RZ ;  /* 0x0000006a6d0c7210 */ /* 0x000fe40007f3e0ff */
[----:B------:R-:W-:Y:S01]  /*7700*/  ISETP.NE.AND.EX P0, PT, R107, RZ, PT, P0 ;  /* 0x000000ff6b00720c */ /* 0x000fe20003f05300 */
[----:B------:R1:W-:Y:S02]  /*7710*/  STSM.16.M88.4 [R17], R8 ;  /* 0x0000000811007844 */ /* 0x0003e40000000200 */
[----:B------:R-:W-:Y:S01]  /*7720*/  IMAD.X R13, R110, 0x1, R107, P1 ;  /* 0x000000016e0d7824 */ /* 0x000fe200008e066b */
[----:B------:R-:W-:Y:S08]  /*7730*/  BAR.SYNC.DEFER_BLOCKING 0x1, 0x100 ;  /* 0x0044000000007b1d */ /* 0x000ff00000010000 */
[----:B-1----:R-:W1:Y:S08]  /*7740*/  LDC R9, c[0x0][0xad4] ;  /* 0x0002b500ff097b82 */ /* 0x002e700000000800 */
[----:B------:R-:W2:Y:S01]  /*7750*/  LDC R17, c[0x0][0xbe8] ;  /* 0x0002fa00ff117b82 */ /* 0x000ea20000000800 */
[----:B------:R-:W3:Y:S01]  /*7760*/  @P0 LDG.E R94, desc[UR40][R12.64] ;  /* 0x000000280c5e0981 */ /* 0x000ee2000c1e1900 */
[----:B------:R-:W-:-:S04]  /*7770*/  ISETP.NE.U32.AND P1, PT, RZ, UR4, PT ;  /* 0x00000004ff007c0c */ /* 0x000fc8000bf25070 */
[----:B------:R-:W-:Y:S01]  /*7780*/  ISETP.NE.AND.EX P1, PT, RZ, UR5, PT, P1 ;  /* 0x00000005ff007c0c */ /* 0x000fe2000bf25310 */
[----:B------:R-:W-:-:S12]  /*7790*/  IMAD.MOV.U32 R28, RZ, RZ, 0x9b8 ;  /* 0x000009b8ff1c7424 */ /* 0x000fd800078e00ff */
[----:B------:R-:W-:Y:S01]  /*77a0*/  @P1 IADD3 R14, P2, R109, UR4, RZ ;  /* 0x000000046d0e1c10 */ /* 0x000fe2000ff5e0ff */
[----:B------:R-:W-:Y:S01]  /*77b0*/  ULDC UR4, c[0x0][0xa88] ;  /* 0x0002a20000047ab9 */ /* 0x000fe20000000800 */
[----:B--2---:R-:W-:Y:S01]  /*77c0*/  ISETP.NE.AND P4, PT, R17, 0x1, PT ;  /* 0x000000011100780c */ /* 0x004fe20003f85270 */
[----:B------:R-:W-:Y:S01]  /*77d0*/  IMAD.U32 R4, RZ, RZ, UR4 ;  /* 0x00000004ff047e24 */ /* 0x000fe2000f8e00ff */
[----:B------:R-:W-:Y:S02]  /*77e0*/  @P1 IADD3.X R15, R110, UR5, RZ, P2, !PT ;  /* 0x000000056e0f1c10 */ /* 0x000fe400097fe4ff */
[----:B------:R-:W-:-:S03]  /*77f0*/  ISETP.NE.AND P2, PT, R186, RZ, PT ;  /* 0x000000ffba00720c */ /* 0x000fc60003f45270 */
[----:B------:R2:W5:Y:S01]  /*7800*/  @P1 LDG.E R4, desc[UR40][R14.64] ;  /* 0x000000280e041981 */ /* 0x000562000c1e1900 */
[----:B-1----:R-:W-:Y:S01]  /*7810*/  SEL R9, R186, R9, P2 ;  /* 0x00000009ba097207 */ /* 0x002fe20001000000 */
[----:B------:R-:W-:Y:S01]  /*7820*/  IMAD R37, R187, 0x80, R226 ;  /* 0x00000080bb257824 */ /* 0x000fe200078e02e2 */
[----:B------:R-:W-:Y:S02]  /*7830*/  ISETP.NE.U32.AND P2, PT, R106, RZ, PT ;  /* 0x000000ff6a00720c */ /* 0x000fe40003f45070 */
[----:B------:R-:W-:Y:S01]  /*7840*/  ISETP.GT.AND P3, PT, R9, 0x1, PT ;  /* 0x000000010900780c */ /* 0x000fe20003f64270 */
[----:B------:R-:W1:Y:S01]  /*7850*/  @P4 LDC R30, c[0x0][0xbec] ;  /* 0x0002fb00ff1e4b82 */ /* 0x000e620000000800 */
[----:B------:R-:W-:Y:S02]  /*7860*/  ISETP.NE.AND.EX P2, PT, R107, RZ, PT, P2 ;  /* 0x000000ff6b00720c */ /* 0x000fe40003f45320 */
[----:B------:R-:W-:Y:S02]  /*7870*/  SEL R28, R28, 0x978, P3 ;  /* 0x000009781c1c7807 */ /* 0x000fe40001800000 */
[----:B------:R-:W-:-:S02]  /*7880*/  SEL R23, R23, RZ, !P2 ;  /* 0x000000ff17177207 */ /* 0x000fc40005000000 */
[----:B------:R-:W-:Y:S01]  /*7890*/  SEL R27, R204, RZ, !P2 ;  /* 0x000000ffcc1b7207 */ /* 0x000fe20005000000 */
[----:B------:R-:W4:Y:S01]  /*78a0*/  LDC.64 R24, c[0x0][R28+0x220] ;  /* 0x000088001c187b82 */ /* 0x000f220000000a00 */
[----:B------:R-:W-:-:S07]  /*78b0*/  SEL R29, R203, RZ, P3 ;  /* 0x000000ffcb1d7207 */ /* 0x000fce0001800000 */
[----:B------:R-:W0:Y:S08]  /*78c0*/  LDC.64 R10, c[0x0][R28+0x218] ;  /* 0x000086001c0a7b82 */ /* 0x000e300000000a00 */
[----:B------:R-:W1:Y:S08]  /*78d0*/  @P4 LDC R35, c[0x0][0xbf0] ;  /* 0x0002fc00ff234b82 */ /* 0x000e700000000800 */
[----:B------:R-:W1:Y:S01]  /*78e0*/  LDC.64 R8, c[0x0][0xba8] ;  /* 0x0002ea00ff087b82 */ /* 0x000e620000000a00 */
[----:B----4-:R-:W-:-:S04]  /*78f0*/  IMAD R25, R25, R23, RZ ;  /* 0x0000001719197224 */ /* 0x010fc800078e02ff */
[C---:B------:R-:W-:Y:S02]  /*7900*/  IMAD R33, R24.reuse, R27, R25 ;  /* 0x0000001b18217224 */ /* 0x040fe400078e0219 */
[----:B------:R-:W-:Y:S01]  /*7910*/  IMAD.WIDE.U32 R24, R24, R23, RZ ;  /* 0x0000001718187225 */ /* 0x000fe200078e00ff */
[----:B--2---:R-:W2:Y:S03]  /*7920*/  LDC.64 R14, c[0x0][R28+0x228] ;  /* 0x00008a001c0e7b82 */ /* 0x004ea60000000a00 */
[----:B0-----:R-:W-:-:S04]  /*7930*/  IMAD.WIDE.U32 R26, R10, R185, RZ ;  /* 0x000000b90a1a7225 */ /* 0x001fc800078e00ff */
[----:B------:R-:W-:Y:S02]  /*7940*/  IMAD R31, R11, R185, RZ ;  /* 0x000000b90b1f7224 */ /* 0x000fe400078e02ff */
[----:B------:R0:W4:Y:S01]  /*7950*/  LDC.64 R10, c[0x0][R28+0x210] ;  /* 0x000084001c0a7b82 */ /* 0x0001220000000a00 */
[----:B------:R-:W-:Y:S02]  /*7960*/  IMAD.IADD R33, R25, 0x1, R33 ;  /* 0x0000000119217824 */ /* 0x000fe400078e0221 */
[----:B------:R-:W-:Y:S02]  /*7970*/  IMAD.MOV.U32 R25, RZ, RZ, R37 ;  /* 0x000000ffff197224 */ /* 0x000fe400078e0025 */
[----:B------:R-:W-:-:S03]  /*7980*/  IMAD.IADD R31, R27, 0x1, R31 ;  /* 0x000000011b1f7824 */ /* 0x000fc600078e021f */
[----:B-1----:R-:W1:Y:S01]  /*7990*/  @!P3 LDC R8, c[0x0][0xb50] ;  /* 0x0002d400ff08bb82 */ /* 0x002e620000000800 */
[----:B--2---:R-:W-:-:S07]  /*79a0*/  IMAD R27, R15, R29, RZ ;  /* 0x0000001d0f1b7224 */ /* 0x004fce00078e02ff */
[----:B------:R-:W2:Y:S01]  /*79b0*/  @!P3 LDC R9, c[0x0][0xb54] ;  /* 0x0002d500ff09bb82 */ /* 0x000ea20000000800 */
[----:B------:R-:W-:-:S04]  /*79c0*/  IMAD.WIDE.U32 R14, R14, R29, RZ ;  /* 0x0000001d0e0e7225 */ /* 0x000fc800078e00ff */
[----:B------:R-:W-:Y:S01]  /*79d0*/  IMAD.IADD R27, R15, 0x1, R27 ;  /* 0x000000010f1b7824 */ /* 0x000fe200078e021b */
[--C-:B---3--:R-:W-:Y:S01]  /*79e0*/  IADD3 R26, P2, P5, R24, R26, R94.reuse ;  /* 0x0000001a181a7210 */ /* 0x108fe20007d5e05e */
[----:B------:R-:W-:Y:S01]  /*79f0*/  @P4 IMAD.HI.U32 R24, R37, R30, RZ ;  /* 0x0000001e25184227 */ /* 0x000fe200078e00ff */
[----:B------:R-:W-:-:S04]  /*7a00*/  SHF.R.S32.HI R106, RZ, 0x1f, R94 ;  /* 0x0000001fff6a7819 */ /* 0x000fc8000001145e */
[----:B------:R-:W-:Y:S02]  /*7a10*/  @P4 SHF.R.U32.HI R25, RZ, R35, R24 ;  /* 0x00000023ff194219 */ /* 0x000fe40000011618 */
[----:B------:R-:W-:Y:S02]  /*7a20*/  IADD3.X R24, R33, R31, R106, P2, P5 ;  /* 0x0000001f21187210 */ /* 0x000fe400017ea46a */
[----:B------:R-:W-:Y:S01]  /*7a30*/  IADD3 R14, P2, P5, R25, R26, R14 ;  /* 0x0000001a190e7210 */ /* 0x000fe20007d5e00e */
[--C-:B0-----:R-:W-:Y:S01]  /*7a40*/  IMAD.MOV R28, RZ, RZ, -R25.reuse ;  /* 0x000000ffff1c7224 */ /* 0x101fe200078e0a19 */
[----:B------:R-:W-:-:S03]  /*7a50*/  SHF.R.S32.HI R15, RZ, 0x1f, R25 ;  /* 0x0000001fff0f7819 */ /* 0x000fc60000011419 */
[----:B------:R-:W-:Y:S01]  /*7a60*/  IMAD R25, R17, R28, R37 ;  /* 0x0000001c11197224 */ /* 0x000fe200078e0225 */
[----:B------:R-:W-:-:S03]  /*7a70*/  IADD3.X R15, R15, R24, R27, P2, P5 ;  /* 0x000000180f0f7210 */ /* 0x000fc600017ea41b */
[----:B----4-:R-:W-:Y:S01]  /*7a80*/  IMAD R11, R11, R25, RZ ;  /* 0x000000190b0b7224 */ /* 0x010fe200078e02ff */
[----:B------:R-:W-:-:S05]  /*7a90*/  SHF.R.S32.HI R27, RZ, 0x1f, R25 ;  /* 0x0000001fff1b7819 */ /* 0x000fca0000011419 */
[C---:B------:R-:W-:Y:S02]  /*7aa0*/  IMAD R27, R10.reuse, R27, R11 ;  /* 0x0000001b0a1b7224 */ /* 0x040fe400078e020b */
[----:B------:R-:W-:-:S04]  /*7ab0*/  IMAD.WIDE.U32 R10, R10, R25, R14 ;  /* 0x000000190a0a7225 */ /* 0x000fc800078e000e */
[----:B------:R-:W-:Y:S01]  /*7ac0*/  IMAD.IADD R11, R11, 0x1, R27 ;  /* 0x000000010b0b7824 */ /* 0x000fe200078e021b */
[----:B-1----:R-:W-:-:S04]  /*7ad0*/  LEA R14, P2, R10, R8, 0x2 ;  /* 0x000000080a0e7211 */ /* 0x002fc800078410ff */
[----:B--2---:R-:W-:Y:S01]  /*7ae0*/  LEA.HI.X R15, R10, R9, R11, 0x2, P2 ;  /* 0x000000090a0f7211 */ /* 0x004fe200010f140b */
[----:B------:R-:W-:Y:S08]  /*7af0*/  @P1 BRA `(.L_x_199) ;  /* 0x0000000000101947 */ /* 0x000ff00003800000 */
[----:B------:R-:W-:Y:S05]  /*7b00*/  @!P0 BRA `(.L_x_199) ;  /* 0x00000000000c8947 */ /* 0x000fea0003800000 */
[----:B------:R-:W2:Y:S04]  /*7b10*/  LDG.E R9, desc[UR40][R12.64] ;  /* 0x000000280c097981 */ /* 0x000ea8000c1e1900 */
[----:B-----5:R-:W2:Y:S02]  /*7b20*/  LDG.E R4, desc[UR40][R12.64+0x4] ;  /* 0x000004280c047981 */ /* 0x020ea4000c1e1900 */
[----:B--2---:R-:W-:-:S07]  /*7b30*/  IMAD.IADD R4, R4, 0x1, -R9 ;  /* 0x0000000104047824 */ /* 0x004fce00078e0a09 */
.L_x_199:
[----:B------:R-:W-:Y:S01]  /*7b40*/  SHFL.IDX PT, R8, R14, RZ, 0x1c1f ;  /* 0x001c1fff0e087589 */ /* 0x000fe200000e0000 */
[----:B------:R-:W-:Y:S01]  /*7b50*/  IMAD R25, R187, 0x80, R225 ;  /* 0x00000080bb197824 */ /* 0x000fe200078e02e1 */
[----:B------:R-:W-:Y:S01]  /*7b60*/  LOP3.LUT P0, RZ, R208, 0x3, RZ, 0xc0, !PT ;  /* 0x00000003d0ff7812 */ /* 0x000fe2000780c0ff */
[----:B-----5:R-:W-:Y:S01]  /*7b70*/  IMAD R4, R4, R17, RZ ;  /* 0x0000001104047224 */ /* 0x020fe200078e02ff */
[----:B------:R-:W0:Y:S01]  /*7b80*/  SHFL.IDX PT, R9, R15, RZ, 0x1c1f ;  /* 0x001c1fff0f097589 */ /* 0x000e2200000e0000 */
[----:B------:R-:W-:-:S03]  /*7b90*/  VIADD R29, R25, 0x8 ;  /* 0x00000008191d7836 */ /* 0x000fc60000000000 */
[----:B------:R-:W-:Y:S01]  /*7ba0*/  SHFL.IDX PT, R10, R14, 0x1, 0x1c1f ;  /* 0x003c1f000e0a7f89 */ /* 0x000fe200000e0000 */
[-C--:B------:R-:W-:Y:S02]  /*7bb0*/  ISETP.GE.OR P1, PT, R25, R4.reuse, P0 ;  /* 0x000000041900720c */ /* 0x080fe40000726670 */
[----:B------:R-:W-:Y:S01]  /*7bc0*/  ISETP.GE.OR P0, PT, R29, R4, P0 ;  /* 0x000000041d00720c */ /* 0x000fe20000706670 */
[----:B------:R-:W1:Y:S10]  /*7bd0*/  SHFL.IDX PT, R11, R15, 0x1, 0x1c1f ;  /* 0x003c1f000f0b7f89 */ /* 0x000e7400000e0000 */
[----:B0-----:R0:W-:Y:S04]  /*7be0*/  @!P1 ST.E desc[UR40][R8.64], R0 ;  /* 0x0000000008009985 */ /* 0x0011e8000c101928 */
[----:B-1----:R0:W-:Y:S01]  /*7bf0*/  @!P0 ST.E desc[UR40][R10.64], R95 ;  /* 0x0000005f0a008985 */ /* 0x0021e2000c101928 */
[----:B------:R-:W-:Y:S05]  /*7c00*/  @P3 BRA `(.L_x_200) ;  /* 0x00000008007c3947 */ /* 0x000fea0003800000 */
[----:B0-----:R-:W-:Y:S01]  /*7c10*/  IMAD R9, R206, 0x40, R18 ;  /* 0x00000040ce097824 */ /* 0x001fe200078e0212 */
[----:B------:R-:W0:Y:S01]  /*7c20*/  @P4 LDC R51, c[0x0][0xbec] ;  /* 0x0002fb00ff334b82 */ /* 0x000e220000000800 */
[----:B------:R-:W-:Y:S02]  /*7c30*/  ULDC.64 UR4, c[0x0][0xaa0] ;  /* 0x0002a80000047ab9 */ /* 0x000fe40000000a00 */
[----:B------:R-:W-:-:S03]  /*7c40*/  IMAD.WIDE R104, R9, 0x2, R104 ;  /* 0x0000000209687825 */ /* 0x000fc600078e0268 */
[----:B------:R-:W-:Y:S02]  /*7c50*/  IADD3 R13, P6, R104, 0x1000, RZ ;  /* 0x00001000680d7810 */ /* 0x000fe40007fde0ff */
[----:B------:R-:W1:Y:S01]  /*7c60*/  @P4 LDC R53, c[0x0][0xbf0] ;  /* 0x0002fc00ff354b82 */ /* 0x000e620000000800 */
[----:B------:R-:W-:Y:S01]  /*7c70*/  IMAD R21, R106, UR4, RZ ;  /* 0x000000046a157c24 */ /* 0x000fe2000f8e02ff */
[----:B------:R-:W-:Y:S02]  /*7c80*/  IADD3 R25, P5, R104, 0x2000, RZ ;  /* 0x0000200068197810 */ /* 0x000fe40007fbe0ff */
[----:B------:R-:W-:Y:S01]  /*7c90*/  LOP3.LUT R12, R13, 0x380, RZ, 0xc0, !PT ;  /* 0x000003800d0c7812 */ /* 0x000fe200078ec0ff */
[----:B------:R-:W-:Y:S01]  /*7ca0*/  IMAD R49, R94, UR5, R21 ;  /* 0x000000055e317c24 */ /* 0x000fe2000f8e0215 */
[----:B------:R-:W-:Y:S02]  /*7cb0*/  IADD3 R29, P3, R104, 0x3000, RZ ;  /* 0x00003000681d7810 */ /* 0x000fe40007f7e0ff */
[----:B------:R-:W-:Y:S01]  /*7cc0*/  SHF.R.U64 R12, R12, 0x3, RZ ;  /* 0x000000030c0c7819 */ /* 0x000fe200000012ff */
[----:B------:R-:W-:Y:S01]  /*7cd0*/  IMAD.WIDE.U32 R20, R94, UR4, RZ ;  /* 0x000000045e147c25 */ /* 0x000fe2000f8e00ff */
[----:B------:R-:W-:Y:S01]  /*7ce0*/  ULDC.64 UR4, c[0x0][0xae8] ;  /* 0x0002ba0000047ab9 */ /* 0x000fe20000000a00 */
[----:B------:R-:W-:-:S02]  /*7cf0*/  IADD3 R33, P2, R104, 0x4000, RZ ;  /* 0x0000400068217810 */ /* 0x000fc40007f5e0ff */
[----:B------:R-:W-:Y:S01]  /*7d00*/  LOP3.LUT R12, R12, R13, RZ, 0x3c, !PT ;  /* 0x0000000d0c0c7212 */ /* 0x000fe200078e3cff */
[----:B------:R-:W-:Y:S01]  /*7d10*/  IMAD.X R13, RZ, RZ, R105, P6 ;  /* 0x000000ffff0d7224 */ /* 0x000fe200030e0669 */
[C---:B------:R-:W-:Y:S01]  /*7d20*/  IADD3 R9, P6, R104.reuse, 0x7000, RZ ;  /* 0x0000700068097810 */ /* 0x040fe20007fde0ff */
[----:B------:R-:W-:Y:S01]  /*7d30*/  IMAD.IADD R21, R21, 0x1, R49 ;  /* 0x0000000115157824 */ /* 0x000fe200078e0231 */
[C---:B------:R-:W-:Y:S02]  /*7d40*/  IADD3 R37, P1, R104.reuse, 0x5000, RZ ;  /* 0x0000500068257810 */ /* 0x040fe40007f3e0ff */
[----:B------:R-:W-:Y:S01]  /*7d50*/  LOP3.LUT R0, R9, 0x380, RZ, 0xc0, !PT ;  /* 0x0000038009007812 */ /* 0x000fe200078ec0ff */
[----:B------:R-:W-:Y:S01]  /*7d60*/  IMAD.WIDE.U32 R20, R185, UR4, R20 ;  /* 0x00000004b9147c25 */ /* 0x000fe2000f8e0014 */
[----:B------:R-:W-:Y:S01]  /*7d70*/  IADD3 R41, P0, R104, 0x6000, RZ ;  /* 0x0000600068297810 */ /* 0x000fe20007f1e0ff */
[----:B------:R-:W5:Y:S01]  /*7d80*/  LD.E.128 R12, desc[UR40][R12.64] ;  /* 0x000000280c0c7980 */ /* 0x000f62000c101d00 */
[----:B------:R-:W-:-:S02]  /*7d90*/  SHF.R.U64 R0, R0, 0x3, RZ ;  /* 0x0000000300007819 */ /* 0x000fc400000012ff */
[----:B------:R-:W-:Y:S01]  /*7da0*/  SHF.R.S32.HI R48, RZ, 0x1f, R23 ;  /* 0x0000001fff307819 */ /* 0x000fe20000011417 */
[----:B------:R-:W-:Y:S01]  /*7db0*/  IMAD.X R45, RZ, RZ, R105, P6 ;  /* 0x000000ffff2d7224 */ /* 0x000fe200030e0669 */
[----:B------:R-:W-:Y:S01]  /*7dc0*/  LOP3.LUT R44, R0, R9, RZ, 0x3c, !PT ;  /* 0x00000009002c7212 */ /* 0x000fe200078e3cff */
[----:B------:R-:W-:Y:S01]  /*7dd0*/  IMAD R0, R184, 0x20, R206 ;  /* 0x00000020b8007824 */ /* 0x000fe200078e02ce */
[----:B------:R-:W-:Y:S01]  /*7de0*/  LOP3.LUT R24, R25, 0x380, RZ, 0xc0, !PT ;  /* 0x0000038019187812 */ /* 0x000fe200078ec0ff */
[----:B------:R-:W-:Y:S01]  /*7df0*/  IMAD R21, R185, UR5, R21 ;  /* 0x00000005b9157c24 */ /* 0x000fe2000f8e0215 */
[----:B------:R-:W-:Y:S01]  /*7e00*/  LOP3.LUT R28, R29, 0x380, RZ, 0xc0, !PT ;  /* 0x000003801d1c7812 */ /* 0x000fe200078ec0ff */
[----:B------:R-:W-:Y:S01]  /*7e10*/  IMAD R50, R187, 0x80, R0 ;  /* 0x00000080bb327824 */ /* 0x000fe200078e0200 */
[----:B------:R-:W-:Y:S01]  /*7e20*/  LOP3.LUT R32, R33, 0x380, RZ, 0xc0, !PT ;  /* 0x0000038021207812 */ /* 0x000fe200078ec0ff */
[----:B------:R-:W-:Y:S01]  /*7e30*/  ULDC.64 UR4, c[0x0][0xaf0] ;  /* 0x0002bc0000047ab9 */ /* 0x000fe20000000a00 */
[----:B------:R-:W-:Y:S01]  /*7e40*/  LOP3.LUT R36, R37, 0x380, RZ, 0xc0, !PT ;  /* 0x0000038025247812 */ /* 0x000fe200078ec0ff */
[----:B0-----:R-:W-:Y:S01]  /*7e50*/  @P4 IMAD.HI.U32 R0, R50, R51, RZ ;  /* 0x0000003332004227 */ /* 0x001fe200078e00ff */
[----:B------:R-:W-:Y:S01]  /*7e60*/  LOP3.LUT R40, R41, 0x380, RZ, 0xc0, !PT ;  /* 0x0000038029287812 */ /* 0x000fe200078ec0ff */
[----:B------:R-:W5:Y:S01]  /*7e70*/  LD.E.128 R44, desc[UR40][R44.64] ;  /* 0x000000282c2c7980 */ /* 0x000f62000c101d00 */
[----:B------:R-:W-:Y:S01]  /*7e80*/  LOP3.LUT R11, R104, 0x380, RZ, 0xc0, !PT ;  /* 0x00000380680b7812 */ /* 0x000fe200078ec0ff */
[----:B------:R-:W-:Y:S01]  /*7e90*/  IMAD.MOV.U32 R49, RZ, RZ, R50 ;  /* 0x000000ffff317224 */ /* 0x000fe200078e0032 */
[----:B------:R-:W-:Y:S01]  /*7ea0*/  SHF.R.U64 R24, R24, 0x3, RZ ;  /* 0x0000000318187819 */ /* 0x000fe200000012ff */
[----:B------:R-:W-:Y:S01]  /*7eb0*/  IMAD R48, R48, UR4, RZ ;  /* 0x0000000430307c24 */ /* 0x000fe2000f8e02ff */
[----:B------:R-:W-:-:S02]  /*7ec0*/  SHF.R.U64 R28, R28, 0x3, RZ ;  /* 0x000000031c1c7819 */ /* 0x000fc400000012ff */
[----:B------:R-:W-:Y:S02]  /*7ed0*/  SHF.R.U64 R32, R32, 0x3, RZ ;  /* 0x0000000320207819 */ /* 0x000fe400000012ff */
[----:B------:R-:W-:Y:S02]  /*7ee0*/  SHF.R.U64 R36, R36, 0x3, RZ ;  /* 0x0000000324247819 */ /* 0x000fe400000012ff */
[----:B------:R-:W-:Y:S02]  /*7ef0*/  SHF.R.U64 R40, R40, 0x3, RZ ;  /* 0x0000000328287819 */ /* 0x000fe400000012ff */
[----:B-1----:R-:W-:Y:S02]  /*7f00*/  @P4 SHF.R.U32.HI R49, RZ, R53, R0 ;  /* 0x00000035ff314219 */ /* 0x002fe40000011600 */
[----:B------:R-:W-:Y:S01]  /*7f10*/  SHF.R.U64 R11, R11, 0x3, RZ ;  /* 0x000000030b0b7819 */ /* 0x000fe200000012ff */
[----:B------:R-:W-:Y:S01]  /*7f20*/  IMAD R51, R23, UR5, R48 ;  /* 0x0000000517337c24 */ /* 0x000fe2000f8e0230 */
[----:B------:R-:W-:Y:S01]  /*7f30*/  LOP3.LUT R24, R24, R25, RZ, 0x3c, !PT ;  /* 0x0000001918187212 */ /* 0x000fe200078e3cff */
[--C-:B------:R-:W-:Y:S01]  /*7f40*/  IMAD.X R25, RZ, RZ, R105.reuse, P5 ;  /* 0x000000ffff197224 */ /* 0x100fe200028e0669 */
[----:B------:R-:W-:Y:S01]  /*7f50*/  LOP3.LUT R28, R28, R29, RZ, 0x3c, !PT ;  /* 0x0000001d1c1c7212 */ /* 0x000fe200078e3cff */
[--C-:B------:R-:W-:Y:S01]  /*7f60*/  IMAD.X R29, RZ, RZ, R105.reuse, P3 ;  /* 0x000000ffff1d7224 */ /* 0x100fe200018e0669 */
[----:B------:R-:W-:Y:S01]  /*7f70*/  LOP3.LUT R32, R32, R33, RZ, 0x3c, !PT ;  /* 0x0000002120207212 */ /* 0x000fe200078e3cff */
[--C-:B------:R-:W-:Y:S01]  /*7f80*/  IMAD.X R33, RZ, RZ, R105.reuse, P2 ;  /* 0x000000ffff217224 */ /* 0x100fe200010e0669 */
[----:B------:R-:W-:Y:S01]  /*7f90*/  LOP3.LUT R36, R36, R37, RZ, 0x3c, !PT ;  /* 0x0000002524247212 */ /* 0x000fe200078e3cff */
[--C-:B------:R-:W-:Y:S01]  /*7fa0*/  IMAD.X R37, RZ, RZ, R105.reuse, P1 ;  /* 0x000000ffff257224 */ /* 0x100fe200008e0669 */
[----:B------:R-:W-:Y:S01]  /*7fb0*/  LOP3.LUT R40, R40, R41, RZ, 0x3c, !PT ;  /* 0x0000002928287212 */ /* 0x000fe200078e3cff */
[----:B------:R-:W-:Y:S01]  /*7fc0*/  IMAD.X R41, RZ, RZ, R105, P0 ;  /* 0x000000ffff297224 */ /* 0x000fe200000e0669 */
[--C-:B------:R-:W-:Y:S01]  /*7fd0*/  SHF.R.S32.HI R0, RZ, 0x1f, R49.reuse ;  /* 0x0000001fff007819 */ /* 0x100fe20000011431 */
[----:B------:R-:W-:Y:S01]  /*7fe0*/  IMAD.MOV R48, RZ, RZ, -R49 ;  /* 0x000000ffff307224 */ /* 0x000fe200078e0a31 */
[----:B------:R-:W-:Y:S01]  /*7ff0*/  LOP3.LUT R104, R11, R104, RZ, 0x3c, !PT ;  /* 0x000000680b687212 */ /* 0x000fe200078e3cff */
[----:B------:R-:W-:Y:S01]  /*8000*/  IMAD.WIDE.U32 R20, R23, UR4, R20 ;  /* 0x0000000417147c25 */ /* 0x000fe2000f8e0014 */
[----:B------:R-:W-:Y:S01]  /*8010*/  ULDC.64 UR4, c[0x0][0xae0] ;  /* 0x0002b80000047ab9 */ /* 0x000fe20000000a00 */
[----:B------:R-:W5:Y:S02]  /*8020*/  LD.E.128 R24, desc[UR40][R24.64] ;  /* 0x0000002818187980 */ /* 0x000f64000c101d00 */
[----:B------:R-:W-:-:S02]  /*8030*/  IMAD R0, R0, UR4, RZ ;  /* 0x0000000400007c24 */ /* 0x000fc4000f8e02ff */
[----:B------:R-:W-:Y:S01]  /*8040*/  IMAD R17, R17, R48, R50 ;  /* 0x0000003011117224 */ /* 0x000fe200078e0232 */
[----:B------:R0:W5:Y:S01]  /*8050*/  LD.E.128 R8, desc[UR40][R104.64] ;  /* 0x0000002868087980 */ /* 0x000162000c101d00 */
[----:B------:R-:W-:-:S03]  /*8060*/  IMAD.IADD R21, R21, 0x1, R51 ;  /* 0x0000000115157824 */ /* 0x000fc600078e0233 */
[----:B------:R-:W5:Y:S01]  /*8070*/  LD.E.128 R28, desc[UR40][R28.64] ;  /* 0x000000281c1c7980 */ /* 0x000f62000c101d00 */
[----:B------:R-:W-:-:S03]  /*8080*/  IMAD R23, R49, UR5, R0 ;  /* 0x0000000531177c24 */ /* 0x000fc6000f8e0200 */
[----:B------:R-:W5:Y:S01]  /*8090*/  LD.E.128 R32, desc[UR40][R32.64] ;  /* 0x0000002820207980 */ /* 0x000f62000c101d00 */
[----:B------:R-:W-:-:S03]  /*80a0*/  SHF.R.S32.HI R0, RZ, 0x1f, R17 ;  /* 0x0000001fff007819 */ /* 0x000fc60000011411 */
[----:B------:R-:W5:Y:S04]  /*80b0*/  LD.E.128 R36, desc[UR40][R36.64] ;  /* 0x0000002824247980 */ /* 0x000f68000c101d00 */
[----:B------:R-:W5:Y:S01]  /*80c0*/  LD.E.128 R40, desc[UR40][R40.64] ;  /* 0x0000002828287980 */ /* 0x000f62000c101d00 */
[----:B------:R-:W-:Y:S01]  /*80d0*/  IMAD.WIDE.U32 R20, R49, UR4, R20 ;  /* 0x0000000431147c25 */ /* 0x000fe2000f8e0014 */
[----:B------:R-:W-:Y:S01]  /*80e0*/  ULDC.64 UR4, c[0x0][0xad8] ;  /* 0x0002b60000047ab9 */ /* 0x000fe20000000a00 */
[----:B------:R-:W-:Y:S01]  /*80f0*/  @!PT LDS RZ, [RZ] ;  /* 0x00000000fffff984 */ /* 0x000fe20000000800 */
[----:B------:R-:W-:Y:S01]  /*8100*/  @!PT LDS RZ, [RZ] ;  /* 0x00000000fffff984 */ /* 0x000fe20000000800 */
[----:B------:R-:W-:Y:S01]  /*8110*/  @!PT LDS RZ, [RZ] ;  /* 0x00000000fffff984 */ /* 0x000fe20000000800 */
[----:B------:R-:W-:Y:S01]  /*8120*/  @!PT LDS RZ, [RZ] ;  /* 0x00000000fffff984 */ /* 0x000fe20000000800 */
[----:B------:R1:W-:Y:S06]  /*8130*/  MEMBAR.ALL.CTA ;  /* 0x0000000000007992 */ /* 0x0003ec0000008000 */
[----:B-1----:R-:W1:Y:S01]  /*8140*/  FENCE.VIEW.ASYNC.S ;  /* 0x00000000000073c6 */ /* 0x002e620000000000 */
[----:B------:R-:W-:-:S02]  /*8150*/  IMAD.IADD R21, R21, 0x1, R23 ;  /* 0x0000000115157824 */ /* 0x000fc400078e0217 */
[----:B------:R-:W-:Y:S02]  /*8160*/  IMAD R0, R0, UR4, RZ ;  /* 0x0000000400007c24 */ /* 0x000fe4000f8e02ff */
[----:B------:R-:W-:Y:S02]  /*8170*/  IMAD R51, R187, 0x80, R206 ;  /* 0x00000080bb337824 */ /* 0x000fe400078e02ce */
[C---:B------:R-:W-:Y:S02]  /*8180*/  IMAD R49, R17.reuse, UR5, R0 ;  /* 0x0000000511317c24 */ /* 0x040fe4000f8e0200 */
[----:B------:R-:W-:Y:S01]  /*8190*/  IMAD.WIDE.U32 R20, R17, UR4, R20 ;  /* 0x0000000411147c25 */ /* 0x000fe2000f8e0014 */
[----:B------:R-:W-:Y:S01]  /*81a0*/  ISETP.GE.AND P2, PT, R51, R4, PT ;  /* 0x000000043300720c */ /* 0x000fe20003f46270 */
[----:B------:R-:W-:Y:S02]  /*81b0*/  ULDC.64 UR4, c[0x0][0xa80] ;  /* 0x0002a00000047ab9 */ /* 0x000fe40000000a00 */
[----:B------:R-:W-:-:S02]  /*81c0*/  VIADD R3, R3, 0x34820 ;  /* 0x0003482003037836 */ /* 0x000fc40000000000 */
[----:B------:R-:W-:Y:S01]  /*81d0*/  VIADD R17, R51, 0x40 ;  /* 0x0000004033117836 */ /* 0x000fe20000000000 */
[C---:B------:R-:W-:Y:S01]  /*81e0*/  LEA R0, P3, R20.reuse, UR4, 0x1 ;  /* 0x0000000414007c11 */ /* 0x040fe2000f8608ff */
[----:B------:R-:W-:Y:S01]  /*81f0*/  IMAD.IADD R21, R21, 0x1, R49 ;  /* 0x0000000115157824 */ /* 0x000fe200078e0231 */
[----:B------:R-:W-:Y:S02]  /*8200*/  PRMT R3, RZ, 0x654, R3 ;  /* 0x00000654ff037816 */ /* 0x000fe40000000003 */
[-C--:B------:R-:W-:Y:S02]  /*8210*/  ISETP.GE.AND P1, PT, R17, R4.reuse, PT ;  /* 0x000000041100720c */ /* 0x080fe40003f26270 */
[----:B------:R-:W-:Y:S01]  /*8220*/  LEA.HI.X R17, R20, UR5, R21, 0x1, P3 ;  /* 0x0000000514117c11 */ /* 0x000fe200098f0c15 */
[----:B------:R-:W-:Y:S01]  /*8230*/  VIADD R23, R51, 0x20 ;  /* 0x0000002033177836 */ /* 0x000fe20000000000 */
[----:B-1----:R1:W-:Y:S01]  /*8240*/  SYNCS.ARRIVE.TRANS64.RED.A1T0 RZ, [R3+URZ], RZ ;  /* 0x000000ff03ff79a7 */ /* 0x0023e2000810043f */
[----:B------:R0:W2:Y:S01]  /*8250*/  SHFL.IDX PT, R49, R0, RZ, 0x181f ;  /* 0x00181fff00317589 */ /* 0x0000a200000e0000 */
[----:B------:R-:W-:Y:S02]  /*8260*/  BSSY B1, `(.L_x_201) ;  /* 0x000000d000017945 */ /* 0x000fe40003800000 */
[----:B------:R-:W-:Y:S01]  /*8270*/  ISETP.GE.AND P0, PT, R23, R4, PT ;  /* 0x000000041700720c */ /* 0x000fe20003f06270 */
[----:B-1----:R0:W1:Y:S01]  /*8280*/  SHFL.IDX PT, R3, R17, RZ, 0x181f ;  /* 0x00181fff11037589 */ /* 0x00206200000e0000 */
[----:B------:R-:W-:Y:S11]  /*8290*/  @P2 BRA `(.L_x_202) ;  /* 0x0000000000242947 */ /* 0x000ff60003800000 */
[----:B------:R-:W-:Y:S02]  /*82a0*/  ULDC UR4, c[0x0][0xac8] ;  /* 0x0002b20000047ab9 */ /* 0x000fe40000000800 */
[----:B------:R-:W-:Y:S02]  /*82b0*/  ISETP.GE.AND P2, PT, R18, UR4, PT ;  /* 0x0000000412007c0c */ /* 0x000fe4000bf46270 */
[----:B------:R-:W-:-:S11]  /*82c0*/  ISETP.GE.AND P3, PT, R22, UR4, PT ;  /* 0x0000000416007c0c */ /* 0x000fd6000bf66270 */
[-C--:B--2---:R-:W-:Y:S02]  /*82d0*/  @!P2 LEA R20, P4, R18, R49.reuse, 0x1 ;  /* 0x000000311214a211 */ /* 0x084fe400078808ff */
[----:B------:R-:W-:Y:S02]  /*82e0*/  @!P3 LEA R48, P5, R22, R49, 0x1 ;  /* 0x000000311630b211 */ /* 0x000fe400078a08ff */
[-C--:B-1----:R-:W-:Y:S02]  /*82f0*/  @!P2 LEA.HI.X R21, R18, R3.reuse, R229, 0x1, P4 ;  /* 0x000000031215a211 */ /* 0x082fe400020f0ce5 */
[----:B------:R-:W-:-:S03]  /*8300*/  @!P3 LEA.HI.X R49, R22, R3, R228, 0x1, P5 ;  /* 0x000000031631b211 */ /* 0x000fc600028f0ce4 */
[----:B-----5:R3:W-:Y:S04]  /*8310*/  @!P2 ST.E.128 desc[UR40][R20.64], R8 ;  /* 0x000000081400a985 */ /* 0x0207e8000c101d28 */
[----:B------:R3:W-:Y:S02]  /*8320*/  @!P3 ST.E.128 desc[UR40][R48.64], R32 ;  /* 0x000000203000b985 */ /* 0x0007e4000c101d28 */
.L_x_202:
[----:B------:R-:W-:Y:S05]  /*8330*/  BSYNC B1 ;  /* 0x0000000000017941 */ /* 0x000fea0003800000 */
.L_x_201:
[----:B-1----:R1:W4:Y:S01]  /*8340*/  SHFL.IDX PT, R3, R17, 0x1, 0x181f ;  /* 0x00381f0011037f89 */ /* 0x00232200000e0000 */
[----:B------:R-:W-:Y:S03]  /*8350*/  BSSY B1, `(.L_x_203) ;  /* 0x000000c000017945 */ /* 0x000fe60003800000 */
[----:B---3-5:R1:W3:Y:S01]  /*8360*/  SHFL.IDX PT, R11, R0, 0x1, 0x181f ;  /* 0x00381f00000b7f89 */ /* 0x0282e200000e0000 */
[----:B------:R-:W-:Y:S05]  /*8370*/  @P0 BRA `(.L_x_204) ;  /* 0x0000000000240947 */ /* 0x000fea0003800000 */
[----:B------:R-:W-:Y:S02]  /*8380*/  ULDC UR4, c[0x0][0xac8] ;  /* 0x0002b20000047ab9 */ /* 0x000fe40000000800 */
[----:B------:R-:W-:Y:S02]  /*8390*/  ISETP.GE.AND P3, PT, R18, UR4, PT ;  /* 0x0000000412007c0c */ /* 0x000fe4000bf66270 */
[----:B------:R-:W-:-:S11]  /*83a0*/  ISETP.GE.AND P4, PT, R22, UR4, PT ;  /* 0x0000000416007c0c */ /* 0x000fd6000bf86270 */
[-C--:B---3--:R-:W-:Y:S02]  /*83b0*/  @!P3 LEA R8, P0, R18, R11.reuse, 0x1 ;  /* 0x0000000b1208b211 */ /* 0x088fe400078008ff */
[----:B------:R-:W-:Y:S02]  /*83c0*/  @!P4 LEA R10, P2, R22, R11, 0x1 ;  /* 0x0000000b160ac211 */ /* 0x000fe400078408ff */
[-C--:B----4-:R-:W-:Y:S02]  /*83d0*/  @!P3 LEA.HI.X R9, R18, R3.reuse, R229, 0x1, P0 ;  /* 0x000000031209b211 */ /* 0x090fe400000f0ce5 */
[----:B------:R-:W-:-:S03]  /*83e0*/  @!P4 LEA.HI.X R11, R22, R3, R228, 0x1, P2 ;  /* 0x00000003160bc211 */ /* 0x000fc600010f0ce4 */
[----:B------:R3:W-:Y:S04]  /*83f0*/  @!P3 ST.E.128 desc[UR40][R8.64], R12 ;  /* 0x0000000c0800b985 */ /* 0x0007e8000c101d28 */
[----:B------:R3:W-:Y:S02]  /*8400*/  @!P4 ST.E.128 desc[UR40][R10.64], R36 ;  /* 0x000000240a00c985 */ /* 0x0007e4000c101d28 */
.L_x_204:
[----:B------:R-:W-:Y:S05]  /*8410*/  BSYNC B1 ;  /* 0x0000000000017941 */ /* 0x000fea0003800000 */
.L_x_203:
[----:B----4-:R4:W0:Y:S01]  /*8420*/  SHFL.IDX PT, R3, R17, 0x2, 0x181f ;  /* 0x00581f0011037f89 */ /* 0x01082200000e0000 */
[----:B------:R-:W-:Y:S03]  /*8430*/  BSSY B1, `(.L_x_205) ;  /* 0x000000c000017945 */ /* 0x000fe60003800000 */
[----:B---3--:R4:W3:Y:S01]  /*8440*/  SHFL.IDX PT, R11, R0, 0x2, 0x181f ;  /* 0x00581f00000b7f89 */ /* 0x0088e200000e0000 */
[----:B------:R-:W-:Y:S05]  /*8450*/  @P1 BRA `(.L_x_206) ;  /* 0x0000000000241947 */ /* 0x000fea0003800000 */
[----:B------:R-:W-:Y:S02]  /*8460*/  ULDC UR4, c[0x0][0xac8] ;  /* 0x0002b20000047ab9 */ /* 0x000fe40000000800 */
[----:B------:R-:W-:Y:S02]  /*8470*/  ISETP.GE.AND P2, PT, R18, UR4, PT ;  /* 0x0000000412007c0c */ /* 0x000fe4000bf46270 */
[----:B------:R-:W-:-:S11]  /*8480*/  ISETP.GE.AND P3, PT, R22, UR4, PT ;  /* 0x0000000416007c0c */ /* 0x000fd6000bf66270 */
[-C--:B---3--:R-:W-:Y:S02]  /*8490*/  @!P2 LEA R8, P0, R18, R11.reuse, 0x1 ;  /* 0x0000000b1208a211 */ /* 0x088fe400078008ff */
[----:B------:R-:W-:Y:S02]  /*84a0*/  @!P3 LEA R10, P1, R22, R11, 0x1 ;  /* 0x0000000b160ab211 */ /* 0x000fe400078208ff */
[-C--:B0-----:R-:W-:Y:S02]  /*84b0*/  @!P2 LEA.HI.X R9, R18, R3.reuse, R229, 0x1, P0 ;  /* 0x000000031209a211 */ /* 0x081fe400000f0ce5 */
[----:B------:R-:W-:-:S03]  /*84c0*/  @!P3 LEA.HI.X R11, R22, R3, R228, 0x1, P1 ;  /* 0x00000003160bb211 */ /* 0x000fc600008f0ce4 */
[----:B------:R0:W-:Y:S04]  /*84d0*/  @!P2 ST.E.128 desc[UR40][R8.64], R24 ;  /* 0x000000180800a985 */ /* 0x0001e8000c101d28 */
[----:B------:R0:W-:Y:S02]  /*84e0*/  @!P3 ST.E.128 desc[UR40][R10.64], R40 ;  /* 0x000000280a00b985 */ /* 0x0001e4000c101d28 */
.L_x_206:
[----:B------:R-:W-:Y:S05]  /*84f0*/  BSYNC B1 ;  /* 0x0000000000017941 */ /* 0x000fea0003800000 */
.L_x_205:
[----:B0-----:R-:W-:Y:S01]  /*8500*/  VIADD R3, R51, 0x60 ;  /* 0x0000006033037836 */ /* 0x001fe20000000000 */
[----:B-1--4-:R-:W0:Y:S04]  /*8510*/  SHFL.IDX PT, R17, R17, 0x3, 0x181f ;  /* 0x00781f0011117f89 */ /* 0x012e2800000e0000 */
[----:B------:R-:W-:Y:S01]  /*8520*/  ISETP.GE.AND P0, PT, R3, R4, PT ;  /* 0x000000040300720c */ /* 0x000fe20003f06270 */
[----:B---3--:R1:W3:-:S12]  /*8530*/  SHFL.IDX PT, R11, R0, 0x3, 0x181f ;  /* 0x00781f00000b7f89 */ /* 0x0082d800000e0000 */
[----:B-1----:R-:W-:Y:S05]  /*8540*/  @P0 BRA `(.L_x_207) ;  /* 0x0000001400e00947 */ /* 0x002fea0003800000 */
[----:B------:R-:W-:Y:S02]  /*8550*/  ULDC UR4, c[0x0][0xac8] ;  /* 0x0002b20000047ab9 */ /* 0x000fe40000000800 */
[----:B------:R-:W-:-:S13]  /*8560*/  ISETP.GE.AND P1, PT, R18, UR4, PT ;  /* 0x0000000412007c0c */ /* 0x000fda000bf26270 */
[----:B---3--:R-:W-:-:S04]  /*8570*/  @!P1 LEA R8, P0, R18, R11, 0x1 ;  /* 0x0000000b12089211 */ /* 0x008fc800078008ff */
[----:B0-----:R-:W-:Y:S02]  /*8580*/  @!P1 LEA.HI.X R9, R18, R17, R229, 0x1, P0 ;  /* 0x0000001112099211 */ /* 0x001fe400000f0ce5 */
[----:B------:R-:W-:-:S03]  /*8590*/  ISETP.GE.AND P0, PT, R22, UR4, PT ;  /* 0x0000000416007c0c */ /* 0x000fc6000bf06270 */
[----:B------:R0:W-:Y:S10]  /*85a0*/  @!P1 ST.E.128 desc[UR40][R8.64], R28 ;  /* 0x0000001c08009985 */ /* 0x0001f4000c101d28 */
[----:B------:R-:W-:Y:S05]  /*85b0*/  @P0 BRA `(.L_x_207) ;  /* 0x0000001400c40947 */ /* 0x000fea0003800000 */
[----:B0-----:R-:W-:-:S04]  /*85c0*/  LEA R8, P0, R22, R11, 0x1 ;  /* 0x0000000b16087211 */ /* 0x001fc800078008ff */
[----:B------:R-:W-:-:S05]  /*85d0*/  LEA.HI.X R9, R22, R17, R228, 0x1, P0 ;  /* 0x0000001116097211 */ /* 0x000fca00000f0ce4 */
[----:B------:R0:W-:Y:S01]  /*85e0*/  ST.E.128 desc[UR40][R8.64], R44 ;  /* 0x0000002c08007985 */ /* 0x0001e2000c101d28 */
[----:B------:R-:W-:Y:S05]  /*85f0*/  BRA `(.L_x_207) ;  /* 0x0000001400b47947 */ /* 0x000fea0003800000 */
.L_x_200:
[----:B0-----:R-:W0:Y:S01]  /*8600*/  @P4 LDC R10, c[0x0][0xbec] ;  /* 0x0002fb00ff0a4b82 */ /* 0x001e220000000800 */
[----:B------:R-:W-:Y:S01]  /*8610*/  ULDC.64 UR4, c[0x0][0xb08] ;  /* 0x0002c20000047ab9 */ /* 0x000fe20000000a00 */
[----:B------:R-:W-:Y:S01]  /*8620*/  SHF.R.S32.HI R0, RZ, 0x1f, R23 ;  /* 0x0000001fff007819 */ /* 0x000fe20000011417 */
[----:B------:R-:W-:Y:S01]  /*8630*/  IMAD R11, R106, UR4, RZ ;  /* 0x000000046a0b7c24 */ /* 0x000fe2000f8e02ff */
[----:B------:R-:W-:Y:S01]  /*8640*/  ULDC.64 UR6, c[0x0][0xb30] ;  /* 0x0002cc0000067ab9 */ /* 0x000fe20000000a00 */
[C---:B------:R-:W-:Y:S01]  /*8650*/  IMAD.WIDE.U32 R8, R94.reuse, UR4, RZ ;  /* 0x000000045e087c25 */ /* 0x040fe2000f8e00ff */
[----:B------:R-:W-:Y:S01]  /*8660*/  ISETP.GE.AND P0, PT, R25, R4, PT ;  /* 0x000000041900720c */ /* 0x000fe20003f06270 */
[----:B------:R-:W-:Y:S01]  /*8670*/  BSSY B1, `(.L_x_208) ;  /* 0x0000068000017945 */ /* 0x000fe20003800000 */
[----:B------:R-:W1:Y:S01]  /*8680*/  @P4 LDC R15, c[0x0][0xbf0] ;  /* 0x0002fc00ff0f4b82 */ /* 0x000e620000000800 */
[----:B------:R-:W-:Y:S01]  /*8690*/  IMAD R11, R94, UR5, R11 ;  /* 0x000000055e0b7c24 */ /* 0x000fe2000f8e020b */
[----:B------:R-:W-:-:S03]  /*86a0*/  ULDC.64 UR4, c[0x0][0xb38] ;  /* 0x0002ce0000047ab9 */ /* 0x000fc60000000a00 */
[----:B------:R-:W-:Y:S02]  /*86b0*/  IMAD.IADD R9, R9, 0x1, R11 ;  /* 0x0000000109097824 */ /* 0x000fe400078e020b */
[----:B------:R-:W-:Y:S02]  /*86c0*/  IMAD.MOV.U32 R11, RZ, RZ, R37 ;  /* 0x000000ffff0b7224 */ /* 0x000fe400078e0025 */
[----:B------:R-:W-:-:S04]  /*86d0*/  IMAD.WIDE.U32 R8, R185, UR4, R8 ;  /* 0x00000004b9087c25 */ /* 0x000fc8000f8e0008 */
[----:B------:R-:W-:Y:S01]  /*86e0*/  IMAD R9, R185, UR5, R9 ;  /* 0x00000005b9097c24 */ /* 0x000fe2000f8e0209 */
[----:B------:R-:W-:Y:S02]  /*86f0*/  ULDC.64 UR4, c[0x0][0xb40] ;  /* 0x0002d00000047ab9 */ /* 0x000fe40000000a00 */
[----:B------:R-:W-:Y:S02]  /*8700*/  IMAD R0, R0, UR4, RZ ;  /* 0x0000000400007c24 */ /* 0x000fe4000f8e02ff */
[----:B0-----:R-:W-:-:S04]  /*8710*/  @P4 IMAD.HI.U32 R10, R37, R10, RZ ;  /* 0x0000000a250a4227 */ /* 0x001fc800078e00ff */
[C---:B------:R-:W-:Y:S02]  /*8720*/  IMAD R13, R23.reuse, UR5, R0 ;  /* 0x00000005170d7c24 */ /* 0x040fe4000f8e0200 */
[----:B------:R-:W-:Y:S01]  /*8730*/  IMAD.WIDE.U32 R8, R23, UR4, R8 ;  /* 0x0000000417087c25 */ /* 0x000fe2000f8e0008 */
[----:B-1----:R-:W-:Y:S01]  /*8740*/  @P4 SHF.R.U32.HI R11, RZ, R15, R10 ;  /* 0x0000000fff0b4219 */ /* 0x002fe2000001160a */
[----:B------:R-:W-:Y:S02]  /*8750*/  ULDC.64 UR4, c[0x0][0xb48] ;  /* 0x0002d20000047ab9 */ /* 0x000fe40000000a00 */
[----:B------:R-:W-:Y:S01]  /*8760*/  IMAD.IADD R9, R9, 0x1, R13 ;  /* 0x0000000109097824 */ /* 0x000fe200078e020d */
[--C-:B------:R-:W-:Y:S01]  /*8770*/  SHF.R.S32.HI R0, RZ, 0x1f, R11.reuse ;  /* 0x0000001fff007819 */ /* 0x100fe2000001140b */
[----:B------:R-:W-:Y:S02]  /*8780*/  IMAD.MOV R10, RZ, RZ, -R11 ;  /* 0x000000ffff0a7224 */ /* 0x000fe400078e0a0b */
[----:B------:R-:W-:-:S04]  /*8790*/  IMAD.WIDE.U32 R8, R203, UR4, R8 ;  /* 0x00000004cb087c25 */ /* 0x000fc8000f8e0008 */
[----:B------:R-:W-:Y:S02]  /*87a0*/  IMAD R17, R17, R10, R37 ;  /* 0x0000000a11117224 */ /* 0x000fe400078e0225 */
[----:B------:R-:W-:Y:S02]  /*87b0*/  IMAD R0, R0, UR6, RZ ;  /* 0x0000000600007c24 */ /* 0x000fe4000f8e02ff */
[----:B------:R-:W-:Y:S01]  /*87c0*/  IMAD R9, R203, UR5, R9 ;  /* 0x00000005cb097c24 */ /* 0x000fe2000f8e0209 */
[----:B------:R-:W-:Y:S01]  /*87d0*/  ULDC.64 UR4, c[0x0][0xb28] ;  /* 0x0002ca0000047ab9 */ /* 0x000fe20000000a00 */
[C---:B------:R-:W-:Y:S01]  /*87e0*/  IMAD R13, R11.reuse, UR7, R0 ;  /* 0x000000070b0d7c24 */ /* 0x040fe2000f8e0200 */
[----:B------:R-:W-:Y:S01]  /*87f0*/  SHF.R.S32.HI R0, RZ, 0x1f, R17 ;  /* 0x0000001fff007819 */ /* 0x000fe20000011411 */
[----:B------:R-:W-:-:S04]  /*8800*/  IMAD.WIDE.U32 R8, R11, UR6, R8 ;  /* 0x000000060b087c25 */ /* 0x000fc8000f8e0008 */
[----:B------:R-:W-:Y:S02]  /*8810*/  IMAD R0, R0, UR4, RZ ;  /* 0x0000000400007c24 */ /* 0x000fe4000f8e02ff */
[----:B------:R-:W-:Y:S02]  /*8820*/  IMAD.IADD R9, R9, 0x1, R13 ;  /* 0x0000000109097824 */ /* 0x000fe400078e020d */
[C---:B------:R-:W-:Y:S02]  /*8830*/  IMAD R11, R17.reuse, UR5, R0 ;  /* 0x00000005110b7c24 */ /* 0x040fe4000f8e0200 */
[----:B------:R-:W-:Y:S01]  /*8840*/  IMAD.WIDE.U32 R8, R17, UR4, R8 ;  /* 0x0000000411087c25 */ /* 0x000fe2000f8e0008 */
[----:B------:R-:W-:-:S03]  /*8850*/  ULDC.64 UR4, c[0x0][0xb00] ;  /* 0x0002c00000047ab9 */ /* 0x000fc60000000a00 */
[----:B------:R-:W-:Y:S01]  /*8860*/  VIADD R10, R3, 0x34820 ;  /* 0x00034820030a7836 */ /* 0x000fe20000000000 */
[----:B------:R-:W-:Y:S01]  /*8870*/  LEA R0, P1, R8, UR4, 0x2 ;  /* 0x0000000408007c11 */ /* 0x000fe2000f8210ff */
[----:B------:R-:W-:-:S03]  /*8880*/  IMAD.IADD R3, R9, 0x1, R11 ;  /* 0x0000000109037824 */ /* 0x000fc600078e020b */
[----:B------:R-:W-:Y:S02]  /*8890*/  PRMT R10, RZ, 0x654, R10 ;  /* 0x00000654ff0a7816 */ /* 0x000fe4000000000a */
[----:B------:R-:W-:Y:S02]  /*88a0*/  LEA.HI.X R3, R8, UR5, R3, 0x2, P1 ;  /* 0x0000000508037c11 */ /* 0x000fe400088f1403 */
[----:B------:R0:W-:Y:S03]  /*88b0*/  SYNCS.ARRIVE.TRANS64.RED.A1T0 RZ, [R10+URZ], RZ ;  /* 0x000000ff0aff79a7 */ /* 0x0001e6000810043f */
[----:B------:R1:W2:Y:S04]  /*88c0*/  SHFL.IDX PT, R11, R3, RZ, 0x1c1f ;  /* 0x001c1fff030b7589 */ /* 0x0002a800000e0000 */
[----:B0-----:R1:W0:Y:S01]  /*88d0*/  SHFL.IDX PT, R10, R0, RZ, 0x1c1f ;  /* 0x001c1fff000a7589 */ /* 0x00122200000e0000 */
[----:B------:R-:W-:Y:S05]  /*88e0*/  @P0 BRA `(.L_x_209) ;  /* 0x0000000400000947 */ /* 0x000fea0003800000 */
[----:B------:R-:W-:Y:S02]  /*88f0*/  ULDC UR4, c[0x0][0xac8] ;  /* 0x0002b20000047ab9 */ /* 0x000fe40000000800 */
[----:B------:R-:W-:Y:S02]  /*8900*/  ISETP.GE.AND P3, PT, R205, UR4, PT ;  /* 0x00000004cd007c0c */ /* 0x000fe4000bf66270 */
[----:B------:R-:W-:Y:S02]  /*8910*/  ISETP.GE.AND P2, PT, R202, UR4, PT ;  /* 0x00000004ca007c0c */ /* 0x000fe4000bf46270 */
[----:B------:R-:W-:Y:S02]  /*8920*/  ISETP.GE.AND P1, PT, R201, UR4, PT ;  /* 0x00000004c9007c0c */ /* 0x000fe4000bf26270 */
[----:B------:R-:W-:Y:S02]  /*8930*/  ISETP.GE.AND P0, PT, R200, UR4, PT ;  /* 0x00000004c8007c0c */ /* 0x000fe4000bf06270 */
[----:B------:R-:W-:-:S05]  /*8940*/  ISETP.GE.AND P4, PT, R198, UR4, PT ;  /* 0x00000004c6007c0c */ /* 0x000fca000bf86270 */
[----:B0-2---:R-:W-:Y:S02]  /*8950*/  @!P3 IMAD.WIDE R8, R205, 0x4, R10 ;  /* 0x00000004cd08b825 */ /* 0x005fe400078e020a */
[CC--:B------:R-:W-:Y:S02]  /*8960*/  @!P2 LEA R12, P6, R202.reuse, R10.reuse, 0x2 ;  /* 0x0000000aca0ca211 */ /* 0x0c0fe400078c10ff */
[-C--:B------:R-:W-:Y:S01]  /*8970*/  @!P1 LEA R14, P5, R201, R10.reuse, 0x2 ;  /* 0x0000000ac90e9211 */ /* 0x080fe200078a10ff */
[----:B------:R0:W-:Y:S01]  /*8980*/  @!P3 ST.E.64 desc[UR40][R8.64], R20 ;  /* 0x000000140800b985 */ /* 0x0001e2000c101b28 */
[----:B------:R-:W-:Y:S02]  /*8990*/  ISETP.GE.AND P3, PT, R199, UR4, PT ;  /* 0x00000004c7007c0c */ /* 0x000fe4000bf66270 */
[----:B------:R-:W-:Y:S02]  /*89a0*/  @!P2 LEA.HI.X R13, R202, R11, R223, 0x2, P6 ;  /* 0x0000000bca0da211 */ /* 0x000fe400030f14df */
[----:B------:R-:W-:-:S02]  /*89b0*/  @!P0 LEA R24, P6, R200, R10, 0x2 ;  /* 0x0000000ac8188211 */ /* 0x000fc400078c10ff */
[-C--:B------:R-:W-:Y:S01]  /*89c0*/  @!P1 LEA.HI.X R15, R201, R11.reuse, R222, 0x2, P5 ;  /* 0x0000000bc90f9211 */ /* 0x080fe200028f14de */
[----:B------:R2:W-:Y:S01]  /*89d0*/  @!P2 ST.E.64 desc[UR40][R12.64], R88 ;  /* 0x000000580c00a985 */ /* 0x0005e2000c101b28 */
[----:B------:R-:W-:Y:S02]  /*89e0*/  ISETP.GE.AND P5, PT, R197, UR4, PT ;  /* 0x00000004c5007c0c */ /* 0x000fe4000bfa6270 */
[----:B------:R-:W-:Y:S01]  /*89f0*/  @!P0 LEA.HI.X R25, R200, R11, R221, 0x2, P6 ;  /* 0x0000000bc8198211 */ /* 0x000fe200030f14dd */
[----:B------:R3:W-:Y:S01]  /*8a00*/  @!P1 ST.E.64 desc[UR40][R14.64], R90 ;  /* 0x0000005a0e009985 */ /* 0x0007e2000c101b28 */
[----:B------:R-:W-:Y:S02]  /*8a10*/  ISETP.GE.AND P2, PT, R196, UR4, PT ;  /* 0x00000004c4007c0c */ /* 0x000fe4000bf46270 */
[-C--:B0-----:R-:W-:Y:S01]  /*8a20*/  @!P3 LEA R8, P6, R199, R10.reuse, 0x2 ;  /* 0x0000000ac708b211 */ /* 0x081fe200078c10ff */
[----:B------:R0:W-:Y:S01]  /*8a30*/  @!P0 ST.E.64 desc[UR40][R24.64], R92 ;  /* 0x0000005c18008985 */ /* 0x0001e2000c101b28 */
[----:B------:R-:W-:-:S02]  /*8a40*/  @!P4 LEA R20, P0, R198, R10, 0x2 ;  /* 0x0000000ac614c211 */ /* 0x000fc400078010ff */
[----:B------:R-:W-:Y:S02]  /*8a50*/  ISETP.GE.AND P1, PT, R195, UR4, PT ;  /* 0x00000004c3007c0c */ /* 0x000fe4000bf26270 */
[-C--:B------:R-:W-:Y:S02]  /*8a60*/  @!P4 LEA.HI.X R21, R198, R11.reuse, R219, 0x2, P0 ;  /* 0x0000000bc615c211 */ /* 0x080fe400000f14db */
[----:B------:R-:W-:Y:S02]  /*8a70*/  @!P3 LEA.HI.X R9, R199, R11, R220, 0x2, P6 ;  /* 0x0000000bc709b211 */ /* 0x000fe400030f14dc */
[----:B------:R-:W-:Y:S02]  /*8a80*/  ISETP.GE.AND P0, PT, R194, UR4, PT ;  /* 0x00000004c2007c0c */ /* 0x000fe4000bf06270 */
[----:B------:R-:W-:Y:S01]  /*8a90*/  @!P5 LEA R26, P6, R197, R10, 0x2 ;  /* 0x0000000ac51ad211 */ /* 0x000fe200078c10ff */
[----:B------:R4:W-:Y:S01]  /*8aa0*/  @!P3 ST.E.64 desc[UR40][R8.64], R40 ;  /* 0x000000280800b985 */ /* 0x0009e2000c101b28 */
[----:B------:R-:W-:-:S02]  /*8ab0*/  ISETP.GE.AND P3, PT, R193, UR4, PT ;  /* 0x00000004c1007c0c */ /* 0x000fc4000bf66270 */
[----:B------:R-:W-:Y:S01]  /*8ac0*/  @!P5 LEA.HI.X R27, R197, R11, R218, 0x2, P6 ;  /* 0x0000000bc51bd211 */ /* 0x000fe200030f14da */
[----:B------:R5:W-:Y:S01]  /*8ad0*/  @!P4 ST.E.64 desc[UR40][R20.64], R44 ;  /* 0x0000002c1400c985 */ /* 0x000be2000c101b28 */
[----:B--2---:R-:W-:-:S03]  /*8ae0*/  @!P2 LEA R12, P4, R196, R10, 0x2 ;  /* 0x0000000ac40ca211 */ /* 0x004fc600078810ff */
[----:B------:R-:W-:Y:S01]  /*8af0*/  @!P5 ST.E.64 desc[UR40][R26.64], R48 ;  /* 0x000000301a00d985 */ /* 0x000fe2000c101b28 */
[CC--:B---3--:R-:W-:Y:S02]  /*8b00*/  @!P1 LEA R14, P5, R195.reuse, R10.reuse, 0x2 ;  /* 0x0000000ac30e9211 */ /* 0x0c8fe400078a10ff */
[-C--:B------:R-:W-:Y:S02]  /*8b10*/  @!P2 LEA.HI.X R13, R196, R11.reuse, R217, 0x2, P4 ;  /* 0x0000000bc40da211 */ /* 0x080fe400020f14d9 */
[----:B0-----:R-:W-:Y:S02]  /*8b20*/  @!P0 LEA R24, P6, R194, R10, 0x2 ;  /* 0x0000000ac2188211 */ /* 0x001fe400078c10ff */
[----:B------:R-:W-:Y:S01]  /*8b30*/  ISETP.GE.AND P4, PT, R192, UR4, PT ;  /* 0x00000004c0007c0c */ /* 0x000fe2000bf86270 */
[----:B------:R0:W-:Y:S01]  /*8b40*/  @!P2 ST.E.64 desc[UR40][R12.64], R52 ;  /* 0x000000340c00a985 */ /* 0x0001e2000c101b28 */
[-C--:B------:R-:W-:Y:S02]  /*8b50*/  @!P1 LEA.HI.X R15, R195, R11.reuse, R216, 0x2, P5 ;  /* 0x0000000bc30f9211 */ /* 0x080fe400028f14d8 */
[----:B------:R-:W-:-:S02]  /*8b60*/  @!P0 LEA.HI.X R25, R194, R11, R215, 0x2, P6 ;  /* 0x0000000bc2198211 */ /* 0x000fc400030f14d7 */
[----:B------:R-:W-:Y:S01]  /*8b70*/  ISETP.GE.AND P2, PT, R191, UR4, PT ;  /* 0x00000004bf007c0c */ /* 0x000fe2000bf46270 */
[----:B------:R2:W-:Y:S01]  /*8b80*/  @!P1 ST.E.64 desc[UR40][R14.64], R56 ;  /* 0x000000380e009985 */ /* 0x0005e2000c101b28 */
[----:B----4-:R-:W-:Y:S02]  /*8b90*/  @!P3 LEA R8, P5, R193, R10, 0x2 ;  /* 0x0000000ac108b211 */ /* 0x010fe400078a10ff */
[----:B------:R-:W-:Y:S01]  /*8ba0*/  ISETP.GE.AND P1, PT, R190, UR4, PT ;  /* 0x00000004be007c0c */ /* 0x000fe2000bf26270 */
[----:B------:R3:W-:Y:S01]  /*8bb0*/  @!P0 ST.E.64 desc[UR40][R24.64], R60 ;  /* 0x0000003c18008985 */ /* 0x0007e2000c101b28 */
[----:B------:R-:W-:Y:S02]  /*8bc0*/  ISETP.GE.AND P0, PT, R189, UR4, PT ;  /* 0x00000004bd007c0c */ /* 0x000fe4000bf06270 */
[----:B------:R-:W-:Y:S02]  /*8bd0*/  @!P3 LEA.HI.X R9, R193, R11, R214, 0x2, P5 ;  /* 0x0000000bc109b211 */ /* 0x000fe400028f14d6 */
[----:B------:R-:W-:-:S02]  /*8be0*/  ISETP.GE.AND P5, PT, R188, UR4, PT ;  /* 0x00000004bc007c0c */ /* 0x000fc4000bfa6270 */
[CC--:B-----5:R-:W-:Y:S01]  /*8bf0*/  @!P4 LEA R20, P6, R192.reuse, R10.reuse, 0x2 ;  /* 0x0000000ac014c211 */ /* 0x0e0fe200078c10ff */
[----:B------:R4:W-:Y:S01]  /*8c00*/  @!P3 ST.E.64 desc[UR40][R8.64], R64 ;  /* 0x000000400800b985 */ /* 0x0009e2000c101b28 */
[CC--:B0-----:R-:W-:Y:S02]  /*8c10*/  @!P2 LEA R12, P3, R191.reuse, R10.reuse, 0x2 ;  /* 0x0000000abf0ca211 */ /* 0x0c1fe400078610ff */
[-C--:B------:R-:W-:Y:S02]  /*8c20*/  @!P4 LEA.HI.X R21, R192, R11.reuse, R213, 0x2, P6 ;  /* 0x0000000bc015c211 */ /* 0x080fe400030f14d5 */
[-C--:B--2---:R-:W-:Y:S02]  /*8c30*/  @!P1 LEA R14, P6, R190, R10.reuse, 0x2 ;  /* 0x0000000abe0e9211 */ /* 0x084fe400078c10ff */
[----:B------:R-:W-:Y:S01]  /*8c40*/  @!P2 LEA.HI.X R13, R191, R11, R212, 0x2, P3 ;  /* 0x0000000bbf0da211 */ /* 0x000fe200018f14d4 */
[----:B------:R4:W-:Y:S01]  /*8c50*/  @!P4 ST.E.64 desc[UR40][R20.64], R68 ;  /* 0x000000441400c985 */ /* 0x0009e2000c101b28 */
[----:B---3--:R-:W-:-:S02]  /*8c60*/  @!P0 LEA R24, P4, R189, R10, 0x2 ;  /* 0x0000000abd188211 */ /* 0x008fc400078810ff */
[----:B------:R-:W-:Y:S01]  /*8c70*/  @!P5 LEA R10, P3, R188, R10, 0x2 ;  /* 0x0000000abc0ad211 */ /* 0x000fe200078610ff */
[----:B------:R4:W-:Y:S01]  /*8c80*/  @!P2 ST.E.64 desc[UR40][R12.64], R72 ;  /* 0x000000480c00a985 */ /* 0x0009e2000c101b28 */
[-C--:B------:R-:W-:Y:S02]  /*8c90*/  @!P1 LEA.HI.X R15, R190, R11.reuse, R211, 0x2, P6 ;  /* 0x0000000bbe0f9211 */ /* 0x080fe400030f14d3 */
[-C--:B------:R-:W-:Y:S02]  /*8ca0*/  @!P0 LEA.HI.X R25, R189, R11.reuse, R210, 0x2, P4 ;  /* 0x0000000bbd198211 */ /* 0x080fe400020f14d2 */
[----:B------:R-:W-:Y:S01]  /*8cb0*/  @!P5 LEA.HI.X R11, R188, R11, R209, 0x2, P3 ;  /* 0x0000000bbc0bd211 */ /* 0x000fe200018f14d1 */
[----:B------:R4:W-:Y:S04]  /*8cc0*/  @!P1 ST.E.64 desc[UR40][R14.64], R76 ;  /* 0x0000004c0e009985 */ /* 0x0009e8000c101b28 */
[----:B------:R4:W-:Y:S04]  /*8cd0*/  @!P0 ST.E.64 desc[UR40][R24.64], R80 ;  /* 0x0000005018008985 */ /* 0x0009e8000c101b28 */
[----:B------:R4:W-:Y:S02]  /*8ce0*/  @!P5 ST.E.64 desc[UR40][R10.64], R84 ;  /* 0x000000540a00d985 */ /* 0x0009e4000c101b28 */
.L_x_209:
[----:B------:R-:W-:Y:S05]  /*8cf0*/  BSYNC B1 ;  /* 0x0000000000017941 */ /* 0x000fea0003800000 */
.L_x_208:
[----:B------:R-:W-:Y:S01]  /*8d00*/  ISETP.GE.AND P0, PT, R29, R4, PT ;  /* 0x000000041d00720c */ /* 0x000fe20003f06270 */
[----:B--2-4-:R2:W3:Y:S04]  /*8d10*/  SHFL.IDX PT, R11, R3, 0x1, 0x1c1f ;  /* 0x003c1f00030b7f89 */ /* 0x0144e800000e0000 */
[----:B0-----:R2:W0:Y:S08]  /*8d20*/  SHFL.IDX PT, R10, R0, 0x1, 0x1c1f ;  /* 0x003c1f00000a7f89 */ /* 0x00143000000e0000 */
[----:B--2---:R-:W-:Y:S05]  /*8d30*/  @P0 BRA `(.L_x_207) ;  /* 0x0000000c00e40947 */ /* 0x004fea0003800000 */
[----:B------:R-:W-:Y:S02]  /*8d40*/  ULDC UR4, c[0x0][0xac8] ;  /* 0x0002b20000047ab9 */ /* 0x000fe40000000800 */
[----:B------:R-:W-:Y:S02]  /*8d50*/  ISETP.GE.AND P1, PT, R202, UR4, PT ;  /* 0x00000004ca007c0c */ /* 0x000fe4000bf26270 */
[----:B------:R-:W-:Y:S02]  /*8d60*/  ISETP.GE.AND P0, PT, R201, UR4, PT ;  /* 0x00000004c9007c0c */ /* 0x000fe4000bf06270 */
[----:B------:R-:W-:Y:S02]  /*8d70*/  ISETP.GE.AND P2, PT, R205, UR4, PT ;  /* 0x00000004cd007c0c */ /* 0x000fe4000bf46270 */
[----:B------:R-:W-:Y:S02]  /*8d80*/  ISETP.GE.AND P4, PT, R199, UR4, PT ;  /* 0x00000004c7007c0c */ /* 0x000fe4000bf86270 */
[----:B------:R-:W-:-:S05]  /*8d90*/  ISETP.GE.AND P3, PT, R200, UR4, PT ;  /* 0x00000004c8007c0c */ /* 0x000fca000bf66270 */
[CC--:B0-----:R-:W-:Y:S02]  /*8da0*/  @!P1 LEA R12, P5, R202.reuse, R10.reuse, 0x2 ;  /* 0x0000000aca0c9211 */ /* 0x0c1fe400078a10ff */
[-C--:B------:R-:W-:Y:S02]  /*8db0*/  @!P0 LEA R14, P6, R201, R10.reuse, 0x2 ;  /* 0x0000000ac90e8211 */ /* 0x080fe400078c10ff */
[-C--:B---3--:R-:W-:Y:S01]  /*8dc0*/  @!P1 LEA.HI.X R13, R202, R11.reuse, R223, 0x2, P5 ;  /* 0x0000000bca0d9211 */ /* 0x088fe200028f14df */
[----:B------:R-:W-:Y:S01]  /*8dd0*/  @!P2 IMAD.WIDE R8, R205, 0x4, R10 ;  /* 0x00000004cd08a825 */ /* 0x000fe200078e020a */
[----:B------:R-:W-:Y:S02]  /*8de0*/  ISETP.GE.AND P5, PT, R198, UR4, PT ;  /* 0x00000004c6007c0c */ /* 0x000fe4000bfa6270 */
[----:B------:R-:W-:Y:S02]  /*8df0*/  @!P0 LEA.HI.X R15, R201, R11, R222, 0x2, P6 ;  /* 0x0000000bc90f8211 */ /* 0x000fe400030f14de */
[----:B------:R0:W-:Y:S01]  /*8e00*/  @!P2 ST.E.64 desc[UR40][R8.64], R96 ;  /* 0x000000600800a985 */ /* 0x0001e2000c101b28 */
[----:B------:R-:W-:-:S02]  /*8e10*/  @!P4 LEA R24, P2, R199, R10, 0x2 ;  /* 0x0000000ac718c211 */ /* 0x000fc400078410ff */
[----:B------:R-:W-:Y:S01]  /*8e20*/  @!P3 LEA R20, P6, R200, R10, 0x2 ;  /* 0x0000000ac814b211 */ /* 0x000fe200078c10ff */
[----:B------:R-:W-:Y:S01]  /*8e30*/  @!P1 ST.E.64 desc[UR40][R12.64], R98 ;  /* 0x000000620c009985 */ /* 0x000fe2000c101b28 */
[----:B------:R-:W-:Y:S02]  /*8e40*/  ISETP.GE.AND P1, PT, R196, UR4, PT ;  /* 0x00000004c4007c0c */ /* 0x000fe4000bf26270 */
[-C--:B------:R-:W-:Y:S01]  /*8e50*/  @!P4 LEA.HI.X R25, R199, R11.reuse, R220, 0x2, P2 ;  /* 0x0000000bc719c211 */ /* 0x080fe200010f14dc */
[----:B------:R2:W-:Y:S01]  /*8e60*/  @!P0 ST.E.64 desc[UR40][R14.64], R100 ;  /* 0x000000640e008985 */ /* 0x0005e2000c101b28 */
[----:B------:R-:W-:Y:S02]  /*8e70*/  ISETP.GE.AND P0, PT, R197, UR4, PT ;  /* 0x00000004c5007c0c */ /* 0x000fe4000bf06270 */
[----:B------:R-:W-:Y:S02]  /*8e80*/  ISETP.GE.AND P2, PT, R195, UR4, PT ;  /* 0x00000004c3007c0c */ /* 0x000fe4000bf46270 */
[----:B------:R-:W-:-:S02]  /*8e90*/  @!P3 LEA.HI.X R21, R200, R11, R221, 0x2, P6 ;  /* 0x0000000bc815b211 */ /* 0x000fc400030f14dd */
[----:B------:R-:W-:-:S03]  /*8ea0*/  @!P5 LEA R26, P6, R198, R10, 0x2 ;  /* 0x0000000ac61ad211 */ /* 0x000fc600078c10ff */
[----:B------:R3:W-:Y:S01]  /*8eb0*/  @!P3 ST.E.64 desc[UR40][R20.64], R102 ;  /* 0x000000661400b985 */ /* 0x0007e2000c101b28 */
[-C--:B------:R-:W-:Y:S02]  /*8ec0*/  @!P5 LEA.HI.X R27, R198, R11.reuse, R219, 0x2, P6 ;  /* 0x0000000bc61bd211 */ /* 0x080fe400030f14db */
[----:B------:R-:W-:Y:S01]  /*8ed0*/  ISETP.GE.AND P3, PT, R194, UR4, PT ;  /* 0x00000004c2007c0c */ /* 0x000fe2000bf66270 */
[----:B------:R4:W-:Y:S01]  /*8ee0*/  @!P4 ST.E.64 desc[UR40][R24.64], R42 ;  /* 0x0000002a1800c985 */ /* 0x0009e2000c101b28 */
[-C--:B0-----:R-:W-:Y:S02]  /*8ef0*/  @!P0 LEA R8, P4, R197, R10.reuse, 0x2 ;  /* 0x0000000ac5088211 */ /* 0x081fe400078810ff */
[-C--:B--2---:R-:W-:Y:S01]  /*8f00*/  @!P2 LEA R14, P6, R195, R10.reuse, 0x2 ;  /* 0x0000000ac30ea211 */ /* 0x084fe200078c10ff */
[----:B------:R-:W-:Y:S01]  /*8f10*/  @!P5 ST.E.64 desc[UR40][R26.64], R46 ;  /* 0x0000002e1a00d985 */ /* 0x000fe2000c101b28 */
[----:B------:R-:W-:Y:S02]  /*8f20*/  @!P1 LEA R12, P5, R196, R10, 0x2 ;  /* 0x0000000ac40c9211 */ /* 0x000fe400078a10ff */
[----:B------:R-:W-:-:S02]  /*8f30*/  @!P0 LEA.HI.X R9, R197, R11, R218, 0x2, P4 ;  /* 0x0000000bc5098211 */ /* 0x000fc400020f14da */
[-C--:B------:R-:W-:Y:S02]  /*8f40*/  @!P1 LEA.HI.X R13, R196, R11.reuse, R217, 0x2, P5 ;  /* 0x0000000bc40d9211 */ /* 0x080fe400028f14d9 */
[----:B------:R-:W-:Y:S01]  /*8f50*/  ISETP.GE.AND P4, PT, R193, UR4, PT ;  /* 0x00000004c1007c0c */ /* 0x000fe2000bf86270 */
[----:B------:R-:W-:Y:S01]  /*8f60*/  @!P0 ST.E.64 desc[UR40][R8.64], R50 ;  /* 0x0000003208008985 */ /* 0x000fe2000c101b28 */
[----:B------:R-:W-:Y:S02]  /*8f70*/  @!P2 LEA.HI.X R15, R195, R11, R216, 0x2, P6 ;  /* 0x0000000bc30fa211 */ /* 0x000fe400030f14d8 */
[----:B---3--:R-:W-:Y:S01]  /*8f80*/  @!P3 LEA R20, P5, R194, R10, 0x2 ;  /* 0x0000000ac214b211 */ /* 0x008fe200078a10ff */
[----:B------:R0:W-:Y:S01]  /*8f90*/  @!P1 ST.E.64 desc[UR40][R12.64], R54 ;  /* 0x000000360c009985 */ /* 0x0001e2000c101b28 */
[----:B------:R-:W-:Y:S02]  /*8fa0*/  ISETP.GE.AND P1, PT, R191, UR4, PT ;  /* 0x00000004bf007c0c */ /* 0x000fe4000bf26270 */
[----:B------:R-:W-:Y:S01]  /*8fb0*/  ISETP.GE.AND P0, PT, R190, UR4, PT ;  /* 0x00000004be007c0c */ /* 0x000fe2000bf06270 */
[----:B------:R2:W-:Y:S01]  /*8fc0*/  @!P2 ST.E.64 desc[UR40][R14.64], R58 ;  /* 0x0000003a0e00a985 */ /* 0x0005e2000c101b28 */
[----:B------:R-:W-:-:S02]  /*8fd0*/  ISETP.GE.AND P2, PT, R192, UR4, PT ;  /* 0x00000004c0007c0c */ /* 0x000fc4000bf46270 */
[-C--:B------:R-:W-:Y:S02]  /*8fe0*/  @!P3 LEA.HI.X R21, R194, R11.reuse, R215, 0x2, P5 ;  /* 0x0000000bc215b211 */ /* 0x080fe400028f14d7 */
[----:B------:R-:W-:Y:S02]  /*8ff0*/  ISETP.GE.AND P5, PT, R189, UR4, PT ;  /* 0x00000004bd007c0c */ /* 0x000fe4000bfa6270 */
[CC--:B----4-:R-:W-:Y:S01]  /*9000*/  @!P4 LEA R24, P6, R193.reuse, R10.reuse, 0x2 ;  /* 0x0000000ac118c211 */ /* 0x0d0fe200078c10ff */
[----:B------:R4:W-:Y:S03]  /*9010*/  @!P3 ST.E.64 desc[UR40][R20.64], R62 ;  /* 0x0000003e1400b985 */ /* 0x0009e6000c101b28 */
[----:B------:R-:W-:Y:S02]  /*9020*/  @!P4 LEA.HI.X R25, R193, R11, R214, 0x2, P6 ;  /* 0x0000000bc119c211 */ /* 0x000fe400030f14d6 */
[----:B0-----:R-:W-:-:S02]  /*9030*/  @!P1 LEA R12, P6, R191, R10, 0x2 ;  /* 0x0000000abf0c9211 */ /* 0x001fc400078c10ff */
[-C--:B------:R-:W-:Y:S01]  /*9040*/  @!P2 LEA R8, P3, R192, R10.reuse, 0x2 ;  /* 0x0000000ac008a211 */ /* 0x080fe200078610ff */
[----:B------:R4:W-:Y:S01]  /*9050*/  @!P4 ST.E.64 desc[UR40][R24.64], R66 ;  /* 0x000000421800c985 */ /* 0x0009e2000c101b28 */
[-C--:B--2---:R-:W-:Y:S02]  /*9060*/  @!P0 LEA R14, P4, R190, R10.reuse, 0x2 ;  /* 0x0000000abe0e8211 */ /* 0x084fe400078810ff */
[-C--:B------:R-:W-:Y:S02]  /*9070*/  @!P2 LEA.HI.X R9, R192, R11.reuse, R213, 0x2, P3 ;  /* 0x0000000bc009a211 */ /* 0x080fe400018f14d5 */
[----:B------:R-:W-:Y:S02]  /*9080*/  @!P5 LEA R26, P3, R189, R10, 0x2 ;  /* 0x0000000abd1ad211 */ /* 0x000fe400078610ff */
[-C--:B------:R-:W-:Y:S01]  /*9090*/  @!P1 LEA.HI.X R13, R191, R11.reuse, R212, 0x2, P6 ;  /* 0x0000000bbf0d9211 */ /* 0x080fe200030f14d4 */
[----:B------:R4:W-:Y:S01]  /*90a0*/  @!P2 ST.E.64 desc[UR40][R8.64], R70 ;  /* 0x000000460800a985 */ /* 0x0009e2000c101b28 */
[----:B------:R-:W-:-:S02]  /*90b0*/  @!P0 LEA.HI.X R15, R190, R11, R211, 0x2, P4 ;  /* 0x0000000bbe0f8211 */ /* 0x000fc400020f14d3 */
[----:B------:R-:W-:Y:S01]  /*90c0*/  @!P5 LEA.HI.X R27, R189, R11, R210, 0x2, P3 ;  /* 0x0000000bbd1bd211 */ /* 0x000fe200018f14d2 */
[----:B------:R4:W-:Y:S04]  /*90d0*/  @!P1 ST.E.64 desc[UR40][R12.64], R74 ;  /* 0x0000004a0c009985 */ /* 0x0009e8000c101b28 */
[----:B------:R4:W-:Y:S01]  /*90e0*/  @!P0 ST.E.64 desc[UR40][R14.64], R78 ;  /* 0x0000004e0e008985 */ /* 0x0009e2000c101b28 */
[----:B------:R-:W-:-:S03]  /*90f0*/  ISETP.GE.AND P0, PT, R188, UR4, PT ;  /* 0x00000004bc007c0c */ /* 0x000fc6000bf06270 */
[----:B------:R4:W-:Y:S10]  /*9100*/  @!P5 ST.E.64 desc[UR40][R26.64], R82 ;  /* 0x000000521a00d985 */ /* 0x0009f4000c101b28 */
[----:B------:R-:W-:Y:S05]  /*9110*/  @P0 BRA `(.L_x_207) ;  /* 0x0000000800ec0947 */ /* 0x000fea0003800000 */
[----:B----4-:R-:W-:-:S04]  /*9120*/  LEA R8, P0, R188, R10, 0x2 ;  /* 0x0000000abc087211 */ /* 0x010fc800078010ff */
[----:B------:R-:W-:-:S05]  /*9130*/  LEA.HI.X R9, R188, R11, R209, 0x2, P0 ;  /* 0x0000000bbc097211 */ /* 0x000fca00000f14d1 */
[----:B------:R2:W-:Y:S01]  /*9140*/  ST.E.64 desc[UR40][R8.64], R86 ;  /* 0x0000005608007985 */ /* 0x0005e2000c101b28 */
[----:B------:R-:W-:Y:S05]  /*9150*/  BRA `(.L_x_207) ;  /* 0x0000000800dc7947 */ /* 0x000fea0003800000 */
.L_x_198:
[----:B------:R-:W2:Y:S01]  /*9160*/  LDC.64 R10, c[0x0][0xc00] ;  /* 0x00030000ff0a7b82 */ /* 0x000ea20000000a00 */
[----:B------:R-:W-:Y:S01]  /*9170*/  ULDC.64 UR4, c[0x0][0xc08] ;  /* 0x0003020000047ab9 */ /* 0x000fe20000000a00 */
[----:B0-----:R-:W-:Y:S01]  /*9180*/  IMAD.MOV.U32 R3, RZ, RZ, RZ ;  /* 0x000000ffff037224 */ /* 0x001fe200078e00ff */
[----:B------:R-:W-:-:S04]  /*9190*/  ISETP.NE.U32.AND P0, PT, RZ, UR4, PT ;  /* 0x00000004ff007c0c */ /* 0x000fc8000bf05070 */
[----:B------:R-:W-:Y:S01]  /*91a0*/  ISETP.NE.AND.EX P1, PT, RZ, UR5, PT, P0 ;  /* 0x00000005ff007c0c */ /* 0x000fe2000bf25300 */
[----:B------:R-:W0:Y:S01]  /*91b0*/  LDC.64 R8, c[0x0][0xc00] ;  /* 0x00030000ff087b82 */ /* 0x000e220000000a00 */
[----:B--2---:R-:W-:-:S04]  /*91c0*/  ISETP.NE.U32.AND P0, PT, R10, RZ, PT ;  /* 0x000000ff0a00720c */ /* 0x004fc80003f05070 */
[----:B------:R-:W-:-:S07]  /*91d0*/  ISETP.NE.AND.EX P0, PT, R11, RZ, PT, P0 ;  /* 0x000000ff0b00720c */ /* 0x000fce0003f05300 */
[----:B------:R-:W2:Y:S01]  /*91e0*/  @P1 LDC.64 R10, c[0x0][0xc08] ;  /* 0x00030200ff0a1b82 */ /* 0x000ea20000000a00 */
[----:B------:R-:W-:Y:S01]  /*91f0*/  ULDC UR4, c[0x0][0xa88] ;  /* 0x0002a20000047ab9 */ /* 0x000fe20000000800 */
[----:B0-----:R-:W-:-:S04]  /*9200*/  IMAD.WIDE R12, R23, 0x4, R8 ;  /* 0x00000004170c7825 */ /* 0x001fc800078e0208 */
[----:B------:R-:W-:Y:S01]  /*9210*/  IMAD.U32 R0, RZ, RZ, UR4 ;  /* 0x00000004ff007e24 */ /* 0x000fe2000f8e00ff */
[----:B------:R0:W5:Y:S01]  /*9220*/  @P0 LDG.E R3, desc[UR40][R12.64] ;  /* 0x000000280c030981 */ /* 0x000162000c1e1900 */
[----:B--2---:R-:W-:-:S05]  /*9230*/  @P1 IMAD.WIDE R8, R23, 0x4, R10 ;  /* 0x0000000417081825 */ /* 0x004fca00078e020a */
[----:B------:R0:W5:Y:S01]  /*9240*/  @P1 LDG.E R0, desc[UR40][R8.64] ;  /* 0x0000002808001981 */ /* 0x000162000c1e1900 */
[----:B------:R-:W-:Y:S02]  /*9250*/  ISETP.NE.AND P2, PT, R186, RZ, PT ;  /* 0x000000ffba00720c */ /* 0x000fe40003f45270 */
[----:B------:R-:W-:-:S11]  /*9260*/  ISETP.GT.AND P3, PT, R230, 0x7f, PT ;  /* 0x0000007fe600780c */ /* 0x000fd60003f64270 */
[----:B------:R-:W2:Y:S02]  /*9270*/  @!P2 LDC R186, c[0x0][0xad4] ;  /* 0x0002b500ffbaab82 */ /* 0x000ea40000000800 */
[----:B--2---:R-:W-:Y:S01]  /*9280*/  ISETP.GT.AND P2, PT, R186, 0x1, PT ;  /* 0x00000001ba00780c */ /* 0x004fe20003f44270 */
[----:B0-----:R-:W-:-:S12]  /*9290*/  @P1 BRA `(.L_x_210) ;  /* 0x0000000000101947 */ /* 0x001fd80003800000 */
[----:B------:R-:W-:Y:S05]  /*92a0*/  @!P0 BRA `(.L_x_210) ;  /* 0x00000000000c8947 */ /* 0x000fea0003800000 */
[----:B------:R-:W2:Y:S04]  /*92b0*/  LDG.E R9, desc[UR40][R12.64] ;  /* 0x000000280c097981 */ /* 0x000ea8000c1e1900 */
[----:B-----5:R-:W2:Y:S02]  /*92c0*/  LDG.E R0, desc[UR40][R12.64+0x4] ;  /* 0x000004280c007981 */ /* 0x020ea4000c1e1900 */
[----:B--2---:R-:W-:-:S07]  /*92d0*/  IMAD.IADD R0, R0, 0x1, -R9 ;  /* 0x0000000100007824 */ /* 0x004fce00078e0a09 */
.L_x_210:
[----:B------:R-:W-:Y:S01]  /*92e0*/  BSSY B1, `(.L_x_211) ;  /* 0x0000037000017945 */ /* 0x000fe20003800000 */
[----:B------:R-:W-:Y:S02]  /*92f0*/  SEL R27, R23, RZ, !P0 ;  /* 0x000000ff171b7207 */ /* 0x000fe40004000000 */
[----:B------:R-:W-:Y:S02]  /*9300*/  SEL R204, R204, RZ, !P0 ;  /* 0x000000ffcccc7207 */ /* 0x000fe40004000000 */
[----:B-----5:R-:W-:Y:S01]  /*9310*/  SHF.R.S32.HI R24, RZ, 0x1f, R3 ;  /* 0x0000001fff187819 */ /* 0x020fe20000011403 */
[----:B------:R-:W-:Y:S06]  /*9320*/  @P3 BRA `(.L_x_212) ;  /* 0x0000000000c83947 */ /* 0x000fec0003800000 */
[----:B-1----:R-:W0:Y:S01]  /*9330*/  S2R R4, SR_TID.X ;  /* 0x0000000000047919 */ /* 0x002e220000002100 */
[----:B------:R-:W1:Y:S02]  /*9340*/  LDC R33, c[0x0][0xbe8] ;  /* 0x0002fa00ff217b82 */ /* 0x000e640000000800 */
[----:B-1----:R-:W-:Y:S02]  /*9350*/  IMAD R8, R0, R33, RZ ;  /* 0x0000002100087224 */ /* 0x002fe400078e02ff */
[----:B0-----:R-:W-:-:S04]  /*9360*/  IMAD R4, R187, 0x80, R4 ;  /* 0x00000080bb047824 */ /* 0x001fc800078e0204 */
[----:B------:R-:W-:-:S05]  /*9370*/  VIADD R29, R4, 0xffffff80 ;  /* 0xffffff80041d7836 */ /* 0x000fca0000000000 */
[----:B------:R-:W-:-:S13]  /*9380*/  ISETP.GE.AND P0, PT, R29, R8, PT ;  /* 0x000000081d00720c */ /* 0x000fda0003f06270 */
[----:B------:R-:W-:Y:S05]  /*9390*/  @P0 BRA `(.L_x_212) ;  /* 0x0000000000ac0947 */ /* 0x000fea0003800000 */
[----:B------:R-:W-:Y:S01]  /*93a0*/  ISETP.NE.AND P1, PT, R33, 0x1, PT ;  /* 0x000000012100780c */ /* 0x000fe20003f25270 */
[----:B------:R-:W-:Y:S01]  /*93b0*/  IMAD.MOV.U32 R23, RZ, RZ, 0x9b8 ;  /* 0x000009b8ff177424 */ /* 0x000fe200078e00ff */
[----:B------:R-:W-:Y:S01]  /*93c0*/  ISETP.GT.AND P0, PT, R186, 0x1, PT ;  /* 0x00000001ba00780c */ /* 0x000fe20003f04270 */
[----:B------:R-:W0:Y:S01]  /*93d0*/  LDC.64 R30, c[0x0][0xba8] ;  /* 0x0002ea00ff1e7b82 */ /* 0x000e220000000a00 */
[----:B------:R-:W-:Y:S02]  /*93e0*/  IMAD.MOV.U32 R17, RZ, RZ, R29 ;  /* 0x000000ffff117224 */ /* 0x000fe400078e001d */
[----:B------:R-:W-:Y:S02]  /*93f0*/  SEL R23, R23, 0x978, P0 ;  /* 0x0000097817177807 */ /* 0x000fe40000000000 */
[----:B------:R-:W-:-:S03]  /*9400*/  SEL R203, R203, RZ, P0 ;  /* 0x000000ffcbcb7207 */ /* 0x000fc60000000000 */
[----:B------:R-:W1:Y:S08]  /*9410*/  LDC.64 R10, c[0x0][R23+0x220] ;  /* 0x00008800170a7b82 */ /* 0x000e700000000a00 */
[----:B------:R-:W2:Y:S08]  /*9420*/  @P1 LDC R4, c[0x0][0xbec] ;  /* 0x0002fb00ff041b82 */ /* 0x000eb00000000800 */
[----:B------:R-:W3:Y:S08]  /*9430*/  LDC.64 R8, c[0x0][R23+0x218] ;  /* 0x0000860017087b82 */ /* 0x000ef00000000a00 */
[----:B------:R-:W4:Y:S01]  /*9440*/  @P1 LDC R35, c[0x0][0xbf0] ;  /* 0x0002fc00ff231b82 */ /* 0x000f220000000800 */
[----:B-1----:R-:W-:-:S02]  /*9450*/  IMAD R11, R11, R27, RZ ;  /* 0x0000001b0b0b7224 */ /* 0x002fc400078e02ff */
[----:B------:R-:W-:-:S04]  /*9460*/  IMAD.WIDE.U32 R20, R10, R27, RZ ;  /* 0x0000001b0a147225 */ /* 0x000fc800078e00ff */
[----:B------:R-:W-:Y:S01]  /*9470*/  IMAD R11, R10, R204, R11 ;  /* 0x000000cc0a0b7224 */ /* 0x000fe200078e020b */
[----:B------:R-:W1:Y:S01]  /*9480*/  LDC.64 R12, c[0x0][R23+0x228] ;  /* 0x00008a00170c7b82 */ /* 0x000e620000000a00 */
[----:B--2---:R-:W-:-:S07]  /*9490*/  @P1 IMAD.HI.U32 R4, R29, R4, RZ ;  /* 0x000000041d041227 */ /* 0x004fce00078e00ff */
[----:B------:R-:W2:Y:S01]  /*94a0*/  LDC.64 R14, c[0x0][R23+0x210] ;  /* 0x00008400170e7b82 */ /* 0x000ea20000000a00 */
[-C--:B---3--:R-:W-:Y:S02]  /*94b0*/  IMAD R25, R9, R185.reuse, RZ ;  /* 0x000000b909197224 */ /* 0x088fe400078e02ff */
[----:B------:R-:W-:-:S04]  /*94c0*/  IMAD.WIDE.U32 R8, R8, R185, RZ ;  /* 0x000000b908087225 */ /* 0x000fc800078e00ff */
[----:B------:R-:W-:Y:S01]  /*94d0*/  IMAD.IADD R25, R9, 0x1, R25 ;  /* 0x0000000109197824 */ /* 0x000fe200078e0219 */
[----:B----4-:R-:W-:Y:S01]  /*94e0*/  @P1 SHF.R.U32.HI R17, RZ, R35, R4 ;  /* 0x00000023ff111219 */ /* 0x010fe20000011604 */
[----:B0-----:R-:W0:Y:S01]  /*94f0*/  @!P0 LDC R30, c[0x0][0xb50] ;  /* 0x0002d400ff1e8b82 */ /* 0x001e220000000800 */
[----:B------:R-:W-:Y:S01]  /*9500*/  IADD3 R4, P1, P3, R20, R8, R3 ;  /* 0x0000000814047210 */ /* 0x000fe20007b3e003 */
[----:B------:R-:W-:Y:S02]  /*9510*/  IMAD.IADD R20, R21, 0x1, R11 ;  /* 0x0000000115147824 */ /* 0x000fe400078e020b */
[----:B------:R-:W-:Y:S02]  /*9520*/  IMAD.MOV R10, RZ, RZ, -R17 ;  /* 0x000000ffff0a7224 */ /* 0x000fe400078e0a11 */
[-C--:B-1----:R-:W-:Y:S02]  /*9530*/  IMAD.WIDE.U32 R8, R12, R203.reuse, RZ ;  /* 0x000000cb0c087225 */ /* 0x082fe400078e00ff */
[----:B------:R-:W1:Y:S02]  /*9540*/  @!P0 LDC R31, c[0x0][0xb54] ;  /* 0x0002d500ff1f8b82 */ /* 0x000e640000000800 */
[----:B------:R-:W-:-:S02]  /*9550*/  IMAD R13, R13, R203, RZ ;  /* 0x000000cb0d0d7224 */ /* 0x000fc400078e02ff */
[----:B------:R-:W-:Y:S01]  /*9560*/  IMAD R11, R33, R10, R29 ;  /* 0x0000000a210b7224 */ /* 0x000fe200078e021d */
[----:B------:R-:W-:Y:S01]  /*9570*/  IADD3.X R10, R20, R25, R24, P1, P3 ;  /* 0x00000019140a7210 */ /* 0x000fe20000fe6418 */
[----:B------:R-:W-:Y:S01]  /*9580*/  IMAD.IADD R13, R9, 0x1, R13 ;  /* 0x00000001090d7824 */ /* 0x000fe200078e020d */
[----:B------:R-:W-:Y:S01]  /*9590*/  IADD3 R8, P0, P1, R17, R4, R8 ;  /* 0x0000000411087210 */ /* 0x000fe2000791e008 */
[----:B--2---:R-:W-:Y:S01]  /*95a0*/  IMAD R4, R15, R11, RZ ;  /* 0x0000000b0f047224 */ /* 0x004fe200078e02ff */
[----:B------:R-:W-:-:S04]  /*95b0*/  SHF.R.S32.HI R17, RZ, 0x1f, R17 ;  /* 0x0000001fff117819 */ /* 0x000fc80000011411 */
[----:B------:R-:W-:Y:S02]  /*95c0*/  IADD3.X R9, R17, R10, R13, P0, P1 ;  /* 0x0000000a11097210 */ /* 0x000fe400007e240d */
[----:B------:R-:W-:Y:S01]  /*95d0*/  SHF.R.S32.HI R13, RZ, 0x1f, R11 ;  /* 0x0000001fff0d7819 */ /* 0x000fe2000001140b */
[----:B------:R-:W-:-:S04]  /*95e0*/  IMAD.WIDE.U32 R8, R14, R11, R8 ;  /* 0x0000000b0e087225 */ /* 0x000fc800078e0008 */
[----:B------:R-:W-:Y:S01]  /*95f0*/  IMAD R13, R14, R13, R4 ;  /* 0x0000000d0e0d7224 */ /* 0x000fe200078e0204 */
[----:B0-----:R-:W-:-:S03]  /*9600*/  LEA R10, P0, R8, R30, 0x2 ;  /* 0x0000001e080a7211 */ /* 0x001fc600078010ff */
[----:B------:R-:W-:Y:S02]  /*9610*/  IMAD.IADD R4, R9, 0x1, R13 ;  /* 0x0000000109047824 */ /* 0x000fe400078e020d */
[----:B------:R-:W-:-:S03]  /*9620*/  IMAD.MOV.U32 R9, RZ, RZ, -0x800000 ;  /* 0xff800000ff097424 */ /* 0x000fc600078e00ff */
[----:B-1----:R-:W-:-:S05]  /*9630*/  LEA.HI.X R11, R8, R31, R4, 0x2, P0 ;  /* 0x0000001f080b7211 */ /* 0x002fca00000f1404 */
[----:B------:R0:W-:Y:S02]  /*9640*/  STG.E desc[UR40][R10.64], R9 ;  /* 0x000000090a007986 */ /* 0x0001e4000c101928 */
.L_x_212:
[----:B------:R-:W-:Y:S05]  /*9650*/  BSYNC B1 ;  /* 0x0000000000017941 */ /* 0x000fea0003800000 */
.L_x_211:
[----:B------:R-:W-:Y:S05]  /*9660*/  @P2 BRA `(.L_x_207) ;  /* 0x0000000400982947 */ /* 0x000fea0003800000 */
[----:B------:R-:W2:Y:S01]  /*9670*/  LDC R15, c[0x0][0xbe8] ;  /* 0x0002fa00ff0f7b82 */ /* 0x000ea20000000800 */
[----:B------:R-:W-:Y:S01]  /*9680*/  ULDC.64 UR4, c[0x0][0xaa0] ;  /* 0x0002a80000047ab9 */ /* 0x000fe20000000a00 */
[----:B------:R-:W-:Y:S01]  /*9690*/  ULDC.64 UR6, c[0x0][0xaf0] ;  /* 0x0002bc0000067ab9 */ /* 0x000fe20000000a00 */
[----:B-1----:R-:W-:Y:S01]  /*96a0*/  IMAD R4, R24, UR4, RZ ;  /* 0x0000000418047c24 */ /* 0x002fe2000f8e02ff */
[----:B------:R-:W-:Y:S01]  /*96b0*/  BSSY B1, `(.L_x_213) ;  /* 0x0000037000017945 */ /* 0x000fe20003800000 */
[----:B0-----:R-:W-:-:S04]  /*96c0*/  IMAD.WIDE.U32 R8, R3, UR4, RZ ;  /* 0x0000000403087c25 */ /* 0x001fc8000f8e00ff */
[----:B------:R-:W-:Y:S01]  /*96d0*/  IMAD R11, R3, UR5, R4 ;  /* 0x00000005030b7c24 */ /* 0x000fe2000f8e0204 */
[----:B------:R-:W-:Y:S01]  /*96e0*/  ULDC.64 UR4, c[0x0][0xae8] ;  /* 0x0002ba0000047ab9 */ /* 0x000fe20000000a00 */
[----:B------:R-:W-:Y:S02]  /*96f0*/  IMAD R4, R184, 0x20, R206 ;  /* 0x00000020b8047824 */ /* 0x000fe400078e02ce */
[----:B------:R-:W-:Y:S02]  /*9700*/  IMAD.IADD R9, R9, 0x1, R11 ;  /* 0x0000000109097824 */ /* 0x000fe400078e020b */
[----:B------:R-:W-:Y:S02]  /*9710*/  IMAD R13, R187, 0x80, R4 ;  /* 0x00000080bb0d7824 */ /* 0x000fe400078e0204 */
[----:B------:R-:W-:-:S04]  /*9720*/  IMAD.WIDE.U32 R8, R185, UR4, R8 ;  /* 0x00000004b9087c25 */ /* 0x000fc8000f8e0008 */
[----:B------:R-:W-:Y:S02]  /*9730*/  IMAD.MOV.U32 R3, RZ, RZ, R13 ;  /* 0x000000ffff037224 */ /* 0x000fe400078e000d */
[----:B------:R-:W-:Y:S01]  /*9740*/  IMAD R9, R185, UR5, R9 ;  /* 0x00000005b9097c24 */ /* 0x000fe2000f8e0209 */
[----:B--2---:R-:W-:Y:S01]  /*9750*/  ISETP.NE.AND P0, PT, R15, 0x1, PT ;  /* 0x000000010f00780c */ /* 0x004fe20003f05270 */
[----:B------:R-:W-:Y:S01]  /*9760*/  ULDC.64 UR4, c[0x0][0xae0] ;  /* 0x0002b80000047ab9 */ /* 0x000fe20000000a00 */
[----:B------:R-:W-:-:S11]  /*9770*/  IMAD.WIDE.U32 R8, R27, UR6, R8 ;  /* 0x000000061b087c25 */ /* 0x000fd6000f8e0008 */
[----:B------:R-:W0:Y:S08]  /*9780*/  @P0 LDC R10, c[0x0][0xbec] ;  /* 0x0002fb00ff0a0b82 */ /* 0x000e300000000800 */
[----:B------:R-:W1:Y:S01]  /*9790*/  @P0 LDC R17, c[0x0][0xbf0] ;  /* 0x0002fc00ff110b82 */ /* 0x000e620000000800 */
[----:B0-----:R-:W-:-:S04]  /*97a0*/  @P0 IMAD.HI.U32 R4, R13, R10, RZ ;  /* 0x0000000a0d040227 */ /* 0x001fc800078e00ff */
[----:B------:R-:W-:Y:S01]  /*97b0*/  IMAD R10, R204, UR6, RZ ;  /* 0x00000006cc0a7c24 */ /* 0x000fe2000f8e02ff */
[----:B-1----:R-:W-:-:S03]  /*97c0*/  @P0 SHF.R.U32.HI R3, RZ, R17, R4 ;  /* 0x00000011ff030219 */ /* 0x002fc60000011604 */
[----:B------:R-:W-:Y:S01]  /*97d0*/  IMAD R11, R27, UR7, R10 ;  /* 0x000000071b0b7c24 */ /* 0x000fe2000f8e020a */
[--C-:B------:R-:W-:Y:S01]  /*97e0*/  SHF.R.S32.HI R4, RZ, 0x1f, R3.reuse ;  /* 0x0000001fff047819 */ /* 0x100fe20000011403 */
[----:B------:R-:W-:Y:S02]  /*97f0*/  IMAD.MOV R10, RZ, RZ, -R3 ;  /* 0x000000ffff0a7224 */ /* 0x000fe400078e0a03 */
[----:B------:R-:W-:Y:S02]  /*9800*/  IMAD.IADD R9, R9, 0x1, R11 ;  /* 0x0000000109097824 */ /* 0x000fe400078e020b */
[----:B------:R-:W-:Y:S02]  /*9810*/  IMAD R4, R4, UR4, RZ ;  /* 0x0000000404047c24 */ /* 0x000fe4000f8e02ff */
[----:B------:R-:W-:Y:S02]  /*9820*/  IMAD R11, R15, R10, R13 ;  /* 0x0000000a0f0b7224 */ /* 0x000fe400078e020d */
[----:B------:R-:W-:-:S02]  /*9830*/  IMAD R13, R3, UR5, R4 ;  /* 0x00000005030d7c24 */ /* 0x000fc4000f8e0204 */
[----:B------:R-:W-:Y:S01]  /*9840*/  IMAD.WIDE.U32 R8, R3, UR4, R8 ;  /* 0x0000000403087c25 */ /* 0x000fe2000f8e0008 */
[----:B------:R-:W-:Y:S01]  /*9850*/  SHF.R.S32.HI R3, RZ, 0x1f, R11 ;  /* 0x0000001fff037819 */ /* 0x000fe2000001140b */
[----:B------:R-:W-:Y:S02]  /*9860*/  ULDC.64 UR4, c[0x0][0xad8] ;  /* 0x0002b60000047ab9 */ /* 0x000fe40000000a00 */
[----:B------:R-:W-:Y:S02]  /*9870*/  IMAD.IADD R9, R9, 0x1, R13 ;  /* 0x0000000109097824 */ /* 0x000fe400078e020d */
[----:B------:R-:W-:Y:S02]  /*9880*/  IMAD R4, R3, UR4, RZ ;  /* 0x0000000403047c24 */ /* 0x000fe4000f8e02ff */
[----:B------:R-:W-:Y:S02]  /*9890*/  IMAD R10, R187, 0x80, R206 ;  /* 0x00000080bb0a7824 */ /* 0x000fe400078e02ce */
[----:B------:R-:W-:-:S02]  /*98a0*/  IMAD R15, R0, R15, RZ ;  /* 0x0000000f000f7224 */ /* 0x000fc400078e02ff */
[C---:B------:R-:W-:Y:S02]  /*98b0*/  IMAD R3, R11.reuse, UR5, R4 ;  /* 0x000000050b037c24 */ /* 0x040fe4000f8e0204 */
[----:B------:R-:W-:Y:S01]  /*98c0*/  IMAD.WIDE.U32 R8, R11, UR4, R8 ;  /* 0x000000040b087c25 */ /* 0x000fe2000f8e0008 */
[----:B------:R-:W-:Y:S01]  /*98d0*/  ISETP.GE.AND P2, PT, R10, R15, PT ;  /* 0x0000000f0a00720c */ /* 0x000fe20003f46270 */
[----:B------:R-:W-:Y:S02]  /*98e0*/  ULDC.64 UR4, c[0x0][0xa80] ;  /* 0x0002a00000047ab9 */ /* 0x000fe40000000a00 */
[----:B------:R-:W-:Y:S01]  /*98f0*/  IMAD.IADD R3, R9, 0x1, R3 ;  /* 0x0000000109037824 */ /* 0x000fe200078e0203 */
[----:B------:R-:W-:Y:S01]  /*9900*/  LEA R4, P3, R8, UR4, 0x1 ;  /* 0x0000000408047c11 */ /* 0x000fe2000f8608ff */
[----:B------:R-:W-:-:S03]  /*9910*/  VIADD R0, R10, 0x20 ;  /* 0x000000200a007836 */ /* 0x000fc60000000000 */
[----:B------:R-:W-:Y:S01]  /*9920*/  LEA.HI.X R3, R8, UR5, R3, 0x1, P3 ;  /* 0x0000000508037c11 */ /* 0x000fe200098f0c03 */
[----:B------:R0:W1:Y:S01]  /*9930*/  SHFL.IDX PT, R11, R4, RZ, 0x181f ;  /* 0x00181fff040b7589 */ /* 0x00006200000e0000 */
[-C--:B------:R-:W-:Y:S01]  /*9940*/  ISETP.GE.AND P1, PT, R0, R15.reuse, PT ;  /* 0x0000000f0000720c */ /* 0x080fe20003f26270 */
[----:B------:R-:W-:Y:S02]  /*9950*/  VIADD R0, R10, 0x40 ;  /* 0x000000400a007836 */ /* 0x000fe40000000000 */
[----:B------:R0:W2:Y:S03]  /*9960*/  SHFL.IDX PT, R9, R3, RZ, 0x181f ;  /* 0x00181fff03097589 */ /* 0x0000a600000e0000 */
[----:B------:R-:W-:Y:S01]  /*9970*/  ISETP.GE.AND P0, PT, R0, R15, PT ;  /* 0x0000000f0000720c */ /* 0x000fe20003f06270 */
[----:B------:R-:W-:-:S12]  /*9980*/  @P2 BRA `(.L_x_214) ;  /* 0x0000000000242947 */ /* 0x000fd80003800000 */
[----:B------:R-:W-:Y:S02]  /*9990*/  ULDC UR4, c[0x0][0xac8] ;  /* 0x0002b20000047ab9 */ /* 0x000fe40000000800 */
[----:B------:R-:W-:Y:S02]  /*99a0*/  ISETP.GE.AND P4, PT, R18, UR4, PT ;  /* 0x0000000412007c0c */ /* 0x000fe4000bf86270 */
[----:B------:R-:W-:-:S11]  /*99b0*/  ISETP.GE.AND P5, PT, R22, UR4, PT ;  /* 0x0000000416007c0c */ /* 0x000fd6000bfa6270 */
[-C--:B-1----:R-:W-:Y:S02]  /*99c0*/  @!P4 LEA R12, P2, R18, R11.reuse, 0x1 ;  /* 0x0000000b120cc211 */ /* 0x082fe400078408ff */
[----:B------:R-:W-:Y:S02]  /*99d0*/  @!P5 LEA R8, P3, R22, R11, 0x1 ;  /* 0x0000000b1608d211 */ /* 0x000fe400078608ff */
[-C--:B--2---:R-:W-:Y:S02]  /*99e0*/  @!P4 LEA.HI.X R13, R18, R9.reuse, R229, 0x1, P2 ;  /* 0x00000009120dc211 */ /* 0x084fe400010f0ce5 */
[----:B------:R-:W-:-:S03]  /*99f0*/  @!P5 LEA.HI.X R9, R22, R9, R228, 0x1, P3 ;  /* 0x000000091609d211 */ /* 0x000fc600018f0ce4 */
[----:B------:R3:W-:Y:S04]  /*9a00*/  @!P4 ST.E.128 desc[UR40][R12.64], RZ ;  /* 0x000000ff0c00c985 */ /* 0x0007e8000c101d28 */
[----:B------:R3:W-:Y:S02]  /*9a10*/  @!P5 ST.E.128 desc[UR40][R8.64], RZ ;  /* 0x000000ff0800d985 */ /* 0x0007e4000c101d28 */
.L_x_214:
[----:B------:R-:W-:Y:S05]  /*9a20*/  BSYNC B1 ;  /* 0x0000000000017941 */ /* 0x000fea0003800000 */
.L_x_213:
[----:B--23--:R2:W3:Y:S01]  /*9a30*/  SHFL.IDX PT, R9, R3, 0x1, 0x181f ;  /* 0x00381f0003097f89 */ /* 0x00c4e200000e0000 */
[----:B------:R-:W-:Y:S03]  /*9a40*/  BSSY B1, `(.L_x_215) ;  /* 0x000000c000017945 */ /* 0x000fe60003800000 */
[----:B-1----:R2:W1:Y:S01]  /*9a50*/  SHFL.IDX PT, R11, R4, 0x1, 0x181f ;  /* 0x00381f00040b7f89 */ /* 0x00246200000e0000 */
[----:B------:R-:W-:Y:S05]  /*9a60*/  @P1 BRA `(.L_x_216) ;  /* 0x0000000000241947 */ /* 0x000fea0003800000 */
[----:B------:R-:W-:Y:S02]  /*9a70*/  ULDC UR4, c[0x0][0xac8] ;  /* 0x0002b20000047ab9 */ /* 0x000fe40000000800 */
[----:B------:R-:W-:Y:S02]  /*9a80*/  ISETP.GE.AND P3, PT, R18, UR4, PT ;  /* 0x0000000412007c0c */ /* 0x000fe4000bf66270 */
[----:B------:R-:W-:-:S11]  /*9a90*/  ISETP.GE.AND P4, PT, R22, UR4, PT ;  /* 0x0000000416007c0c */ /* 0x000fd6000bf86270 */
[-C--:B-1----:R-:W-:Y:S02]  /*9aa0*/  @!P3 LEA R12, P1, R18, R11.reuse, 0x1 ;  /* 0x0000000b120cb211 */ /* 0x082fe400078208ff */
[----:B------:R-:W-:Y:S02]  /*9ab0*/  @!P4 LEA R8, P2, R22, R11, 0x1 ;  /* 0x0000000b1608c211 */ /* 0x000fe400078408ff */
[-C--:B---3--:R-:W-:Y:S02]  /*9ac0*/  @!P3 LEA.HI.X R13, R18, R9.reuse, R229, 0x1, P1 ;  /* 0x00000009120db211 */ /* 0x088fe400008f0ce5 */
[----:B------:R-:W-:-:S03]  /*9ad0*/  @!P4 LEA.HI.X R9, R22, R9, R228, 0x1, P2 ;  /* 0x000000091609c211 */ /* 0x000fc600010f0ce4 */
[----:B------:R4:W-:Y:S04]  /*9ae0*/  @!P3 ST.E.128 desc[UR40][R12.64], RZ ;  /* 0x000000ff0c00b985 */ /* 0x0009e8000c101d28 */
[----:B------:R4:W-:Y:S02]  /*9af0*/  @!P4 ST.E.128 desc[UR40][R8.64], RZ ;  /* 0x000000ff0800c985 */ /* 0x0009e4000c101d28 */
.L_x_216:
[----:B------:R-:W-:Y:S05]  /*9b00*/  BSYNC B1 ;  /* 0x0000000000017941 */ /* 0x000fea0003800000 */
.L_x_215:
[----:B---34-:R3:W4:Y:S01]  /*9b10*/  SHFL.IDX PT, R9, R3, 0x2, 0x181f ;  /* 0x00581f0003097f89 */ /* 0x01872200000e0000 */
        /* <DEDUP_REMOVED lines=8> */
[-C--:B----4-:R-:W-:Y:S02]  /*9ba0*/  @!P2 LEA.HI.X R13, R18, R9.reuse, R229, 0x1, P0 ;  /* 0x00000009120da211 */ /* 0x090fe400000f0ce5 */
[----:B------:R-:W-:-:S03]  /*9bb0*/  @!P3 LEA.HI.X R9, R22, R9, R228, 0x1, P1 ;  /* 0x000000091609b211 */ /* 0x000fc600008f0ce4 */
[----:B------:R1:W-:Y:S04]  /*9bc0*/  @!P2 ST.E.128 desc[UR40][R12.64], RZ ;  /* 0x000000ff0c00a985 */ /* 0x0003e8000c101d28 */
[----:B------:R1:W-:Y:S02]  /*9bd0*/  @!P3 ST.E.128 desc[UR40][R8.64], RZ ;  /* 0x000000ff0800b985 */ /* 0x0003e4000c101d28 */
.L_x_218:
[----:B------:R-:W-:Y:S05]  /*9be0*/  BSYNC B1 ;  /* 0x0000000000017941 */ /* 0x000fea0003800000 */
.L_x_217:
[----:B------:R-:W-:Y:S01]  /*9bf0*/  VIADD R0, R10, 0x60 ;  /* 0x000000600a007836 */ /* 0x000fe20000000000 */
[----:B0-23--:R-:W0:Y:S04]  /*9c00*/  SHFL.IDX PT, R3, R3, 0x3, 0x181f ;  /* 0x00781f0003037f89 */ /* 0x00de2800000e0000 */
[----:B------:R-:W-:Y:S01]  /*9c10*/  ISETP.GE.AND P0, PT, R0, R15, PT ;  /* 0x0000000f0000720c */ /* 0x000fe20003f06270 */
[----:B-1--4-:R1:W2:-:S12]  /*9c20*/  SHFL.IDX PT, R9, R4, 0x3, 0x181f ;  /* 0x00781f0004097f89 */ /* 0x01229800000e0000 */
[----:B-1----:R-:W-:Y:S05]  /*9c30*/  @P0 BRA `(.L_x_207) ;  /* 0x0000000000240947 */ /* 0x002fea0003800000 */
[----:B------:R-:W-:Y:S02]  /*9c40*/  ULDC UR4, c[0x0][0xac8] ;  /* 0x0002b20000047ab9 */ /* 0x000fe40000000800 */
[----:B------:R-:W-:Y:S02]  /*9c50*/  ISETP.GE.AND P2, PT, R18, UR4, PT ;  /* 0x0000000412007c0c */ /* 0x000fe4000bf46270 */
[----:B------:R-:W-:-:S11]  /*9c60*/  ISETP.GE.AND P3, PT, R22, UR4, PT ;  /* 0x0000000416007c0c */ /* 0x000fd6000bf66270 */
[-C--:B--2---:R-:W-:Y:S02]  /*9c70*/  @!P2 LEA R10, P0, R18, R9.reuse, 0x1 ;  /* 0x00000009120aa211 */ /* 0x084fe400078008ff */
[----:B------:R-:W-:Y:S02]  /*9c80*/  @!P3 LEA R8, P1, R22, R9, 0x1 ;  /* 0x000000091608b211 */ /* 0x000fe400078208ff */
[-C--:B0-----:R-:W-:Y:S02]  /*9c90*/  @!P2 LEA.HI.X R11, R18, R3.reuse, R229, 0x1, P0 ;  /* 0x00000003120ba211 */ /* 0x081fe400000f0ce5 */
[----:B------:R-:W-:-:S03]  /*9ca0*/  @!P3 LEA.HI.X R9, R22, R3, R228, 0x1, P1 ;  /* 0x000000031609b211 */ /* 0x000fc600008f0ce4 */
[----:B------:R0:W-:Y:S04]  /*9cb0*/  @!P2 ST.E.128 desc[UR40][R10.64], RZ ;  /* 0x000000ff0a00a985 */ /* 0x0001e8000c101d28 */
[----:B------:R0:W-:Y:S02]  /*9cc0*/  @!P3 ST.E.128 desc[UR40][R8.64], RZ ;  /* 0x000000ff0800b985 */ /* 0x0001e4000c101d28 */
.L_x_207:
[----:B------:R-:W-:Y:S05]  /*9cd0*/  BSYNC B0 ;  /* 0x0000000000007941 */ /* 0x000fea0003800000 */
.L_x_197:
[----:B------:R-:W-:Y:S02]  /*9ce0*/  ULDC UR4, c[0x0][0xc3c] ;  /* 0x00030f0000047ab9 */ /* 0x000fe40000000800 */
[----:B-1----:R-:W-:-:S13]  /*9cf0*/  ISETP.GE.AND P0, PT, R7, UR4, PT ;  /* 0x0000000407007c0c */ /* 0x002fda000bf06270 */
[----:B------:R-:W-:Y:S05]  /*9d00*/  @!P0 BRA `(.L_x_219) ;  /* 0xffffff7000b08947 */ /* 0x000fea000383ffff */
[----:B------:R-:W-:Y:S05]  /*9d10*/  EXIT ;  /* 0x000000000000794d */ /* 0x000fea0003800000 */
.L_x_171:
[----:B------:R-:W-:-:S08]  /*9d20*/  NOP ;  /* 0x0000000000007918 */ /* 0x000fd00000000000 */
[----:B0-----:R-:W0:-:S00]  /*9d30*/  USETMAXREG.DEALLOC.CTAPOOL 0x18 ;  /* 0x00000018000079c8 */ /* 0x001e0000080e0500 */
[----:B0-----:R-:W2:Y:S01]  /*9d40*/  LDL.LU R2, [R1+0x1c] ;  /* 0x00001c0001027983 */ /* 0x001ea20000300800 */
[----:B------:R-:W-:Y:S01]  /*9d50*/  LOP3.LUT R0, R0, 0x3, RZ, 0xc0, !PT ;  /* 0x0000000300007812 */ /* 0x000fe200078ec0ff */
[----:B------:R-:W-:-:S05]  /*9d60*/  IMAD.MOV.U32 R6, RZ, RZ, RZ ;  /* 0x000000ffff067224 */ /* 0x000fca00078e00ff */
[----:B------:R-:W0:Y:S02]  /*9d70*/  SHFL.IDX PT, R0, R0, RZ, 0x1f ;  /* 0x00001fff00007589 */ /* 0x000e2400000e0000 */
[----:B0-----:R-:W-:Y:S02]  /*9d80*/  ISETP.NE.AND P0, PT, R0, RZ, PT ;  /* 0x000000ff0000720c */ /* 0x001fe40003f05270 */
[----:B--2---:R-:W-:-:S11]  /*9d90*/  LOP3.LUT R2, R2, 0xfffffffd, RZ, 0xc0, !PT ;  /* 0xfffffffd02027812 */ /* 0x004fd600078ec0ff */
[----:B------:R-:W-:-:S05]  /*9da0*/  @P0 LOP3.LUT R2, R2, 0x2, RZ, 0xfc, !PT ;  /* 0x0000000202020812 */ /* 0x000fca00078efcff */
[----:B------:R0:W-:Y:S01]  /*9db0*/  STL [R1+0x1c], R2 ;  /* 0x00001c0201007387 */ /* 0x0001e20000100800 */
[----:B------:R-:W-:Y:S05]  /*9dc0*/  @!P0 BRA `(.L_x_220) ;  /* 0x0000000000248947 */ /* 0x000fea0003800000 */
[----:B------:R-:W1:Y:S08]  /*9dd0*/  S2UR UR5, SR_CgaCtaId ;  /* 0x00000000000579c3 */ /* 0x000e700000008800 */
[----:B------:R-:W-:Y:S06]  /*9de0*/  BAR.SYNC.DEFER_BLOCKING 0x5, 0x180 ;  /* 0x0146000000007b1d */ /* 0x000fec0000010000 */
[----:B------:R-:W-:-:S02]  /*9df0*/  UMOV UR4, 0x400 ;  /* 0x0000040000047882 */ /* 0x000fc40000000000 */
[----:B-1----:R-:W-:-:S09]  /*9e00*/  ULEA UR4, UR5, UR4, 0x18 ;  /* 0x0000000405047291 */ /* 0x002fd2000f8ec03f */
[----:B------:R-:W1:Y:S04]  /*9e10*/  LDS.128 R4, [UR4+0x348d0] ;  /* 0x0348d004ff047984 */ /* 0x000e680008000c00 */
[----:B-1----:R2:W-:Y:S04]  /*9e20*/  STL.64 [R1], R4 ;  /* 0x0000000401007387 */ /* 0x0025e80000100a00 */
[----:B------:R2:W-:Y:S01]  /*9e30*/  STL.64 [R1+0x8], R6 ;  /* 0x0000080601007387 */ /* 0x0005e20000100a00 */
[----:B------:R-:W-:Y:S06]  /*9e40*/  BAR.ARV 0x4, 0x180 ;  /* 0x0106000000007b1d */ /* 0x000fec0000002000 */
[----:B------:R-:W-:Y:S05]  /*9e50*/  BRA `(.L_x_221) ;  /* 0x0000000800a87947 */ /* 0x000fea0003800000 */
.L_x_220:
[----:B------:R-:W1:Y:S01]  /*9e60*/  S2R R0, SR_TID.X ;  /* 0x0000000000007919 */ /* 0x000e620000002100 */
[----:B------:R-:W-:Y:S01]  /*9e70*/  ULDC UR4, c[0x0][0xc3c] ;  /* 0x00030f0000047ab9 */ /* 0x000fe20000000800 */
[----:B------:R-:W-:Y:S01]  /*9e80*/  IMAD.MOV.U32 R9, RZ, RZ, RZ ;  /* 0x000000ffff097224 */ /* 0x000fe200078e00ff */
[----:B------:R-:W2:Y:S01]  /*9e90*/  S2UR UR6, SR_CTAID.X ;  /* 0x00000000000679c3 */ /* 0x000ea20000002500 */
[----:B------:R-:W-:Y:S01]  /*9ea0*/  ULDC UR5, c[0x0][0xc38] ;  /* 0x00030e0000057ab9 */ /* 0x000fe20000000800 */
[----:B-1----:R-:W-:-:S04]  /*9eb0*/  LOP3.LUT R0, R0, 0x1f, RZ, 0xc0, !PT ;  /* 0x0000001f00007812 */ /* 0x002fc800078ec0ff */
[----:B------:R-:W-:-:S04]  /*9ec0*/  ISETP.NE.AND P0, PT, R0, 0x1f, PT ;  /* 0x0000001f0000780c */ /* 0x000fc80003f05270 */
[----:B------:R-:W-:-:S13]  /*9ed0*/  ISETP.GE.OR P1, PT, R0, UR4, !P0 ;  /* 0x0000000400007c0c */ /* 0x000fda000c726670 */
[----:B0-----:R-:W0:Y:S08]  /*9ee0*/  @!P1 LDC.64 R2, c[0x0][0xc80] ;  /* 0x00032000ff029b82 */ /* 0x001e300000000a00 */
[----:B------:R-:W1:Y:S01]  /*9ef0*/  @!P1 LDC.64 R4, c[0x0][0xc78] ;  /* 0x00031e00ff049b82 */ /* 0x000e620000000a00 */
[----:B0-----:R-:W-:-:S05]  /*9f00*/  @!P1 IMAD.WIDE.U32 R2, R0, 0x4, R2 ;  /* 0x0000000400029825 */ /* 0x001fca00078e0002 */
[----:B------:R1:W3:Y:S02]  /*9f10*/  @!P1 LDG.E R6, desc[UR40][R2.64] ;  /* 0x0000002802069981 */ /* 0x0002e4000c1e1900 */
[----:B-1----:R-:W-:-:S05]  /*9f20*/  @!P1 IMAD.WIDE.U32 R2, R0, 0x4, R4 ;  /* 0x0000000400029825 */ /* 0x002fca00078e0004 */
[----:B------:R-:W3:Y:S01]  /*9f30*/  @!P1 LDG.E R9, desc[UR40][R2.64] ;  /* 0x0000002802099981 */ /* 0x000ee2000c1e1900 */
[C---:B------:R-:W-:Y:S01]  /*9f40*/  ISETP.NE.AND P1, PT, R0.reuse, RZ, PT ;  /* 0x000000ff0000720c */ /* 0x040fe20003f25270 */
[----:B------:R-:W-:Y:S01]  /*9f50*/  UMOV UR4, URZ ;  /* 0x0000003f00047c82 */ /* 0x000fe20008000000 */
[C---:B------:R-:W-:Y:S02]  /*9f60*/  ISETP.GE.U32.AND P2, PT, R0.reuse, 0x2, PT ;  /* 0x000000020000780c */ /* 0x040fe40003f46070 */
[C---:B------:R-:W-:Y:S02]  /*9f70*/  ISETP.GE.U32.AND P3, PT, R0.reuse, 0x4, PT ;  /* 0x000000040000780c */ /* 0x040fe40003f66070 */
[C---:B------:R-:W-:Y:S02]  /*9f80*/  ISETP.GE.U32.AND P4, PT, R0.reuse, 0x8, PT ;  /* 0x000000080000780c */ /* 0x040fe40003f86070 */
[----:B------:R-:W-:Y:S01]  /*9f90*/  ISETP.GE.U32.AND P5, PT, R0, 0x10, PT ;  /* 0x000000100000780c */ /* 0x000fe20003fa6070 */
[----:B---3--:R-:W-:-:S05]  /*9fa0*/  IMAD R4, R6, R9, RZ ;  /* 0x0000000906047224 */ /* 0x008fca00078e02ff */
[----:B------:R-:W0:Y:S02]  /*9fb0*/  SHFL.UP PT, R5, R4, 0x1, RZ ;  /* 0x0420000004057989 */ /* 0x000e2400000e00ff */
[----:B0-----:R-:W-:-:S05]  /*9fc0*/  SEL R5, R5, RZ, P1 ;  /* 0x000000ff05057207 */ /* 0x001fca0000800000 */
[----:B------:R-:W-:-:S05]  /*9fd0*/  IMAD.IADD R5, R4, 0x1, R5 ;  /* 0x0000000104057824 */ /* 0x000fca00078e0205 */
        /* <DEDUP_REMOVED lines=12> */
[----:B------:R-:W0:Y:S02]  /*a0a0*/  SHFL.IDX PT, R4, R2, 0x1f, 0x1f ;  /* 0x03e01f0002047f89 */ /* 0x000e2400000e0000 */
[----:B0-----:R-:W-:-:S04]  /*a0b0*/  IMAD R7, R4, UR5, RZ ;  /* 0x0000000504077c24 */ /* 0x001fc8000f8e02ff */
[----:B------:R-:W-:Y:S01]  /*a0c0*/  IMAD.MOV.U32 R4, RZ, RZ, R7 ;  /* 0x000000ffff047224 */ /* 0x000fe200078e0007 */
[----:B--2---:R-:W-:-:S13]  /*a0d0*/  ISETP.GT.AND P6, PT, R7, UR6, PT ;  /* 0x0000000607007c0c */ /* 0x004fda000bfc4270 */
[----:B------:R-:W-:Y:S05]  /*a0e0*/  @P6 BRA `(.L_x_222) ;  /* 0x0000000000a46947 */ /* 0x000fea0003800000 */
[----:B------:R-:W-:Y:S01]  /*a0f0*/  IMAD.MOV.U32 R7, RZ, RZ, R4 ;  /* 0x000000ffff077224 */ /* 0x000fe200078e0004 */
[----:B------:R-:W-:Y:S01]  /*a100*/  UMOV UR4, URZ ;  /* 0x0000003f00047c82 */ /* 0x000fe20008000000 */
[----:B------:R-:W-:-:S05]  /*a110*/  ULDC UR5, c[0x0][0xc38] ;  /* 0x00030e0000057ab9 */ /* 0x000fca0000000800 */
.L_x_224:
[----:B------:R-:W0:Y:S01]  /*a120*/  LDC R2, c[0x0][0xc3c] ;  /* 0x00030f00ff027b82 */ /* 0x000e220000000800 */
[----:B------:R-:W-:Y:S01]  /*a130*/  ULDC UR7, c[0x0][0xc3c] ;  /* 0x00030f0000077ab9 */ /* 0x000fe20000000800 */
[----:B------:R-:W-:Y:S01]  /*a140*/  UIADD3 UR4, UR4, 0x1f, URZ ;  /* 0x0000001f04047890 */ /* 0x000fe2000fffe03f */
[----:B------:R-:W-:-:S05]  /*a150*/  IMAD.U32 R3, RZ, RZ, UR7 ;  /* 0x00000007ff037e24 */ /* 0x000fca000f8e00ff */
[----:B------:R1:W-:Y:S01]  /*a160*/  STL [R1+0xc], R3 ;  /* 0x00000c0301007387 */ /* 0x0003e20000100800 */
[----:B0-----:R-:W-:-:S13]  /*a170*/  ISETP.LE.AND P6, PT, R2, UR4, PT ;  /* 0x0000000402007c0c */ /* 0x001fda000bfc3270 */
[----:B-1----:R-:W-:Y:S05]  /*a180*/  @P6 BRA `(.L_x_223) ;  /* 0x0000000400a46947 */ /* 0x002fea0003800000 */
[----:B------:R-:W-:Y:S02]  /*a190*/  VIADD R9, R0, UR4 ;  /* 0x0000000400097c36 */ /* 0x000fe40008000000 */
[----:B------:R-:W-:-:S03]  /*a1a0*/  IMAD.MOV.U32 R6, RZ, RZ, RZ ;  /* 0x000000ffff067224 */ /* 0x000fc600078e00ff */
[----:B------:R-:W-:-:S13]  /*a1b0*/  ISETP.GE.OR P6, PT, R9, R2, !P0 ;  /* 0x000000020900720c */ /* 0x000fda00047c6670 */
[----:B------:R-:W0:Y:S08]  /*a1c0*/  @!P6 LDC.64 R2, c[0x0][0xc80] ;  /* 0x00032000ff02eb82 */ /* 0x000e300000000a00 */
[----:B------:R-:W1:Y:S01]  /*a1d0*/  @!P6 LDC.64 R4, c[0x0][0xc78] ;  /* 0x00031e00ff04eb82 */ /* 0x000e620000000a00 */
[----:B0-----:R-:W-:-:S05]  /*a1e0*/  @!P6 IMAD.WIDE R2, R9, 0x4, R2 ;  /* 0x000000040902e825 */ /* 0x001fca00078e0202 */
[----:B------:R1:W2:Y:S02]  /*a1f0*/  @!P6 LDG.E R6, desc[UR40][R2.64] ;  /* 0x000000280206e981 */ /* 0x0002a4000c1e1900 */
[----:B-1----:R-:W-:-:S04]  /*a200*/  @!P6 IMAD.WIDE R2, R9, 0x4, R4 ;  /* 0x000000040902e825 */ /* 0x002fc800078e0204 */
[----:B------:R-:W-:-:S06]  /*a210*/  IMAD.MOV.U32 R9, RZ, RZ, RZ ;  /* 0x000000ffff097224 */ /* 0x000fcc00078e00ff */
[----:B------:R-:W2:Y:S02]  /*a220*/  @!P6 LDG.E R9, desc[UR40][R2.64] ;  /* 0x000000280209e981 */ /* 0x000ea4000c1e1900 */
[----:B--2---:R-:W-:-:S05]  /*a230*/  IMAD R11, R6, R9, RZ ;  /* 0x00000009060b7224 */ /* 0x004fca00078e02ff */
        /* <DEDUP_REMOVED lines=17> */
[----:B------:R-:W-:-:S05]  /*a350*/  IMAD.IADD R7, R4, 0x1, R7 ;  /* 0x0000000104077824 */ /* 0x000fca00078e0207 */
[----:B------:R-:W-:-:S13]  /*a360*/  ISETP.GT.AND P6, PT, R7, UR6, PT ;  /* 0x0000000607007c0c */ /* 0x000fda000bfc4270 */
[----:B------:R-:W-:Y:S05]  /*a370*/  @!P6 BRA `(.L_x_224) ;  /* 0xfffffffc0068e947 */ /* 0x000fea000383ffff */
.L_x_222:
[----:B------:R-:W-:Y:S02]  /*a380*/  IMAD.IADD R11, R7, 0x1, -R4 ;  /* 0x00000001070b7824 */ /* 0x000fe400078e0a04 */
[----:B------:R-:W-:Y:S02]  /*a390*/  IMAD.MOV.U32 R12, RZ, RZ, RZ ;  /* 0x000000ffff0c7224 */ /* 0x000fe400078e00ff */
[----:B------:R-:W-:-:S05]  /*a3a0*/  IMAD R3, R2, UR5, R11 ;  /* 0x0000000502037c24 */ /* 0x000fca000f8e020b */
[----:B------:R-:W-:-:S13]  /*a3b0*/  ISETP.GT.AND P0, PT, R3, UR6, PT ;  /* 0x0000000603007c0c */ /* 0x000fda000bf04270 */
[----:B------:R-:W-:-:S04]  /*a3c0*/  VOTE.ANY R10, PT, !P0 ;  /* 0x00000000000a7806 */ /* 0x000fc800040e0100 */
[----:B------:R-:W0:Y:S01]  /*a3d0*/  POPC R5, R10 ;  /* 0x0000000a00057309 */ /* 0x000e220000000000 */
[----:B------:R-:W-:Y:S01]  /*a3e0*/  ISETP.NE.AND P0, PT, R10, RZ, PT ;  /* 0x000000ff0a00720c */ /* 0x000fe20003f05270 */
[----:B0-----:R-:W0:Y:S04]  /*a3f0*/  SHFL.IDX PT, R6, R6, R5, 0x1f ;  /* 0x00001f0506067589 */ /* 0x001e2800000e0000 */
[----:B------:R-:W1:Y:S01]  /*a400*/  SHFL.IDX PT, R8, R9, R5, 0x1f ;  /* 0x00001f0509087589 */ /* 0x000e6200000e0000 */
[----:B0-----:R-:W-:-:S04]  /*a410*/  IABS R4, R6 ;  /* 0x0000000600047213 */ /* 0x001fc80000000000 */
[----:B------:R-:W0:Y:S01]  /*a420*/  I2F.RP R13, R4 ;  /* 0x00000004000d7306 */ /* 0x000e220000209400 */
[----:B-1----:R-:W-:-:S07]  /*a430*/  IABS R7, R8 ;  /* 0x0000000800077213 */ /* 0x002fce0000000000 */
[----:B------:R-:W-:Y:S08]  /*a440*/  I2F.RP R10, R7 ;  /* 0x00000007000a7306 */ /* 0x000ff00000209400 */
[----:B0-----:R-:W0:Y:S02]  /*a450*/  MUFU.RCP R13, R13 ;  /* 0x0000000d000d7308 */ /* 0x001e240000001000 */
[----:B0-----:R-:W-:-:S06]  /*a460*/  VIADD R3, R13, 0xffffffe ;  /* 0x0ffffffe0d037836 */ /* 0x001fcc0000000000 */
[----:B------:R-:W0:Y:S02]  /*a470*/  F2I.FTZ.U32.TRUNC.NTZ R3, R3 ;  /* 0x0000000300037305 */ /* 0x000e24000021f000 */
[----:B0-----:R-:W-:Y:S01]  /*a480*/  IMAD.MOV R15, RZ, RZ, -R3 ;  /* 0x000000ffff0f7224 */ /* 0x001fe200078e0a03 */
[----:B------:R-:W-:Y:S06]  /*a490*/  @!P0 BRA `(.L_x_225) ;  /* 0x0000000000088947 */ /* 0x000fec0003800000 */
[----:B------:R-:W-:-:S05]  /*a4a0*/  VIADD R9, R5, 0xffffffff ;  /* 0xffffffff05097836 */ /* 0x000fca0000000000 */
[----:B------:R0:W1:Y:S02]  /*a4b0*/  SHFL.IDX PT, R12, R2, R9, 0x1f ;  /* 0x00001f09020c7589 */ /* 0x00006400000e0000 */
.L_x_225:
[----:B-1----:R-:W-:Y:S01]  /*a4c0*/  IMAD R11, R12, UR5, R11 ;  /* 0x000000050c0b7c24 */ /* 0x002fe2000f8e020b */
[----:B------:R-:W1:Y:S01]  /*a4d0*/  MUFU.RCP R10, R10 ;  /* 0x0000000a000a7308 */ /* 0x000e620000001000 */
[----:B0-----:R-:W-:Y:S02]  /*a4e0*/  IMAD R9, R15, R4, RZ ;  /* 0x000000040f097224 */ /* 0x001fe400078e02ff */
[----:B------:R-:W-:Y:S01]  /*a4f0*/  IMAD.MOV.U32 R2, RZ, RZ, RZ ;  /* 0x000000ffff027224 */ /* 0x000fe200078e00ff */
[----:B------:R0:W-:Y:S03]  /*a500*/  STL [R1], R11 ;  /* 0x0000000b01007387 */ /* 0x0001e60000100800 */
[----:B------:R-:W-:Y:S01]  /*a510*/  IMAD.HI.U32 R2, R3, R9, R2 ;  /* 0x0000000903027227 */ /* 0x000fe200078e0002 */
[----:B------:R-:W-:Y:S02]  /*a520*/  IADD3 R9, -R11, UR6, RZ ;  /* 0x000000060b097c10 */ /* 0x000fe4000fffe1ff */
[----:B------:R-:W-:-:S02]  /*a530*/  IABS R3, R6 ;  /* 0x0000000600037213 */ /* 0x000fc40000000000 */
[----:B------:R-:W-:-:S03]  /*a540*/  IABS R13, R9 ;  /* 0x00000009000d7213 */ /* 0x000fc60000000000 */
[----:B------:R-:W-:Y:S02]  /*a550*/  IMAD.MOV R12, RZ, RZ, -R3 ;  /* 0x000000ffff0c7224 */ /* 0x000fe400078e0a03 */
[----:B0-----:R-:W-:-:S04]  /*a560*/  IMAD.HI.U32 R11, R2, R13, RZ ;  /* 0x0000000d020b7227 */ /* 0x001fc800078e00ff */
[----:B-1----:R-:W-:Y:S02]  /*a570*/  VIADD R3, R10, 0xffffffe ;  /* 0x0ffffffe0a037836 */ /* 0x002fe40000000000 */
[----:B------:R-:W-:-:S04]  /*a580*/  IMAD R13, R11, R12, R13 ;  /* 0x0000000c0b0d7224 */ /* 0x000fc800078e020d */
[----:B------:R-:W0:Y:S01]  /*a590*/  F2I.FTZ.U32.TRUNC.NTZ R3, R3 ;  /* 0x0000000300037305 */ /* 0x000e22000021f000 */
[----:B------:R-:W-:-:S13]  /*a5a0*/  ISETP.GT.U32.AND P1, PT, R4, R13, PT ;  /* 0x0000000d0400720c */ /* 0x000fda0003f24070 */
[----:B------:R-:W-:Y:S02]  /*a5b0*/  @!P1 IMAD.IADD R13, R13, 0x1, -R4 ;  /* 0x000000010d0d9824 */ /* 0x000fe400078e0a04 */
[----:B0-----:R-:W-:Y:S02]  /*a5c0*/  IMAD.MOV R2, RZ, RZ, -R3 ;  /* 0x000000ffff027224 */ /* 0x001fe400078e0a03 */
[----:B------:R-:W-:Y:S01]  /*a5d0*/  @!P1 VIADD R11, R11, 0x1 ;  /* 0x000000010b0b9836 */ /* 0x000fe20000000000 */
[----:B------:R-:W-:Y:S01]  /*a5e0*/  ISETP.GE.U32.AND P0, PT, R13, R4, PT ;  /* 0x000000040d00720c */ /* 0x000fe20003f06070 */
[----:B------:R-:W-:Y:S01]  /*a5f0*/  IMAD R13, R2, R7, RZ ;  /* 0x00000007020d7224 */ /* 0x000fe200078e02ff */
[----:B------:R-:W-:Y:S01]  /*a600*/  ISETP.NE.AND P1, PT, R6, RZ, PT ;  /* 0x000000ff0600720c */ /* 0x000fe20003f25270 */
[----:B------:R-:W-:-:S04]  /*a610*/  IMAD.MOV.U32 R2, RZ, RZ, RZ ;  /* 0x000000ffff027224 */ /* 0x000fc800078e00ff */
[----:B------:R-:W-:Y:S01]  /*a620*/  IMAD.HI.U32 R4, R3, R13, R2 ;  /* 0x0000000d03047227 */ /* 0x000fe200078e0002 */
[----:B------:R-:W-:-:S04]  /*a630*/  LOP3.LUT R2, R9, R6, RZ, 0x3c, !PT ;  /* 0x0000000609027212 */ /* 0x000fc800078e3cff */
[----:B------:R-:W-:Y:S01]  /*a640*/  ISETP.GE.AND P2, PT, R2, RZ, PT ;  /* 0x000000ff0200720c */ /* 0x000fe20003f46270 */
[----:B------:R-:W-:Y:S01]  /*a650*/  @P0 VIADD R11, R11, 0x1 ;  /* 0x000000010b0b0836 */ /* 0x000fe20000000000 */
[----:B------:R-:W-:-:S05]  /*a660*/  IABS R2, R8 ;  /* 0x0000000800027213 */ /* 0x000fca0000000000 */
[----:B------:R-:W-:-:S06]  /*a670*/  IMAD.MOV R2, RZ, RZ, -R2 ;  /* 0x000000ffff027224 */ /* 0x000fcc00078e0a02 */
[----:B------:R-:W-:Y:S01]  /*a680*/  @!P2 IMAD.MOV R11, RZ, RZ, -R11 ;  /* 0x000000ffff0ba224 */ /* 0x000fe200078e0a0b */
[----:B------:R-:W-:-:S04]  /*a690*/  @!P1 LOP3.LUT R11, RZ, R6, RZ, 0x33, !PT ;  /* 0x00000006ff0b9212 */ /* 0x000fc800078e33ff */
[-C--:B------:R-:W-:Y:S01]  /*a6a0*/  IABS R3, R11.reuse ;  /* 0x0000000b00037213 */ /* 0x080fe20000000000 */
[----:B------:R-:W-:-:S04]  /*a6b0*/  IMAD R6, R6, R11, RZ ;  /* 0x0000000b06067224 */ /* 0x000fc800078e02ff */
[----:B------:R-:W-:-:S04]  /*a6c0*/  IMAD.HI.U32 R4, R4, R3, RZ ;  /* 0x0000000304047227 */ /* 0x000fc800078e00ff */
[----:B------:R-:W-:Y:S02]  /*a6d0*/  IMAD R2, R4, R2, R3 ;  /* 0x0000000204027224 */ /* 0x000fe400078e0203 */
[----:B------:R-:W-:-:S03]  /*a6e0*/  IMAD.IADD R6, R9, 0x1, -R6 ;  /* 0x0000000109067824 */ /* 0x000fc600078e0a06 */
[----:B------:R-:W-:Y:S02]  /*a6f0*/  ISETP.GT.U32.AND P1, PT, R7, R2, PT ;  /* 0x000000020700720c */ /* 0x000fe40003f24070 */
[----:B------:R1:W-:Y:S11]  /*a700*/  STL [R1+0x4], R6 ;  /* 0x0000040601007387 */ /* 0x0003f60000100800 */
[----:B------:R-:W-:-:S02]  /*a710*/  @!P1 IMAD.IADD R2, R2, 0x1, -R7 ;  /* 0x0000000102029824 */ /* 0x000fc400078e0a07 */
[----:B------:R-:W-:Y:S01]  /*a720*/  @!P1 VIADD R4, R4, 0x1 ;  /* 0x0000000104049836 */ /* 0x000fe20000000000 */
[----:B------:R-:W-:Y:S02]  /*a730*/  ISETP.NE.AND P1, PT, R8, RZ, PT ;  /* 0x000000ff0800720c */ /* 0x000fe40003f25270 */
[----:B------:R-:W-:Y:S02]  /*a740*/  ISETP.GE.U32.AND P0, PT, R2, R7, PT ;  /* 0x000000070200720c */ /* 0x000fe40003f06070 */
[----:B------:R-:W-:-:S04]  /*a750*/  LOP3.LUT R2, R11, R8, RZ, 0x3c, !PT ;  /* 0x000000080b027212 */ /* 0x000fc800078e3cff */
[----:B------:R-:W-:-:S07]  /*a760*/  ISETP.GE.AND P2, PT, R2, RZ, PT ;  /* 0x000000ff0200720c */ /* 0x000fce0003f46270 */
[----:B------:R-:W-:-:S06]  /*a770*/  @P0 VIADD R4, R4, 0x1 ;  /* 0x0000000104040836 */ /* 0x000fcc0000000000 */
[----:B------:R-:W-:Y:S01]  /*a780*/  @!P2 IMAD.MOV R4, RZ, RZ, -R4 ;  /* 0x000000ffff04a224 */ /* 0x000fe200078e0a04 */
[----:B------:R-:W-:-:S05]  /*a790*/  @!P1 LOP3.LUT R4, RZ, R8, RZ, 0x33, !PT ;  /* 0x00000008ff049212 */ /* 0x000fca00078e33ff */
[--C-:B------:R-:W-:Y:S02]  /*a7a0*/  IMAD.MOV R2, RZ, RZ, -R4.reuse ;  /* 0x000000ffff027224 */ /* 0x100fe400078e0a04 */
[C---:B------:R-:W-:Y:S02]  /*a7b0*/  IMAD R4, R8.reuse, 0x1000000, R4 ;  /* 0x0100000008047824 */ /* 0x040fe400078e0204 */
[----:B------:R-:W-:Y:S02]  /*a7c0*/  IMAD R11, R8, R2, R11 ;  /* 0x00000002080b7224 */ /* 0x000fe400078e020b */
[----:B------:R-:W-:Y:S02]  /*a7d0*/  VIADD R2, R5, UR4 ;  /* 0x0000000405027c36 */ /* 0x000fe40008000000 */
[----:B------:R-:W-:-:S03]  /*a7e0*/  IMAD R3, R11, 0x10000, R4 ;  /* 0x000100000b037824 */ /* 0x000fc600078e0204 */
[----:B------:R1:W-:Y:S04]  /*a7f0*/  STL [R1+0xc], R2 ;  /* 0x00000c0201007387 */ /* 0x0003e80000100800 */
[----:B------:R1:W-:Y:S01]  /*a800*/  STL [R1+0x8], R3 ;  /* 0x0000080301007387 */ /* 0x0003e20000100800 */
[----:B------:R-:W-:Y:S05]  /*a810*/  BRA `(.L_x_226) ;  /* 0x0000000000107947 */ /* 0x000fea0003800000 */
.L_x_223:
[----:B------:R-:W-:Y:S01]  /*a820*/  IMAD.U32 R2, RZ, RZ, UR6 ;  /* 0x00000006ff027e24 */ /* 0x000fe2000f8e00ff */
[----:B------:R0:W-:Y:S04]  /*a830*/  STL [R1+0x4], RZ ;  /* 0x000004ff01007387 */ /* 0x0001e80000100800 */
[----:B------:R0:W-:Y:S04]  /*a840*/  STL [R1+0x8], RZ ;  /* 0x000008ff01007387 */ /* 0x0001e80000100800 */
[----:B------:R0:W-:Y:S02]  /*a850*/  STL [R1], R2 ;  /* 0x0000000201007387 */ /* 0x0001e40000100800 */
.L_x_226:
[----:B------:R-:W2:Y:S04]  /*a860*/  LDL R4, [R1] ;  /* 0x0000000001047983 */ /* 0x000ea80000100800 */
[----:B------:R-:W2:Y:S04]  /*a870*/  LDL R5, [R1+0x4] ;  /* 0x0000040001057983 */ /* 0x000ea80000100800 */
[----:B-1----:R-:W2:Y:S04]  /*a880*/  LDL R6, [R1+0x8] ;  /* 0x0000080001067983 */ /* 0x002ea80000100800 */
[----:B------:R-:W2:Y:S01]  /*a890*/  LDL R7, [R1+0xc] ;  /* 0x00000c0001077983 */ /* 0x000ea20000100800 */
[----:B------:R-:W-:-:S13]  /*a8a0*/  ISETP.NE.AND P0, PT, R0, RZ, PT ;  /* 0x000000ff0000720c */ /* 0x000fda0003f05270 */
[----:B------:R-:W1:Y:S01]  /*a8b0*/  @!P0 S2R R3, SR_CgaCtaId ;  /* 0x0000000000038919 */ /* 0x000e620000008800 */
[----:B------:R-:W-:-:S04]  /*a8c0*/  @!P0 MOV R0, 0x400 ;  /* 0x0000040000008802 */ /* 0x000fc80000000f00 */
[----:B-1----:R-:W-:-:S05]  /*a8d0*/  @!P0 LEA R0, R3, R0, 0x18 ;  /* 0x0000000003008211 */ /* 0x002fca00078ec0ff */
[----:B--2---:R1:W-:Y:S01]  /*a8e0*/  @!P0 STS.128 [R0+0x348d0], R4 ;  /* 0x0348d00400008388 */ /* 0x0043e20000000c00 */
[----:B------:R-:W-:Y:S06]  /*a8f0*/  BAR.ARV 0x5, 0x180 ;  /* 0x0146000000007b1d */ /* 0x000fec0000002000 */
.L_x_221:
[----:B-1----:R-:W3:Y:S01]  /*a900*/  LDL R0, [R1+0xc] ;  /* 0x00000c0001007983 */ /* 0x002ee20000100800 */
[----:B------:R-:W-:Y:S01]  /*a910*/  ULDC UR4, c[0x0][0xc3c] ;  /* 0x00030f0000047ab9 */ /* 0x000fe20000000800 */
[----:B------:R-:W-:Y:S02]  /*a920*/  IMAD.MOV.U32 R19, RZ, RZ, RZ ;  /* 0x000000ffff137224 */ /* 0x000fe400078e00ff */
[----:B------:R1:W-:Y:S01]  /*a930*/  STL [R1+0x48], RZ ;  /* 0x000048ff01007387 */ /* 0x0003e20000100800 */
[----:B---3--:R-:W-:Y:S01]  /*a940*/  ISETP.GE.AND P0, PT, R0, UR4, PT ;  /* 0x0000000400007c0c */ /* 0x008fe2000bf06270 */
[----:B------:R-:W-:-:S05]  /*a950*/  IMAD.MOV.U32 R0, RZ, RZ, 0x1 ;  /* 0x00000001ff007424 */ /* 0x000fca00078e00ff */
[----:B------:R1:W-:Y:S07]  /*a960*/  STL [R1+0x14], R0 ;  /* 0x0000140001007387 */ /* 0x0003ee0000100800 */
[----:B------:R-:W-:Y:S05]  /*a970*/  @P0 BRA `(.L_x_227) ;  /* 0x0000005400fc0947 */ /* 0x000fea0003800000 */
[----:B--2---:R-:W2:Y:S01]  /*a980*/  S2R R5, SR_TID.X ;  /* 0x0000000000057919 */ /* 0x004ea20000002100 */
[----:B------:R-:W3:Y:S01]  /*a990*/  S2UR UR5, SR_CgaCtaId ;  /* 0x00000000000579c3 */ /* 0x000ee20000008800 */
[----:B------:R-:W-:Y:S01]  /*a9a0*/  UMOV UR4, 0x400 ;  /* 0x0000040000047882 */ /* 0x000fe20000000000 */
[----:B------:R-:W-:Y:S01]  /*a9b0*/  BSSY B8, `(.L_x_227) ;  /* 0x000057b000087945 */ /* 0x000fe20003800000 */
[----:B------:R-:W-:Y:S01]  /*a9c0*/  IMAD.MOV.U32 R19, RZ, RZ, RZ ;  /* 0x000000ffff137224 */ /* 0x000fe200078e00ff */
[----:B------:R-:W-:Y:S01]  /*a9d0*/  ULDC UR36, c[0x0][0xc] ;  /* 0x0000030000247ab9 */ /* 0x000fe20000000800 */
[----:B------:R-:W-:Y:S01]  /*a9e0*/  ULDC.64 UR38, c[0x0][0x198] ;  /* 0x0000660000267ab9 */ /* 0x000fe20000000a00 */
[----:B---3--:R-:W-:-:S06]  /*a9f0*/  ULEA UR4, UR5, UR4, 0x18 ;  /* 0x0000000405047291 */ /* 0x008fcc000f8ec03f */
[----:B------:R-:W-:Y:S01]  /*aa00*/  IMAD.U32 R18, RZ, RZ, UR4 ;  /* 0x00000004ff127e24 */ /* 0x000fe2000f8e00ff */
[C---:B--2---:R-:W-:Y:S01]  /*aa10*/  LOP3.LUT R4, R5.reuse, 0x7f, RZ, 0xc0, !PT ;  /* 0x0000007f05047812 */ /* 0x044fe200078ec0ff */
[----:B-1----:R-:W-:-:S05]  /*aa20*/  IMAD.SHL.U32 R0, R5, 0x8, RZ ;  /* 0x0000000805007824 */ /* 0x002fca00078e00ff */
[C---:B0-----:R-:W-:Y:S02]  /*aa30*/  LOP3.LUT R2, R0.reuse, 0x1f8, RZ, 0xc0, !PT ;  /* 0x000001f800027812 */ /* 0x041fe400078ec0ff */
[----:B------:R-:W-:Y:S02]  /*aa40*/  LOP3.LUT R0, R0, 0x38, RZ, 0xc0, !PT ;  /* 0x0000003800007812 */ /* 0x000fe400078ec0ff */
[----:B------:R-:W-:Y:S01]  /*aa50*/  LOP3.LUT R3, R2, 0x38, R5, 0x78, !PT ;  /* 0x0000003802037812 */ /* 0x000fe200078e7805 */
[----:B------:R-:W-:Y:S01]  /*aa60*/  IMAD.SHL.U32 R2, R4, 0x8, RZ ;  /* 0x0000000804027824 */ /* 0x000fe200078e00ff */
[----:B------:R-:W-:-:S04]  /*aa70*/  SHF.R.U32.HI R4, RZ, 0x3, R4 ;  /* 0x00000003ff047819 */ /* 0x000fc80000011604 */
[----:B------:R-:W-:Y:S01]  /*aa80*/  LOP3.LUT R3, R3, 0x200, R2, 0xf8, !PT ;  /* 0x0000020003037812 */ /* 0x000fe200078ef802 */
[----:B------:R-:W-:-:S04]  /*aa90*/  IMAD.SHL.U32 R2, R5, 0x10, RZ ;  /* 0x0000001005027824 */ /* 0x000fc800078e00ff */
[----:B------:R-:W-:Y:S01]  /*aaa0*/  IMAD R3, R3, 0x2, R18 ;  /* 0x0000000203037824 */ /* 0x000fe200078e0212 */
[----:B------:R-:W-:Y:S01]  /*aab0*/  LOP3.LUT R4, R4, 0x70, R2, 0xf8, !PT ;  /* 0x0000007004047812 */ /* 0x000fe200078ef802 */
[----:B------:R-:W-:-:S03]  /*aac0*/  IMAD.MOV.U32 R2, RZ, RZ, 0x1 ;  /* 0x00000001ff027424 */ /* 0x000fc600078e00ff */
[----:B------:R-:W-:Y:S04]  /*aad0*/  STL [R1+0x24], R3 ;  /* 0x0000240301007387 */ /* 0x000fe80000100800 */
[----:B------:R0:W-:Y:S04]  /*aae0*/  STL [R1+0x14], R2 ;  /* 0x0000140201007387 */ /* 0x0001e80000100800 */
[----:B------:R1:W-:Y:S01]  /*aaf0*/  STL [R1+0x48], RZ ;  /* 0x000048ff01007387 */ /* 0x0003e20000100800 */
[C---:B0-----:R-:W-:Y:S02]  /*ab00*/  LOP3.LUT R2, R0.reuse, 0x40, RZ, 0xfc, !PT ;  /* 0x0000004000027812 */ /* 0x041fe400078efcff */
[----:B-1----:R-:W-:-:S07]  /*ab10*/  LOP3.LUT R0, R0, 0x80, RZ, 0xfc, !PT ;  /* 0x0000008000007812 */ /* 0x002fce00078efcff */
.L_x_329:
[----:B--2---:R-:W2:Y:S01]  /*ab20*/  LDL R0, [R1+0xc] ;  /* 0x00000c0001007983 */ /* 0x004ea20000100800 */
[----:B------:R-:W2:Y:S01]  /*ab30*/  LDC.64 R2, c[0x0][0xc88] ;  /* 0x00032200ff027b82 */ /* 0x000ea20000000a00 */
[----:B------:R-:W-:Y:S05]  /*ab40*/  YIELD ;  /* 0x0000000000007946 */ /* 0x000fea0003800000 */
[----:B------:R-:W-:Y:S01]  /*ab50*/  ULDC.64 UR4, c[0x0][0xa28] ;  /* 0x00028a0000047ab9 */ /* 0x000fe20000000a00 */
[----:B-1----:R-:W-:Y:S01]  /*ab60*/  IMAD.MOV.U32 R6, RZ, RZ, RZ ;  /* 0x000000ffff067224 */ /* 0x002fe200078e00ff */
[----:B------:R-:W-:Y:S01]  /*ab70*/  ISETP.NE.U32.AND P0, PT, RZ, UR4, PT ;  /* 0x00000004ff007c0c */ /* 0x000fe2000bf05070 */
[----:B------:R-:W-:Y:S01]  /*ab80*/  ULDC.64 UR6, c[0x0][0xa18] ;  /* 0x0002860000067ab9 */ /* 0x000fe20000000a00 */
[----:B------:R-:W-:Y:S01]  /*ab90*/  ULDC.64 UR8, c[0x0][0xa08] ;  /* 0x0002820000087ab9 */ /* 0x000fe20000000a00 */
[----:B--2---:R-:W-:-:S05]  /*aba0*/  IMAD.WIDE R2, R0, 0x4, R2 ;  /* 0x0000000400027825 */ /* 0x004fca00078e0202 */
[----:B------:R-:W2:Y:S01]  /*abb0*/  LDG.E R10, desc[UR40][R2.64] ;  /* 0x00000028020a7981 */ /* 0x000ea2000c1e1900 */
[----:B------:R-:W-:Y:S01]  /*abc0*/  ISETP.NE.AND.EX P0, PT, RZ, UR5, PT, P0 ;  /* 0x00000005ff007c0c */ /* 0x000fe2000bf05300 */
[----:B------:R-:W-:Y:S01]  /*abd0*/  IMAD.MOV.U32 R0, RZ, RZ, RZ ;  /* 0x000000ffff007224 */ /* 0x000fe200078e00ff */
[----:B--2---:R-:W-:Y:S01]  /*abe0*/  SHF.R.S32.HI R4, RZ, 0x1f, R10 ;  /* 0x0000001fff047819 */ /* 0x004fe2000001140a */
[----:B------:R-:W-:-:S10]  /*abf0*/  IMAD.SHL.U32 R17, R10, 0x4, RZ ;  /* 0x000000040a117824 */ /* 0x000fd400078e00ff */
[C---:B------:R-:W-:Y:S01]  /*ac00*/  @P0 LEA R2, P1, R10.reuse, UR4, 0x2 ;  /* 0x000000040a020c11 */ /* 0x040fe2000f8210ff */
[----:B------:R-:W-:Y:S03]  /*ac10*/  STL [R1+0x2c], R10 ;  /* 0x00002c0a01007387 */ /* 0x000fe60000100800 */
[C-C-:B------:R-:W-:Y:S01]  /*ac20*/  @P0 LEA.HI.X R3, R10.reuse, UR5, R4.reuse, 0x2, P1 ;  /* 0x000000050a030c11 */ /* 0x140fe200088f1404 */
[----:B------:R-:W-:Y:S01]  /*ac30*/  ULDC.64 UR4, c[0x0][0xa00] ;  /* 0x0002800000047ab9 */ /* 0x000fe20000000a00 */
[----:B------:R-:W-:Y:S01]  /*ac40*/  SHF.L.U64.HI R9, R10, 0x2, R4 ;  /* 0x000000020a097819 */ /* 0x000fe20000010204 */
[----:B0-----:R0:W-:Y:S01]  /*ac50*/  STL [R1+0x3c], R4 ;  /* 0x00003c0401007387 */ /* 0x0011e20000100800 */
[----:B------:R-:W-:-:S03]  /*ac60*/  ISETP.NE.U32.AND P1, PT, RZ, UR4, PT ;  /* 0x00000004ff007c0c */ /* 0x000fc6000bf25070 */
[----:B------:R1:W5:Y:S01]  /*ac70*/  @P0 LDG.E R0, desc[UR40][R2.64] ;  /* 0x0000002802000981 */ /* 0x000362000c1e1900 */
[----:B------:R-:W-:Y:S01]  /*ac80*/  ISETP.NE.AND.EX P1, PT, RZ, UR5, PT, P1 ;  /* 0x00000005ff007c0c */ /* 0x000fe2000bf25310 */
[----:B------:R-:W-:Y:S01]  /*ac90*/  IMAD.MOV.U32 R8, RZ, RZ, RZ ;  /* 0x000000ffff087224 */ /* 0x000fe200078e00ff */
[----:B------:R-:W-:Y:S01]  /*aca0*/  ISETP.NE.U32.AND P2, PT, RZ, UR6, PT ;  /* 0x00000006ff007c0c */ /* 0x000fe2000bf45070 */
[----:B------:R-:W-:Y:S01]  /*acb0*/  STL [R1+0x20], R9 ;  /* 0x0000200901007387 */ /* 0x000fe20000100800 */
[----:B------:R-:W-:Y:S02]  /*acc0*/  ISETP.NE.U32.AND P0, PT, RZ, UR8, PT ;  /* 0x00000008ff007c0c */ /* 0x000fe4000bf05070 */
[C---:B0-----:R-:W-:Y:S02]  /*acd0*/  IADD3 R4, P4, R17.reuse, UR8, RZ ;  /* 0x0000000811047c10 */ /* 0x041fe4000ff9e0ff */
[----:B-1----:R-:W-:Y:S02]  /*ace0*/  IADD3 R2, P3, R17, UR4, RZ ;  /* 0x0000000411027c10 */ /* 0x002fe4000ff7e0ff */
[----:B------:R-:W-:-:S02]  /*acf0*/  ISETP.NE.AND.EX P2, PT, RZ, UR7, PT, P2 ;  /* 0x00000007ff007c0c */ /* 0x000fc4000bf45320 */
[C---:B------:R-:W-:Y:S02]  /*ad00*/  IADD3.X R3, R9.reuse, UR5, RZ, P3, !PT ;  /* 0x0000000509037c10 */ /* 0x040fe40009ffe4ff */
[----:B------:R-:W-:Y:S02]  /*ad10*/  ISETP.NE.AND.EX P0, PT, RZ, UR9, PT, P0 ;  /* 0x00000009ff007c0c */ /* 0x000fe4000bf05300 */
[----:B------:R-:W-:Y:S01]  /*ad20*/  IADD3.X R5, R9, UR9, RZ, P4, !PT ;  /* 0x0000000909057c10 */ /* 0x000fe2000a7fe4ff */
[----:B------:R-:W2:Y:S01]  /*ad30*/  @P1 LDG.E R6, desc[UR40][R2.64] ;  /* 0x0000002802061981 */ /* 0x000ea2000c1e1900 */
[----:B------:R-:W-:Y:S02]  /*ad40*/  ULDC UR4, c[0x0][0x288] ;  /* 0x0000a20000047ab9 */ /* 0x000fe40000000800 */
[----:B------:R-:W-:Y:S01]  /*ad50*/  IMAD.U32 R11, RZ, RZ, UR4 ;  /* 0x00000004ff0b7e24 */ /* 0x000fe2000f8e00ff */
[----:B------:R-:W-:-:S06]  /*ad60*/  ULDC.64 UR4, c[0x0][0x418] ;  /* 0x0001060000047ab9 */ /* 0x000fcc0000000a00 */
[----:B------:R-:W5:Y:S04]  /*ad70*/  @P0 LDG.E R8, desc[UR40][R4.64] ;  /* 0x0000002804080981 */ /* 0x000f68000c1e1900 */
[----:B--2---:R0:W-:Y:S02]  /*ad80*/  STL [R1+0x30], R6 ;  /* 0x0000300601007387 */ /* 0x0041e40000100800 */
[----:B0-----:R-:W-:-:S04]  /*ad90*/  @P2 IADD3 R6, P3, R17, UR6, RZ ;  /* 0x0000000611062c10 */ /* 0x001fc8000ff7e0ff */
[----:B------:R-:W-:-:S05]  /*ada0*/  @P2 IADD3.X R7, R9, UR7, RZ, P3, !PT ;  /* 0x0000000709072c10 */ /* 0x000fca0009ffe4ff */
[----:B------:R0:W2:Y:S01]  /*adb0*/  @P2 LDG.E R11, desc[UR40][R6.64] ;  /* 0x00000028060b2981 */ /* 0x0000a2000c1e1900 */
[----:B------:R-:W-:-:S03]  /*adc0*/  UISETP.NE.U32.AND UP0, UPT, UR4, URZ, UPT ;  /* 0x0000003f0400728c */ /* 0x000fc6000bf05070 */
[----:B------:R-:W-:Y:S01]  /*add0*/  ULDC UR4, c[0x0][0x424] ;  /* 0x0001090000047ab9 */ /* 0x000fe20000000800 */
[----:B------:R-:W-:-:S03]  /*ade0*/  UISETP.NE.AND.EX UP0, UPT, UR5, URZ, UPT, UP0 ;  /* 0x0000003f0500728c */ /* 0x000fc6000bf05300 */
[----:B------:R-:W-:Y:S01]  /*adf0*/  ULDC UR5, c[0x0][0x2f0] ;  /* 0x0000bc0000057ab9 */ /* 0x000fe20000000800 */
[----:B------:R-:W-:-:S04]  /*ae00*/  USEL UR4, UR4, 0x1, UP0 ;  /* 0x0000000104047887 */ /* 0x000fc80008000000 */
[----:B------:R-:W-:-:S06]  /*ae10*/  UIMAD UR4, UR4, UR5, URZ ;  /* 0x00000005040472a4 */ /* 0x000fcc000f8e023f */
[----:B0-----:R-:W-:Y:S01]  /*ae20*/  IMAD.U32 R6, RZ, RZ, UR4 ;  /* 0x00000004ff067e24 */ /* 0x001fe2000f8e00ff */
[----:B--2---:R0:W-:Y:S01]  /*ae30*/  STL [R1+0x40], R11 ;  /* 0x0000400b01007387 */ /* 0x0041e20000100800 */
[----:B------:R-:W-:Y:S05]  /*ae40*/  @P2 BRA `(.L_x_228) ;  /* 0x0000000000142947 */ /* 0x000fea0003800000 */
[----:B------:R-:W-:Y:S05]  /*ae50*/  @!P1 BRA `(.L_x_228) ;  /* 0x0000000000109947 */ /* 0x000fea0003800000 */
[----:B------:R-:W2:Y:S04]  /*ae60*/  LDG.E R7, desc[UR40][R2.64] ;  /* 0x0000002802077981 */ /* 0x000ea8000c1e1900 */
[----:B------:R-:W2:Y:S02]  /*ae70*/  LDG.E R2, desc[UR40][R2.64+0x4] ;  /* 0x0000042802027981 */ /* 0x000ea4000c1e1900 */
[----:B--2---:R-:W-:-:S05]  /*ae80*/  IMAD.IADD R2, R2, 0x1, -R7 ;  /* 0x0000000102027824 */ /* 0x004fca00078e0a07 */
[----:B------:R1:W-:Y:S02]  /*ae90*/  STL [R1+0x40], R2 ;  /* 0x0000400201007387 */ /* 0x0003e40000100800 */
.L_x_228:
[----:B------:R-:W1:Y:S01]  /*aea0*/  LDL.LU R7, [R1+0x8] ;  /* 0x0000080001077983 */ /* 0x000e620000300800 */
[----:B------:R-:W-:Y:S02]  /*aeb0*/  ULDC.64 UR4, c[0x0][0xa20] ;  /* 0x0002880000047ab9 */ /* 0x000fe40000000a00 */
[----:B------:R-:W-:-:S04]  /*aec0*/  ISETP.NE.U32.AND P1, PT, RZ, UR4, PT ;  /* 0x00000004ff007c0c */ /* 0x000fc8000bf25070 */
[----:B------:R-:W-:Y:S02]  /*aed0*/  ISETP.NE.AND.EX P1, PT, RZ, UR5, PT, P1 ;  /* 0x00000005ff007c0c */ /* 0x000fe4000bf25310 */
[C---:B-1----:R-:W-:Y:S02]  /*aee0*/  LOP3.LUT R2, R7.reuse, 0xff000000, RZ, 0xc0, !PT ;  /* 0xff00000007027812 */ /* 0x042fe400078ec0ff */
[C---:B------:R-:W-:Y:S02]  /*aef0*/  LOP3.LUT R3, R7.reuse, 0xff0000, RZ, 0xc0, !PT ;  /* 0x00ff000007037812 */ /* 0x040fe400078ec0ff */
[----:B------:R-:W-:Y:S02]  /*af00*/  SHF.R.U32.HI R2, RZ, 0x8, R2 ;  /* 0x00000008ff027819 */ /* 0x000fe40000011602 */
[----:B------:R-:W-:Y:S01]  /*af10*/  LOP3.LUT R16, R7, 0xffff, RZ, 0xc0, !PT ;  /* 0x0000ffff07107812 */ /* 0x000fe200078ec0ff */
[----:B-----5:R-:W-:Y:S01]  /*af20*/  IMAD.IADD R7, R8, 0x1, R0 ;  /* 0x0000000108077824 */ /* 0x020fe200078e0200 */
[----:B------:R-:W-:Y:S01]  /*af30*/  LEA.HI R2, R3, R2, RZ, 0x10 ;  /* 0x0000000203027211 */ /* 0x000fe200078f80ff */
[----:B------:R-:W-:-:S05]  /*af40*/  IMAD.MOV.U32 R3, RZ, RZ, R10 ;  /* 0x000000ffff037224 */ /* 0x000fca00078e000a */
[----:B------:R1:W-:Y:S04]  /*af50*/  STL [R1+0x10], R3 ;  /* 0x0000100301007387 */ /* 0x0003e80000100800 */
[----:B------:R1:W-:Y:S01]  /*af60*/  STL [R1+0x18], R7 ;  /* 0x0000180701007387 */ /* 0x0003e20000100800 */
[----:B------:R-:W-:Y:S05]  /*af70*/  @!P1 BRA `(.L_x_229) ;  /* 0x0000000000109947 */ /* 0x000fea0003800000 */
[----:B------:R-:W-:-:S04]  /*af80*/  IADD3 R6, P0, R17, UR4, RZ ;  /* 0x0000000411067c10 */ /* 0x000fc8000ff1e0ff */
[----:B-1----:R-:W-:-:S05]  /*af90*/  IADD3.X R7, R9, UR5, RZ, P0, !PT ;  /* 0x0000000509077c10 */ /* 0x002fca00087fe4ff */
[----:B------:R2:W5:Y:S01]  /*afa0*/  LDG.E R6, desc[UR40][R6.64] ;  /* 0x0000002806067981 */ /* 0x000562000c1e1900 */
[----:B------:R-:W-:Y:S05]  /*afb0*/  BRA `(.L_x_230) ;  /* 0x0000000000107947 */ /* 0x000fea0003800000 */
.L_x_229:
[----:B------:R-:W-:Y:S05]  /*afc0*/  @!P0 BRA `(.L_x_230) ;  /* 0x00000000000c8947 */ /* 0x000fea0003800000 */
[----:B------:R-:W2:Y:S04]  /*afd0*/  LDG.E R6, desc[UR40][R4.64] ;  /* 0x0000002804067981 */ /* 0x000ea8000c1e1900 */
[----:B------:R-:W2:Y:S02]  /*afe0*/  LDG.E R4, desc[UR40][R4.64+0x4] ;  /* 0x0000042804047981 */ /* 0x000ea4000c1e1900 */
[----:B--2---:R-:W-:-:S07]  /*aff0*/  IMAD.IADD R6, R4, 0x1, -R6 ;  /* 0x0000000104067824 */ /* 0x004fce00078e0a06 */
.L_x_230:
[----:B-----5:R-:W-:Y:S01]  /*b000*/  IMAD.IADD R6, R6, 0x1, -R0 ;  /* 0x0000000106067824 */ /* 0x020fe200078e0a00 */
[----:B------:R-:W-:Y:S01]  /*b010*/  LOP3.LUT R9, R2, 0xff, RZ, 0xc0, !PT ;  /* 0x000000ff02097812 */ /* 0x000fe200078ec0ff */
[----:B------:R-:W-:Y:S01]  /*b020*/  IMAD.MOV.U32 R4, RZ, RZ, RZ ;  /* 0x000000ffff047224 */ /* 0x000fe200078e00ff */
[----:B------:R-:W-:Y:S01]  /*b030*/  BSSY B0, `(.L_x_231) ;  /* 0x000002a000007945 */ /* 0x000fe20003800000 */
[C---:B------:R-:W-:Y:S01]  /*b040*/  VIADD R0, R6.reuse, 0x7f ;  /* 0x0000007f06007836 */ /* 0x040fe20000000000 */
[----:B------:R-:W-:Y:S01]  /*b050*/  ISETP.GE.AND P0, PT, R6, 0x1, PT ;  /* 0x000000010600780c */ /* 0x000fe20003f06270 */
[----:B------:R-:W-:Y:S01]  /*b060*/  IMAD.MOV.U32 R10, RZ, RZ, R4 ;  /* 0x000000ffff0a7224 */ /* 0x000fe200078e0004 */
[----:B------:R3:W-:Y:S02]  /*b070*/  STL [R1+0x34], R4 ;  /* 0x0000340401007387 */ /* 0x0007e40000100800 */
[----:B-1----:R-:W-:-:S04]  /*b080*/  SHF.R.S32.HI R3, RZ, 0x1f, R0 ;  /* 0x0000001fff037819 */ /* 0x002fc80000011400 */
[----:B------:R-:W-:-:S04]  /*b090*/  LEA.HI R3, R3, R0, RZ, 0x7 ;  /* 0x0000000003037211 */ /* 0x000fc800078f38ff */
[----:B------:R-:W-:-:S05]  /*b0a0*/  SHF.R.S32.HI R8, RZ, 0x7, R3 ;  /* 0x00000007ff087819 */ /* 0x000fca0000011403 */
[----:B------:R3:W-:Y:S04]  /*b0b0*/  STL [R1+0x44], R8 ;  /* 0x0000440801007387 */ /* 0x0007e80000100800 */
[----:B------:R3:W-:Y:S01]  /*b0c0*/  STL [R1+0x58], R9 ;  /* 0x0000580901007387 */ /* 0x0007e20000100800 */
[----:B------:R-:W-:Y:S05]  /*b0d0*/  @!P0 BRA `(.L_x_232) ;  /* 0x00000000007c8947 */ /* 0x000fea0003800000 */
[----:B------:R-:W-:-:S04]  /*b0e0*/  SHF.R.U32.HI R0, RZ, 0x10, R2 ;  /* 0x00000010ff007819 */ /* 0x000fc80000011602 */
[----:B------:R-:W-:-:S13]  /*b0f0*/  ISETP.NE.AND P0, PT, R0, RZ, PT ;  /* 0x000000ff0000720c */ /* 0x000fda0003f05270 */
[----:B------:R-:W3:Y:S02]  /*b100*/  @!P0 LDC R0, c[0x0][0x9f0] ;  /* 0x00027c00ff008b82 */ /* 0x000ee40000000800 */
[----:B---3--:R-:W-:-:S04]  /*b110*/  IABS R4, R0 ;  /* 0x0000000000047213 */ /* 0x008fc80000000000 */
[----:B------:R-:W1:Y:S08]  /*b120*/  I2F.RP R2, R4 ;  /* 0x0000000400027306 */ /* 0x000e700000209400 */
[----:B-1----:R-:W1:Y:S02]  /*b130*/  MUFU.RCP R2, R2 ;  /* 0x0000000200027308 */ /* 0x002e640000001000 */
[----:B-1----:R-:W-:-:S06]  /*b140*/  VIADD R2, R2, 0xffffffe ;  /* 0x0ffffffe02027836 */ /* 0x002fcc0000000000 */
[----:B------:R-:W1:Y:S02]  /*b150*/  F2I.FTZ.U32.TRUNC.NTZ R3, R2 ;  /* 0x0000000200037305 */ /* 0x000e64000021f000 */
[----:B-1----:R-:W-:-:S04]  /*b160*/  IMAD.MOV R2, RZ, RZ, -R3 ;  /* 0x000000ffff027224 */ /* 0x002fc800078e0a03 */
[----:B------:R-:W-:Y:S02]  /*b170*/  IMAD R5, R2, R4, RZ ;  /* 0x0000000402057224 */ /* 0x000fe400078e02ff */
[----:B------:R-:W-:-:S04]  /*b180*/  IMAD.MOV.U32 R2, RZ, RZ, RZ ;  /* 0x000000ffff027224 */ /* 0x000fc800078e00ff */
[----:B--2---:R-:W-:Y:S01]  /*b190*/  IMAD.HI.U32 R7, R3, R5, R2 ;  /* 0x0000000503077227 */ /* 0x004fe200078e0002 */
[----:B------:R-:W-:Y:S02]  /*b1a0*/  IABS R2, R0 ;  /* 0x0000000000027213 */ /* 0x000fe40000000000 */
[----:B------:R-:W-:-:S03]  /*b1b0*/  IADD3 R5, R0, -0x1, R8 ;  /* 0xffffffff00057810 */ /* 0x000fc60007ffe008 */
[----:B------:R-:W-:Y:S01]  /*b1c0*/  IMAD.MOV R2, RZ, RZ, -R2 ;  /* 0x000000ffff027224 */ /* 0x000fe200078e0a02 */
[----:B------:R-:W-:Y:S02]  /*b1d0*/  IABS R3, R5 ;  /* 0x0000000500037213 */ /* 0x000fe40000000000 */
[----:B------:R-:W-:Y:S01]  /*b1e0*/  LOP3.LUT R5, R5, R0, RZ, 0x3c, !PT ;  /* 0x0000000005057212 */ /* 0x000fe200078e3cff */
[----:B------:R-:W-:Y:S02]  /*b1f0*/  IMAD.MOV.U32 R6, RZ, RZ, R2 ;  /* 0x000000ffff067224 */ /* 0x000fe400078e0002 */
[----:B------:R-:W-:Y:S01]  /*b200*/  IMAD.HI.U32 R2, R7, R3, RZ ;  /* 0x0000000307027227 */ /* 0x000fe200078e00ff */
[----:B------:R-:W-:-:S03]  /*b210*/  ISETP.GE.AND P2, PT, R5, RZ, PT ;  /* 0x000000ff0500720c */ /* 0x000fc60003f46270 */
        /* <DEDUP_REMOVED lines=9> */
[----:B------:R-:W-:-:S05]  /*b2b0*/  IMAD.MOV.U32 R10, RZ, RZ, R2 ;  /* 0x000000ffff0a7224 */ /* 0x000fca00078e0002 */
[----:B------:R1:W-:Y:S02]  /*b2c0*/  STL [R1+0x34], R10 ;  /* 0x0000340a01007387 */ /* 0x0003e40000100800 */
.L_x_232:
[----:B------:R-:W-:Y:S05]  /*b2d0*/  BSYNC B0 ;  /* 0x0000000000007941 */ /* 0x000fea0003800000 */
.L_x_231:
[----:B------:R-:W-:Y:S01]  /*b2e0*/  IMAD.MOV.U32 R0, RZ, RZ, R10 ;  /* 0x000000ffff007224 */ /* 0x000fe200078e000a */
[----:B------:R-:W-:Y:S03]  /*b2f0*/  BSSY B7, `(.L_x_233) ;  /* 0x000040d000077945 */ /* 0x000fe60003800000 */
[----:B------:R-:W-:-:S05]  /*b300*/  IMAD R2, R9, R0, RZ ;  /* 0x0000000009027224 */ /* 0x000fca00078e02ff */
[----:B------:R-:W-:Y:S01]  /*b310*/  VIADDMNMX R0, R2, R0, R8, PT ;  /* 0x0000000002007246 */ /* 0x000fe20003800108 */
[----:B------:R4:W-:Y:S03]  /*b320*/  STL [R1+0x28], R2 ;  /* 0x0000280201007387 */ /* 0x0009e60000100800 */
[----:B------:R-:W-:Y:S01]  /*b330*/  ISETP.GT.AND P0, PT, R0, R2, PT ;  /* 0x000000020000720c */ /* 0x000fe20003f04270 */
[----:B------:R4:W-:-:S12]  /*b340*/  STL [R1+0x38], R0 ;  /* 0x0000380001007387 */ /* 0x0009d80000100800 */
[----:B----4-:R-:W-:Y:S05]  /*b350*/  @P0 BRA `(.L_x_234) ;  /* 0x0000000000480947 */ /* 0x010fea0003800000 */
[----:B------:R-:W4:Y:S02]  /*b360*/  S2R R0, SR_TID.X ;  /* 0x0000000000007919 */ /* 0x000f240000002100 */
[----:B----4-:R-:W-:-:S04]  /*b370*/  LOP3.LUT R0, R0, 0x7f, RZ, 0xc0, !PT ;  /* 0x0000007f00007812 */ /* 0x010fc800078ec0ff */
[----:B------:R-:W-:-:S13]  /*b380*/  ISETP.NE.AND P0, PT, R0, RZ, PT ;  /* 0x000000ff0000720c */ /* 0x000fda0003f05270 */
[----:B------:R-:W-:Y:S05]  /*b390*/  @P0 BRA `(.L_x_235) ;  /* 0x0000004000080947 */ /* 0x000fea0003800000 */
[----:B------:R-:W4:Y:S01]  /*b3a0*/  S2R R3, SR_LANEID ;  /* 0x0000000000037919 */ /* 0x000f220000000000 */
[----:B------:R-:W-:Y:S02]  /*b3b0*/  VOTEU.ANY UR4, UPT, PT ;  /* 0x0000000000047886 */ /* 0x000fe400038e0100 */
[----:B------:R-:W4:Y:S08]  /*b3c0*/  FLO.U32 R0, UR4 ;  /* 0x0000000400007d00 */ /* 0x000f3000080e0000 */
[----:B------:R-:W5:Y:S01]  /*b3d0*/  POPC R5, UR4 ;  /* 0x0000000400057d09 */ /* 0x000f620008000000 */
[----:B----4-:R-:W-:-:S02]  /*b3e0*/  ISETP.EQ.U32.AND P0, PT, R0, R3, PT ;  /* 0x000000030000720c */ /* 0x010fc40003f02070 */
[----:B------:R-:W5:Y:S11]  /*b3f0*/  LDC.64 R2, c[0x0][0xc60] ;  /* 0x00031800ff027b82 */ /* 0x000f760000000a00 */
[----:B-----5:R-:W4:Y:S01]  /*b400*/  @P0 ATOMG.E.ADD.STRONG.GPU PT, R3, desc[UR40][R2.64], R5 ;  /* 0x00000005020309a8 */ /* 0x020f2200081ee1e8 */
[----:B---3--:R-:W3:Y:S02]  /*b410*/  S2R R4, SR_LTMASK ;  /* 0x0000000000047919 */ /* 0x008ee40000003900 */
[----:B---3--:R-:W-:-:S04]  /*b420*/  LOP3.LUT R4, R4, UR4, RZ, 0xc0, !PT ;  /* 0x0000000404047c12 */ /* 0x008fc8000f8ec0ff */
[----:B--2---:R-:W2:Y:S01]  /*b430*/  POPC R7, R4 ;  /* 0x0000000400077309 */ /* 0x004ea20000000000 */
[----:B----4-:R-:W2:Y:S02]  /*b440*/  SHFL.IDX PT, R0, R3, R0, 0x1f ;  /* 0x00001f0003007589 */ /* 0x010ea400000e0000 */
[----:B--2---:R-:W-:-:S05]  /*b450*/  IADD3 R0, R0, UR36, R7 ;  /* 0x0000002400007c10 */ /* 0x004fca000fffe007 */
[----:B------:R4:W-:Y:S01]  /*b460*/  STL [R1], R0 ;  /* 0x0000000001007387 */ /* 0x0009e20000100800 */
[----:B------:R-:W-:Y:S05]  /*b470*/  BRA `(.L_x_235) ;  /* 0x0000003c00d07947 */ /* 0x000fea0003800000 */
.L_x_234:
[----:B------:R-:W-:Y:S01]  /*b480*/  VIADD R0, R18, 0x1c400 ;  /* 0x0001c40012007836 */ /* 0x000fe20000000000 */
[----:B------:R-:W-:Y:S04]  /*b490*/  BSSY B6, `(.L_x_236) ;  /* 0x0000013000067945 */ /* 0x000fe80003800000 */
[----:B------:R-:W-:-:S13]  /*b4a0*/  LOP3.LUT P0, RZ, R0, 0x3ff, RZ, 0xc0, !PT ;  /* 0x000003ff00ff7812 */ /* 0x000fda000780c0ff */
[----:B------:R-:W-:Y:S05]  /*b4b0*/  @!P0 BRA `(.L_x_237) ;  /* 0x0000000000408947 */ /* 0x000fea0003800000 */
[----:B------:R-:W-:Y:S01]  /*b4c0*/  MOV R2, 0x0 ;  /* 0x0000000000027802 */ /* 0x000fe20000000f00 */
[----:B------:R-:W-:Y:S01]  /*b4d0*/  ULDC.64 UR6, c[0x4][0xb8] ;  /* 0x01002e0000067ab9 */ /* 0x000fe20000000a00 */
[----:B------:R-:W-:Y:S01]  /*b4e0*/  ULDC.64 UR8, c[0x4][0xc0] ;  /* 0x0100300000087ab9 */ /* 0x000fe20000000a00 */
[----:B------:R-:W-:Y:S01]  /*b4f0*/  ULDC.64 UR4, c[0x4][0x8] ;  /* 0x0100020000047ab9 */ /* 0x000fe20000000a00 */
[----:B---3--:R-:W-:Y:S02]  /*b500*/  IMAD.U32 R4, RZ, RZ, UR6 ;  /* 0x00000006ff047e24 */ /* 0x008fe4000f8e00ff */
[----:B------:R-:W3:Y:S01]  /*b510*/  LDC.64 R2, c[0x4][R2] ;  /* 0x0100000002027b82 */ /* 0x000ee20000000a00 */
[----:B------:R-:W-:Y:S02]  /*b520*/  IMAD.U32 R5, RZ, RZ, UR7 ;  /* 0x00000007ff057e24 */ /* 0x000fe4000f8e00ff */
[----:B------:R-:W-:Y:S02]  /*b530*/  IMAD.U32 R6, RZ, RZ, UR8 ;  /* 0x00000008ff067e24 */ /* 0x000fe4000f8e00ff */
[----:B--2---:R-:W-:-:S02]  /*b540*/  IMAD.U32 R7, RZ, RZ, UR9 ;  /* 0x00000009ff077e24 */ /* 0x004fc4000f8e00ff */
[----:B-1----:R-:W-:Y:S02]  /*b550*/  IMAD.U32 R10, RZ, RZ, UR4 ;  /* 0x00000004ff0a7e24 */ /* 0x002fe4000f8e00ff */
[----:B0-----:R-:W-:Y:S02]  /*b560*/  IMAD.U32 R11, RZ, RZ, UR5 ;  /* 0x00000005ff0b7e24 */ /* 0x001fe4000f8e00ff */
[----:B------:R-:W-:Y:S02]  /*b570*/  IMAD.MOV.U32 R8, RZ, RZ, 0x70 ;  /* 0x00000070ff087424 */ /* 0x000fe400078e00ff */
[----:B------:R-:W-:Y:S02]  /*b580*/  IMAD.MOV.U32 R12, RZ, RZ, 0x1 ;  /* 0x00000001ff0c7424 */ /* 0x000fe400078e00ff */
[----:B------:R-:W-:-:S07]  /*b590*/  IMAD.MOV.U32 R13, RZ, RZ, RZ ;  /* 0x000000ffff0d7224 */ /* 0x000fce00078e00ff */
[----:B------:R-:W-:-:S07]  /*b5a0*/  LEPC R20, `(.L_x_237) ;  /* 0x000000001014794e */ /* 0x000fce0000000000 */
[----:B---3--:R-:W-:Y:S05]  /*b5b0*/  CALL.ABS.NOINC R2 ;  /* 0x0000000002007343 */ /* 0x008fea0003c00000 */
.L_x_237:
[----:B------:R-:W-:Y:S05]  /*b5c0*/  BSYNC B6 ;  /* 0x0000000000067941 */ /* 0x000fea0003800000 */
.L_x_236:
        /* <DEDUP_REMOVED lines=8> */
[----:B------:R4:W4:Y:S01]  /*b650*/  LDC.64 R2, c[0x4][R0] ;  /* 0x0100000000027b82 */ /* 0x0009220000000a00 */
[----:B---3--:R-:W-:Y:S02]  /*b660*/  IMAD.U32 R4, RZ, RZ, UR6 ;  /* 0x00000006ff047e24 */ /* 0x008fe4000f8e00ff */
        /* <DEDUP_REMOVED lines=9> */
[----:B----4-:R-:W-:Y:S05]  /*b700*/  CALL.ABS.NOINC R2 ;  /* 0x0000000002007343 */ /* 0x010fea0003c00000 */
.L_x_240:
[----:B------:R-:W-:Y:S01]  /*b710*/  MOV R2, 0x0 ;  /* 0x0000000000027802 */ /* 0x000fe20000000f00 */
[----:B------:R-:W-:Y:S01]  /*b720*/  ULDC.64 UR6, c[0x4][0xb8] ;  /* 0x01002e0000067ab9 */ /* 0x000fe20000000a00 */
[----:B------:R-:W-:Y:S01]  /*b730*/  ULDC.64 UR8, c[0x4][0xc0] ;  /* 0x0100300000087ab9 */ /* 0x000fe20000000a00 */
[----:B------:R-:W-:Y:S01]  /*b740*/  ULDC.64 UR4, c[0x4][0x18] ;  /* 0x0100060000047ab9 */ /* 0x000fe20000000a00 */
[----:B------:R-:W-:Y:S02]  /*b750*/  IMAD.U32 R4, RZ, RZ, UR6 ;  /* 0x00000006ff047e24 */ /* 0x000fe4000f8e00ff */
[----:B------:R-:W0:Y:S01]  /*b760*/  LDC.64 R2, c[0x4][R2] ;  /* 0x0100000002027b82 */ /* 0x000e220000000a00 */
[----:B------:R-:W-:Y:S02]  /*b770*/  IMAD.U32 R5, RZ, RZ, UR7 ;  /* 0x00000007ff057e24 */ /* 0x000fe4000f8e00ff */
[----:B------:R-:W-:Y:S02]  /*b780*/  IMAD.U32 R6, RZ, RZ, UR8 ;  /* 0x00000008ff067e24 */ /* 0x000fe4000f8e00ff */
[----:B------:R-:W-:-:S02]  /*b790*/  IMAD.U32 R7, RZ, RZ, UR9 ;  /* 0x00000009ff077e24 */ /* 0x000fc4000f8e00ff */
[----:B------:R-:W-:Y:S02]  /*b7a0*/  IMAD.U32 R10, RZ, RZ, UR4 ;  /* 0x00000004ff0a7e24 */ /* 0x000fe4000f8e00ff */
[----:B------:R-:W-:Y:S02]  /*b7b0*/  IMAD.U32 R11, RZ, RZ, UR5 ;  /* 0x00000005ff0b7e24 */ /* 0x000fe4000f8e00ff */
[----:B------:R-:W-:Y:S02]  /*b7c0*/  IMAD.MOV.U32 R8, RZ, RZ, 0x70 ;  /* 0x00000070ff087424 */ /* 0x000fe400078e00ff */
[----:B------:R-:W-:Y:S02]  /*b7d0*/  IMAD.MOV.U32 R12, RZ, RZ, 0x1 ;  /* 0x00000001ff0c7424 */ /* 0x000fe400078e00ff */
[----:B------:R-:W-:-:S07]  /*b7e0*/  IMAD.MOV.U32 R13, RZ, RZ, RZ ;  /* 0x000000ffff0d7224 */ /* 0x000fce00078e00ff */
[----:B------:R-:W-:-:S07]  /*b7f0*/  LEPC R20, `(.L_x_239) ;  /* 0x000000001014794e */ /* 0x000fce0000000000 */
[----:B0-----:R-:W-:Y:S05]  /*b800*/  CALL.ABS.NOINC R2 ;  /* 0x0000000002007343 */ /* 0x001fea0003c00000 */
.L_x_239:
[----:B------:R-:W-:Y:S05]  /*b810*/  BSYNC B6 ;  /* 0x0000000000067941 */ /* 0x000fea0003800000 */
.L_x_238:
[----:B---3--:R-:W3:Y:S01]  /*b820*/  LDL.LU R4, [R1+0x20] ;  /* 0x0000200001047983 */ /* 0x008ee20000300800 */
[----:B------:R-:W-:-:S03]  /*b830*/  ULDC.64 UR4, c[0x0][0x9f8] ;  /* 0x00027e0000047ab9 */ /* 0x000fc60000000a00 */
[----:B--2---:R-:W2:Y:S01]  /*b840*/  LDL R7, [R1+0x10] ;  /* 0x0000100001077983 */ /* 0x004ea20000100800 */
[----:B------:R-:W-:-:S03]  /*b850*/  ISETP.NE.U32.AND P0, PT, RZ, UR4, PT ;  /* 0x00000004ff007c0c */ /* 0x000fc6000bf05070 */
[----:B------:R-:W4:Y:S01]  /*b860*/  LDL R0, [R1+0x38] ;  /* 0x0000380001007983 */ /* 0x000f220000100800 */
[----:B------:R-:W-:-:S13]  /*b870*/  ISETP.NE.AND.EX P0, PT, RZ, UR5, PT, P0 ;  /* 0x00000005ff007c0c */ /* 0x000fda000bf05300 */
[----:B------:R-:W-:-:S04]  /*b880*/  @P0 IADD3 R2, P1, R17, UR4, RZ ;  /* 0x0000000411020c10 */ /* 0x000fc8000ff3e0ff */
[----:B---3--:R-:W-:Y:S01]  /*b890*/  @P0 IADD3.X R3, R4, UR5, RZ, P1, !PT ;  /* 0x0000000504030c10 */ /* 0x008fe20008ffe4ff */
[----:B------:R-:W-:-:S04]  /*b8a0*/  ULDC.64 UR4, c[0x0][0xa08] ;  /* 0x0002820000047ab9 */ /* 0x000fc80000000a00 */
[----:B--2---:R2:W3:Y:S02]  /*b8b0*/  @P0 LDG.E R7, desc[UR40][R2.64] ;  /* 0x0000002802070981 */ /* 0x0044e4000c1e1900 */
[----:B--2---:R-:W2:Y:S01]  /*b8c0*/  LDC.64 R2, c[0x0][0x418] ;  /* 0x00010600ff027b82 */ /* 0x004ea20000000a00 */
[----:B----4-:R-:W-:Y:S01]  /*b8d0*/  VIADD R0, R0, 0xffffffff ;  /* 0xffffffff00007836 */ /* 0x010fe20000000000 */
[----:B---3--:R-:W-:Y:S01]  /*b8e0*/  SHF.R.S32.HI R8, RZ, 0x1f, R7 ;  /* 0x0000001fff087819 */ /* 0x008fe20000011407 */
[----:B------:R3:W-:Y:S04]  /*b8f0*/  @P0 STL [R1+0x10], R7 ;  /* 0x0000100701000387 */ /* 0x0007e80000100800 */
[----:B------:R3:W-:Y:S01]  /*b900*/  STL [R1+0x20], R8 ;  /* 0x0000200801007387 */ /* 0x0007e20000100800 */
[----:B--2---:R-:W-:Y:S01]  /*b910*/  LOP3.LUT P0, RZ, R2, UR4, RZ, 0xfc, !PT ;  /* 0x0000000402ff7c12 */ /* 0x004fe2000f80fcff */
[----:B------:R-:W-:-:S03]  /*b920*/  UMOV UR4, 0xffffffff ;  /* 0xffffffff00047882 */ /* 0x000fc60000000000 */
[----:B------:R-:W-:-:S04]  /*b930*/  LOP3.LUT P0, RZ, R3, UR5, RZ, 0xfc, P0 ;  /* 0x0000000503ff7c12 */ /* 0x000fc8000800fcff */
[----:B------:R-:W-:Y:S01]  /*b940*/  SEL R17, R7, RZ, !P0 ;  /* 0x000000ff07117207 */ /* 0x000fe20004000000 */
[----:B---3--:R-:W-:Y:S08]  /*b950*/  BRA.DIV UR4, `(.L_x_241) ;  /* 0x0000004e04547947 */ /* 0x008ff0000b800000 */
[----:B------:R-:W2:Y:S02]  /*b960*/  S2R R4, SR_TID.X ;  /* 0x0000000000047919 */ /* 0x000ea40000002100 */
[----:B--2---:R-:W-:-:S04]  /*b970*/  SHF.R.U32.HI R4, RZ, 0x5, R4 ;  /* 0x00000005ff047819 */ /* 0x004fc80000011604 */
[----:B------:R-:W-:-:S05]  /*b980*/  LOP3.LUT R4, R4, 0x3, RZ, 0xc0, !PT ;  /* 0x0000000304047812 */ /* 0x000fca00078ec0ff */
[----:B------:R2:W3:Y:S02]  /*b990*/  SHFL.IDX PT, R14, R4, RZ, 0x1f ;  /* 0x00001fff040e7589 */ /* 0x0004e400000e0000 */
.L_x_345:
[----:B--2---:R-:W2:Y:S01]  /*b9a0*/  LDL.LU R4, [R1+0x1c] ;  /* 0x00001c0001047983 */ /* 0x004ea20000300800 */
[----:B------:R-:W-:Y:S02]  /*b9b0*/  PLOP3.LUT P1, PT, PT, PT, PT, 0x8, 0x0 ;  /* 0x000000000000781c */ /* 0x000fe40003f2e170 */
[----:B---3--:R-:W-:Y:S01]  /*b9c0*/  ISETP.NE.AND P0, PT, R14, RZ, PT ;  /* 0x000000ff0e00720c */ /* 0x008fe20003f05270 */
[----:B------:R3:W-:Y:S01]  /*b9d0*/  STL [R1+0x8], R0 ;  /* 0x0000080001007387 */ /* 0x0007e20000100800 */
[----:B--2---:R-:W-:-:S09]  /*b9e0*/  LOP3.LUT R4, R4, 0xfffffffe, RZ, 0xc0, !PT ;  /* 0xfffffffe04047812 */ /* 0x004fd200078ec0ff */
[----:B------:R-:W-:-:S05]  /*b9f0*/  @P1 LOP3.LUT R4, R4, 0x1, RZ, 0xfc, !PT ;  /* 0x0000000104041812 */ /* 0x000fca00078efcff */
[----:B------:R3:W-:Y:S01]  /*ba00*/  STL [R1+0x1c], R4 ;  /* 0x00001c0401007387 */ /* 0x0007e20000100800 */
[----:B------:R-:W-:Y:S05]  /*ba10*/  @P0 BRA `(.L_x_242) ;  /* 0x0000000400380947 */ /* 0x000fea0003800000 */
[----:B------:R-:W-:-:S03]  /*ba20*/  UMOV UR4, 0xffffffff ;  /* 0xffffffff00047882 */ /* 0x000fc60000000000 */
[----:B------:R-:W-:Y:S05]  /*ba30*/  BRA.DIV UR4, `(.L_x_243) ;  /* 0x0000004e04507947 */ /* 0x000fea000b800000 */
[----:B------:R-:W-:-:S13]  /*ba40*/  ELECT P6, URZ, PT ;  /* 0x00000000003f782f */ /* 0x000fda00038c0000 */
.L_x_348:
[----:B------:R-:W-:Y:S05]  /*ba50*/  @!P6 BRA `(.L_x_242) ;  /* 0x000000040028e947 */ /* 0x000fea0003800000 */
[----:B------:R-:W-:-:S04]  /*ba60*/  ISETP.NE.U32.AND P0, PT, R2, RZ, PT ;  /* 0x000000ff0200720c */ /* 0x000fc80003f05070 */
[----:B------:R-:W-:-:S13]  /*ba70*/  ISETP.NE.AND.EX P0, PT, R3, RZ, PT, P0 ;  /* 0x000000ff0300720c */ /* 0x000fda0003f05300 */
[----:B------:R-:W-:Y:S05]  /*ba80*/  @!P0 BRA `(.L_x_244) ;  /* 0x0000000000508947 */ /* 0x000fea0003800000 */
[----:B------:R-:W2:Y:S01]  /*ba90*/  LDC R6, c[0x0][0x43c] ;  /* 0x00010f00ff067b82 */ /* 0x000ea20000000800 */
[----:B------:R-:W-:Y:S01]  /*baa0*/  IMAD.MOV.U32 R9, RZ, RZ, R0 ;  /* 0x000000ffff097224 */ /* 0x000fe200078e0000 */
[----:B------:R-:W-:-:S03]  /*bab0*/  ULDC.64 UR4, c[0x0][0x428] ;  /* 0x00010a0000047ab9 */ /* 0x000fc60000000a00 */
[----:B---3--:R-:W-:Y:S01]  /*bac0*/  IMAD.MOV.U32 R0, RZ, RZ, R9 ;  /* 0x000000ffff007224 */ /* 0x008fe200078e0009 */
[----:B--2---:R-:W-:-:S13]  /*bad0*/  ISETP.NE.AND P0, PT, R6, 0x1, PT ;  /* 0x000000010600780c */ /* 0x004fda0003f05270 */
[----:B------:R-:W2:Y:S02]  /*bae0*/  @P0 LDC.64 R4, c[0x0][0x440] ;  /* 0x00011000ff040b82 */ /* 0x000ea40000000a00 */
[----:B--2---:R-:W-:-:S05]  /*baf0*/  @P0 IMAD.HI.U32 R4, R9, R4, RZ ;  /* 0x0000000409040227 */ /* 0x004fca00078e00ff */
[----:B------:R-:W-:-:S04]  /*bb00*/  @P0 SHF.R.U32.HI R0, RZ, R5, R4 ;  /* 0x00000005ff000219 */ /* 0x000fc80000011604 */
[--C-:B------:R-:W-:Y:S01]  /*bb10*/  SHF.R.S32.HI R5, RZ, 0x1f, R0.reuse ;  /* 0x0000001fff057819 */ /* 0x100fe20000011400 */
[----:B------:R-:W-:-:S04]  /*bb20*/  IMAD.MOV R4, RZ, RZ, -R0 ;  /* 0x000000ffff047224 */ /* 0x000fc800078e0a00 */
[----:B------:R-:W-:Y:S02]  /*bb30*/  IMAD R9, R6, R4, R9 ;  /* 0x0000000406097224 */ /* 0x000fe400078e0209 */
[----:B------:R-:W-:Y:S02]  /*bb40*/  IMAD R6, R8, UR4, RZ ;  /* 0x0000000408067c24 */ /* 0x000fe4000f8e02ff */
[----:B------:R-:W-:Y:S01]  /*bb50*/  IMAD.MOV.U32 R4, RZ, RZ, R0 ;  /* 0x000000ffff047224 */ /* 0x000fe200078e0000 */
[----:B------:R2:W-:Y:S01]  /*bb60*/  STL [R1+0x8], R9 ;  /* 0x0000080901007387 */ /* 0x0005e20000100800 */
[C---:B------:R-:W-:Y:S02]  /*bb70*/  IMAD R0, R7.reuse, UR5, R6 ;  /* 0x0000000507007c24 */ /* 0x040fe4000f8e0206 */
[----:B------:R-:W-:-:S04]  /*bb80*/  IMAD.WIDE.U32 R4, R7, UR4, R4 ;  /* 0x0000000407047c25 */ /* 0x000fc8000f8e0004 */
[----:B------:R-:W-:Y:S01]  /*bb90*/  IMAD.IADD R0, R5, 0x1, R0 ;  /* 0x0000000105007824 */ /* 0x000fe200078e0200 */
[----:B------:R-:W-:-:S04]  /*bba0*/  LEA R2, P0, R4, R2, 0x2 ;  /* 0x0000000204027211 */ /* 0x000fc800078010ff */
[----:B------:R-:W-:-:S05]  /*bbb0*/  LEA.HI.X R3, R4, R3, R0, 0x2, P0 ;  /* 0x0000000304037211 */ /* 0x000fca00000f1400 */
[----:B------:R2:W5:Y:S04]  /*bbc0*/  LDG.E R17, desc[UR40][R2.64] ;  /* 0x0000002802117981 */ /* 0x000568000c1e1900 */
.L_x_244:
[----:B--2---:R-:W2:Y:S01]  /*bbd0*/  LDL R2, [R1+0x14] ;  /* 0x0000140001027983 */ /* 0x004ea20000100800 */
[----:B---3--:R-:W-:Y:S01]  /*bbe0*/  IMAD R0, R19, 0x8, R18 ;  /* 0x0000000813007824 */ /* 0x008fe200078e0212 */
[----:B--2---:R-:W-:-:S04]  /*bbf0*/  SHF.L.U32 R2, R2, 0x1f, RZ ;  /* 0x0000001f02027819 */ /* 0x004fc800000006ff */
[----:B------:R-:W2:Y:S02]  /*bc00*/  SYNCS.PHASECHK.TRANS64.TRYWAIT P0, [R0+URZ+0x34840], R2 ;  /* 0x03484002000075a7 */ /* 0x000ea4000800017f */
[----:B--2---:R-:W-:Y:S05]  /*bc10*/  @!P0 BRA `(.L_x_245) ;  /* 0x0000004800f88947 */ /* 0x004fea0003800000 */
.L_x_349:
[----:B------:R-:W3:Y:S02]  /*bc20*/  S2R R3, SR_TID.X ;  /* 0x0000000000037919 */ /* 0x000ee40000002100 */
[----:B---3--:R-:W-:-:S04]  /*bc30*/  LOP3.LUT R3, R3, 0x7f, RZ, 0xc0, !PT ;  /* 0x0000007f03037812 */ /* 0x008fc800078ec0ff */
[----:B------:R-:W-:-:S13]  /*bc40*/  ISETP.NE.AND P0, PT, R3, RZ, PT ;  /* 0x000000ff0300720c */ /* 0x000fda0003f05270 */
[----:B------:R-:W-:Y:S05]  /*bc50*/  @P0 BRA `(.L_x_246) ;  /* 0x00000000001c0947 */ /* 0x000fea0003800000 */
[----:B------:R-:W3:Y:S01]  /*bc60*/  S2R R3, SR_TID.X ;  /* 0x0000000000037919 */ /* 0x000ee20000002100 */
[----:B--2---:R-:W-:-:S04]  /*bc70*/  IMAD.MOV.U32 R2, RZ, RZ, 0xc000 ;  /* 0x0000c000ff027424 */ /* 0x004fc800078e00ff */
[----:B------:R4:W-:Y:S01]  /*bc80*/  SYNCS.ARRIVE.TRANS64 RZ, [R0+URZ+0x34830], R2 ;  /* 0x0348300200ff79a7 */ /* 0x0009e2000800003f */
[----:B---3--:R-:W-:-:S04]  /*bc90*/  LOP3.LUT R3, R3, 0x1f, RZ, 0xc0, !PT ;  /* 0x0000001f03037812 */ /* 0x008fc800078ec0ff */
[----:B------:R-:W-:-:S13]  /*bca0*/  ISETP.NE.AND P0, PT, R3, RZ, PT ;  /* 0x000000ff0300720c */ /* 0x000fda0003f05270 */
[----:B----4-:R-:W-:Y:S05]  /*bcb0*/  @!P0 BRA `(.L_x_246) ;  /* 0x0000000000048947 */ /* 0x010fea0003800000 */
[----:B------:R-:W-:Y:S01]  /*bcc0*/  BPT.TRAP 0x1 ;  /* 0x000000040000795c */ /* 0x000fe20000300000 */
.L_x_246:
[----:B------:R-:W3:Y:S04]  /*bcd0*/  LDL R4, [R1+0x8] ;  /* 0x0000080001047983 */ /* 0x000ee80000100800 */
[----:B------:R-:W4:Y:S04]  /*bce0*/  LDL R3, [R1+0x18] ;  /* 0x0000180001037983 */ /* 0x000f280000100800 */
[----:B--2---:R-:W2:Y:S01]  /*bcf0*/  LDL.LU R2, [R1+0x1c] ;  /* 0x00001c0001027983 */ /* 0x004ea20000300800 */
[----:B------:R-:W-:Y:S01]  /*bd00*/  R2UR UR9, R0 ;  /* 0x00000000000972ca */ /* 0x000fe200000e0000 */
[----:B------:R-:W-:Y:S01]  /*bd10*/  IMAD R0, R19, 0xc000, R18 ;  /* 0x0000c00013007824 */ /* 0x000fe200078e0212 */
[----:B------:R-:W-:Y:S01]  /*bd20*/  UIADD3 UR4, UP0, UR38, 0x370, URZ ;  /* 0x0000037026047890 */ /* 0x000fe2000ff1e03f */
[----:B------:R-:W-:Y:S01]  /*bd30*/  R2UR UR12, R16 ;  /* 0x00000000100c72ca */ /* 0x000fe200000e0000 */
[----:B------:R-:W-:Y:S01]  /*bd40*/  UMOV UR10, URZ ;  /* 0x0000003f000a7c82 */ /* 0x000fe20008000000 */
[----:B-----5:R-:W-:Y:S01]  /*bd50*/  R2UR UR13, R17 ;  /* 0x00000000110d72ca */ /* 0x020fe200000e0000 */
[----:B------:R-:W-:Y:S01]  /*bd60*/  UMOV UR6, 0x0 ;  /* 0x0000000000067882 */ /* 0x000fe20000000000 */
[----:B------:R-:W-:Y:S01]  /*bd70*/  R2UR UR8, R0 ;  /* 0x00000000000872ca */ /* 0x000fe200000e0000 */
[----:B------:R-:W-:Y:S01]  /*bd80*/  UMOV UR7, 0x14f00000 ;  /* 0x14f0000000077882 */ /* 0x000fe20000000000 */
[----:B------:R-:W-:Y:S01]  /*bd90*/  PLOP3.LUT P0, PT, PT, PT, PT, 0x80, 0x0 ;  /* 0x000000000000781c */ /* 0x000fe20003f0f070 */
[----:B------:R-:W-:-:S03]  /*bda0*/  UMOV UR16, 0x40 ;  /* 0x0000004000107882 */ /* 0x000fc60000000000 */
[----:B------:R-:W-:-:S07]  /*bdb0*/  UIADD3 UR9, UR9, 0x34830, URZ ;  /* 0x0003483009097890 */ /* 0x000fce000fffe03f */
[----:B------:R-:W-:Y:S02]  /*bdc0*/  UIADD3 UR14, UR8, 0x1c400, URZ ;  /* 0x0001c400080e7890 */ /* 0x000fe4000fffe03f */
[----:B------:R-:W-:Y:S02]  /*bdd0*/  UIADD3 UR15, UR8, 0x20400, URZ ;  /* 0x00020400080f7890 */ /* 0x000fe4000fffe03f */
[----:B------:R-:W-:-:S03]  /*bde0*/  UIADD3 UR17, UR8, 0x24400, URZ ;  /* 0x0002440008117890 */ /* 0x000fc6000fffe03f */
[----:B------:R-:W-:Y:S01]  /*bdf0*/  UMOV UR8, UR14 ;  /* 0x0000000e00087c82 */ /* 0x000fe20008000000 */
[----:B------:R-:W-:Y:S01]  /*be00*/  UMOV UR14, 0x80 ;  /* 0x00000080000e7882 */ /* 0x000fe20000000000 */
[----:B---3--:R-:W-:Y:S02]  /*be10*/  R2UR UR11, R4 ;  /* 0x00000000040b72ca */ /* 0x008fe400000e0000 */
[----:B----4-:R-:W-:Y:S02]  /*be20*/  R2UR UR5, R3 ;  /* 0x00000000030572ca */ /* 0x010fe400000e0000 */
[----:B--2---:R-:W-:-:S04]  /*be30*/  LOP3.LUT R2, R2, 0xfffffffe, RZ, 0xc0, !PT ;  /* 0xfffffffe02027812 */ /* 0x004fc800078ec0ff */
[----:B------:R-:W-:-:S07]  /*be40*/  @P0 LOP3.LUT R2, R2, 0x1, RZ, 0xfc, !PT ;  /* 0x0000000102020812 */ /* 0x000fce00078efcff */
[----:B------:R-:W-:Y:S01]  /*be50*/  ULEA UR11, UR11, UR5, 0x7 ;  /* 0x000000050b0b7291 */ /* 0x000fe2000f8e383f */
[----:B------:R2:W-:Y:S01]  /*be60*/  STL [R1+0x1c], R2 ;  /* 0x00001c0201007387 */ /* 0x0005e20000100800 */
[----:B------:R-:W-:-:S09]  /*be70*/  UIADD3.X UR5, URZ, UR39, URZ, UP0, !UPT ;  /* 0x000000273f057290 */ /* 0x000fd200087fe43f */
[----:B------:R3:W-:Y:S02]  /*be80*/  UTMALDG.4D [UR8], [UR4], desc[UR6] ;  /* 0x00000608040075b4 */ /* 0x0007e40008019000 */
[----:B---3--:R-:W-:Y:S01]  /*be90*/  UMOV UR8, UR15 ;  /* 0x0000000f00087c82 */ /* 0x008fe20008000000 */
[----:B------:R-:W-:Y:S02]  /*bea0*/  UMOV UR10, UR16 ;  /* 0x00000010000a7c82 */ /* 0x000fe40008000000 */
[----:B------:R3:W-:Y:S02]  /*beb0*/  UTMALDG.4D [UR8], [UR4], desc[UR6] ;  /* 0x00000608040075b4 */ /* 0x0007e40008019000 */
[----:B---3--:R-:W-:Y:S01]  /*bec0*/  UMOV UR8, UR17 ;  /* 0x0000001100087c82 */ /* 0x008fe20008000000 */
[----:B------:R-:W-:Y:S02]  /*bed0*/  UMOV UR10, UR14 ;  /* 0x0000000e000a7c82 */ /* 0x000fe40008000000 */
[----:B------:R2:W-:Y:S02]  /*bee0*/  UTMALDG.4D [UR8], [UR4], desc[UR6] ;  /* 0x00000608040075b4 */ /* 0x0005e40008019000 */
[----:B--2---:R-:W-:Y:S01]  /*bef0*/  NOP ;  /* 0x0000000000007918 */ /* 0x004fe20000000000 */
.L_x_242:
[----:B------:R-:W2:Y:S04]  /*bf00*/  LDL.LU R3, [R1+0x30] ;  /* 0x0000300001037983 */ /* 0x000ea80000300800 */
[----:B------:R-:W4:Y:S04]  /*bf10*/  LDL.LU R5, [R1+0x2c] ;  /* 0x00002c0001057983 */ /* 0x000f280000300800 */
[----:B---3--:R-:W3:Y:S01]  /*bf20*/  LDL.LU R4, [R1+0x3c] ;  /* 0x00003c0001047983 */ /* 0x008ee20000300800 */
[----:B------:R-:W-:Y:S05]  /*bf30*/  WARPSYNC.ALL ;  /* 0x0000000000007948 */ /* 0x000fea0003800000 */
[----:B------:R-:W-:Y:S01]  /*bf40*/  ULDC.64 UR6, c[0x0][0xa00] ;  /* 0x0002800000067ab9 */ /* 0x000fe20000000a00 */
[----:B------:R-:W-:Y:S01]  /*bf50*/  ULDC.64 UR4, c[0x0][0x298] ;  /* 0x0000a60000047ab9 */ /* 0x000fe20000000a00 */
[----:B------:R-:W-:Y:S01]  /*bf60*/  BAR.SYNC.DEFER_BLOCKING 0x8, 0x180 ;  /* 0x0206000000007b1d */ /* 0x000fe20000010000 */
[----:B------:R-:W-:Y:S01]  /*bf70*/  ISETP.NE.U32.AND P0, PT, RZ, UR6, PT ;  /* 0x00000006ff007c0c */ /* 0x000fe2000bf05070 */
[----:B------:R-:W-:-:S03]  /*bf80*/  VIADD R2, R18, 0x10400 ;  /* 0x0001040012027836 */ /* 0x000fc60000000000 */
[----:B------:R-:W-:Y:S01]  /*bf90*/  ISETP.NE.AND.EX P0, PT, RZ, UR7, PT, P0 ;  /* 0x00000007ff007c0c */ /* 0x000fe2000bf05300 */
[----:B------:R-:W-:Y:S01]  /*bfa0*/  BSSY B6, `(.L_x_247) ;  /* 0x000001e000067945 */ /* 0x000fe20003800000 */
[----:B------:R-:W-:Y:S02]  /*bfb0*/  LOP3.LUT P1, RZ, R2, 0x3ff, RZ, 0xc0, !PT ;  /* 0x000003ff02ff7812 */ /* 0x000fe4000782c0ff */
[----:B--2---:R-:W-:Y:S02]  /*bfc0*/  SHF.R.S32.HI R0, RZ, 0x1f, R3 ;  /* 0x0000001fff007819 */ /* 0x004fe40000011403 */
[----:B----4-:R-:W-:-:S03]  /*bfd0*/  SEL R5, R5, RZ, !P0 ;  /* 0x000000ff05057207 */ /* 0x010fc60004000000 */
[----:B------:R-:W-:Y:S01]  /*bfe0*/  IMAD R0, R0, UR4, RZ ;  /* 0x0000000400007c24 */ /* 0x000fe2000f8e02ff */
[----:B---3--:R-:W-:-:S03]  /*bff0*/  SEL R4, R4, RZ, !P0 ;  /* 0x000000ff04047207 */ /* 0x008fc60004000000 */
[C---:B------:R-:W-:Y:S02]  /*c000*/  IMAD R0, R3.reuse, UR5, R0 ;  /* 0x0000000503007c24 */ /* 0x040fe4000f8e0200 */
[----:B------:R-:W-:-:S04]  /*c010*/  IMAD.WIDE.U32 R2, R3, UR4, RZ ;  /* 0x0000000403027c25 */ /* 0x000fc8000f8e00ff */
[----:B------:R-:W-:Y:S01]  /*c020*/  IMAD.IADD R0, R3, 0x1, R0 ;  /* 0x0000000103007824 */ /* 0x000fe200078e0200 */
[----:B------:R2:W-:Y:S04]  /*c030*/  STL.64 [R1+0x50], R2 ;  /* 0x0000500201007387 */ /* 0x0005e80000100a00 */
[----:B------:R2:W-:Y:S04]  /*c040*/  STL [R1+0x2c], R5 ;  /* 0x00002c0501007387 */ /* 0x0005e80000100800 */
[----:B------:R2:W-:Y:S04]  /*c050*/  STL [R1+0x3c], R4 ;  /* 0x00003c0401007387 */ /* 0x0005e80000100800 */
[----:B------:R2:W-:Y:S01]  /*c060*/  STL [R1+0x30], R0 ;  /* 0x0000300001007387 */ /* 0x0005e20000100800 */
[----:B------:R-:W-:Y:S05]  /*c070*/  @!P1 BRA `(.L_x_248) ;  /* 0x0000000000409947 */ /* 0x000fea0003800000 */
[----:B--2---:R-:W-:Y:S01]  /*c080*/  MOV R2, 0x0 ;  /* 0x0000000000027802 */ /* 0x004fe20000000f00 */
[----:B------:R-:W-:Y:S01]  /*c090*/  ULDC.64 UR6, c[0x4][0xb8] ;  /* 0x01002e0000067ab9 */ /* 0x000fe20000000a00 */
[----:B------:R-:W-:Y:S01]  /*c0a0*/  ULDC.64 UR8, c[0x4][0xc0] ;  /* 0x0100300000087ab9 */ /* 0x000fe20000000a00 */
[----:B------:R-:W-:Y:S01]  /*c0b0*/  ULDC.64 UR4, c[0x4][0x20] ;  /* 0x0100080000047ab9 */ /* 0x000fe20000000a00 */
[----:B------:R-:W-:Y:S02]  /*c0c0*/  IMAD.U32 R4, RZ, RZ, UR6 ;  /* 0x00000006ff047e24 */ /* 0x000fe4000f8e00ff */
[----:B------:R-:W2:Y:S01]  /*c0d0*/  LDC.64 R2, c[0x4][R2] ;  /* 0x0100000002027b82 */ /* 0x000ea20000000a00 */
[----:B------:R-:W-:Y:S02]  /*c0e0*/  IMAD.U32 R5, RZ, RZ, UR7 ;  /* 0x00000007ff057e24 */ /* 0x000fe4000f8e00ff */
[----:B------:R-:W-:Y:S02]  /*c0f0*/  IMAD.U32 R6, RZ, RZ, UR8 ;  /* 0x00000008ff067e24 */ /* 0x000fe4000f8e00ff */
[----:B------:R-:W-:-:S02]  /*c100*/  IMAD.U32 R7, RZ, RZ, UR9 ;  /* 0x00000009ff077e24 */ /* 0x000fc4000f8e00ff */
[----:B-1----:R-:W-:Y:S02]  /*c110*/  IMAD.U32 R10, RZ, RZ, UR4 ;  /* 0x00000004ff0a7e24 */ /* 0x002fe4000f8e00ff */
[----:B0-----:R-:W-:Y:S02]  /*c120*/  IMAD.U32 R11, RZ, RZ, UR5 ;  /* 0x00000005ff0b7e24 */ /* 0x001fe4000f8e00ff */
[----:B------:R-:W-:Y:S02]  /*c130*/  IMAD.MOV.U32 R8, RZ, RZ, 0x70 ;  /* 0x00000070ff087424 */ /* 0x000fe400078e00ff */
[----:B------:R-:W-:Y:S02]  /*c140*/  IMAD.MOV.U32 R12, RZ, RZ, 0x1 ;  /* 0x00000001ff0c7424 */ /* 0x000fe400078e00ff */
[----:B------:R-:W-:-:S07]  /*c150*/  IMAD.MOV.U32 R13, RZ, RZ, RZ ;  /* 0x000000ffff0d7224 */ /* 0x000fce00078e00ff */
[----:B------:R-:W-:-:S07]  /*c160*/  LEPC R20, `(.L_x_248) ;  /* 0x000000001014794e */ /* 0x000fce0000000000 */
[----:B--2---:R-:W-:Y:S05]  /*c170*/  CALL.ABS.NOINC R2 ;  /* 0x0000000002007343 */ /* 0x004fea0003c00000 */
.L_x_248:
[----:B------:R-:W-:Y:S05]  /*c180*/  BSYNC B6 ;  /* 0x0000000000067941 */ /* 0x000fea0003800000 */
.L_x_247:
[----:B--2---:R-:W2:Y:S01]  /*c190*/  LDL.LU R0, [R1+0x3c] ;  /* 0x00003c0001007983 */ /* 0x004ea20000300800 */
[----:B------:R-:W3:Y:S01]  /*c1a0*/  LDC R8, c[0x0][0x448] ;  /* 0x00011200ff087b82 */ /* 0x000ee20000000800 */
[----:B------:R-:W-:Y:S01]  /*c1b0*/  ULDC.64 UR4, c[0x0][0x2d8] ;  /* 0x0000b60000047ab9 */ /* 0x000fe20000000a00 */
[----:B------:R-:W-:Y:S01]  /*c1c0*/  ULDC.64 UR6, c[0x0][0x280] ;  /* 0x0000a00000067ab9 */ /* 0x000fe20000000a00 */
[----:B------:R-:W4:Y:S04]  /*c1d0*/  LDL.LU R4, [R1+0x30] ;  /* 0x0000300001047983 */ /* 0x000f280000300800 */
[----:B------:R-:W4:Y:S04]  /*c1e0*/  LDL.LU.64 R2, [R1+0x50] ;  /* 0x0000500001027983 */ /* 0x000f280000300a00 */
[----:B------:R-:W2:Y:S04]  /*c1f0*/  LDL.LU R6, [R1+0x2c] ;  /* 0x00002c0001067983 */ /* 0x000ea80000300800 */
[----:B------:R-:W2:Y:S01]  /*c200*/  LDL.LU R5, [R1+0x4] ;  /* 0x0000040001057983 */ /* 0x000ea20000300800 */
[----:B---3--:R-:W-:Y:S01]  /*c210*/  ISETP.NE.AND P0, PT, R8, 0x1, PT ;  /* 0x000000010800780c */ /* 0x008fe20003f05270 */
[----:B------:R-:W0:-:S12]  /*c220*/  S2R R9, SR_TID.X ;  /* 0x0000000000097919 */ /* 0x000e180000002100 */
[----:B------:R-:W3:Y:S01]  /*c230*/  @P0 LDC R7, c[0x0][0x450] ;  /* 0x00011400ff070b82 */ /* 0x000ee20000000800 */
[----:B0-----:R-:W-:-:S05]  /*c240*/  IMAD.SHL.U32 R11, R9, 0x8, RZ ;  /* 0x00000008090b7824 */ /* 0x001fca00078e00ff */
[----:B------:R-:W-:-:S04]  /*c250*/  LOP3.LUT R11, R11, 0x38, RZ, 0xc0, !PT ;  /* 0x000000380b0b7812 */ /* 0x000fc800078ec0ff */
[----:B-1----:R-:W-:Y:S01]  /*c260*/  LOP3.LUT R10, R11, 0x40, RZ, 0xfc, !PT ;  /* 0x000000400b0a7812 */ /* 0x002fe200078efcff */
[----:B----4-:R-:W-:Y:S02]  /*c270*/  IMAD.MOV.U32 R3, RZ, RZ, R4 ;  /* 0x000000ffff037224 */ /* 0x010fe400078e0004 */
[----:B------:R-:W0:Y:S01]  /*c280*/  S2R R4, SR_TID.X ;  /* 0x0000000000047919 */ /* 0x000e220000002100 */
[----:B------:R-:W-:-:S04]  /*c290*/  IMAD.WIDE.U32 R2, R16, UR4, R2 ;  /* 0x0000000410027c25 */ /* 0x000fc8000f8e0002 */
[----:B------:R-:W-:Y:S01]  /*c2a0*/  IMAD R3, R16, UR5, R3 ;  /* 0x0000000510037c24 */ /* 0x000fe2000f8e0203 */
[----:B------:R-:W-:Y:S02]  /*c2b0*/  ULDC.64 UR4, c[0x0][0x2e0] ;  /* 0x0000b80000047ab9 */ /* 0x000fe40000000a00 */
[----:B--2---:R-:W-:Y:S02]  /*c2c0*/  IMAD R0, R0, UR4, RZ ;  /* 0x0000000400007c24 */ /* 0x004fe4000f8e02ff */
[----:B------:R-:W-:-:S04]  /*c2d0*/  IMAD.WIDE.U32 R2, R6, UR4, R2 ;  /* 0x0000000406027c25 */ /* 0x000fc8000f8e0002 */
[----:B------:R-:W-:Y:S01]  /*c2e0*/  IMAD R0, R6, UR5, R0 ;  /* 0x0000000506007c24 */ /* 0x000fe2000f8e0200 */
[----:B------:R-:W-:Y:S01]  /*c2f0*/  ULDC.64 UR4, c[0x0][0x2d0] ;  /* 0x0000b40000047ab9 */ /* 0x000fe20000000a00 */
[C---:B0-----:R-:W-:Y:S01]  /*c300*/  LOP3.LUT R6, R4.reuse, 0x7f, RZ, 0xc0, !PT ;  /* 0x0000007f04067812 */ /* 0x041fe200078ec0ff */
[----:B------:R-:W-:-:S03]  /*c310*/  IMAD.SHL.U32 R4, R4, 0x10, RZ ;  /* 0x0000001004047824 */ /* 0x000fc600078e00ff */
[----:B------:R-:W-:-:S04]  /*c320*/  SHF.R.U32.HI R6, RZ, 0x3, R6 ;  /* 0x00000003ff067819 */ /* 0x000fc80000011606 */
[----:B------:R-:W-:Y:S02]  /*c330*/  LOP3.LUT R4, R6, 0x70, R4, 0xf8, !PT ;  /* 0x0000007006047812 */ /* 0x000fe400078ef804 */
[----:B------:R-:W0:Y:S01]  /*c340*/  @P0 LDC R6, c[0x0][0x44c] ;  /* 0x00011300ff060b82 */ /* 0x000e220000000800 */
[----:B------:R-:W-:Y:S02]  /*c350*/  IMAD.SHL.U32 R5, R5, 0x80, RZ ;  /* 0x0000008005057824 */ /* 0x000fe400078e00ff */
[----:B------:R-:W-:-:S03]  /*c360*/  IMAD.IADD R3, R3, 0x1, R0 ;  /* 0x0000000103037824 */ /* 0x000fc600078e0200 */
[----:B------:R-:W-:-:S05]  /*c370*/  LOP3.LUT R0, R4, R5, RZ, 0xfc, !PT ;  /* 0x0000000504007212 */ /* 0x000fca00078efcff */
[----:B------:R-:W-:Y:S02]  /*c380*/  IMAD.MOV.U32 R4, RZ, RZ, R0 ;  /* 0x000000ffff047224 */ /* 0x000fe400078e0000 */
[----:B0-----:R-:W-:-:S05]  /*c390*/  @P0 IMAD.HI.U32 R6, R0, R6, RZ ;  /* 0x0000000600060227 */ /* 0x001fca00078e00ff */
[----:B---3--:R-:W-:-:S05]  /*c3a0*/  @P0 SHF.R.U32.HI R4, RZ, R7, R6 ;  /* 0x00000007ff040219 */ /* 0x008fca0000011606 */
[----:B------:R-:W-:-:S04]  /*c3b0*/  IMAD.MOV R6, RZ, RZ, -R4 ;  /* 0x000000ffff067224 */ /* 0x000fc800078e0a04 */
[----:B------:R-:W-:Y:S01]  /*c3c0*/  IMAD R0, R8, R6, R0 ;  /* 0x0000000608007224 */ /* 0x000fe200078e0200 */
[----:B------:R-:W-:Y:S01]  /*c3d0*/  SHF.R.S32.HI R6, RZ, 0x1f, R4 ;  /* 0x0000001fff067819 */ /* 0x000fe20000011404 */
[----:B------:R-:W-:-:S04]  /*c3e0*/  IMAD.WIDE.U32 R2, R4, UR4, R2 ;  /* 0x0000000404027c25 */ /* 0x000fc8000f8e0002 */
[----:B------:R-:W-:-:S04]  /*c3f0*/  IMAD R6, R6, UR4, RZ ;  /* 0x0000000406067c24 */ /* 0x000fc8000f8e02ff */
[----:B------:R-:W-:Y:S01]  /*c400*/  IMAD R4, R4, UR5, R6 ;  /* 0x0000000504047c24 */ /* 0x000fe2000f8e0206 */
[----:B------:R-:W-:-:S03]  /*c410*/  ULDC.64 UR4, c[0x0][0x2c8] ;  /* 0x0000b20000047ab9 */ /* 0x000fc60000000a00 */
[----:B------:R-:W-:Y:S01]  /*c420*/  IMAD.IADD R3, R3, 0x1, R4 ;  /* 0x0000000103037824 */ /* 0x000fe200078e0204 */
[----:B------:R-:W-:Y:S01]  /*c430*/  SHF.R.S32.HI R4, RZ, 0x1f, R0 ;  /* 0x0000001fff047819 */ /* 0x000fe20000011400 */
[----:B------:R-:W-:-:S04]  /*c440*/  IMAD.WIDE.U32 R2, R0, UR4, R2 ;  /* 0x0000000400027c25 */ /* 0x000fc8000f8e0002 */
[----:B------:R-:W-:Y:S01]  /*c450*/  IMAD R4, R4, UR4, RZ ;  /* 0x0000000404047c24 */ /* 0x000fe2000f8e02ff */
[----:B------:R-:W-:Y:S02]  /*c460*/  ULDC UR4, c[0x0][0x2b8] ;  /* 0x0000ae0000047ab9 */ /* 0x000fe40000000800 */
[----:B------:R-:W-:Y:S02]  /*c470*/  ISETP.GE.AND P1, PT, R10, UR4, PT ;  /* 0x000000040a007c0c */ /* 0x000fe4000bf26270 */
[----:B------:R0:W5:Y:S01]  /*c480*/  LDL R10, [R1+0x24] ;  /* 0x00002400010a7983 */ /* 0x0001620000100800 */
[----:B------:R-:W-:Y:S01]  /*c490*/  IMAD R0, R0, UR5, R4 ;  /* 0x0000000500007c24 */ /* 0x000fe2000f8e0204 */
[----:B------:R-:W-:Y:S02]  /*c4a0*/  LOP3.LUT R9, R11, 0x80, RZ, 0xfc, !PT ;  /* 0x000000800b097812 */ /* 0x000fe400078efcff */
[----:B------:R-:W-:Y:S01]  /*c4b0*/  LEA R4, P3, R2, UR6, 0x1 ;  /* 0x0000000602047c11 */ /* 0x000fe2000f8608ff */
[----:B------:R-:W-:Y:S01]  /*c4c0*/  IMAD.IADD R0, R3, 0x1, R0 ;  /* 0x0000000103007824 */ /* 0x000fe200078e0200 */
[----:B------:R-:W-:-:S02]  /*c4d0*/  ISETP.GE.AND P2, PT, R11, UR4, PT ;  /* 0x000000040b007c0c */ /* 0x000fc4000bf46270 */
[----:B------:R-:W-:Y:S01]  /*c4e0*/  ISETP.GE.AND P0, PT, R9, UR4, PT ;  /* 0x0000000409007c0c */ /* 0x000fe2000bf06270 */
[----:B------:R-:W-:Y:S01]  /*c4f0*/  UMOV UR4, 0xffffffff ;  /* 0xffffffff00047882 */ /* 0x000fe20000000000 */
[----:B------:R-:W-:Y:S02]  /*c500*/  LEA.HI.X R3, R2, UR7, R0, 0x1, P3 ;  /* 0x0000000702037c11 */ /* 0x000fe400098f0c00 */
[----:B0-----:R-:W-:Y:S09]  /*c510*/  BRA.DIV UR4, `(.L_x_249) ;  /* 0x0000004204cc7947 */ /* 0x001ff2000b800000 */
[----:B------:R-:W2:Y:S01]  /*c520*/  LDL.LU R7, [R1+0x40] ;  /* 0x0000400001077983 */ /* 0x000ea20000300800 */
[----:B------:R-:W0:Y:S02]  /*c530*/  S2R R6, SR_TID.X ;  /* 0x0000000000067919 */ /* 0x000e240000002100 */
[----:B0-----:R-:W-:-:S04]  /*c540*/  LOP3.LUT R6, R6, 0x7f, RZ, 0xc0, !PT ;  /* 0x0000007f06067812 */ /* 0x001fc800078ec0ff */
[----:B------:R-:W-:-:S05]  /*c550*/  SHF.R.U32.HI R6, RZ, 0x3, R6 ;  /* 0x00000003ff067819 */ /* 0x000fca0000011606 */
[----:B------:R-:W-:Y:S02]  /*c560*/  IMAD.IADD R0, R6, 0x1, R5 ;  /* 0x0000000106007824 */ /* 0x000fe400078e0205 */
[----:B------:R-:W0:Y:S02]  /*c570*/  S2R R6, SR_TID.X ;  /* 0x0000000000067919 */ /* 0x000e240000002100 */
[----:B------:R-:W-:Y:S01]  /*c580*/  VIADD R5, R0, 0x10 ;  /* 0x0000001000057836 */ /* 0x000fe20000000000 */
[----:B------:R-:W-:Y:S01]  /*c590*/  SHFL.IDX PT, R9, R3, 0x1, 0x181f ;  /* 0x00381f0003097f89 */ /* 0x000fe200000e0000 */
[----:B0-----:R-:W-:-:S03]  /*c5a0*/  IMAD.SHL.U32 R11, R6, 0x8, RZ ;  /* 0x00000008060b7824 */ /* 0x001fc600078e00ff */
[----:B------:R-:W-:Y:S02]  /*c5b0*/  SHFL.IDX PT, R6, R3, RZ, 0x181f ;  /* 0x00181fff03067589 */ /* 0x000fe400000e0000 */
[----:B------:R-:W-:Y:S01]  /*c5c0*/  LOP3.LUT R11, R11, 0x38, RZ, 0xc0, !PT ;  /* 0x000000380b0b7812 */ /* 0x000fe200078ec0ff */
[----:B--2---:R-:W-:Y:S02]  /*c5d0*/  IMAD R2, R7, R8, RZ ;  /* 0x0000000807027224 */ /* 0x004fe400078e02ff */
[----:B------:R-:W0:Y:S03]  /*c5e0*/  SHFL.IDX PT, R7, R4, RZ, 0x181f ;  /* 0x00181fff04077589 */ /* 0x000e2600000e0000 */
[-C--:B------:R-:W-:Y:S02]  /*c5f0*/  ISETP.GE.AND P4, PT, R0, R2.reuse, PT ;  /* 0x000000020000720c */ /* 0x080fe40003f86270 */
[----:B------:R-:W-:-:S02]  /*c600*/  ISETP.GE.AND P3, PT, R5, R2, PT ;  /* 0x000000020500720c */ /* 0x000fc40003f66270 */
[----:B------:R-:W1:Y:S09]  /*c610*/  SHFL.IDX PT, R5, R4, 0x1, 0x181f ;  /* 0x00381f0004057f89 */ /* 0x000e7200000e0000 */
[----:B0-----:R-:W-:-:S05]  /*c620*/  @!P4 LEA R7, P5, R11, R7, 0x1 ;  /* 0x000000070b07c211 */ /* 0x001fca00078a08ff */
[----:B------:R-:W-:-:S05]  /*c630*/  @!P4 IMAD.X R6, RZ, RZ, R6, P5 ;  /* 0x000000ffff06c224 */ /* 0x000fca00028e0606 */
[----:B------:R-:W-:-:S04]  /*c640*/  @!P4 LOP3.LUT R7, R7, R6, RZ, 0x3c, !PT ;  /* 0x000000060707c212 */ /* 0x000fc800078e3cff */
[----:B------:R-:W-:Y:S02]  /*c650*/  @!P4 LOP3.LUT R6, R7, R6, RZ, 0x3c, !PT ;  /* 0x000000060706c212 */ /* 0x000fe400078e3cff */
[----:B-1----:R-:W-:Y:S02]  /*c660*/  @!P3 LEA R8, P5, R11, R5, 0x1 ;  /* 0x000000050b08b211 */ /* 0x002fe400078a08ff */
[----:B------:R-:W-:-:S03]  /*c670*/  @!P4 LOP3.LUT R7, R7, R6, RZ, 0x3c, !PT ;  /* 0x000000060707c212 */ /* 0x000fc600078e3cff */
[----:B------:R-:W-:Y:S02]  /*c680*/  @!P3 IMAD.X R5, RZ, RZ, R9, P5 ;  /* 0x000000ffff05b224 */ /* 0x000fe400028e0609 */
[----:B-----5:R-:W-:Y:S04]  /*c690*/  @!P4 LDGSTS.E.BYPASS.LTC128B.128 [R10+0x10400], desc[UR40][R6.64], !P2 ;  /* 0x10400000060acfae */ /* 0x020fe8000d101d68 */
[----:B------:R-:W-:Y:S04]  /*c6a0*/  @!P4 LDGSTS.E.BYPASS.LTC128B.128 [R10+0x14400], desc[UR40][R6.64+0x80], !P1 ;  /* 0x14400080060acfae */ /* 0x000fe8000c901d68 */
[----:B------:R0:W-:Y:S02]  /*c6b0*/  @!P4 LDGSTS.E.BYPASS.LTC128B.128 [R10+0x18400], desc[UR40][R6.64+0x100], !P0 ;  /* 0x18400100060acfae */ /* 0x0001e4000c101d68 */
[----:B0-----:R-:W-:-:S02]  /*c6c0*/  @!P3 IMAD.MOV.U32 R6, RZ, RZ, R8 ;  /* 0x000000ffff06b224 */ /* 0x001fc400078e0008 */
[----:B------:R-:W-:Y:S02]  /*c6d0*/  @!P3 IMAD.MOV.U32 R7, RZ, RZ, R5 ;  /* 0x000000ffff07b224 */ /* 0x000fe400078e0005 */
[----:B------:R-:W-:-:S03]  /*c6e0*/  VIADD R5, R0, 0x20 ;  /* 0x0000002000057836 */ /* 0x000fc60000000000 */
[----:B------:R-:W-:Y:S04]  /*c6f0*/  @!P3 LDGSTS.E.BYPASS.LTC128B.128 [R10+0x10c00], desc[UR40][R6.64], !P2 ;  /* 0x10c00000060abfae */ /* 0x000fe8000d101d68 */
[----:B------:R-:W-:Y:S04]  /*c700*/  @!P3 LDGSTS.E.BYPASS.LTC128B.128 [R10+0x14c00], desc[UR40][R6.64+0x80], !P1 ;  /* 0x14c00080060abfae */ /* 0x000fe8000c901d68 */
[----:B------:R0:W-:Y:S01]  /*c710*/  @!P3 LDGSTS.E.BYPASS.LTC128B.128 [R10+0x18c00], desc[UR40][R6.64+0x100], !P0 ;  /* 0x18c00100060abfae */ /* 0x0001e2000c101d68 */
[----:B------:R-:W-:-:S03]  /*c720*/  ISETP.GE.AND P3, PT, R5, R2, PT ;  /* 0x000000020500720c */ /* 0x000fc60003f66270 */
[----:B------:R-:W1:Y:S04]  /*c730*/  SHFL.IDX PT, R5, R4, 0x2, 0x181f ;  /* 0x00581f0004057f89 */ /* 0x000e6800000e0000 */
[----:B------:R-:W0:Y:S06]  /*c740*/  SHFL.IDX PT, R8, R3, 0x2, 0x181f ;  /* 0x00581f0003087f89 */ /* 0x000e2c00000e0000 */
[----:B-1----:R-:W-:-:S05]  /*c750*/  @!P3 LEA R5, P4, R11, R5, 0x1 ;  /* 0x000000050b05b211 */ /* 0x002fca00078808ff */
[----:B0-----:R-:W-:-:S04]  /*c760*/  @!P3 IMAD.X R6, RZ, RZ, R8, P4 ;  /* 0x000000ffff06b224 */ /* 0x001fc800020e0608 */
[----:B------:R-:W-:Y:S02]  /*c770*/  @!P3 IMAD.MOV.U32 R7, RZ, RZ, R6 ;  /* 0x000000ffff07b224 */ /* 0x000fe400078e0006 */
[----:B------:R-:W-:Y:S02]  /*c780*/  @!P3 IMAD.MOV.U32 R6, RZ, RZ, R5 ;  /* 0x000000ffff06b224 */ /* 0x000fe400078e0005 */
[----:B------:R-:W-:-:S03]  /*c790*/  VIADD R5, R0, 0x30 ;  /* 0x0000003000057836 */ /* 0x000fc60000000000 */
[----:B------:R-:W-:Y:S04]  /*c7a0*/  @!P3 LDGSTS.E.BYPASS.LTC128B.128 [R10+0x11400], desc[UR40][R6.64], !P2 ;  /* 0x11400000060abfae */ /* 0x000fe8000d101d68 */
[----:B------:R-:W-:Y:S04]  /*c7b0*/  @!P3 LDGSTS.E.BYPASS.LTC128B.128 [R10+0x15400], desc[UR40][R6.64+0x80], !P1 ;  /* 0x15400080060abfae */ /* 0x000fe8000c901d68 */
[----:B------:R0:W-:Y:S01]  /*c7c0*/  @!P3 LDGSTS.E.BYPASS.LTC128B.128 [R10+0x19400], desc[UR40][R6.64+0x100], !P0 ;  /* 0x19400100060abfae */ /* 0x0001e2000c101d68 */
[----:B------:R-:W-:-:S03]  /*c7d0*/  ISETP.GE.AND P3, PT, R5, R2, PT ;  /* 0x000000020500720c */ /* 0x000fc60003f66270 */
[----:B------:R-:W1:Y:S04]  /*c7e0*/  SHFL.IDX PT, R5, R4, 0x3, 0x181f ;  /* 0x00781f0004057f89 */ /* 0x000e6800000e0000 */
[----:B0-----:R-:W0:Y:S06]  /*c7f0*/  SHFL.IDX PT, R6, R3, 0x3, 0x181f ;  /* 0x00781f0003067f89 */ /* 0x001e2c00000e0000 */
        /* <DEDUP_REMOVED lines=27> */
[----:B------:R-:W-:Y:S02]  /*c9b0*/  @!P3 LDGSTS.E.BYPASS.LTC128B.128 [R10+0x12c00], desc[UR40][R6.64], !P2 ;  /* 0x12c00000060abfae */ /* 0x000fe4000d101d68 */
[----:B------:R-:W-:Y:S02]  /*c9c0*/  ISETP.GE.AND P4, PT, R5, R2, PT ;  /* 0x000000020500720c */ /* 0x000fe40003f86270 */
[----:B------:R-:W0:Y:S04]  /*c9d0*/  SHFL.IDX PT, R5, R4, 0x6, 0x181f ;  /* 0x00d81f0004057f89 */ /* 0x000e2800000e0000 */
[----:B------:R-:W-:Y:S04]  /*c9e0*/  @!P3 LDGSTS.E.BYPASS.LTC128B.128 [R10+0x16c00], desc[UR40][R6.64+0x80], !P1 ;  /* 0x16c00080060abfae */ /* 0x000fe8000c901d68 */
[----:B------:R1:W-:Y:S04]  /*c9f0*/  @!P3 LDGSTS.E.BYPASS.LTC128B.128 [R10+0x1ac00], desc[UR40][R6.64+0x100], !P0 ;  /* 0x1ac00100060abfae */ /* 0x0003e8000c101d68 */
[----:B-1----:R-:W1:Y:S01]  /*ca00*/  SHFL.IDX PT, R6, R3, 0x6, 0x181f ;  /* 0x00d81f0003067f89 */ /* 0x002e6200000e0000 */
[----:B0-----:R-:W-:-:S05]  /*ca10*/  @!P4 LEA R5, P3, R11, R5, 0x1 ;  /* 0x000000050b05c211 */ /* 0x001fca00078608ff */
[----:B-1----:R-:W-:-:S04]  /*ca20*/  @!P4 IMAD.X R6, RZ, RZ, R6, P3 ;  /* 0x000000ffff06c224 */ /* 0x002fc800018e0606 */
[----:B------:R-:W-:Y:S02]  /*ca30*/  @!P4 IMAD.MOV.U32 R7, RZ, RZ, R6 ;  /* 0x000000ffff07c224 */ /* 0x000fe400078e0006 */
[----:B------:R-:W-:Y:S02]  /*ca40*/  @!P4 IMAD.MOV.U32 R6, RZ, RZ, R5 ;  /* 0x000000ffff06c224 */ /* 0x000fe400078e0005 */
[----:B------:R1:W2:Y:S04]  /*ca50*/  SHFL.IDX PT, R5, R3, 0x7, 0x181f ;  /* 0x00f81f0003057f89 */ /* 0x0002a800000e0000 */
[----:B------:R1:W-:Y:S04]  /*ca60*/  @!P4 LDGSTS.E.BYPASS.LTC128B.128 [R10+0x13400], desc[UR40][R6.64], !P2 ;  /* 0x13400000060acfae */ /* 0x0003e8000d101d68 */
[----:B------:R1:W-:Y:S04]  /*ca70*/  @!P4 LDGSTS.E.BYPASS.LTC128B.128 [R10+0x17400], desc[UR40][R6.64+0x80], !P1 ;  /* 0x17400080060acfae */ /* 0x0003e8000c901d68 */
[----:B------:R1:W-:Y:S04]  /*ca80*/  @!P4 LDGSTS.E.BYPASS.LTC128B.128 [R10+0x1b400], desc[UR40][R6.64+0x100], !P0 ;  /* 0x1b400100060acfae */ /* 0x0003e8000c101d68 */
[----:B------:R1:W3:Y:S02]  /*ca90*/  SHFL.IDX PT, R3, R4, 0x7, 0x181f ;  /* 0x00f81f0004037f89 */ /* 0x0002e400000e0000 */
.L_x_366:
[----:B------:R-:W-:Y:S01]  /*caa0*/  VIADD R0, R0, 0x70 ;  /* 0x0000007000007836 */ /* 0x000fe20000000000 */
[----:B------:R-:W-:Y:S04]  /*cab0*/  BSSY B0, `(.L_x_250) ;  /* 0x000000e000007945 */ /* 0x000fe80003800000 */
[----:B------:R-:W-:-:S13]  /*cac0*/  ISETP.GE.AND P3, PT, R0, R2, PT ;  /* 0x000000020000720c */ /* 0x000fda0003f66270 */
[----:B------:R-:W-:Y:S05]  /*cad0*/  @P3 BRA `(.L_x_251) ;  /* 0x00000000002c3947 */ /* 0x000fea0003800000 */
[----:B-1----:R-:W1:Y:S02]  /*cae0*/  S2R R4, SR_TID.X ;  /* 0x0000000000047919 */ /* 0x002e640000002100 */
[----:B-1----:R-:W-:-:S05]  /*caf0*/  IMAD.SHL.U32 R4, R4, 0x8, RZ ;  /* 0x0000000804047824 */ /* 0x002fca00078e00ff */
[----:B------:R-:W-:-:S04]  /*cb00*/  LOP3.LUT R4, R4, 0x38, RZ, 0xc0, !PT ;  /* 0x0000003804047812 */ /* 0x000fc800078ec0ff */
[----:B---3--:R-:W-:-:S05]  /*cb10*/  LEA R2, P3, R4, R3, 0x1 ;  /* 0x0000000304027211 */ /* 0x008fca00078608ff */
[----:B--2---:R-:W-:-:S05]  /*cb20*/  IMAD.X R3, RZ, RZ, R5, P3 ;  /* 0x000000ffff037224 */ /* 0x004fca00018e0605 */
[----:B------:R-:W-:Y:S01]  /*cb30*/  @!PT LDS RZ, [RZ] ;  /* 0x00000000fffff984 */ /* 0x000fe20000000800 */
[----:B------:R-:W-:Y:S01]  /*cb40*/  @!PT LDS RZ, [RZ] ;  /* 0x00000000fffff984 */ /* 0x000fe20000000800 */
[----:B------:R-:W-:Y:S01]  /*cb50*/  @!PT LDS RZ, [RZ] ;  /* 0x00000000fffff984 */ /* 0x000fe20000000800 */
[----:B------:R4:W-:Y:S04]  /*cb60*/  LDGSTS.E.BYPASS.LTC128B.128 [R10+0x13c00], desc[UR40][R2.64], !P2 ;  /* 0x13c00000020a7fae */ /* 0x0009e8000d101d68 */
[----:B------:R4:W-:Y:S04]  /*cb70*/  LDGSTS.E.BYPASS.LTC128B.128 [R10+0x17c00], desc[UR40][R2.64+0x80], !P1 ;  /* 0x17c00080020a7fae */ /* 0x0009e8000c901d68 */
[----:B------:R4:W-:Y:S02]  /*cb80*/  LDGSTS.E.BYPASS.LTC128B.128 [R10+0x1bc00], desc[UR40][R2.64+0x100], !P0 ;  /* 0x1bc00100020a7fae */ /* 0x0009e4000c101d68 */
.L_x_251:
[----:B------:R-:W-:Y:S05]  /*cb90*/  BSYNC B0 ;  /* 0x0000000000007941 */ /* 0x000fea0003800000 */
.L_x_250:
[----:B------:R-:W-:Y:S01]  /*cba0*/  NOP ;  /* 0x0000000000007918 */ /* 0x000fe20000000000 */
[----:B------:R-:W-:Y:S01]  /*cbb0*/  PLOP3.LUT P0, PT, PT, PT, PT, 0x80, 0x0 ;  /* 0x000000000000781c */ /* 0x000fe20003f0f070 */
[----:B01----:R-:W-:-:S12]  /*cbc0*/  VIADD R6, R18, 0x34800 ;  /* 0x0003480012067836 */ /* 0x003fd80000000000 */
.L_x_252:
[----:B------:R-:W-:Y:S02]  /*cbd0*/  PLOP3.LUT P1, PT, P1, P0, PT, 0xa2, 0x0 ;  /* 0x000000000000781c */ /* 0x000fe40000f21472 */
[----:B------:R-:W-:-:S08]  /*cbe0*/  @P0 R2UR P1, UR4, R18 ;  /* 0x00000000120402ca */ /* 0x000fd00000020000 */
[----:B------:R-:W-:-:S05]  /*cbf0*/  @P0 PLOP3.LUT P0, PT, P1, PT, PT, 0x80, 0x0 ;  /* 0x000000000000081c */ /* 0x000fca0000f0f070 */
[----:B------:R-:W-:Y:S01]  /*cc00*/  @!P1 SYNCS.ARRIVE.TRANS64.RED.A0T1 RZ, [UR4+0x34800], RZ ;  /* 0x034800ffffff99a7 */ /* 0x000fe20008200404 */
[----:B------:R-:W-:Y:S07]  /*cc10*/  @!P1 ARRIVES.LDGSTSBAR.64.TRANSCNT [UR4+0x34800] ;  /* 0x03480000ff0099b0 */ /* 0x000fee0008000a84 */
[----:B------:R-:W-:Y:S05]  /*cc20*/  @P0 BRA.U.ANY `(.L_x_252) ;  /* 0xfffffffd00e80947 */ /* 0x000fea000393ffff */
[----:B----4-:R-:W4:Y:S02]  /*cc30*/  LDL.LU R2, [R1+0x48] ;  /* 0x0000480001027983 */ /* 0x010f240000300800 */
[----:B----4-:R-:W-:-:S05]  /*cc40*/  VIADD R2, R2, 0x1 ;  /* 0x0000000102027836 */ /* 0x010fca0000000000 */
[----:B------:R0:W-:Y:S01]  /*cc50*/  STL [R1+0x48], R2 ;  /* 0x0000480201007387 */ /* 0x0001e20000100800 */
[----:B------:R-:W-:-:S04]  /*cc60*/  LEA.HI R0, R2, R2, RZ, 0x1 ;  /* 0x0000000202007211 */ /* 0x000fc800078f08ff */
[----:B------:R-:W-:-:S05]  /*cc70*/  LOP3.LUT R0, R0, 0xfffffffe, RZ, 0xc0, !PT ;  /* 0xfffffffe00007812 */ /* 0x000fca00078ec0ff */
[----:B------:R-:W-:-:S05]  /*cc80*/  IMAD.IADD R0, R2, 0x1, -R0 ;  /* 0x0000000102007824 */ /* 0x000fca00078e0a00 */
[----:B------:R-:W-:Y:S01]  /*cc90*/  SHF.L.U32 R0, R0, 0x1f, RZ ;  /* 0x0000001f00007819 */ /* 0x000fe200000006ff */
[----:B------:R-:W-:Y:S01]  /*cca0*/  NOP ;  /* 0x0000000000007918 */ /* 0x000fe20000000000 */
[----:B------:R0:W-:Y:S01]  /*ccb0*/  SYNCS.ARRIVE.TRANS64.A1T0 RZ, [R18+URZ+0x34800], RZ ;  /* 0x034800ff12ff79a7 */ /* 0x0001e2000810003f */
[----:B------:R-:W-:Y:S01]  /*ccc0*/  BSSY B0, `(.L_x_253) ;  /* 0x0000003000007945 */ /* 0x000fe20003800000 */
[----:B------:R-:W1:Y:S03]  /*ccd0*/  SYNCS.PHASECHK.TRANS64.TRYWAIT P0, [R18+URZ+0x34820], R0 ;  /* 0x03482000120075a7 */ /* 0x000e66000800017f */
[----:B01----:R-:W-:Y:S05]  /*cce0*/  @!P0 BRA `(.L_x_254) ;  /* 0x0000004400dc8947 */ /* 0x003fea0003800000 */
.L_x_367:
[----:B------:R-:W-:Y:S05]  /*ccf0*/  BSYNC B0 ;  /* 0x0000000000007941 */ /* 0x000fea0003800000 */
.L_x_253:
[----:B------:R-:W0:Y:S04]  /*cd00*/  LDL R2, [R1+0x38] ;  /* 0x0000380001027983 */ /* 0x000e280000100800 */
[----:B---3--:R-:W3:Y:S01]  /*cd10*/  LDL R3, [R1+0x28] ;  /* 0x0000280001037983 */ /* 0x008ee20000100800 */
[----:B------:R-:W-:Y:S01]  /*cd20*/  BSSY B0, `(.L_x_255) ;  /* 0x0000213000007945 */ /* 0x000fe20003800000 */
[----:B0-----:R-:W-:-:S05]  /*cd30*/  VIADD R0, R2, 0xfffffffe ;  /* 0xfffffffe02007836 */ /* 0x001fca0000000000 */
[----:B---3--:R-:W-:-:S13]  /*cd40*/  ISETP.GE.AND P0, PT, R0, R3, PT ;  /* 0x000000030000720c */ /* 0x008fda0003f06270 */
[----:B------:R-:W-:Y:S05]  /*cd50*/  @!P0 BRA `(.L_x_256) ;  /* 0x00000020003c8947 */ /* 0x000fea0003800000 */
[----:B------:R-:W3:Y:S04]  /*cd60*/  LDL.LU R2, [R1+0x58] ;  /* 0x0000580001027983 */ /* 0x000ee80000300800 */
[----:B--2---:R-:W2:Y:S04]  /*cd70*/  LDL.LU R5, [R1+0x34] ;  /* 0x0000340001057983 */ /* 0x004ea80000300800 */
[----:B------:R-:W4:Y:S01]  /*cd80*/  LDL.LU R4, [R1+0x44] ;  /* 0x0000440001047983 */ /* 0x000f220000300800 */
[----:B------:R-:W-:Y:S01]  /*cd90*/  LOP3.LUT R12, RZ, R3, RZ, 0x33, !PT ;  /* 0x00000003ff0c7212 */ /* 0x000fe200078e33ff */
[----:B------:R-:W-:Y:S01]  /*cda0*/  BSSY B2, `(.L_x_257) ;  /* 0x00000b5000027945 */ /* 0x000fe20003800000 */
[----:B---3--:R-:W-:-:S04]  /*cdb0*/  VIADD R2, R2, 0x1 ;  /* 0x0000000102027836 */ /* 0x008fc80000000000 */
[----:B--2---:R-:W-:-:S05]  /*cdc0*/  IMAD R2, R2, R5, RZ ;  /* 0x0000000502027224 */ /* 0x004fca00078e02ff */
[----:B----4-:R-:W-:-:S05]  /*cdd0*/  VIMNMX R4, R4, R2, PT ;  /* 0x0000000204047248 */ /* 0x010fca0003fe0100 */
[----:B------:R-:W-:-:S05]  /*cde0*/  IMAD.MOV R2, RZ, RZ, -R4 ;  /* 0x000000ffff027224 */ /* 0x000fca00078e0a04 */
[----:B------:R-:W-:-:S05]  /*cdf0*/  VIADDMNMX R12, R2, 0x1, R12, !PT ;  /* 0x00000001020c7846 */ /* 0x000fca000780010c */
[----:B------:R-:W-:-:S05]  /*ce00*/  IMAD.IADD R2, R4, 0x1, R12 ;  /* 0x0000000104027824 */ /* 0x000fca00078e020c */
[----:B------:R-:W-:-:S04]  /*ce10*/  LOP3.LUT R2, R2, 0x1, RZ, 0xc0, !PT ;  /* 0x0000000102027812 */ /* 0x000fc800078ec0ff */
[----:B------:R-:W-:-:S13]  /*ce20*/  ISETP.NE.U32.AND P0, PT, R2, 0x1, PT ;  /* 0x000000010200780c */ /* 0x000fda0003f05070 */
[----:B------:R-:W-:Y:S05]  /*ce30*/  @P0 BRA `(.L_x_258) ;  /* 0x0000000800ac0947 */ /* 0x000fea0003800000 */
[----:B------:R-:W2:Y:S04]  /*ce40*/  LDL R5, [R1+0x1c] ;  /* 0x00001c0001057983 */ /* 0x000ea80000100800 */
[----:B------:R-:W3:Y:S01]  /*ce50*/  LDL R3, [R1+0x14] ;  /* 0x0000140001037983 */ /* 0x000ee20000100800 */
[----:B------:R-:W-:Y:S01]  /*ce60*/  VIADD R9, R19, 0x1 ;  /* 0x0000000113097836 */ /* 0x000fe20000000000 */
[----:B------:R-:W-:Y:S04]  /*ce70*/  BSSY B1, `(.L_x_259) ;  /* 0x00000a3000017945 */ /* 0x000fe80003800000 */
[----:B------:R-:W-:-:S04]  /*ce80*/  ISETP.NE.AND P0, PT, R9, 0x2, PT ;  /* 0x000000020900780c */ /* 0x000fc80003f05270 */
[----:B------:R-:W-:Y:S02]  /*ce90*/  SEL R13, RZ, 0x1, P0 ;  /* 0x00000001ff0d7807 */ /* 0x000fe40000000000 */
[----:B------:R-:W-:Y:S02]  /*cea0*/  SEL R9, R9, RZ, P0 ;  /* 0x000000ff09097207 */ /* 0x000fe40000000000 */
[----:B--2---:R-:W-:Y:S02]  /*ceb0*/  LOP3.LUT P1, RZ, R5, 0x1, RZ, 0xc0, !PT ;  /* 0x0000000105ff7812 */ /* 0x004fe4000782c0ff */
[----:B---3--:R-:W-:-:S11]  /*cec0*/  LOP3.LUT R13, R3, R13, RZ, 0x3c, !PT ;  /* 0x0000000d030d7212 */ /* 0x008fd600078e3cff */
[----:B------:R-:W-:Y:S05]  /*ced0*/  @!P1 BRA `(.L_x_260) ;  /* 0x0000000800709947 */ /* 0x000fea0003800000 */
[----:B------:R-:W-:Y:S01]  /*cee0*/  ULDC.64 UR4, c[0x0][0x418] ;  /* 0x0001060000047ab9 */ /* 0x000fe20000000a00 */
[----:B------:R-:W-:Y:S01]  /*cef0*/  IMAD.MOV.U32 R5, RZ, RZ, R17 ;  /* 0x000000ffff057224 */ /* 0x000fe200078e0011 */
[----:B------:R-:W-:-:S04]  /*cf00*/  ISETP.NE.U32.AND P0, PT, RZ, UR4, PT ;  /* 0x00000004ff007c0c */ /* 0x000fc8000bf05070 */
[----:B------:R-:W-:-:S13]  /*cf10*/  ISETP.NE.AND.EX P0, PT, RZ, UR5, PT, P0 ;  /* 0x00000005ff007c0c */ /* 0x000fda000bf05300 */
[----:B------:R-:W-:Y:S05]  /*cf20*/  @!P0 BRA `(.L_x_261) ;  /* 0x00000000004c8947 */ /* 0x000fea0003800000 */
[----:B------:R-:W2:Y:S01]  /*cf30*/  LDL R10, [R1+0x20] ;  /* 0x00002000010a7983 */ /* 0x000ea20000100800 */
[----:B------:R-:W0:Y:S01]  /*cf40*/  LDC R7, c[0x0][0x43c] ;  /* 0x00010f00ff077b82 */ /* 0x000e220000000800 */
[----:B------:R-:W-:Y:S02]  /*cf50*/  ULDC.64 UR6, c[0x0][0x428] ;  /* 0x00010a0000067ab9 */ /* 0x000fe40000000a00 */
[----:B------:R-:W3:Y:S01]  /*cf60*/  LDL R8, [R1+0x10] ;  /* 0x0000100001087983 */ /* 0x000ee20000100800 */
[----:B0-----:R-:W-:-:S13]  /*cf70*/  ISETP.NE.AND P0, PT, R7, 0x1, PT ;  /* 0x000000010700780c */ /* 0x001fda0003f05270 */
[----:B------:R-:W0:Y:S02]  /*cf80*/  @P0 LDC.64 R2, c[0x0][0x440] ;  /* 0x00011000ff020b82 */ /* 0x000e240000000a00 */
[----:B0-----:R-:W-:-:S04]  /*cf90*/  @P0 IMAD.HI.U32 R5, R0, R2, RZ ;  /* 0x0000000200050227 */ /* 0x001fc800078e00ff */
[----:B------:R-:W-:Y:S01]  /*cfa0*/  IMAD.MOV.U32 R2, RZ, RZ, R0 ;  /* 0x000000ffff027224 */ /* 0x000fe200078e0000 */
[----:B------:R-:W-:-:S05]  /*cfb0*/  @P0 SHF.R.U32.HI R2, RZ, R3, R5 ;  /* 0x00000003ff020219 */ /* 0x000fca0000011605 */
[----:B------:R-:W-:-:S04]  /*cfc0*/  IMAD.MOV R3, RZ, RZ, -R2 ;  /* 0x000000ffff037224 */ /* 0x000fc800078e0a02 */
[----:B------:R-:W-:Y:S01]  /*cfd0*/  IMAD R0, R7, R3, R0 ;  /* 0x0000000307007224 */ /* 0x000fe200078e0200 */
[----:B------:R-:W-:Y:S01]  /*cfe0*/  SHF.R.S32.HI R3, RZ, 0x1f, R2 ;  /* 0x0000001fff037819 */ /* 0x000fe20000011402 */
[----:B--2---:R-:W-:-:S04]  /*cff0*/  IMAD R5, R10, UR6, RZ ;  /* 0x000000060a057c24 */ /* 0x004fc8000f8e02ff */
[C---:B---3--:R-:W-:Y:S02]  /*d000*/  IMAD R5, R8.reuse, UR7, R5 ;  /* 0x0000000708057c24 */ /* 0x048fe4000f8e0205 */
[----:B------:R-:W-:-:S04]  /*d010*/  IMAD.WIDE.U32 R2, R8, UR6, R2 ;  /* 0x0000000608027c25 */ /* 0x000fc8000f8e0002 */
[----:B------:R-:W-:Y:S01]  /*d020*/  IMAD.IADD R3, R5, 0x1, R3 ;  /* 0x0000000105037824 */ /* 0x000fe200078e0203 */
[----:B------:R-:W-:-:S04]  /*d030*/  LEA R10, P0, R2, UR4, 0x2 ;  /* 0x00000004020a7c11 */ /* 0x000fc8000f8010ff */
[----:B------:R-:W-:-:S05]  /*d040*/  LEA.HI.X R11, R2, UR5, R3, 0x2, P0 ;  /* 0x00000005020b7c11 */ /* 0x000fca00080f1403 */
[----:B------:R0:W5:Y:S04]  /*d050*/  LDG.E R5, desc[UR40][R10.64] ;  /* 0x000000280a057981 */ /* 0x000168000c1e1900 */
.L_x_261:
[----:B------:R-:W-:Y:S01]  /*d060*/  IMAD R3, R9, 0x8, R18 ;  /* 0x0000000809037824 */ /* 0x000fe200078e0212 */
[----:B------:R-:W-:Y:S01]  /*d070*/  SHF.L.U32 R2, R13, 0x1f, RZ ;  /* 0x0000001f0d027819 */ /* 0x000fe200000006ff */
[----:B------:R-:W-:Y:S03]  /*d080*/  BSSY B3, `(.L_x_262) ;  /* 0x0000003000037945 */ /* 0x000fe60003800000 */
[----:B------:R-:W1:Y:S02]  /*d090*/  SYNCS.PHASECHK.TRANS64.TRYWAIT P0, [R3+URZ+0x34840], R2 ;  /* 0x03484002030075a7 */ /* 0x000e64000800017f */
[----:B-1----:R-:W-:Y:S05]  /*d0a0*/  @!P0 BRA `(.L_x_263) ;  /* 0x0000004400008947 */ /* 0x002fea0003800000 */
.L_x_368:
[----:B------:R-:W-:Y:S05]  /*d0b0*/  BSYNC B3 ;  /* 0x0000000000037941 */ /* 0x000fea0003800000 */
.L_x_262:
[----:B------:R-:W2:Y:S01]  /*d0c0*/  S2R R7, SR_TID.X ;  /* 0x0000000000077919 */ /* 0x000ea20000002100 */
[----:B------:R-:W-:Y:S01]  /*d0d0*/  BSSY B3, `(.L_x_264) ;  /* 0x000000b000037945 */ /* 0x000fe20003800000 */
[----:B--2---:R-:W-:-:S04]  /*d0e0*/  LOP3.LUT R7, R7, 0x7f, RZ, 0xc0, !PT ;  /* 0x0000007f07077812 */ /* 0x004fc800078ec0ff */
[----:B------:R-:W-:-:S13]  /*d0f0*/  ISETP.NE.AND P1, PT, R7, RZ, PT ;  /* 0x000000ff0700720c */ /* 0x000fda0003f25270 */
[----:B------:R-:W-:Y:S05]  /*d100*/  @P1 BRA `(.L_x_265) ;  /* 0x00000000001c1947 */ /* 0x000fea0003800000 */
[----:B------:R-:W2:Y:S01]  /*d110*/  S2R R7, SR_TID.X ;  /* 0x0000000000077919 */ /* 0x000ea20000002100 */
[----:B-1----:R-:W-:-:S04]  /*d120*/  IMAD.MOV.U32 R2, RZ, RZ, 0xc000 ;  /* 0x0000c000ff027424 */ /* 0x002fc800078e00ff */
[----:B------:R3:W-:Y:S01]  /*d130*/  SYNCS.ARRIVE.TRANS64 RZ, [R3+URZ+0x34830], R2 ;  /* 0x0348300203ff79a7 */ /* 0x0007e2000800003f */
[----:B--2---:R-:W-:-:S04]  /*d140*/  LOP3.LUT R7, R7, 0x1f, RZ, 0xc0, !PT ;  /* 0x0000001f07077812 */ /* 0x004fc800078ec0ff */
[----:B------:R-:W-:-:S13]  /*d150*/  ISETP.NE.AND P0, PT, R7, RZ, PT ;  /* 0x000000ff0700720c */ /* 0x000fda0003f05270 */
[----:B---3--:R-:W-:Y:S05]  /*d160*/  @!P0 BRA `(.L_x_265) ;  /* 0x0000000000048947 */ /* 0x008fea0003800000 */
[----:B------:R-:W-:Y:S01]  /*d170*/  BPT.TRAP 0x1 ;  /* 0x000000040000795c */ /* 0x000fe20000300000 */
.L_x_265:
[----:B------:R-:W-:Y:S05]  /*d180*/  BSYNC B3 ;  /* 0x0000000000037941 */ /* 0x000fea0003800000 */
.L_x_264:
[----:B-1----:R-:W2:Y:S01]  /*d190*/  LDL R2, [R1+0x18] ;  /* 0x0000180001027983 */ /* 0x002ea20000100800 */
[----:B------:R-:W-:Y:S01]  /*d1a0*/  IMAD.MOV.U32 R14, RZ, RZ, RZ ;  /* 0x000000ffff0e7224 */ /* 0x000fe200078e00ff */
[----:B------:R-:W-:Y:S01]  /*d1b0*/  UIADD3 UR4, UP0, UR38, 0x370, URZ ;  /* 0x0000037026047890 */ /* 0x000fe2000ff1e03f */
[----:B------:R-:W-:Y:S01]  /*d1c0*/  IMAD R8, R9, 0xc000, R18 ;  /* 0x0000c00009087824 */ /* 0x000fe200078e0212 */
[----:B------:R-:W-:Y:S01]  /*d1d0*/  PLOP3.LUT P0, PT, PT, PT, PT, 0x80, 0x0 ;  /* 0x000000000000781c */ /* 0x000fe20003f0f070 */
[----:B------:R-:W-:Y:S01]  /*d1e0*/  VIADD R3, R3, 0x34830 ;  /* 0x0003483003037836 */ /* 0x000fe20000000000 */
[----:B------:R-:W-:Y:S01]  /*d1f0*/  R2UR UR10, R14 ;  /* 0x000000000e0a72ca */ /* 0x000fe200000e0000 */
[----:B------:R-:W-:Y:S01]  /*d200*/  VIADD R7, R8, 0x1c400 ;  /* 0x0001c40008077836 */ /* 0x000fe20000000000 */
[----:B------:R-:W-:Y:S01]  /*d210*/  UIADD3.X UR5, URZ, UR39, URZ, UP0, !UPT ;  /* 0x000000273f057290 */ /* 0x000fe200087fe43f */
[----:B------:R-:W-:Y:S01]  /*d220*/  UMOV UR6, 0x0 ;  /* 0x0000000000067882 */ /* 0x000fe20000000000 */
[----:B------:R-:W-:Y:S01]  /*d230*/  UMOV UR7, 0x14f00000 ;  /* 0x14f0000000077882 */ /* 0x000fe20000000000 */
[----:B--2---:R-:W-:-:S10]  /*d240*/  IMAD R2, R0, 0x80, R2 ;  /* 0x0000008000027824 */ /* 0x004fd400078e0202 */
.L_x_266:
[----:B------:R-:W-:-:S13]  /*d250*/  @P0 ELECT P2, URZ, PT ;  /* 0x00000000003f082f */ /* 0x000fda0003840000 */
[----:B-----5:R-:W-:Y:S02]  /*d260*/  @P2 R2UR UR13, R5 ;  /* 0x00000000050d22ca */ /* 0x020fe400000e0000 */
[----:B------:R-:W-:Y:S02]  /*d270*/  @P2 R2UR UR12, R16 ;  /* 0x00000000100c22ca */ /* 0x000fe400000e0000 */
[----:B------:R-:W-:Y:S02]  /*d280*/  @P2 R2UR UR11, R2 ;  /* 0x00000000020b22ca */ /* 0x000fe400000e0000 */
[----:B------:R-:W-:Y:S02]  /*d290*/  @P2 R2UR UR9, R3 ;  /* 0x00000000030922ca */ /* 0x000fe400000e0000 */
[----:B------:R-:W-:Y:S02]  /*d2a0*/  @P2 R2UR UR8, R7 ;  /* 0x00000000070822ca */ /* 0x000fe400000e0000 */
[----:B------:R-:W-:-:S02]  /*d2b0*/  @P2 PLOP3.LUT P0, PT, P2, PT, PT, 0x8, 0x0 ;  /* 0x000000000000281c */ /* 0x000fc4000170e170 */
[----:B------:R-:W-:-:S09]  /*d2c0*/  PLOP3.LUT P2, PT, PT, PT, PT, 0x8, 0x0 ;  /* 0x000000000000781c */ /* 0x000fd20003f4e170 */
[----:B------:R1:W-:Y:S02]  /*d2d0*/  UTMALDG.4D [UR8], [UR4], desc[UR6] ;  /* 0x00000608040075b4 */ /* 0x0003e40008019000 */
[----:B-1----:R-:W-:Y:S05]  /*d2e0*/  @P0 BRA.U.ANY `(.L_x_266) ;  /* 0xfffffffd00d80947 */ /* 0x002fea000393ffff */
[----:B------:R-:W-:Y:S01]  /*d2f0*/  IMAD.MOV.U32 R15, RZ, RZ, 0x40 ;  /* 0x00000040ff0f7424 */ /* 0x000fe200078e00ff */
[----:B------:R-:W-:Y:S01]  /*d300*/  PLOP3.LUT P0, PT, PT, PT, PT, 0x80, 0x0 ;  /* 0x000000000000781c */ /* 0x000fe20003f0f070 */
[----:B------:R-:W-:Y:S01]  /*d310*/  VIADD R7, R8, 0x20400 ;  /* 0x0002040008077836 */ /* 0x000fe20000000000 */
[----:B------:R-:W-:Y:S01]  /*d320*/  UMOV UR6, 0x0 ;  /* 0x0000000000067882 */ /* 0x000fe20000000000 */
[----:B------:R-:W-:Y:S01]  /*d330*/  UMOV UR7, 0x14f00000 ;  /* 0x14f0000000077882 */ /* 0x000fe20000000000 */
[----:B------:R-:W-:-:S15]  /*d340*/  R2UR UR10, R15 ;  /* 0x000000000f0a72ca */ /* 0x000fde00000e0000 */
.L_x_267:
[----:B------:R-:W-:-:S13]  /*d350*/  @P0 ELECT P2, URZ, PT ;  /* 0x00000000003f082f */ /* 0x000fda0003840000 */
[----:B------:R-:W-:Y:S02]  /*d360*/  @P2 R2UR UR13, R5 ;  /* 0x00000000050d22ca */ /* 0x000fe400000e0000 */
        /* <DEDUP_REMOVED lines=8> */
[----:B------:R-:W-:Y:S01]  /*d3f0*/  PLOP3.LUT P0, PT, PT, PT, PT, 0x80, 0x0 ;  /* 0x000000000000781c */ /* 0x000fe20003f0f070 */
[----:B------:R-:W-:Y:S01]  /*d400*/  VIADD R8, R8, 0x24400 ;  /* 0x0002440008087836 */ /* 0x000fe20000000000 */
[----:B------:R-:W-:Y:S01]  /*d410*/  UMOV UR6, 0x0 ;  /* 0x0000000000067882 */ /* 0x000fe20000000000 */
[----:B------:R-:W-:Y:S01]  /*d420*/  UMOV UR7, 0x14f00000 ;  /* 0x14f0000000077882 */ /* 0x000fe20000000000 */
[----:B------:R-:W-:-:S09]  /*d430*/  UMOV UR10, 0x80 ;  /* 0x00000080000a7882 */ /* 0x000fd20000000000 */
.L_x_268:
        /* <DEDUP_REMOVED lines=10> */
[----:B------:R-:W2:Y:S01]  /*d4e0*/  LDL.LU R7, [R1+0x14] ;  /* 0x0000140001077983 */ /* 0x000ea20000300800 */
[----:B------:R-:W-:Y:S01]  /*d4f0*/  IMAD R3, R19, 0x8, R6 ;  /* 0x0000000813037824 */ /* 0x000fe200078e0206 */
[----:B------:R-:W-:Y:S01]  /*d500*/  BSSY B3, `(.L_x_269) ;  /* 0x0000004000037945 */ /* 0x000fe20003800000 */
[----:B--2---:R-:W-:-:S04]  /*d510*/  SHF.L.U32 R2, R7, 0x1f, RZ ;  /* 0x0000001f07027819 */ /* 0x004fc800000006ff */
[----:B------:R-:W1:Y:S02]  /*d520*/  SYNCS.PHASECHK.TRANS64.TRYWAIT P0, [R3+URZ+0x60], R2 ;  /* 0x00006002030075a7 */ /* 0x000e64000800017f */
[----:B-1----:R-:W-:Y:S05]  /*d530*/  @!P0 BRA `(.L_x_270) ;  /* 0x0000003c00f08947 */ /* 0x002fea0003800000 */
.L_x_369:
[----:B------:R-:W-:Y:S05]  /*d540*/  BSYNC B3 ;  /* 0x0000000000037941 */ /* 0x000fea0003800000 */
.L_x_269:
[----:B------:R-:W-:Y:S01]  /*d550*/  BSSY B3, `(.L_x_271) ;  /* 0x000000c000037945 */ /* 0x000fe20003800000 */
[----:B0-----:R-:W-:Y:S02]  /*d560*/  IMAD.MOV.U32 R10, RZ, RZ, 0x0 ;  /* 0x00000000ff0a7424 */ /* 0x001fe400078e00ff */
[----:B------:R-:W-:Y:S01]  /*d570*/  IMAD.MOV.U32 R11, RZ, RZ, 0x14f00000 ;  /* 0x14f00000ff0b7424 */ /* 0x000fe200078e00ff */
[----:B------:R-:W-:Y:S06]  /*d580*/  @P1 BRA `(.L_x_272) ;  /* 0x0000000000201947 */ /* 0x000fec0003800000 */
[----:B------:R-:W0:Y:S01]  /*d590*/  S2R R7, SR_TID.X ;  /* 0x0000000000077919 */ /* 0x000e220000002100 */
[----:B-1----:R-:W-:Y:S02]  /*d5a0*/  IMAD R2, R19, 0x8, R18 ;  /* 0x0000000813027824 */ /* 0x002fe400078e0212 */
[----:B------:R-:W-:-:S04]  /*d5b0*/  IMAD.MOV.U32 R3, RZ, RZ, 0x8000 ;  /* 0x00008000ff037424 */ /* 0x000fc800078e00ff */
[----:B------:R2:W-:Y:S01]  /*d5c0*/  SYNCS.ARRIVE.TRANS64 RZ, [R2+URZ+0x34850], R3 ;  /* 0x0348500302ff79a7 */ /* 0x0005e2000800003f */
[----:B0-----:R-:W-:-:S04]  /*d5d0*/  LOP3.LUT R7, R7, 0x1f, RZ, 0xc0, !PT ;  /* 0x0000001f07077812 */ /* 0x001fc800078ec0ff */
[----:B------:R-:W-:-:S13]  /*d5e0*/  ISETP.NE.AND P0, PT, R7, RZ, PT ;  /* 0x000000ff0700720c */ /* 0x000fda0003f05270 */
[----:B--2---:R-:W-:Y:S05]  /*d5f0*/  @!P0 BRA `(.L_x_272) ;  /* 0x0000000000048947 */ /* 0x004fea0003800000 */
[----:B------:R-:W-:Y:S01]  /*d600*/  BPT.TRAP 0x1 ;  /* 0x000000040000795c */ /* 0x000fe20000300000 */
.L_x_272:
[----:B------:R-:W-:Y:S05]  /*d610*/  BSYNC B3 ;  /* 0x0000000000037941 */ /* 0x000fea0003800000 */
.L_x_271:
[----:B------:R-:W2:Y:S04]  /*d620*/  LDL R7, [R1+0x18] ;  /* 0x0000180001077983 */ /* 0x000ea80000100800 */
[----:B-1----:R-:W2:Y:S01]  /*d630*/  LDL.LU R2, [R1+0x8] ;  /* 0x0000080001027983 */ /* 0x002ea20000300800 */
[----:B------:R-:W-:Y:S01]  /*d640*/  R2UR UR10, R14 ;  /* 0x000000000e0a72ca */ /* 0x000fe200000e0000 */
[C-C-:B------:R-:W-:Y:S01]  /*d650*/  IMAD R3, R19.reuse, 0x8, R18.reuse ;  /* 0x0000000813037824 */ /* 0x140fe200078e0212 */
[----:B------:R-:W-:Y:S01]  /*d660*/  R2UR UR6, R10 ;  /* 0x000000000a0672ca */ /* 0x000fe200000e0000 */
[----:B------:R-:W-:Y:S01]  /*d670*/  IMAD R8, R19, 0x8000, R18 ;  /* 0x0000800013087824 */ /* 0x000fe200078e0212 */
[----:B------:R-:W-:Y:S01]  /*d680*/  R2UR UR7, R11 ;  /* 0x000000000b0772ca */ /* 0x000fe200000e0000 */
[----:B------:R-:W-:Y:S01]  /*d690*/  UIADD3 UR4, UP0, UR38, 0x470, URZ ;  /* 0x0000047026047890 */ /* 0x000fe2000ff1e03f */
[----:B------:R-:W-:Y:S01]  /*d6a0*/  PLOP3.LUT P0, PT, PT, PT, PT, 0x80, 0x0 ;  /* 0x000000000000781c */ /* 0x000fe20003f0f070 */
[----:B------:R-:W-:-:S02]  /*d6b0*/  VIADD R3, R3, 0x34850 ;  /* 0x0003485003037836 */ /* 0x000fc40000000000 */
[----:B------:R-:W-:Y:S01]  /*d6c0*/  UIADD3.X UR5, URZ, UR39, URZ, UP0, !UPT ;  /* 0x000000273f057290 */ /* 0x000fe200087fe43f */
[----:B--2---:R-:W-:Y:S02]  /*d6d0*/  IMAD R2, R2, 0x80, R7 ;  /* 0x0000008002027824 */ /* 0x004fe400078e0207 */
[----:B------:R-:W-:-:S09]  /*d6e0*/  VIADD R7, R8, 0x400 ;  /* 0x0000040008077836 */ /* 0x000fd20000000000 */
.L_x_273:
        /* <DEDUP_REMOVED lines=9> */
[----:B0-----:R-:W-:Y:S05]  /*d780*/  @P0 BRA.U.ANY `(.L_x_273) ;  /* 0xfffffffd00d80947 */ /* 0x001fea000393ffff */
[----:B------:R-:W-:Y:S01]  /*d790*/  R2UR UR10, R15 ;  /* 0x000000000f0a72ca */ /* 0x000fe200000e0000 */
[----:B------:R-:W-:Y:S01]  /*d7a0*/  VIADD R8, R8, 0x4400 ;  /* 0x0000440008087836 */ /* 0x000fe20000000000 */
[----:B------:R-:W-:Y:S02]  /*d7b0*/  R2UR UR6, R10 ;  /* 0x000000000a0672ca */ /* 0x000fe400000e0000 */
[----:B------:R-:W-:Y:S02]  /*d7c0*/  R2UR UR7, R11 ;  /* 0x000000000b0772ca */ /* 0x000fe400000e0000 */
[----:B------:R-:W-:-:S13]  /*d7d0*/  PLOP3.LUT P0, PT, PT, PT, PT, 0x80, 0x0 ;  /* 0x000000000000781c */ /* 0x000fda0003f0f070 */
.L_x_274:
        /* <DEDUP_REMOVED lines=10> */
[----:B------:R0:W-:Y:S01]  /*d880*/  STL [R1+0x8], R0 ;  /* 0x0000080001007387 */ /* 0x0001e20000100800 */
[----:B------:R-:W-:-:S07]  /*d890*/  IMAD.MOV.U32 R17, RZ, RZ, R5 ;  /* 0x000000ffff117224 */ /* 0x000fce00078e0005 */
.L_x_260:
[----:B------:R-:W-:Y:S05]  /*d8a0*/  BSYNC B1 ;  /* 0x0000000000017941 */ /* 0x000fea0003800000 */
.L_x_259:
[----:B0-----:R-:W2:Y:S01]  /*d8b0*/  LDL.LU R0, [R1+0x38] ;  /* 0x0000380001007983 */ /* 0x001ea20000300800 */
[----:B------:R-:W-:-:S03]  /*d8c0*/  IMAD.MOV.U32 R19, RZ, RZ, R9 ;  /* 0x000000ffff137224 */ /* 0x000fc600078e0009 */
[----:B------:R0:W-:Y:S02]  /*d8d0*/  STL [R1+0x14], R13 ;  /* 0x0000140d01007387 */ /* 0x0001e40000100800 */
[----:B0-2---:R-:W-:-:S07]  /*d8e0*/  VIADD R0, R0, 0xfffffffd ;  /* 0xfffffffd00007836 */ /* 0x005fce0000000000 */
.L_x_258:
[----:B------:R-:W-:Y:S05]  /*d8f0*/  BSYNC B2 ;  /* 0x0000000000027941 */ /* 0x000fea0003800000 */
.L_x_257:
[----:B------:R-:W-:Y:S01]  /*d900*/  VIADD R12, R12, 0xfffffffe ;  /* 0xfffffffe0c0c7836 */ /* 0x000fe20000000000 */
[----:B------:R-:W-:-:S04]  /*d910*/  LOP3.LUT R4, RZ, R4, RZ, 0x33, !PT ;  /* 0x00000004ff047212 */ /* 0x000fc800078e33ff */
[----:B------:R-:W-:-:S13]  /*d920*/  ISETP.NE.AND P0, PT, R12, R4, PT ;  /* 0x000000040c00720c */ /* 0x000fda0003f05270 */
[----:B------:R-:W-:Y:S05]  /*d930*/  @!P0 BRA `(.L_x_256) ;  /* 0x0000001400448947 */ /* 0x000fea0003800000 */
[----:B------:R-:W-:-:S07]  /*d940*/  IMAD.MOV.U32 R9, RZ, RZ, R17 ;  /* 0x000000ffff097224 */ /* 0x000fce00078e0011 */
.L_x_307:
[----:B------:R-:W2:Y:S04]  /*d950*/  LDL R3, [R1+0x1c] ;  /* 0x00001c0001037983 */ /* 0x000ea80000100800 */
[----:B------:R-:W3:Y:S01]  /*d960*/  LDL R2, [R1+0x14] ;  /* 0x0000140001027983 */ /* 0x000ee20000100800 */
[----:B------:R-:W-:Y:S01]  /*d970*/  VIADD R4, R19, 0x1 ;  /* 0x0000000113047836 */ /* 0x000fe20000000000 */
[----:B------:R-:W-:Y:S05]  /*d980*/  YIELD ;  /* 0x0000000000007946 */ /* 0x000fea0003800000 */
[----:B------:R-:W-:Y:S01]  /*d990*/  ISETP.NE.AND P0, PT, R4, 0x2, PT ;  /* 0x000000020400780c */ /* 0x000fe20003f05270 */
[----:B------:R-:W-:Y:S03]  /*d9a0*/  BSSY B1, `(.L_x_275) ;  /* 0x00000a0000017945 */ /* 0x000fe60003800000 */
[----:B------:R-:W-:-:S02]  /*d9b0*/  SEL R5, RZ, 0x1, P0 ;  /* 0x00000001ff057807 */ /* 0x000fc40000000000 */
[----:B------:R-:W-:Y:S02]  /*d9c0*/  SEL R4, R4, RZ, P0 ;  /* 0x000000ff04047207 */ /* 0x000fe40000000000 */
[----:B--2---:R-:W-:Y:S02]  /*d9d0*/  LOP3.LUT P1, RZ, R3, 0x1, RZ, 0xc0, !PT ;  /* 0x0000000103ff7812 */ /* 0x004fe4000782c0ff */
[----:B---3--:R-:W-:-:S11]  /*d9e0*/  LOP3.LUT R5, R2, R5, RZ, 0x3c, !PT ;  /* 0x0000000502057212 */ /* 0x008fd600078e3cff */
[----:B01----:R-:W-:Y:S05]  /*d9f0*/  @!P1 BRA `(.L_x_276) ;  /* 0x0000000800689947 */ /* 0x003fea0003800000 */
        /* <DEDUP_REMOVED lines=13> */
[----:B------:R-:W-:-:S04]  /*dad0*/  @P0 SHF.R.U32.HI R2, RZ, R3, R7 ;  /* 0x00000003ff020219 */ /* 0x000fc80000011607 */
[--C-:B------:R-:W-:Y:S01]  /*dae0*/  SHF.R.S32.HI R3, RZ, 0x1f, R2.reuse ;  /* 0x0000001fff037819 */ /* 0x100fe20000011402 */
[----:B------:R-:W-:-:S04]  /*daf0*/  IMAD.MOV R7, RZ, RZ, -R2 ;  /* 0x000000ffff077224 */ /* 0x000fc800078e0a02 */
[----:B------:R-:W-:Y:S02]  /*db00*/  IMAD R7, R8, R7, R0 ;  /* 0x0000000708077224 */ /* 0x000fe400078e0200 */
[----:B--2---:R-:W-:-:S04]  /*db10*/  IMAD R8, R11, UR6, RZ ;  /* 0x000000060b087c24 */ /* 0x004fc8000f8e02ff */
[C---:B---3--:R-:W-:Y:S02]  /*db20*/  IMAD R8, R10.reuse, UR7, R8 ;  /* 0x000000070a087c24 */ /* 0x048fe4000f8e0208 */
[----:B------:R-:W-:-:S04]  /*db30*/  IMAD.WIDE.U32 R2, R10, UR6, R2 ;  /* 0x000000060a027c25 */ /* 0x000fc8000f8e0002 */
[----:B------:R-:W-:Y:S01]  /*db40*/  IMAD.IADD R3, R8, 0x1, R3 ;  /* 0x0000000108037824 */ /* 0x000fe200078e0203 */
[----:B------:R-:W-:-:S04]  /*db50*/  LEA R8, P0, R2, UR4, 0x2 ;  /* 0x0000000402087c11 */ /* 0x000fc8000f8010ff */
[----:B------:R-:W-:-:S06]  /*db60*/  LEA.HI.X R9, R2, UR5, R3, 0x2, P0 ;  /* 0x0000000502097c11 */ /* 0x000fcc00080f1403 */
[----:B------:R0:W5:Y:S03]  /*db70*/  LDG.E R9, desc[UR40][R8.64] ;  /* 0x0000002808097981 */ /* 0x000166000c1e1900 */
.L_x_277:
[----:B------:R-:W-:Y:S01]  /*db80*/  IMAD R3, R4, 0x8, R18 ;  /* 0x0000000804037824 */ /* 0x000fe200078e0212 */
[----:B------:R-:W-:Y:S01]  /*db90*/  SHF.L.U32 R2, R5, 0x1f, RZ ;  /* 0x0000001f05027819 */ /* 0x000fe200000006ff */
[----:B------:R-:W-:Y:S03]  /*dba0*/  BSSY B2, `(.L_x_278) ;  /* 0x0000003000027945 */ /* 0x000fe60003800000 */
[----:B------:R-:W1:Y:S02]  /*dbb0*/  SYNCS.PHASECHK.TRANS64.TRYWAIT P0, [R3+URZ+0x34840], R2 ;  /* 0x03484002030075a7 */ /* 0x000e64000800017f */
[----:B-1----:R-:W-:Y:S05]  /*dbc0*/  @!P0 BRA `(.L_x_279) ;  /* 0x0000003800608947 */ /* 0x002fea0003800000 */
.L_x_370:
[----:B------:R-:W-:Y:S05]  /*dbd0*/  BSYNC B2 ;  /* 0x0000000000027941 */ /* 0x000fea0003800000 */
.L_x_278:
[----:B0-----:R-:W0:Y:S01]  /*dbe0*/  S2R R8, SR_TID.X ;  /* 0x0000000000087919 */ /* 0x001e220000002100 */
[----:B------:R-:W-:Y:S01]  /*dbf0*/  BSSY B2, `(.L_x_280) ;  /* 0x000000b000027945 */ /* 0x000fe20003800000 */
[----:B0-----:R-:W-:-:S04]  /*dc00*/  LOP3.LUT R8, R8, 0x7f, RZ, 0xc0, !PT ;  /* 0x0000007f08087812 */ /* 0x001fc800078ec0ff */
[----:B------:R-:W-:-:S13]  /*dc10*/  ISETP.NE.AND P1, PT, R8, RZ, PT ;  /* 0x000000ff0800720c */ /* 0x000fda0003f25270 */
[----:B------:R-:W-:Y:S05]  /*dc20*/  @P1 BRA `(.L_x_281) ;  /* 0x00000000001c1947 */ /* 0x000fea0003800000 */
[----:B------:R-:W0:Y:S01]  /*dc30*/  S2R R8, SR_TID.X ;  /* 0x0000000000087919 */ /* 0x000e220000002100 */
[----:B-1----:R-:W-:-:S04]  /*dc40*/  IMAD.MOV.U32 R2, RZ, RZ, 0xc000 ;  /* 0x0000c000ff027424 */ /* 0x002fc800078e00ff */
[----:B------:R2:W-:Y:S01]  /*dc50*/  SYNCS.ARRIVE.TRANS64 RZ, [R3+URZ+0x34830], R2 ;  /* 0x0348300203ff79a7 */ /* 0x0005e2000800003f */
[----:B0-----:R-:W-:-:S04]  /*dc60*/  LOP3.LUT R8, R8, 0x1f, RZ, 0xc0, !PT ;  /* 0x0000001f08087812 */ /* 0x001fc800078ec0ff */
[----:B------:R-:W-:-:S13]  /*dc70*/  ISETP.NE.AND P0, PT, R8, RZ, PT ;  /* 0x000000ff0800720c */ /* 0x000fda0003f05270 */
[----:B--2---:R-:W-:Y:S05]  /*dc80*/  @!P0 BRA `(.L_x_281) ;  /* 0x0000000000048947 */ /* 0x004fea0003800000 */
[----:B------:R-:W-:Y:S01]  /*dc90*/  BPT.TRAP 0x1 ;  /* 0x000000040000795c */ /* 0x000fe20000300000 */
.L_x_281:
[----:B------:R-:W-:Y:S05]  /*dca0*/  BSYNC B2 ;  /* 0x0000000000027941 */ /* 0x000fea0003800000 */
.L_x_280:
        /* <DEDUP_REMOVED lines=12> */
.L_x_282:
        /* <DEDUP_REMOVED lines=10> */
[----:B------:R-:W-:Y:S01]  /*de10*/  IMAD.MOV.U32 R13, RZ, RZ, 0x40 ;  /* 0x00000040ff0d7424 */ /* 0x000fe200078e00ff */
[----:B------:R-:W-:Y:S01]  /*de20*/  PLOP3.LUT P0, PT, PT, PT, PT, 0x80, 0x0 ;  /* 0x000000000000781c */ /* 0x000fe20003f0f070 */
[----:B------:R-:W-:Y:S01]  /*de30*/  VIADD R10, R8, 0x20400 ;  /* 0x00020400080a7836 */ /* 0x000fe20000000000 */
[----:B------:R-:W-:Y:S01]  /*de40*/  UMOV UR6, 0x0 ;  /* 0x0000000000067882 */ /* 0x000fe20000000000 */
[----:B------:R-:W-:Y:S01]  /*de50*/  UMOV UR7, 0x14f00000 ;  /* 0x14f0000000077882 */ /* 0x000fe20000000000 */
[----:B------:R-:W-:-:S15]  /*de60*/  R2UR UR10, R13 ;  /* 0x000000000d0a72ca */ /* 0x000fde00000e0000 */
.L_x_283:
        /* <DEDUP_REMOVED lines=10> */
[----:B------:R-:W-:Y:S01]  /*df10*/  PLOP3.LUT P0, PT, PT, PT, PT, 0x80, 0x0 ;  /* 0x000000000000781c */ /* 0x000fe20003f0f070 */
[----:B------:R-:W-:Y:S01]  /*df20*/  VIADD R8, R8, 0x24400 ;  /* 0x0002440008087836 */ /* 0x000fe20000000000 */
[----:B------:R-:W-:Y:S01]  /*df30*/  UMOV UR6, 0x0 ;  /* 0x0000000000067882 */ /* 0x000fe20000000000 */
[----:B------:R-:W-:Y:S01]  /*df40*/  UMOV UR7, 0x14f00000 ;  /* 0x14f0000000077882 */ /* 0x000fe20000000000 */
[----:B------:R-:W-:-:S09]  /*df50*/  UMOV UR10, 0x80 ;  /* 0x00000080000a7882 */ /* 0x000fd20000000000 */
.L_x_284:
        /* <DEDUP_REMOVED lines=10> */
[----:B------:R-:W2:Y:S01]  /*e000*/  LDL.LU R10, [R1+0x14] ;  /* 0x00001400010a7983 */ /* 0x000ea20000300800 */
[----:B------:R-:W-:Y:S01]  /*e010*/  IMAD R2, R19, 0x8, R6 ;  /* 0x0000000813027824 */ /* 0x000fe200078e0206 */
[----:B------:R-:W-:Y:S01]  /*e020*/  BSSY B2, `(.L_x_285) ;  /* 0x0000004000027945 */ /* 0x000fe20003800000 */
[----:B--2---:R-:W-:-:S04]  /*e030*/  SHF.L.U32 R3, R10, 0x1f, RZ ;  /* 0x0000001f0a037819 */ /* 0x004fc800000006ff */
[----:B------:R-:W0:Y:S02]  /*e040*/  SYNCS.PHASECHK.TRANS64.TRYWAIT P0, [R2+URZ+0x60], R3 ;  /* 0x00006003020075a7 */ /* 0x000e24000800017f */
[----:B0-----:R-:W-:Y:S05]  /*e050*/  @!P0 BRA `(.L_x_286) ;  /* 0x0000003400508947 */ /* 0x001fea0003800000 */
.L_x_371:
[----:B------:R-:W-:Y:S05]  /*e060*/  BSYNC B2 ;  /* 0x0000000000027941 */ /* 0x000fea0003800000 */
.L_x_285:
[----:B------:R-:W-:Y:S01]  /*e070*/  BSSY B2, `(.L_x_287) ;  /* 0x000000b000027945 */ /* 0x000fe20003800000 */
[----:B------:R-:W-:Y:S02]  /*e080*/  IMAD.MOV.U32 R10, RZ, RZ, 0x0 ;  /* 0x00000000ff0a7424 */ /* 0x000fe400078e00ff */
[----:B------:R-:W-:Y:S01]  /*e090*/  IMAD.MOV.U32 R11, RZ, RZ, 0x14f00000 ;  /* 0x14f00000ff0b7424 */ /* 0x000fe200078e00ff */
[----:B------:R-:W-:Y:S06]  /*e0a0*/  @P1 BRA `(.L_x_288) ;  /* 0x00000000001c1947 */ /* 0x000fec0003800000 */
[----:B------:R-:W1:Y:S01]  /*e0b0*/  S2R R8, SR_TID.X ;  /* 0x0000000000087919 */ /* 0x000e620000002100 */
[----:B0-----:R-:W-:-:S04]  /*e0c0*/  IMAD.MOV.U32 R3, RZ, RZ, 0x8000 ;  /* 0x00008000ff037424 */ /* 0x001fc800078e00ff */
[----:B------:R2:W-:Y:S01]  /*e0d0*/  SYNCS.ARRIVE.TRANS64 RZ, [R2+URZ+0x50], R3 ;  /* 0x0000500302ff79a7 */ /* 0x0005e2000800003f */
[----:B-1----:R-:W-:-:S04]  /*e0e0*/  LOP3.LUT R8, R8, 0x1f, RZ, 0xc0, !PT ;  /* 0x0000001f08087812 */ /* 0x002fc800078ec0ff */
[----:B------:R-:W-:-:S13]  /*e0f0*/  ISETP.NE.AND P0, PT, R8, RZ, PT ;  /* 0x000000ff0800720c */ /* 0x000fda0003f05270 */
[----:B--2---:R-:W-:Y:S05]  /*e100*/  @!P0 BRA `(.L_x_288) ;  /* 0x0000000000048947 */ /* 0x004fea0003800000 */
[----:B------:R-:W-:Y:S01]  /*e110*/  BPT.TRAP 0x1 ;  /* 0x000000040000795c */ /* 0x000fe20000300000 */
.L_x_288:
[----:B------:R-:W-:Y:S05]  /*e120*/  BSYNC B2 ;  /* 0x0000000000027941 */ /* 0x000fea0003800000 */
.L_x_287:
[----:B------:R-:W2:Y:S04]  /*e130*/  LDL R8, [R1+0x18] ;  /* 0x0000180001087983 */ /* 0x000ea80000100800 */
[----:B0-----:R-:W2:Y:S01]  /*e140*/  LDL.LU R3, [R1+0x8] ;  /* 0x0000080001037983 */ /* 0x001ea20000300800 */
[----:B------:R-:W-:Y:S01]  /*e150*/  R2UR UR10, R12 ;  /* 0x000000000c0a72ca */ /* 0x000fe200000e0000 */
[----:B------:R-:W-:Y:S01]  /*e160*/  IMAD R19, R19, 0x8000, R18 ;  /* 0x0000800013137824 */ /* 0x000fe200078e0212 */
[----:B------:R-:W-:Y:S01]  /*e170*/  R2UR UR6, R10 ;  /* 0x000000000a0672ca */ /* 0x000fe200000e0000 */
[----:B------:R-:W-:Y:S01]  /*e180*/  UIADD3 UR4, UP0, UR38, 0x470, URZ ;  /* 0x0000047026047890 */ /* 0x000fe2000ff1e03f */
[----:B------:R-:W-:Y:S01]  /*e190*/  R2UR UR7, R11 ;  /* 0x000000000b0772ca */ /* 0x000fe200000e0000 */
[----:B------:R-:W-:Y:S01]  /*e1a0*/  VIADD R2, R2, 0x50 ;  /* 0x0000005002027836 */ /* 0x000fe20000000000 */
[----:B------:R-:W-:Y:S01]  /*e1b0*/  PLOP3.LUT P0, PT, PT, PT, PT, 0x80, 0x0 ;  /* 0x000000000000781c */ /* 0x000fe20003f0f070 */
[----:B------:R-:W-:Y:S01]  /*e1c0*/  UIADD3.X UR5, URZ, UR39, URZ, UP0, !UPT ;  /* 0x000000273f057290 */ /* 0x000fe200087fe43f */
[----:B--2---:R-:W-:-:S02]  /*e1d0*/  IMAD R3, R3, 0x80, R8 ;  /* 0x0000008003037824 */ /* 0x004fc400078e0208 */
[----:B------:R-:W-:-:S09]  /*e1e0*/  VIADD R8, R19, 0x400 ;  /* 0x0000040013087836 */ /* 0x000fd20000000000 */
.L_x_289:
        /* <DEDUP_REMOVED lines=15> */
.L_x_290:
        /* <DEDUP_REMOVED lines=12> */
.L_x_276:
[----:B------:R-:W-:Y:S05]  /*e3a0*/  BSYNC B1 ;  /* 0x0000000000017941 */ /* 0x000fea0003800000 */
.L_x_275:
[----:B------:R-:W2:Y:S01]  /*e3b0*/  LDL R2, [R1+0x1c] ;  /* 0x00001c0001027983 */ /* 0x000ea20000100800 */
[----:B------:R-:W-:Y:S01]  /*e3c0*/  VIADD R19, R4, 0x1 ;  /* 0x0000000104137836 */ /* 0x000fe20000000000 */
[----:B------:R-:W-:Y:S01]  /*e3d0*/  BSSY B1, `(.L_x_291) ;  /* 0x00000a3000017945 */ /* 0x000fe20003800000 */
[----:B0-----:R-:W-:-:S03]  /*e3e0*/  VIADD R7, R0, 0xffffffff ;  /* 0xffffffff00077836 */ /* 0x001fc60000000000 */
[----:B------:R-:W-:-:S04]  /*e3f0*/  ISETP.NE.AND P0, PT, R19, 0x2, PT ;  /* 0x000000021300780c */ /* 0x000fc80003f05270 */
[----:B------:R-:W-:Y:S02]  /*e400*/  SEL R19, R19, RZ, P0 ;  /* 0x000000ff13137207 */ /* 0x000fe40000000000 */
[----:B--2---:R-:W-:Y:S02]  /*e410*/  LOP3.LUT P1, RZ, R2, 0x1, RZ, 0xc0, !PT ;  /* 0x0000000102ff7812 */ /* 0x004fe4000782c0ff */
[----:B------:R-:W-:-:S04]  /*e420*/  SEL R2, RZ, 0x1, P0 ;  /* 0x00000001ff027807 */ /* 0x000fc80000000000 */
[----:B------:R-:W-:-:S05]  /*e430*/  LOP3.LUT R12, R5, R2, RZ, 0x3c, !PT ;  /* 0x00000002050c7212 */ /* 0x000fca00078e3cff */
[----:B------:R0:W-:Y:S02]  /*e440*/  STL [R1+0x14], R12 ;  /* 0x0000140c01007387 */ /* 0x0001e40000100800 */
[----:B------:R-:W-:Y:S05]  /*e450*/  @!P1 BRA `(.L_x_292) ;  /* 0x0000000800689947 */ /* 0x000fea0003800000 */
[----:B------:R-:W-:Y:S01]  /*e460*/  ULDC.64 UR4, c[0x0][0x418] ;  /* 0x0001060000047ab9 */ /* 0x000fe20000000a00 */
[----:B------:R-:W-:Y:S01]  /*e470*/  IMAD.MOV.U32 R8, RZ, RZ, R7 ;  /* 0x000000ffff087224 */ /* 0x000fe200078e0007 */
[----:B------:R-:W-:-:S04]  /*e480*/  ISETP.NE.U32.AND P0, PT, RZ, UR4, PT ;  /* 0x00000004ff007c0c */ /* 0x000fc8000bf05070 */
[----:B------:R-:W-:-:S13]  /*e490*/  ISETP.NE.AND.EX P0, PT, RZ, UR5, PT, P0 ;  /* 0x00000005ff007c0c */ /* 0x000fda000bf05300 */
[----:B------:R-:W-:Y:S05]  /*e4a0*/  @!P0 BRA `(.L_x_293) ;  /* 0x00000000004c8947 */ /* 0x000fea0003800000 */
[----:B------:R-:W2:Y:S01]  /*e4b0*/  LDL R11, [R1+0x20] ;  /* 0x00002000010b7983 */ /* 0x000ea20000100800 */
[----:B------:R-:W1:Y:S01]  /*e4c0*/  LDC R9, c[0x0][0x43c] ;  /* 0x00010f00ff097b82 */ /* 0x000e620000000800 */
[----:B------:R-:W-:Y:S02]  /*e4d0*/  ULDC.64 UR6, c[0x0][0x428] ;  /* 0x00010a0000067ab9 */ /* 0x000fe40000000a00 */
[----:B------:R-:W3:Y:S01]  /*e4e0*/  LDL R10, [R1+0x10] ;  /* 0x00001000010a7983 */ /* 0x000ee20000100800 */
[----:B-1----:R-:W-:-:S13]  /*e4f0*/  ISETP.NE.AND P0, PT, R9, 0x1, PT ;  /* 0x000000010900780c */ /* 0x002fda0003f05270 */
[----:B------:R-:W1:Y:S02]  /*e500*/  @P0 LDC.64 R2, c[0x0][0x440] ;  /* 0x00011000ff020b82 */ /* 0x000e640000000a00 */
[----:B-1----:R-:W-:-:S04]  /*e510*/  @P0 IMAD.HI.U32 R8, R7, R2, RZ ;  /* 0x0000000207080227 */ /* 0x002fc800078e00ff */
        /* <DEDUP_REMOVED lines=10> */
[----:B------:R-:W-:-:S05]  /*e5c0*/  LEA.HI.X R11, R2, UR5, R3, 0x2, P0 ;  /* 0x00000005020b7c11 */ /* 0x000fca00080f1403 */
[----:B------:R1:W5:Y:S04]  /*e5d0*/  LDG.E R9, desc[UR40][R10.64] ;  /* 0x000000280a097981 */ /* 0x000368000c1e1900 */
.L_x_293:
[----:B------:R-:W-:Y:S01]  /*e5e0*/  IMAD R2, R19, 0x8, R18 ;  /* 0x0000000813027824 */ /* 0x000fe200078e0212 */
[----:B------:R-:W-:Y:S01]  /*e5f0*/  SHF.L.U32 R3, R12, 0x1f, RZ ;  /* 0x0000001f0c037819 */ /* 0x000fe200000006ff */
[----:B------:R-:W-:Y:S03]  /*e600*/  BSSY B2, `(.L_x_294) ;  /* 0x0000003000027945 */ /* 0x000fe60003800000 */
[----:B------:R-:W2:Y:S02]  /*e610*/  SYNCS.PHASECHK.TRANS64.TRYWAIT P0, [R2+URZ+0x34840], R3 ;  /* 0x03484003020075a7 */ /* 0x000ea4000800017f */
[----:B--2---:R-:W-:Y:S05]  /*e620*/  @!P0 BRA `(.L_x_295) ;  /* 0x0000002c00f08947 */ /* 0x004fea0003800000 */
.L_x_372:
[----:B------:R-:W-:Y:S05]  /*e630*/  BSYNC B2 ;  /* 0x0000000000027941 */ /* 0x000fea0003800000 */
.L_x_294:
[----:B-1----:R-:W1:Y:S01]  /*e640*/  S2R R10, SR_TID.X ;  /* 0x00000000000a7919 */ /* 0x002e620000002100 */
[----:B------:R-:W-:Y:S01]  /*e650*/  BSSY B2, `(.L_x_296) ;  /* 0x000000b000027945 */ /* 0x000fe20003800000 */
[----:B-1----:R-:W-:-:S04]  /*e660*/  LOP3.LUT R10, R10, 0x7f, RZ, 0xc0, !PT ;  /* 0x0000007f0a0a7812 */ /* 0x002fc800078ec0ff */
[----:B------:R-:W-:-:S13]  /*e670*/  ISETP.NE.AND P1, PT, R10, RZ, PT ;  /* 0x000000ff0a00720c */ /* 0x000fda0003f25270 */
[----:B------:R-:W-:Y:S05]  /*e680*/  @P1 BRA `(.L_x_297) ;  /* 0x00000000001c1947 */ /* 0x000fea0003800000 */
[----:B------:R-:W1:Y:S01]  /*e690*/  S2R R10, SR_TID.X ;  /* 0x00000000000a7919 */ /* 0x000e620000002100 */
[----:B--2---:R-:W-:-:S04]  /*e6a0*/  IMAD.MOV.U32 R3, RZ, RZ, 0xc000 ;  /* 0x0000c000ff037424 */ /* 0x004fc800078e00ff */
[----:B------:R3:W-:Y:S01]  /*e6b0*/  SYNCS.ARRIVE.TRANS64 RZ, [R2+URZ+0x34830], R3 ;  /* 0x0348300302ff79a7 */ /* 0x0007e2000800003f */
[----:B-1----:R-:W-:-:S04]  /*e6c0*/  LOP3.LUT R10, R10, 0x1f, RZ, 0xc0, !PT ;  /* 0x0000001f0a0a7812 */ /* 0x002fc800078ec0ff */
[----:B------:R-:W-:-:S13]  /*e6d0*/  ISETP.NE.AND P0, PT, R10, RZ, PT ;  /* 0x000000ff0a00720c */ /* 0x000fda0003f05270 */
[----:B---3--:R-:W-:Y:S05]  /*e6e0*/  @!P0 BRA `(.L_x_297) ;  /* 0x0000000000048947 */ /* 0x008fea0003800000 */
[----:B------:R-:W-:Y:S01]  /*e6f0*/  BPT.TRAP 0x1 ;  /* 0x000000040000795c */ /* 0x000fe20000300000 */
.L_x_297:
[----:B------:R-:W-:Y:S05]  /*e700*/  BSYNC B2 ;  /* 0x0000000000027941 */ /* 0x000fea0003800000 */
.L_x_296:
[----:B--2---:R-:W2:Y:S01]  /*e710*/  LDL R2, [R1+0x18] ;  /* 0x0000180001027983 */ /* 0x004ea20000100800 */
[----:B0-----:R-:W-:Y:S01]  /*e720*/  IMAD.MOV.U32 R12, RZ, RZ, RZ ;  /* 0x000000ffff0c7224 */ /* 0x001fe200078e00ff */
[----:B------:R-:W-:Y:S01]  /*e730*/  UIADD3 UR4, UP0, UR38, 0x370, URZ ;  /* 0x0000037026047890 */ /* 0x000fe2000ff1e03f */
[C---:B------:R-:W-:Y:S01]  /*e740*/  IMAD R3, R19.reuse, 0x8, R6 ;  /* 0x0000000813037824 */ /* 0x040fe200078e0206 */
[----:B------:R-:W-:Y:S01]  /*e750*/  PLOP3.LUT P0, PT, PT, PT, PT, 0x80, 0x0 ;  /* 0x000000000000781c */ /* 0x000fe20003f0f070 */
[----:B------:R-:W-:Y:S01]  /*e760*/  IMAD R10, R19, 0xc000, R18 ;  /* 0x0000c000130a7824 */ /* 0x000fe200078e0212 */
[----:B------:R-:W-:Y:S01]  /*e770*/  R2UR UR10, R12 ;  /* 0x000000000c0a72ca */ /* 0x000fe200000e0000 */
[----:B------:R-:W-:Y:S01]  /*e780*/  VIADD R3, R3, 0x30 ;  /* 0x0000003003037836 */ /* 0x000fe20000000000 */
[----:B------:R-:W-:Y:S01]  /*e790*/  UIADD3.X UR5, URZ, UR39, URZ, UP0, !UPT ;  /* 0x000000273f057290 */ /* 0x000fe200087fe43f */
[----:B------:R-:W-:Y:S01]  /*e7a0*/  VIADD R11, R10, 0x1c400 ;  /* 0x0001c4000a0b7836 */ /* 0x000fe20000000000 */
[----:B------:R-:W-:Y:S01]  /*e7b0*/  UMOV UR6, 0x0 ;  /* 0x0000000000067882 */ /* 0x000fe20000000000 */
[----:B------:R-:W-:Y:S01]  /*e7c0*/  UMOV UR7, 0x14f00000 ;  /* 0x14f0000000077882 */ /* 0x000fe20000000000 */
[----:B--2---:R-:W-:-:S09]  /*e7d0*/  IMAD R2, R8, 0x80, R2 ;  /* 0x0000008008027824 */ /* 0x004fd200078e0202 */
.L_x_298:
        /* <DEDUP_REMOVED lines=16> */
.L_x_299:
        /* <DEDUP_REMOVED lines=15> */
.L_x_300:
        /* <DEDUP_REMOVED lines=10> */
[----:B------:R-:W-:Y:S01]  /*ea70*/  SHF.L.U32 R5, R5, 0x1f, RZ ;  /* 0x0000001f05057819 */ /* 0x000fe200000006ff */
[----:B------:R-:W-:Y:S01]  /*ea80*/  IMAD R2, R4, 0x8, R6 ;  /* 0x0000000804027824 */ /* 0x000fe200078e0206 */
[----:B------:R-:W-:Y:S03]  /*ea90*/  BSSY B2, `(.L_x_301) ;  /* 0x0000003000027945 */ /* 0x000fe60003800000 */
[----:B------:R-:W0:Y:S02]  /*eaa0*/  SYNCS.PHASECHK.TRANS64.TRYWAIT P0, [R2+URZ+0x60], R5 ;  /* 0x00006005020075a7 */ /* 0x000e24000800017f */
[----:B0-----:R-:W-:Y:S05]  /*eab0*/  @!P0 BRA `(.L_x_302) ;  /* 0x0000002800e08947 */ /* 0x001fea0003800000 */
.L_x_373:
[----:B------:R-:W-:Y:S05]  /*eac0*/  BSYNC B2 ;  /* 0x0000000000027941 */ /* 0x000fea0003800000 */
.L_x_301:
[----:B------:R-:W-:Y:S01]  /*ead0*/  BSSY B2, `(.L_x_303) ;  /* 0x000000b000027945 */ /* 0x000fe20003800000 */
[----:B------:R-:W-:Y:S02]  /*eae0*/  IMAD.MOV.U32 R10, RZ, RZ, 0x0 ;  /* 0x00000000ff0a7424 */ /* 0x000fe400078e00ff */
[----:B------:R-:W-:Y:S01]  /*eaf0*/  IMAD.MOV.U32 R11, RZ, RZ, 0x14f00000 ;  /* 0x14f00000ff0b7424 */ /* 0x000fe200078e00ff */
[----:B------:R-:W-:Y:S06]  /*eb00*/  @P1 BRA `(.L_x_304) ;  /* 0x00000000001c1947 */ /* 0x000fec0003800000 */
[----:B------:R-:W1:Y:S02]  /*eb10*/  S2R R3, SR_TID.X ;  /* 0x0000000000037919 */ /* 0x000e640000002100 */
[----:B-1----:R-:W-:Y:S01]  /*eb20*/  LOP3.LUT R14, R3, 0x1f, RZ, 0xc0, !PT ;  /* 0x0000001f030e7812 */ /* 0x002fe200078ec0ff */
[----:B------:R-:W-:-:S03]  /*eb30*/  IMAD.MOV.U32 R3, RZ, RZ, 0x8000 ;  /* 0x00008000ff037424 */ /* 0x000fc600078e00ff */
[----:B------:R-:W-:Y:S01]  /*eb40*/  ISETP.NE.AND P0, PT, R14, RZ, PT ;  /* 0x000000ff0e00720c */ /* 0x000fe20003f05270 */
[----:B------:R1:W-:-:S12]  /*eb50*/  SYNCS.ARRIVE.TRANS64 RZ, [R2+URZ+0x50], R3 ;  /* 0x0000500302ff79a7 */ /* 0x0003d8000800003f */
[----:B-1----:R-:W-:Y:S05]  /*eb60*/  @!P0 BRA `(.L_x_304) ;  /* 0x0000000000048947 */ /* 0x002fea0003800000 */
[----:B------:R-:W-:Y:S01]  /*eb70*/  BPT.TRAP 0x1 ;  /* 0x000000040000795c */ /* 0x000fe20000300000 */
.L_x_304:
[----:B------:R-:W-:Y:S05]  /*eb80*/  BSYNC B2 ;  /* 0x0000000000027941 */ /* 0x000fea0003800000 */
.L_x_303:
[----:B0-----:R-:W2:Y:S04]  /*eb90*/  LDL R5, [R1+0x18] ;  /* 0x0000180001057983 */ /* 0x001ea80000100800 */
[----:B------:R-:W2:Y:S01]  /*eba0*/  LDL.LU R3, [R1+0x8] ;  /* 0x0000080001037983 */ /* 0x000ea20000300800 */
        /* <DEDUP_REMOVED lines=10> */
.L_x_305:
        /* <DEDUP_REMOVED lines=15> */
.L_x_306:
        /* <DEDUP_REMOVED lines=12> */
.L_x_292:
[----:B------:R-:W-:Y:S05]  /*ee00*/  BSYNC B1 ;  /* 0x0000000000017941 */ /* 0x000fea0003800000 */
.L_x_291:
[----:B------:R-:W2:Y:S01]  /*ee10*/  LDL R2, [R1+0x28] ;  /* 0x0000280001027983 */ /* 0x000ea20000100800 */
[----:B------:R-:W-:Y:S01]  /*ee20*/  VIADD R0, R0, 0xfffffffe ;  /* 0xfffffffe00007836 */ /* 0x000fe20000000000 */
[----:B--2---:R-:W-:-:S13]  /*ee30*/  ISETP.GT.AND P0, PT, R7, R2, PT ;  /* 0x000000020700720c */ /* 0x004fda0003f04270 */
[----:B------:R-:W-:Y:S05]  /*ee40*/  @P0 BRA `(.L_x_307) ;  /* 0xffffffe800c00947 */ /* 0x000fea000383ffff */
.L_x_256:
[----:B------:R-:W-:Y:S05]  /*ee50*/  BSYNC B0 ;  /* 0x0000000000007941 */ /* 0x000fea0003800000 */
.L_x_255:
[----:B------:R-:W3:Y:S01]  /*ee60*/  S2R R2, SR_TID.X ;  /* 0x0000000000027919 */ /* 0x000ee20000002100 */
[----:B------:R-:W-:Y:S01]  /*ee70*/  BSSY B0, `(.L_x_308) ;  /* 0x0000011000007945 */ /* 0x000fe20003800000 */
[----:B---3--:R-:W-:-:S04]  /*ee80*/  LOP3.LUT R3, R2, 0x7f, RZ, 0xc0, !PT ;  /* 0x0000007f02037812 */ /* 0x008fc800078ec0ff */
[----:B------:R-:W-:-:S13]  /*ee90*/  ISETP.NE.AND P0, PT, R3, RZ, PT ;  /* 0x000000ff0300720c */ /* 0x000fda0003f05270 */
[----:B------:R-:W-:Y:S05]  /*eea0*/  @P0 BRA `(.L_x_309) ;  /* 0x0000000000340947 */ /* 0x000fea0003800000 */
[----:B------:R-:W3:Y:S01]  /*eeb0*/  S2R R2, SR_LANEID ;  /* 0x0000000000027919 */ /* 0x000ee20000000000 */
[----:B------:R-:W-:Y:S01]  /*eec0*/  VOTEU.ANY UR4, UPT, PT ;  /* 0x0000000000047886 */ /* 0x000fe200038e0100 */
[----:B--2---:R-:W2:Y:S01]  /*eed0*/  LDC.64 R4, c[0x0][0xc60] ;  /* 0x00031800ff047b82 */ /* 0x004ea20000000a00 */
[----:B------:R-:W3:Y:S02]  /*eee0*/  FLO.U32 R0, UR4 ;  /* 0x0000000400007d00 */ /* 0x000ee400080e0000 */
[----:B---3--:R-:W-:-:S06]  /*eef0*/  ISETP.EQ.U32.AND P0, PT, R0, R2, PT ;  /* 0x000000020000720c */ /* 0x008fcc0003f02070 */
[----:B------:R-:W2:Y:S07]  /*ef00*/  POPC R2, UR4 ;  /* 0x0000000400027d09 */ /* 0x000eae0008000000 */
[----:B--2---:R-:W2:Y:S04]  /*ef10*/  @P0 ATOMG.E.ADD.STRONG.GPU PT, R2, desc[UR40][R4.64], R2 ;  /* 0x00000002040209a8 */ /* 0x004ea800081ee1e8 */
[----:B--2---:R2:W3:Y:S02]  /*ef20*/  SHFL.IDX PT, R2, R2, R0, 0x1f ;  /* 0x00001f0002027589 */ /* 0x0044e400000e0000 */
[----:B--2---:R-:W2:Y:S02]  /*ef30*/  S2R R0, SR_LTMASK ;  /* 0x0000000000007919 */ /* 0x004ea40000003900 */
[----:B--2---:R-:W-:-:S06]  /*ef40*/  LOP3.LUT R0, R0, UR4, RZ, 0xc0, !PT ;  /* 0x0000000400007c12 */ /* 0x004fcc000f8ec0ff */
[----:B------:R-:W3:Y:S02]  /*ef50*/  POPC R0, R0 ;  /* 0x0000000000007309 */ /* 0x000ee40000000000 */
[----:B---3--:R-:W-:-:S05]  /*ef60*/  IADD3 R0, R2, UR36, R0 ;  /* 0x0000002402007c10 */ /* 0x008fca000fffe000 */
[----:B------:R3:W-:Y:S02]  /*ef70*/  STL [R1], R0 ;  /* 0x0000000001007387 */ /* 0x0007e40000100800 */
.L_x_309:
[----:B------:R-:W-:Y:S05]  /*ef80*/  BSYNC B0 ;  /* 0x0000000000007941 */ /* 0x000fea0003800000 */
.L_x_308:
[----:B---3--:R-:W3:Y:S01]  /*ef90*/  LDL R0, [R1+0x1c] ;  /* 0x00001c0001007983 */ /* 0x008ee20000100800 */
[----:B------:R-:W-:Y:S01]  /*efa0*/  BSSY B0, `(.L_x_310) ;  /* 0x000003a000007945 */ /* 0x000fe20003800000 */
[----:B---3--:R-:W-:-:S13]  /*efb0*/  LOP3.LUT P0, RZ, R0, 0x1, RZ, 0xc0, !PT ;  /* 0x0000000100ff7812 */ /* 0x008fda000780c0ff */
[----:B------:R-:W-:Y:S05]  /*efc0*/  @!P0 BRA `(.L_x_311) ;  /* 0x0000000000dc8947 */ /* 0x000fea0003800000 */
[----:B------:R-:W3:Y:S01]  /*efd0*/  LDL R2, [R1+0x14] ;  /* 0x0000140001027983 */ /* 0x000ee20000100800 */
[----:B------:R-:W-:Y:S01]  /*efe0*/  IMAD R0, R19, 0x8, R18 ;  /* 0x0000000813007824 */ /* 0x000fe200078e0212 */
[----:B------:R-:W-:Y:S01]  /*eff0*/  BSSY B1, `(.L_x_312) ;  /* 0x0000005000017945 */ /* 0x000fe20003800000 */
[----:B------:R-:W-:Y:S02]  /*f000*/  ISETP.NE.AND P1, PT, R3, RZ, PT ;  /* 0x000000ff0300720c */ /* 0x000fe40003f25270 */
[----:B---3--:R-:W-:-:S04]  /*f010*/  SHF.L.U32 R2, R2, 0x1f, RZ ;  /* 0x0000001f02027819 */ /* 0x008fc800000006ff */
[----:B------:R-:W3:Y:S02]  /*f020*/  SYNCS.PHASECHK.TRANS64.TRYWAIT P0, [R0+URZ+0x34860], R2 ;  /* 0x03486002000075a7 */ /* 0x000ee4000800017f */
[----:B---3--:R-:W-:Y:S05]  /*f030*/  @!P0 BRA `(.L_x_313) ;  /* 0x0000002400948947 */ /* 0x008fea0003800000 */
.L_x_374:
[----:B------:R-:W-:Y:S05]  /*f040*/  BSYNC B1 ;  /* 0x0000000000017941 */ /* 0x000fea0003800000 */
.L_x_312:
[----:B------:R-:W-:Y:S04]  /*f050*/  BSSY B1, `(.L_x_314) ;  /* 0x0000009000017945 */ /* 0x000fe80003800000 */
[----:B------:R-:W-:Y:S05]  /*f060*/  @P1 BRA `(.L_x_315) ;  /* 0x00000000001c1947 */ /* 0x000fea0003800000 */
[----:B------:R-:W4:Y:S01]  /*f070*/  S2R R3, SR_TID.X ;  /* 0x0000000000037919 */ /* 0x000f220000002100 */
[----:B---3--:R-:W-:-:S04]  /*f080*/  IMAD.MOV.U32 R2, RZ, RZ, 0x8000 ;  /* 0x00008000ff027424 */ /* 0x008fc800078e00ff */
[----:B------:R3:W-:Y:S01]  /*f090*/  SYNCS.ARRIVE.TRANS64 RZ, [R0+URZ+0x34850], R2 ;  /* 0x0348500200ff79a7 */ /* 0x0007e2000800003f */
[----:B----4-:R-:W-:-:S04]  /*f0a0*/  LOP3.LUT R3, R3, 0x1f, RZ, 0xc0, !PT ;  /* 0x0000001f03037812 */ /* 0x010fc800078ec0ff */
[----:B------:R-:W-:-:S13]  /*f0b0*/  ISETP.NE.AND P0, PT, R3, RZ, PT ;  /* 0x000000ff0300720c */ /* 0x000fda0003f05270 */
[----:B---3--:R-:W-:Y:S05]  /*f0c0*/  @!P0 BRA `(.L_x_315) ;  /* 0x0000000000048947 */ /* 0x008fea0003800000 */
[----:B------:R-:W-:Y:S01]  /*f0d0*/  BPT.TRAP 0x1 ;  /* 0x000000040000795c */ /* 0x000fe20000300000 */
.L_x_315:
[----:B------:R-:W-:Y:S05]  /*f0e0*/  BSYNC B1 ;  /* 0x0000000000017941 */ /* 0x000fea0003800000 */
.L_x_314:
[----:B------:R-:W4:Y:S04]  /*f0f0*/  LDL.LU R3, [R1+0x18] ;  /* 0x0000180001037983 */ /* 0x000f280000300800 */
[----:B---3--:R-:W4:Y:S01]  /*f100*/  LDL.LU R2, [R1+0x8] ;  /* 0x0000080001027983 */ /* 0x008f220000300800 */
[----:B------:R-:W-:Y:S01]  /*f110*/  UIADD3 UR4, UP0, UR38, 0x470, URZ ;  /* 0x0000047026047890 */ /* 0x000fe2000ff1e03f */
[----:B------:R-:W-:Y:S01]  /*f120*/  PLOP3.LUT P0, PT, PT, PT, PT, 0x80, 0x0 ;  /* 0x000000000000781c */ /* 0x000fe20003f0f070 */
[----:B------:R-:W-:Y:S01]  /*f130*/  VIADD R0, R0, 0x34850 ;  /* 0x0003485000007836 */ /* 0x000fe20000000000 */
[----:B------:R-:W-:Y:S01]  /*f140*/  UMOV UR6, 0x0 ;  /* 0x0000000000067882 */ /* 0x000fe20000000000 */
[----:B------:R-:W-:Y:S01]  /*f150*/  UIADD3.X UR5, URZ, UR39, URZ, UP0, !UPT ;  /* 0x000000273f057290 */ /* 0x000fe200087fe43f */
[----:B------:R-:W-:Y:S01]  /*f160*/  UMOV UR7, 0x14f00000 ;  /* 0x14f0000000077882 */ /* 0x000fe20000000000 */
[----:B------:R-:W-:Y:S01]  /*f170*/  UMOV UR10, URZ ;  /* 0x0000003f000a7c82 */ /* 0x000fe20008000000 */
[----:B----4-:R-:W-:-:S02]  /*f180*/  IMAD R3, R2, 0x80, R3 ;  /* 0x0000008002037824 */ /* 0x010fc400078e0203 */
[----:B------:R-:W-:-:S04]  /*f190*/  IMAD R2, R19, 0x8000, R18 ;  /* 0x0000800013027824 */ /* 0x000fc800078e0212 */
[----:B------:R-:W-:-:S07]  /*f1a0*/  VIADD R4, R2, 0x400 ;  /* 0x0000040002047836 */ /* 0x000fce0000000000 */
.L_x_316:
        /* <DEDUP_REMOVED lines=9> */
[----:B---3--:R-:W-:Y:S05]  /*f240*/  @P0 BRA.U.ANY `(.L_x_316) ;  /* 0xfffffffd00d80947 */ /* 0x008fea000393ffff */
[----:B------:R-:W-:Y:S01]  /*f250*/  PLOP3.LUT P0, PT, PT, PT, PT, 0x80, 0x0 ;  /* 0x000000000000781c */ /* 0x000fe20003f0f070 */
[----:B------:R-:W-:Y:S01]  /*f260*/  VIADD R2, R2, 0x4400 ;  /* 0x0000440002027836 */ /* 0x000fe20000000000 */
[----:B------:R-:W-:Y:S01]  /*f270*/  UMOV UR6, 0x0 ;  /* 0x0000000000067882 */ /* 0x000fe20000000000 */
[----:B------:R-:W-:Y:S01]  /*f280*/  UMOV UR7, 0x14f00000 ;  /* 0x14f0000000077882 */ /* 0x000fe20000000000 */
[----:B------:R-:W-:-:S09]  /*f290*/  UMOV UR10, 0x40 ;  /* 0x00000040000a7882 */ /* 0x000fd20000000000 */
.L_x_317:
        /* <DEDUP_REMOVED lines=10> */
.L_x_311:
[----:B------:R-:W-:Y:S05]  /*f340*/  BSYNC B0 ;  /* 0x0000000000007941 */ /* 0x000fea0003800000 */
.L_x_310:
[----:B------:R-:W3:Y:S01]  /*f350*/  LDL.LU R4, [R1+0x14] ;  /* 0x0000140001047983 */ /* 0x000ee20000300800 */
[----:B------:R-:W-:-:S05]  /*f360*/  VIADD R19, R19, 0x1 ;  /* 0x0000000113137836 */ /* 0x000fca0000000000 */
[----:B------:R-:W-:-:S04]  /*f370*/  ISETP.NE.AND P0, PT, R19, 0x2, PT ;  /* 0x000000021300780c */ /* 0x000fc80003f05270 */
[----:B------:R-:W-:Y:S02]  /*f380*/  SEL R0, RZ, 0x1, P0 ;  /* 0x00000001ff007807 */ /* 0x000fe40000000000 */
[----:B------:R-:W-:Y:S02]  /*f390*/  SEL R19, R19, RZ, P0 ;  /* 0x000000ff13137207 */ /* 0x000fe40000000000 */
[----:B---3--:R-:W-:-:S05]  /*f3a0*/  LOP3.LUT R4, R4, R0, RZ, 0x3c, !PT ;  /* 0x0000000004047212 */ /* 0x008fca00078e3cff */
[----:B------:R3:W-:Y:S02]  /*f3b0*/  STL [R1+0x14], R4 ;  /* 0x0000140401007387 */ /* 0x0007e40000100800 */
.L_x_235:
[----:B------:R-:W-:Y:S05]  /*f3c0*/  BSYNC B7 ;  /* 0x0000000000077941 */ /* 0x000fea0003800000 */
.L_x_233:
[----:B----4-:R-:W4:Y:S02]  /*f3d0*/  LDL R0, [R1+0x1c] ;  /* 0x00001c0001007983 */ /* 0x010f240000100800 */
[----:B----4-:R-:W-:-:S13]  /*f3e0*/  LOP3.LUT P0, RZ, R0, 0x2, RZ, 0xc0, !PT ;  /* 0x0000000200ff7812 */ /* 0x010fda000780c0ff */
[----:B------:R-:W-:Y:S05]  /*f3f0*/  @!P0 BRA `(.L_x_318) ;  /* 0x00000000002c8947 */ /* 0x000fea0003800000 */
[----:B------:R-:W-:Y:S05]  /*f400*/  WARPSYNC.ALL ;  /* 0x0000000000007948 */ /* 0x000fea0003800000 */
[----:B------:R-:W4:Y:S08]  /*f410*/  S2UR UR5, SR_CgaCtaId ;  /* 0x00000000000579c3 */ /* 0x000f300000008800 */
[----:B------:R-:W-:Y:S06]  /*f420*/  BAR.SYNC.DEFER_BLOCKING 0x5, 0x180 ;  /* 0x0146000000007b1d */ /* 0x000fec0000010000 */
[----:B------:R-:W-:-:S02]  /*f430*/  UMOV UR4, 0x400 ;  /* 0x0000040000047882 */ /* 0x000fc40000000000 */
[----:B----4-:R-:W-:-:S06]  /*f440*/  ULEA UR4, UR5, UR4, 0x18 ;  /* 0x0000000405047291 */ /* 0x010fcc000f8ec03f */
[----:B------:R-:W-:-:S05]  /*f450*/  IMAD.U32 R18, RZ, RZ, UR4 ;  /* 0x00000004ff127e24 */ /* 0x000fca000f8e00ff */
[----:B--23--:R-:W2:Y:S04]  /*f460*/  LDS.128 R4, [R18+0x348d0] ;  /* 0x0348d00012047984 */ /* 0x00cea80000000c00 */
[----:B--2---:R2:W-:Y:S04]  /*f470*/  STL.64 [R1], R4 ;  /* 0x0000000401007387 */ /* 0x0045e80000100a00 */
[----:B------:R2:W-:Y:S01]  /*f480*/  STL.64 [R1+0x8], R6 ;  /* 0x0000080601007387 */ /* 0x0005e20000100a00 */
[----:B------:R-:W-:Y:S06]  /*f490*/  BAR.ARV 0x4, 0x180 ;  /* 0x0106000000007b1d */ /* 0x000fec0000002000 */
[----:B------:R-:W-:Y:S05]  /*f4a0*/  BRA `(.L_x_319) ;  /* 0x0000000c001c7947 */ /* 0x000fea0003800000 */
.L_x_318:
[----:B------:R-:W4:Y:S01]  /*f4b0*/  S2R R0, SR_TID.X ;  /* 0x0000000000007919 */ /* 0x000f220000002100 */
[----:B------:R-:W-:Y:S01]  /*f4c0*/  UMOV UR4, 0xffffffff ;  /* 0xffffffff00047882 */ /* 0x000fe20000000000 */
[----:B----4-:R-:W-:-:S04]  /*f4d0*/  LOP3.LUT R16, R0, 0x1f, RZ, 0xc0, !PT ;  /* 0x0000001f00107812 */ /* 0x010fc800078ec0ff */
[----:B------:R-:W-:Y:S01]  /*f4e0*/  ISETP.NE.AND P0, PT, R16, 0x1f, PT ;  /* 0x0000001f1000780c */ /* 0x000fe20003f05270 */
[----:B------:R-:W-:-:S12]  /*f4f0*/  BRA.DIV UR4, `(.L_x_320) ;  /* 0x0000002204787947 */ /* 0x000fd8000b800000 */
[----:B------:R-:W1:Y:S01]  /*f500*/  LDL.LU R3, [R1] ;  /* 0x0000000001037983 */ /* 0x000e620000300800 */
[----:B------:R-:W-:-:S03]  /*f510*/  ULDC UR4, c[0x0][0xc3c] ;  /* 0x00030f0000047ab9 */ /* 0x000fc60000000800 */
[----:B---3--:R-:W3:Y:S01]  /*f520*/  LDL R4, [R1+0xc] ;  /* 0x00000c0001047983 */ /* 0x008ee20000100800 */
[----:B-1----:R-:W-:Y:S02]  /*f530*/  IMAD.MOV.U32 R10, RZ, RZ, R3 ;  /* 0x000000ffff0a7224 */ /* 0x002fe400078e0003 */
[----:B---3--:R-:W-:-:S05]  /*f540*/  IMAD.IADD R0, R4, 0x1, R16 ;  /* 0x0000000104007824 */ /* 0x008fca00078e0210 */
[----:B------:R-:W-:-:S13]  /*f550*/  ISETP.GE.OR P1, PT, R0, UR4, !P0 ;  /* 0x0000000400007c0c */ /* 0x000fda000c726670 */
[----:B------:R-:W1:Y:S08]  /*f560*/  @!P1 LDC.64 R2, c[0x0][0xc80] ;  /* 0x00032000ff029b82 */ /* 0x000e700000000a00 */
[----:B--2---:R-:W2:Y:S01]  /*f570*/  @!P1 LDC.64 R4, c[0x0][0xc78] ;  /* 0x00031e00ff049b82 */ /* 0x004ea20000000a00 */
[----:B-1----:R-:W-:-:S05]  /*f580*/  @!P1 IMAD.WIDE R2, R0, 0x4, R2 ;  /* 0x0000000400029825 */ /* 0x002fca00078e0202 */
[----:B------:R2:W3:Y:S02]  /*f590*/  @!P1 LDG.E R6, desc[UR40][R2.64] ;  /* 0x0000002802069981 */ /* 0x0004e4000c1e1900 */
[----:B--2---:R-:W-:-:S06]  /*f5a0*/  @!P1 IMAD.WIDE R2, R0, 0x4, R4 ;  /* 0x0000000400029825 */ /* 0x004fcc00078e0204 */
[----:B------:R-:W2:Y:S01]  /*f5b0*/  @!P1 LDG.E R2, desc[UR40][R2.64] ;  /* 0x0000002802029981 */ /* 0x000ea2000c1e1900 */
[----:B------:R-:W-:Y:S01]  /*f5c0*/  IMAD.MOV.U32 R5, RZ, RZ, RZ ;  /* 0x000000ffff057224 */ /* 0x000fe200078e00ff */
[C---:B------:R-:W-:Y:S02]  /*f5d0*/  ISETP.GE.U32.AND P2, PT, R16.reuse, 0x2, PT ;  /* 0x000000021000780c */ /* 0x040fe40003f46070 */
[C---:B------:R-:W-:Y:S01]  /*f5e0*/  ISETP.GE.U32.AND P3, PT, R16.reuse, 0x4, PT ;  /* 0x000000041000780c */ /* 0x040fe20003f66070 */
[----:B------:R-:W-:Y:S01]  /*f5f0*/  SHFL.IDX PT, R0, R10, RZ, 0x1f ;  /* 0x00001fff0a007589 */ /* 0x000fe200000e0000 */
[C---:B------:R-:W-:Y:S02]  /*f600*/  ISETP.GE.U32.AND P4, PT, R16.reuse, 0x8, PT ;  /* 0x000000081000780c */ /* 0x040fe40003f86070 */
[----:B------:R-:W-:Y:S01]  /*f610*/  ISETP.GE.U32.AND P5, PT, R16, 0x10, PT ;  /* 0x000000101000780c */ /* 0x000fe20003fa6070 */
[----:B------:R-:W-:Y:S01]  /*f620*/  SHFL.IDX PT, R8, R10, 0x1, 0x1f ;  /* 0x00201f000a087f89 */ /* 0x000fe200000e0000 */
[----:B---3--:R-:W-:Y:S01]  /*f630*/  @!P1 IMAD.MOV.U32 R5, RZ, RZ, R6 ;  /* 0x000000ffff059224 */ /* 0x008fe200078e0006 */
[----:B------:R-:W-:-:S02]  /*f640*/  CS2R R6, SRZ ;  /* 0x0000000000067805 */ /* 0x000fc4000001ff00 */
[----:B--2---:R-:W-:Y:S01]  /*f650*/  @!P1 IMAD.MOV.U32 R7, RZ, RZ, R2 ;  /* 0x000000ffff079224 */ /* 0x004fe200078e0002 */
[----:B------:R-:W-:-:S03]  /*f660*/  ISETP.NE.AND P1, PT, R16, RZ, PT ;  /* 0x000000ff1000720c */ /* 0x000fc60003f25270 */
[----:B------:R-:W-:-:S05]  /*f670*/  IMAD R2, R7, R5, RZ ;  /* 0x0000000507027224 */ /* 0x000fca00078e02ff */
[----:B------:R-:W1:Y:S02]  /*f680*/  SHFL.UP PT, R3, R2, 0x1, RZ ;  /* 0x0420000002037989 */ /* 0x000e6400000e00ff */
[----:B-1----:R-:W-:-:S05]  /*f690*/  SEL R9, R3, RZ, P1 ;  /* 0x000000ff03097207 */ /* 0x002fca0000800000 */
[----:B------:R-:W-:-:S05]  /*f6a0*/  IMAD.IADD R2, R2, 0x1, R9 ;  /* 0x0000000102027824 */ /* 0x000fca00078e0209 */
        /* <DEDUP_REMOVED lines=12> */
[----:B------:R1:W2:Y:S02]  /*f770*/  SHFL.IDX PT, R9, R2, 0x1f, 0x1f ;  /* 0x03e01f0002097f89 */ /* 0x0002a400000e0000 */
.L_x_384:
[----:B------:R-:W-:Y:S02]  /*f780*/  ULDC UR4, c[0x0][0xc38] ;  /* 0x00030e0000047ab9 */ /* 0x000fe40000000800 */
[----:B------:R-:W-:-:S04]  /*f790*/  IMAD.U32 R3, RZ, RZ, UR4 ;  /* 0x00000004ff037e24 */ /* 0x000fc8000f8e00ff */
[----:B--2---:R-:W-:-:S04]  /*f7a0*/  IMAD R9, R9, R3, RZ ;  /* 0x0000000309097224 */ /* 0x004fc800078e02ff */
[----:B------:R-:W-:-:S05]  /*f7b0*/  IMAD.IADD R4, R8, 0x1, R9 ;  /* 0x0000000108047824 */ /* 0x000fca00078e0209 */
[----:B------:R-:W-:-:S13]  /*f7c0*/  ISETP.GT.AND P6, PT, R4, R0, PT ;  /* 0x000000000400720c */ /* 0x000fda0003fc4270 */
[----:B------:R-:W-:Y:S05]  /*f7d0*/  @P6 BRA `(.L_x_321) ;  /* 0x0000000000ac6947 */ /* 0x000fea0003800000 */
.L_x_324:
[----:B------:R-:W2:Y:S01]  /*f7e0*/  LDL.LU R3, [R1+0xc] ;  /* 0x00000c0001037983 */ /* 0x000ea20000300800 */
[----:B-1----:R-:W1:Y:S01]  /*f7f0*/  LDC R2, c[0x0][0xc3c] ;  /* 0x00030f00ff027b82 */ /* 0x002e620000000800 */
[----:B--2---:R-:W-:-:S05]  /*f800*/  VIADD R3, R3, 0x1f ;  /* 0x0000001f03037836 */ /* 0x004fca0000000000 */
[----:B-1----:R-:W-:-:S13]  /*f810*/  ISETP.GE.AND P6, PT, R3, R2, PT ;  /* 0x000000020300720c */ /* 0x002fda0003fc6270 */
[----:B------:R-:W-:Y:S05]  /*f820*/  @P6 BRA `(.L_x_322) ;  /* 0x0000000400d46947 */ /* 0x000fea0003800000 */
[----:B------:R-:W1:Y:S01]  /*f830*/  S2R R5, SR_TID.X ;  /* 0x0000000000057919 */ /* 0x000e620000002100 */
[----:B------:R2:W-:Y:S01]  /*f840*/  STL [R1+0xc], R3 ;  /* 0x00000c0301007387 */ /* 0x0005e20000100800 */
[----:B-1----:R-:W-:-:S05]  /*f850*/  LOP3.LUT R5, R5, 0x1f, RZ, 0xc0, !PT ;  /* 0x0000001f05057812 */ /* 0x002fca00078ec0ff */
[----:B------:R-:W-:Y:S02]  /*f860*/  IMAD.IADD R7, R3, 0x1, R5 ;  /* 0x0000000103077824 */ /* 0x000fe400078e0205 */
[----:B------:R-:W-:-:S03]  /*f870*/  IMAD.MOV.U32 R5, RZ, RZ, RZ ;  /* 0x000000ffff057224 */ /* 0x000fc600078e00ff */
[----:B------:R-:W-:-:S13]  /*f880*/  ISETP.GE.OR P6, PT, R7, R2, !P0 ;  /* 0x000000020700720c */ /* 0x000fda00047c6670 */
[----:B--2---:R-:W1:Y:S02]  /*f890*/  @!P6 LDC.64 R2, c[0x0][0xc80] ;  /* 0x00032000ff02eb82 */ /* 0x004e640000000a00 */
[----:B-1----:R-:W-:-:S05]  /*f8a0*/  @!P6 IMAD.WIDE R2, R7, 0x4, R2 ;  /* 0x000000040702e825 */ /* 0x002fca00078e0202 */
[----:B------:R1:W2:Y:S02]  /*f8b0*/  @!P6 LDG.E R5, desc[UR40][R2.64] ;  /* 0x000000280205e981 */ /* 0x0002a4000c1e1900 */
[----:B-1----:R-:W1:Y:S02]  /*f8c0*/  @!P6 LDC.64 R2, c[0x0][0xc78] ;  /* 0x00031e00ff02eb82 */ /* 0x002e640000000a00 */
[----:B-1----:R-:W-:-:S04]  /*f8d0*/  @!P6 IMAD.WIDE R2, R7, 0x4, R2 ;  /* 0x000000040702e825 */ /* 0x002fc800078e0202 */
[----:B------:R-:W-:-:S06]  /*f8e0*/  IMAD.MOV.U32 R7, RZ, RZ, RZ ;  /* 0x000000ffff077224 */ /* 0x000fcc00078e00ff */
[----:B------:R-:W2:Y:S01]  /*f8f0*/  @!P6 LDG.E R7, desc[UR40][R2.64] ;  /* 0x000000280207e981 */ /* 0x000ea2000c1e1900 */
[----:B------:R-:W-:Y:S01]  /*f900*/  UMOV UR4, 0xffffffff ;  /* 0xffffffff00047882 */ /* 0x000fe20000000000 */
[----:B--2---:R-:W-:Y:S02]  /*f910*/  IMAD R2, R7, R5, RZ ;  /* 0x0000000507027224 */ /* 0x004fe400078e02ff */
[----:B------:R-:W-:Y:S05]  /*f920*/  BRA.DIV UR4, `(.L_x_323) ;  /* 0x0000002204c87947 */ /* 0x000fea000b800000 */
        /* <DEDUP_REMOVED lines=16> */
.L_x_392:
[----:B------:R-:W-:Y:S02]  /*fa30*/  ULDC UR4, c[0x0][0xc38] ;  /* 0x00030e0000047ab9 */ /* 0x000fe40000000800 */
[----:B------:R-:W-:-:S04]  /*fa40*/  IMAD.U32 R3, RZ, RZ, UR4 ;  /* 0x00000004ff037e24 */ /* 0x000fc8000f8e00ff */
[----:B--2---:R-:W-:-:S04]  /*fa50*/  IMAD R9, R9, R3, RZ ;  /* 0x0000000309097224 */ /* 0x004fc800078e02ff */
[----:B------:R-:W-:-:S05]  /*fa60*/  IMAD.IADD R4, R9, 0x1, R4 ;  /* 0x0000000109047824 */ /* 0x000fca00078e0204 */
[----:B------:R-:W-:-:S13]  /*fa70*/  ISETP.GT.AND P6, PT, R4, R0, PT ;  /* 0x000000000400720c */ /* 0x000fda0003fc4270 */
[----:B------:R-:W-:Y:S05]  /*fa80*/  @!P6 BRA `(.L_x_324) ;  /* 0xfffffffc0054e947 */ /* 0x000fea000383ffff */
.L_x_321:
[----:B------:R-:W-:Y:S01]  /*fa90*/  IMAD.IADD R9, R4, 0x1, -R9 ;  /* 0x0000000104097824 */ /* 0x000fe200078e0a09 */
[----:B------:R-:W-:-:S03]  /*faa0*/  UMOV UR4, 0xffffffff ;  /* 0xffffffff00047882 */ /* 0x000fc60000000000 */
[----:B------:R-:W-:-:S05]  /*fab0*/  IMAD R4, R2, R3, R9 ;  /* 0x0000000302047224 */ /* 0x000fca00078e0209 */
[----:B------:R-:W-:Y:S01]  /*fac0*/  ISETP.GT.AND P6, PT, R4, R0, PT ;  /* 0x000000000400720c */ /* 0x000fe20003fc4270 */
[----:B------:R-:W-:-:S12]  /*fad0*/  BRA.DIV UR4, `(.L_x_325) ;  /* 0x0000002604347947 */ /* 0x000fd8000b800000 */
[----:B------:R-:W-:-:S04]  /*fae0*/  VOTE.ANY R8, PT, !P6 ;  /* 0x0000000000087806 */ /* 0x000fc800070e0100 */
[----:B------:R-:W2:Y:S02]  /*faf0*/  POPC R4, R8 ;  /* 0x0000000800047309 */ /* 0x000ea40000000000 */
[----:B--2---:R2:W3:Y:S04]  /*fb00*/  SHFL.IDX PT, R5, R5, R4, 0x1f ;  /* 0x00001f0405057589 */ /* 0x0044e800000e0000 */
[----:B------:R2:W4:Y:S02]  /*fb10*/  SHFL.IDX PT, R7, R7, R4, 0x1f ;  /* 0x00001f0407077589 */ /* 0x00052400000e0000 */
.L_x_397:
[----:B------:R-:W-:-:S13]  /*fb20*/  ISETP.NE.AND P0, PT, R8, RZ, PT ;  /* 0x000000ff0800720c */ /* 0x000fda0003f05270 */
[----:B------:R-:W-:Y:S05]  /*fb30*/  @!P0 BRA `(.L_x_326) ;  /* 0x0000000000148947 */ /* 0x000fea0003800000 */
[----:B------:R-:W-:Y:S01]  /*fb40*/  UMOV UR4, 0xffffffff ;  /* 0xffffffff00047882 */ /* 0x000fe20000000000 */
[----:B0-----:R-:W-:Y:S02]  /*fb50*/  VIADD R12, R4, 0xffffffff ;  /* 0xffffffff040c7836 */ /* 0x001fe40000000000 */
[----:B------:R-:W-:Y:S05]  /*fb60*/  BRA.DIV UR4, `(.L_x_327) ;  /* 0x00000026046c7947 */ /* 0x000fea000b800000 */
[----:B-1----:R0:W1:Y:S02]  /*fb70*/  SHFL.IDX PT, R2, R2, R12, 0x1f ;  /* 0x00001f0c02027589 */ /* 0x00206400000e0000 */
.L_x_400:
[----:B-1----:R-:W-:-:S07]  /*fb80*/  IMAD.MOV.U32 R6, RZ, RZ, R2 ;  /* 0x000000ffff067224 */ /* 0x002fce00078e0002 */
.L_x_326:
[----:B------:R-:W5:Y:S01]  /*fb90*/  LDL.LU R10, [R1+0xc] ;  /* 0x00000c00010a7983 */ /* 0x000f620000300800 */
[----:B------:R-:W-:Y:S01]  /*fba0*/  IMAD R9, R6, R3, R9 ;  /* 0x0000000306097224 */ /* 0x000fe200078e0209 */
[----:B---3--:R-:W-:-:S03]  /*fbb0*/  IABS R6, R5 ;  /* 0x0000000500067213 */ /* 0x008fc60000000000 */
[----:B------:R-:W-:Y:S01]  /*fbc0*/  IMAD.IADD R0, R0, 0x1, -R9 ;  /* 0x0000000100007824 */ /* 0x000fe200078e0a09 */
[----:B-1----:R-:W1:Y:S01]  /*fbd0*/  I2F.RP R2, R6 ;  /* 0x0000000600027306 */ /* 0x002e620000209400 */
[----:B------:R3:W-:Y:S02]  /*fbe0*/  STL [R1], R9 ;  /* 0x0000000901007387 */ /* 0x0007e40000100800 */
[----:B---3--:R-:W-:-:S05]  /*fbf0*/  IABS R9, R5 ;  /* 0x0000000500097213 */ /* 0x008fca0000000000 */
[----:B-1----:R-:W1:Y:S01]  /*fc00*/  MUFU.RCP R2, R2 ;  /* 0x0000000200027308 */ /* 0x002e620000001000 */
[----:B------:R-:W-:Y:S02]  /*fc10*/  IMAD.MOV R9, RZ, RZ, -R9 ;  /* 0x000000ffff097224 */ /* 0x000fe400078e0a09 */
[----:B-1----:R-:W-:-:S05]  /*fc20*/  VIADD R2, R2, 0xffffffe ;  /* 0x0ffffffe02027836 */ /* 0x002fca0000000000 */
[----:B------:R-:W1:Y:S02]  /*fc30*/  F2I.FTZ.U32.TRUNC.NTZ R3, R2 ;  /* 0x0000000200037305 */ /* 0x000e64000021f000 */
[----:B-1----:R-:W-:-:S04]  /*fc40*/  IMAD.MOV R2, RZ, RZ, -R3 ;  /* 0x000000ffff027224 */ /* 0x002fc800078e0a03 */
[----:B------:R-:W-:Y:S02]  /*fc50*/  IMAD R8, R2, R6, RZ ;  /* 0x0000000602087224 */ /* 0x000fe400078e02ff */
[----:B------:R-:W-:-:S04]  /*fc60*/  IMAD.MOV.U32 R2, RZ, RZ, RZ ;  /* 0x000000ffff027224 */ /* 0x000fc800078e00ff */
[----:B------:R-:W-:Y:S01]  /*fc70*/  IMAD.HI.U32 R2, R3, R8, R2 ;  /* 0x0000000803027227 */ /* 0x000fe200078e0002 */
[----:B------:R-:W-:-:S05]  /*fc80*/  IABS R3, R0 ;  /* 0x0000000000037213 */ /* 0x000fca0000000000 */
[----:B------:R-:W-:-:S04]  /*fc90*/  IMAD.HI.U32 R8, R2, R3, RZ ;  /* 0x0000000302087227 */ /* 0x000fc800078e00ff */
[----:B------:R-:W-:-:S05]  /*fca0*/  IMAD R3, R8, R9, R3 ;  /* 0x0000000908037224 */ /* 0x000fca00078e0203 */
[----:B------:R-:W-:-:S13]  /*fcb0*/  ISETP.GT.U32.AND P1, PT, R6, R3, PT ;  /* 0x000000030600720c */ /* 0x000fda0003f24070 */
[----:B------:R-:W-:Y:S02]  /*fcc0*/  @!P1 IMAD.IADD R3, R3, 0x1, -R6 ;  /* 0x0000000103039824 */ /* 0x000fe400078e0a06 */
[----:B------:R-:W-:Y:S01]  /*fcd0*/  @!P1 VIADD R8, R8, 0x1 ;  /* 0x0000000108089836 */ /* 0x000fe20000000000 */
[----:B------:R-:W-:Y:S02]  /*fce0*/  ISETP.NE.AND P1, PT, R5, RZ, PT ;  /* 0x000000ff0500720c */ /* 0x000fe40003f25270 */
[----:B------:R-:W-:Y:S02]  /*fcf0*/  ISETP.GE.U32.AND P0, PT, R3, R6, PT ;  /* 0x000000060300720c */ /* 0x000fe40003f06070 */
[----:B----4-:R-:W-:-:S04]  /*fd00*/  IABS R6, R7 ;  /* 0x0000000700067213 */ /* 0x010fc80000000000 */
[----:B------:R-:W1:Y:S07]  /*fd10*/  I2F.RP R2, R6 ;  /* 0x0000000600027306 */ /* 0x000e6e0000209400 */
[----:B------:R-:W-:Y:S01]  /*fd20*/  @P0 VIADD R8, R8, 0x1 ;  /* 0x0000000108080836 */ /* 0x000fe20000000000 */
[----:B-1----:R-:W1:Y:S02]  /*fd30*/  MUFU.RCP R2, R2 ;  /* 0x0000000200027308 */ /* 0x002e640000001000 */
[----:B-1----:R-:W-:-:S06]  /*fd40*/  VIADD R2, R2, 0xffffffe ;  /* 0x0ffffffe02027836 */ /* 0x002fcc0000000000 */
[----:B------:R-:W1:Y:S02]  /*fd50*/  F2I.FTZ.U32.TRUNC.NTZ R3, R2 ;  /* 0x0000000200037305 */ /* 0x000e64000021f000 */
[----:B-1----:R-:W-:-:S04]  /*fd60*/  IMAD.MOV R2, RZ, RZ, -R3 ;  /* 0x000000ffff027224 */ /* 0x002fc800078e0a03 */
[----:B------:R-:W-:Y:S02]  /*fd70*/  IMAD R9, R2, R6, RZ ;  /* 0x0000000602097224 */ /* 0x000fe400078e02ff */
[----:B------:R-:W-:-:S04]  /*fd80*/  IMAD.MOV.U32 R2, RZ, RZ, RZ ;  /* 0x000000ffff027224 */ /* 0x000fc800078e00ff */
[----:B------:R-:W-:Y:S01]  /*fd90*/  IMAD.HI.U32 R2, R3, R9, R2 ;  /* 0x0000000903027227 */ /* 0x000fe200078e0002 */
[----:B------:R-:W-:Y:S02]  /*fda0*/  LOP3.LUT R3, R0, R5, RZ, 0x3c, !PT ;  /* 0x0000000500037212 */ /* 0x000fe400078e3cff */
[----:B------:R-:W-:Y:S02]  /*fdb0*/  IABS R9, R7 ;  /* 0x0000000700097213 */ /* 0x000fe40000000000 */
[----:B------:R-:W-:-:S03]  /*fdc0*/  ISETP.GE.AND P2, PT, R3, RZ, PT ;  /* 0x000000ff0300720c */ /* 0x000fc60003f46270 */
[----:B------:R-:W-:-:S10]  /*fdd0*/  IMAD.MOV R9, RZ, RZ, -R9 ;  /* 0x000000ffff097224 */ /* 0x000fd400078e0a09 */
[----:B------:R-:W-:Y:S01]  /*fde0*/  @!P2 IMAD.MOV R8, RZ, RZ, -R8 ;  /* 0x000000ffff08a224 */ /* 0x000fe200078e0a08 */
[----:B------:R-:W-:-:S04]  /*fdf0*/  @!P1 LOP3.LUT R8, RZ, R5, RZ, 0x33, !PT ;  /* 0x00000005ff089212 */ /* 0x000fc800078e33ff */
[-C--:B------:R-:W-:Y:S01]  /*fe00*/  IABS R3, R8.reuse ;  /* 0x0000000800037213 */ /* 0x080fe20000000000 */
[----:B------:R-:W-:-:S04]  /*fe10*/  IMAD R5, R5, R8, RZ ;  /* 0x0000000805057224 */ /* 0x000fc800078e02ff */
[----:B------:R-:W-:-:S04]  /*fe20*/  IMAD.HI.U32 R2, R2, R3, RZ ;  /* 0x0000000302027227 */ /* 0x000fc800078e00ff */
[----:B------:R-:W-:-:S05]  /*fe30*/  IMAD R3, R2, R9, R3 ;  /* 0x0000000902037224 */ /* 0x000fca00078e0203 */
[----:B------:R-:W-:-:S13]  /*fe40*/  ISETP.GT.U32.AND P1, PT, R6, R3, PT ;  /* 0x000000030600720c */ /* 0x000fda0003f24070 */
[----:B------:R-:W-:Y:S02]  /*fe50*/  @!P1 IMAD.IADD R3, R3, 0x1, -R6 ;  /* 0x0000000103039824 */ /* 0x000fe400078e0a06 */
        /* <DEDUP_REMOVED lines=11> */
[----:B-----5:R-:W-:Y:S02]  /*ff10*/  IMAD.IADD R10, R4, 0x1, R10 ;  /* 0x00000001040a7824 */ /* 0x020fe400078e020a */
[----:B--2---:R-:W-:Y:S02]  /*ff20*/  IMAD.IADD R4, R0, 0x1, -R5 ;  /* 0x0000000100047824 */ /* 0x004fe400078e0a05 */
[----:B------:R-:W-:-:S05]  /*ff30*/  IMAD R0, R3, 0x10000, R2 ;  /* 0x0001000003007824 */ /* 0x000fca00078e0202 */
[----:B------:R1:W-:Y:S04]  /*ff40*/  STL [R1+0x8], R0 ;  /* 0x0000080001007387 */ /* 0x0003e80000100800 */
[----:B------:R1:W-:Y:S04]  /*ff50*/  STL [R1+0xc], R10 ;  /* 0x00000c0a01007387 */ /* 0x0003e80000100800 */
[----:B------:R1:W-:Y:S01]  /*ff60*/  STL [R1+0x4], R4 ;  /* 0x0000040401007387 */ /* 0x0003e20000100800 */
[----:B------:R-:W-:Y:S05]  /*ff70*/  BRA `(.L_x_328) ;  /* 0x0000000000287947 */ /* 0x000fea0003800000 */
.L_x_322:
[----:B------:R-:W-:Y:S01]  /*ff80*/  UMOV UR4, URZ ;  /* 0x0000003f00047c82 */ /* 0x000fe20008000000 */
[----:B------:R-:W-:Y:S01]  /*ff90*/  ULDC UR6, c[0x0][0xc3c] ;  /* 0x00030f0000067ab9 */ /* 0x000fe20000000800 */
[----:B------:R-:W-:Y:S01]  /*ffa0*/  UMOV UR5, URZ ;  /* 0x0000003f00057c82 */ /* 0x000fe20008000000 */
[----:B------:R1:W-:Y:S01]  /*ffb0*/  STL [R1], R0 ;  /* 0x0000000001007387 */ /* 0x0003e20000100800 */
[----:B------:R-:W-:Y:S02]  /*ffc0*/  IMAD.U32 R3, RZ, RZ, UR4 ;  /* 0x00000004ff037e24 */ /* 0x000fe4000f8e00ff */
[----:B------:R-:W-:-:S03]  /*ffd0*/  IMAD.U32 R2, RZ, RZ, UR5 ;  /* 0x00000005ff027e24 */ /* 0x000fc6000f8e00ff */
[----:B------:R2:W-:Y:S01]  /*ffe0*/  STL [R1+0x4], R3 ;  /* 0x0000040301007387 */ /* 0x0005e20000100800 */
[----:B-1----:R-:W-:-:S05]  /*fff0*/  IMAD.U32 R0, RZ, RZ, UR6 ;  /* 0x00000006ff007e24 */ /* 0x002fca000f8e00ff */
[----:B------:R2:W-:Y:S04]  /*10000*/  STL [R1+0xc], R0 ;  /* 0x00000c0001007387 */ /* 0x0005e80000100800 */
[----:B------:R2:W-:Y:S02]  /*10010*/  STL [R1+0x8], R2 ;  /* 0x0000080201007387 */ /* 0x0005e40000100800 */
.L_x_328:
[----:B--2---:R-:W2:Y:S04]  /*10020*/  LDL R3, [R1+0x8] ;  /* 0x0000080001037983 */ /* 0x004ea80000100800 */
[----:B------:R-:W3:Y:S04]  /*10030*/  LDL R2, [R1+0xc] ;  /* 0x00000c0001027983 */ /* 0x000ee80000100800 */
[----:B-1----:R-:W4:Y:S04]  /*10040*/  LDL R4, [R1] ;  /* 0x0000000001047983 */ /* 0x002f280000100800 */
[----:B------:R-:W4:Y:S01]  /*10050*/  LDL R5, [R1+0x4] ;  /* 0x0000040001057983 */ /* 0x000f220000100800 */
[----:B------:R-:W-:Y:S05]  /*10060*/  WARPSYNC.ALL ;  /* 0x0000000000007948 */ /* 0x000fea0003800000 */
[----:B------:R-:W1:Y:S02]  /*10070*/  S2R R0, SR_TID.X ;  /* 0x0000000000007919 */ /* 0x000e640000002100 */
[----:B-1----:R-:W-:Y:S01]  /*10080*/  LOP3.LUT R0, R0, 0x1f, RZ, 0xc0, !PT ;  /* 0x0000001f00007812 */ /* 0x002fe200078ec0ff */
[----:B------:R-:W-:Y:S03]  /*10090*/  BAR.SYNC.DEFER_BLOCKING 0x4, 0x180 ;  /* 0x0106000000007b1d */ /* 0x000fe60000010000 */
[----:B------:R-:W-:-:S13]  /*100a0*/  ISETP.NE.AND P0, PT, R0, RZ, PT ;  /* 0x000000ff0000720c */ /* 0x000fda0003f05270 */
[----:B------:R-:W-:Y:S01]  /*100b0*/  @!P0 MOV R0, 0x400 ;  /* 0x0000040000008802 */ /* 0x000fe20000000f00 */
[----:B--2---:R-:W-:Y:S02]  /*100c0*/  IMAD.MOV.U32 R6, RZ, RZ, R3 ;  /* 0x000000ffff067224 */ /* 0x004fe400078e0003 */
[----:B------:R-:W1:Y:S01]  /*100d0*/  @!P0 S2R R3, SR_CgaCtaId ;  /* 0x0000000000038919 */ /* 0x000e620000008800 */
[----:B---3--:R-:W-:Y:S01]  /*100e0*/  IMAD.MOV.U32 R7, RZ, RZ, R2 ;  /* 0x000000ffff077224 */ /* 0x008fe200078e0002 */
[----:B-1----:R-:W-:-:S05]  /*100f0*/  @!P0 LEA R18, R3, R0, 0x18 ;  /* 0x0000000003128211 */ /* 0x002fca00078ec0ff */
[----:B----4-:R1:W-:Y:S01]  /*10100*/  @!P0 STS.128 [R18+0x348d0], R4 ;  /* 0x0348d00412008388 */ /* 0x0103e20000000c00 */
[----:B------:R-:W-:Y:S06]  /*10110*/  BAR.ARV 0x5, 0x180 ;  /* 0x0146000000007b1d */ /* 0x000fec0000002000 */
.L_x_319:
[----:B------:R-:W3:Y:S01]  /*10120*/  LDL R0, [R1+0xc] ;  /* 0x00000c0001007983 */ /* 0x000ee20000100800 */
[----:B------:R-:W-:Y:S02]  /*10130*/  ULDC UR4, c[0x0][0xc3c] ;  /* 0x00030f0000047ab9 */ /* 0x000fe40000000800 */
[----:B---3--:R-:W-:-:S13]  /*10140*/  ISETP.GE.AND P0, PT, R0, UR4, PT ;  /* 0x0000000400007c0c */ /* 0x008fda000bf06270 */
[----:B------:R-:W-:Y:S05]  /*10150*/  @!P0 BRA `(.L_x_329) ;  /* 0xffffffa800708947 */ /* 0x000fea000383ffff */
[----:B------:R-:W-:Y:S05]  /*10160*/  BSYNC B8 ;  /* 0x0000000000087941 */ /* 0x000fea0003800000 */
.L_x_227:
[----:B-1----:R-:W3:Y:S01]  /*10170*/  LDL.LU R0, [R1+0x48] ;  /* 0x0000480001007983 */ /* 0x002ee20000300800 */
[----:B------:R-:W-:Y:S01]  /*10180*/  BSSY B0, `(.L_x_330) ;  /* 0x000000b000007945 */ /* 0x000fe20003800000 */
[----:B--2---:R-:W1:Y:S01]  /*10190*/  S2R R5, SR_CgaCtaId ;  /* 0x0000000000057919 */ /* 0x004e620000008800 */
[----:B---3--:R-:W-:-:S05]  /*101a0*/  VIADD R0, R0, 0x1 ;  /* 0x0000000100007836 */ /* 0x008fca0000000000 */
[----:B0-----:R-:W-:-:S04]  /*101b0*/  LEA.HI R2, R0, R0, RZ, 0x1 ;  /* 0x0000000000027211 */ /* 0x001fc800078f08ff */
[----:B------:R-:W-:-:S05]  /*101c0*/  LOP3.LUT R3, R2, 0xfffffffe, RZ, 0xc0, !PT ;  /* 0xfffffffe02037812 */ /* 0x000fca00078ec0ff */
[----:B------:R-:W-:Y:S01]  /*101d0*/  IMAD.IADD R3, R0, 0x1, -R3 ;  /* 0x0000000100037824 */ /* 0x000fe200078e0a03 */
[----:B------:R-:W-:-:S04]  /*101e0*/  MOV R0, 0x400 ;  /* 0x0000040000007802 */ /* 0x000fc80000000f00 */
[----:B-1----:R-:W-:Y:S02]  /*101f0*/  LEA R0, R5, R0, 0x18 ;  /* 0x0000000005007211 */ /* 0x002fe400078ec0ff */
[----:B------:R-:W-:-:S04]  /*10200*/  SHF.L.U32 R3, R3, 0x1f, RZ ;  /* 0x0000001f03037819 */ /* 0x000fc800000006ff */
[----:B------:R-:W0:Y:S02]  /*10210*/  SYNCS.PHASECHK.TRANS64.TRYWAIT P0, [R0+URZ+0x34820], R3 ;  /* 0x03482003000075a7 */ /* 0x000e24000800017f */
[----:B0-----:R-:W-:Y:S05]  /*10220*/  @!P0 BRA `(.L_x_331) ;  /* 0x0000001c00e48947 */ /* 0x001fea0003800000 */
.L_x_401:
[----:B------:R-:W-:Y:S05]  /*10230*/  BSYNC B0 ;  /* 0x0000000000007941 */ /* 0x000fea0003800000 */
.L_x_330:
[----:B------:R-:W-:-:S03]  /*10240*/  UMOV UR4, 0xffffffff ;  /* 0xffffffff00047882 */ /* 0x000fc60000000000 */
[----:B------:R-:W-:Y:S05]  /*10250*/  BRA.DIV UR4, `(.L_x_332) ;  /* 0x0000001e04ec7947 */ /* 0x000fea000b800000 */
[----:B------:R-:W1:Y:S02]  /*10260*/  S2R R2, SR_TID.X ;  /* 0x0000000000027919 */ /* 0x000e640000002100 */
[----:B-1----:R-:W-:-:S04]  /*10270*/  SHF.R.U32.HI R2, RZ, 0x5, R2 ;  /* 0x00000005ff027819 */ /* 0x002fc80000011602 */
[----:B------:R-:W-:-:S05]  /*10280*/  LOP3.LUT R2, R2, 0x3, RZ, 0xc0, !PT ;  /* 0x0000000302027812 */ /* 0x000fca00078ec0ff */
[----:B------:R1:W2:Y:S02]  /*10290*/  SHFL.IDX PT, R14, R2, RZ, 0x1f ;  /* 0x00001fff020e7589 */ /* 0x0002a400000e0000 */
.L_x_404:
[----:B--2---:R-:W-:Y:S01]  /*102a0*/  ISETP.NE.AND P0, PT, R14, RZ, PT ;  /* 0x000000ff0e00720c */ /* 0x004fe20003f05270 */
[----:B------:R-:W-:-:S12]  /*102b0*/  BSSY B0, `(.L_x_333) ;  /* 0x0000025000007945 */ /* 0x000fd80003800000 */
[----:B------:R-:W-:Y:S05]  /*102c0*/  @P0 BRA `(.L_x_334) ;  /* 0x00000000008c0947 */ /* 0x000fea0003800000 */
[----:B------:R-:W-:-:S03]  /*102d0*/  UMOV UR4, 0xffffffff ;  /* 0xffffffff00047882 */ /* 0x000fc60000000000 */
[----:B------:R-:W-:Y:S05]  /*102e0*/  BRA.DIV UR4, `(.L_x_335) ;  /* 0x0000001e04fc7947 */ /* 0x000fea000b800000 */
[----:B------:R-:W-:-:S13]  /*102f0*/  ELECT P6, URZ, PT ;  /* 0x00000000003f782f */ /* 0x000fda00038c0000 */
.L_x_407:
[----:B------:R-:W-:Y:S05]  /*10300*/  @!P6 BRA `(.L_x_334) ;  /* 0x00000000007ce947 */ /* 0x000fea0003800000 */
[----:B-1----:R-:W2:Y:S02]  /*10310*/  LDL.LU R2, [R1+0x5c] ;  /* 0x00005c0001027983 */ /* 0x002ea40000300800 */
[----:B--2---:R-:W-:-:S04]  /*10320*/  LOP3.LUT R2, R2, 0x2, RZ, 0xfc, !PT ;  /* 0x0000000202027812 */ /* 0x004fc800078efcff */
[----:B------:R-:W-:-:S13]  /*10330*/  ISETP.NE.AND P2, PT, R2, 0x3, PT ;  /* 0x000000030200780c */ /* 0x000fda0003f45270 */
[----:B------:R-:W-:Y:S05]  /*10340*/  @!P2 BRA `(.L_x_336) ;  /* 0x000000000004a947 */ /* 0x000fea0003800000 */
[----:B------:R-:W-:Y:S01]  /*10350*/  BPT.TRAP 0x1 ;  /* 0x000000040000795c */ /* 0x000fe20000300000 */
.L_x_336:
[----:B------:R-:W2:Y:S01]  /*10360*/  LDL.LU R7, [R1+0x14] ;  /* 0x0000140001077983 */ /* 0x000ea20000300800 */
[----:B------:R-:W-:Y:S02]  /*10370*/  VIADD R2, R0, 0x34840 ;  /* 0x0003484000027836 */ /* 0x000fe40000000000 */
[C---:B0-----:R-:W-:Y:S02]  /*10380*/  VIADD R3, R19.reuse, 0x1 ;  /* 0x0000000113037836 */ /* 0x041fe40000000000 */
[----:B------:R-:W-:-:S03]  /*10390*/  IMAD R6, R19, 0x8, R2 ;  /* 0x0000000813067824 */ /* 0x000fc600078e0202 */
[----:B------:R-:W-:-:S04]  /*103a0*/  ISETP.NE.AND P1, PT, R3, 0x2, PT ;  /* 0x000000020300780c */ /* 0x000fc80003f25270 */
[----:B------:R-:W-:Y:S02]  /*103b0*/  SEL R4, RZ, 0x1, P1 ;  /* 0x00000001ff047807 */ /* 0x000fe40000800000 */
[----:B------:R-:W-:Y:S02]  /*103c0*/  SEL R3, R3, RZ, P1 ;  /* 0x000000ff03037207 */ /* 0x000fe40000800000 */
[C---:B--2---:R-:W-:Y:S02]  /*103d0*/  SHF.L.U32 R5, R7.reuse, 0x1f, RZ ;  /* 0x0000001f07057819 */ /* 0x044fe400000006ff */
[----:B------:R-:W-:Y:S01]  /*103e0*/  LOP3.LUT R4, R7, R4, RZ, 0x3c, !PT ;  /* 0x0000000407047212 */ /* 0x000fe200078e3cff */
[----:B------:R-:W-:Y:S01]  /*103f0*/  IMAD R7, R3, 0x8, R2 ;  /* 0x0000000803077824 */ /* 0x000fe200078e0202 */
[----:B------:R-:W0:Y:S02]  /*10400*/  SYNCS.PHASECHK.TRANS64.TRYWAIT P0, [R6+URZ], R5 ;  /* 0x00000005060075a7 */ /* 0x000e24000800017f */
[----:B------:R-:W-:Y:S01]  /*10410*/  SHF.L.U32 R2, R4, 0x1f, RZ ;  /* 0x0000001f04027819 */ /* 0x000fe200000006ff */
[----:B0-----:R-:W-:Y:S06]  /*10420*/  @!P0 BRA `(.L_x_337) ;  /* 0x0000001c00cc8947 */ /* 0x001fec0003800000 */
.L_x_408:
[----:B------:R-:W1:Y:S02]  /*10430*/  SYNCS.PHASECHK.TRANS64.TRYWAIT P0, [R7+URZ], R2 ;  /* 0x00000002070075a7 */ /* 0x000e64000800017f */
[----:B-1----:R-:W-:Y:S05]  /*10440*/  @!P0 BRA `(.L_x_338) ;  /* 0x0000001c00d88947 */ /* 0x002fea0003800000 */
.L_x_409:
[----:B------:R-:W-:Y:S05]  /*10450*/  @!P2 BRA `(.L_x_339) ;  /* 0x000000000004a947 */ /* 0x000fea0003800000 */
[----:B------:R-:W-:Y:S01]  /*10460*/  BPT.TRAP 0x1 ;  /* 0x000000040000795c */ /* 0x000fe20000300000 */
.L_x_339:
[----:B------:R-:W-:-:S04]  /*10470*/  VIADD R0, R0, 0x34860 ;  /* 0x0003486000007836 */ /* 0x000fc80000000000 */
[----:B------:R-:W-:-:S04]  /*10480*/  IMAD R4, R19, 0x8, R0 ;  /* 0x0000000813047824 */ /* 0x000fc800078e0200 */
[----:B------:R-:W2:Y:S02]  /*10490*/  SYNCS.PHASECHK.TRANS64.TRYWAIT P0, [R4+URZ], R5 ;  /* 0x00000005040075a7 */ /* 0x000ea4000800017f */
[----:B--2---:R-:W-:Y:S05]  /*104a0*/  @!P0 BRA `(.L_x_340) ;  /* 0x0000001c00d48947 */ /* 0x004fea0003800000 */
.L_x_410:
[----:B------:R-:W-:-:S07]  /*104b0*/  IMAD R3, R3, 0x8, R0 ;  /* 0x0000000803037824 */ /* 0x000fce00078e0200 */
.L_x_341:
[----:B---3--:R3:W4:Y:S02]  /*104c0*/  SYNCS.PHASECHK.TRANS64.TRYWAIT P0, [R3+URZ], R2 ;  /* 0x00000002030075a7 */ /* 0x008724000800017f */
[----:B----4-:R-:W-:Y:S05]  /*104d0*/  @!P0 NANOSLEEP.SYNCS 0x989680 ;  /* 0x009896800000895d */ /* 0x010fea0003900000 */
[----:B------:R-:W4:Y:S02]  /*104e0*/  @!P0 SYNCS.PHASECHK.TRANS64 P0, [R3+URZ], R2 ;  /* 0x00000002030085a7 */ /* 0x000f24000800007f */
[----:B----4-:R-:W-:Y:S05]  /*104f0*/  @!P0 BRA `(.L_x_341) ;  /* 0xfffffffc00f08947 */ /* 0x010fea000383ffff */
.L_x_334:
[----:B------:R-:W-:Y:S05]  /*10500*/  BSYNC B0 ;  /* 0x0000000000007941 */ /* 0x000fea0003800000 */
.L_x_333:
[----:B------:R-:W-:Y:S05]  /*10510*/  EXIT ;  /* 0x000000000000794d */ /* 0x000fea0003800000 */
.L_x_178:
[----:B0-----:R0:W1:Y:S02]  /*10520*/  SYNCS.PHASECHK.TRANS64.TRYWAIT P1, [R0+URZ+0x34800], R3 ;  /* 0x03480003000075a7 */ /* 0x001064000802017f */
[----:B-1----:R-:W-:Y:S05]  /*10530*/  @!P1 NANOSLEEP.SYNCS 0x989680 ;  /* 0x009896800000995d */ /* 0x002fea0003900000 */
[----:B------:R-:W1:Y:S02]  /*10540*/  @!P1 SYNCS.PHASECHK.TRANS64 P1, [R0+URZ+0x34800], R3 ;  /* 0x03480003000095a7 */ /* 0x000e64000802007f */
[----:B-1----:R-:W-:Y:S05]  /*10550*/  @!P1 BRA `(.L_x_178) ;  /* 0xfffffffc00f09947 */ /* 0x002fea000383ffff */
[----:B------:R-:W-:Y:S05]  /*10560*/  BRA `(.L_x_342) ;  /* 0xffffff14001c7947 */ /* 0x000fea000383ffff */
.L_x_182:
[----:B0-----:R0:W2:Y:S02]  /*10570*/  SYNCS.PHASECHK.TRANS64.TRYWAIT P2, [R5+URZ+0x34830], R4 ;  /* 0x03483004050075a7 */ /* 0x0010a4000804017f */
[----:B--2---:R-:W-:Y:S05]  /*10580*/  @!P2 NANOSLEEP.SYNCS 0x989680 ;  /* 0x009896800000a95d */ /* 0x004fea0003900000 */
[----:B------:R-:W2:Y:S02]  /*10590*/  @!P2 SYNCS.PHASECHK.TRANS64 P2, [R5+URZ+0x34830], R4 ;  /* 0x034830040500a5a7 */ /* 0x000ea4000804007f */
[----:B--2---:R-:W-:Y:S05]  /*105a0*/  @!P2 BRA `(.L_x_182) ;  /* 0xfffffffc00f0a947 */ /* 0x004fea000383ffff */
[----:B------:R-:W-:Y:S05]  /*105b0*/  BRA `(.L_x_181) ;  /* 0xffffff1400407947 */ /* 0x000fea000383ffff */
.L_x_187:
[----:B-1----:R1:W2:Y:S02]  /*105c0*/  SYNCS.PHASECHK.TRANS64.TRYWAIT P2, [R14+URZ+0x34830], R3 ;  /* 0x034830030e0075a7 */ /* 0x0022a4000804017f */
[----:B--2---:R-:W-:Y:S05]  /*105d0*/  @!P2 NANOSLEEP.SYNCS 0x989680 ;  /* 0x009896800000a95d */ /* 0x004fea0003900000 */
[----:B------:R-:W2:Y:S02]  /*105e0*/  @!P2 SYNCS.PHASECHK.TRANS64 P2, [R14+URZ+0x34830], R3 ;  /* 0x034830030e00a5a7 */ /* 0x000ea4000804007f */
[----:B--2---:R-:W-:Y:S05]  /*105f0*/  @!P2 BRA `(.L_x_187) ;  /* 0xfffffffc00f0a947 */ /* 0x004fea000383ffff */
[----:B------:R-:W-:Y:S05]  /*10600*/  BRA `(.L_x_186) ;  /* 0xffffff3c00047947 */ /* 0x000fea000383ffff */
.L_x_191:
[----:B-1----:R1:W2:Y:S02]  /*10610*/  SYNCS.PHASECHK.TRANS64.TRYWAIT P2, [R13+URZ+0x34850], R4 ;  /* 0x034850040d0075a7 */ /* 0x0022a4000804017f */
[----:B--2---:R-:W-:Y:S05]  /*10620*/  @!P2 NANOSLEEP.SYNCS 0x989680 ;  /* 0x009896800000a95d */ /* 0x004fea0003900000 */
[----:B------:R-:W2:Y:S02]  /*10630*/  @!P2 SYNCS.PHASECHK.TRANS64 P2, [R13+URZ+0x34850], R4 ;  /* 0x034850040d00a5a7 */ /* 0x000ea4000804007f */
[----:B--2---:R-:W-:Y:S05]  /*10640*/  @!P2 BRA `(.L_x_191) ;  /* 0xfffffffc00f0a947 */ /* 0x004fea000383ffff */
[----:B------:R-:W-:Y:S05]  /*10650*/  BRA `(.L_x_190) ;  /* 0xffffff4400287947 */ /* 0x000fea000383ffff */
.L_x_196:
[----:B-1----:R1:W2:Y:S02]  /*10660*/  SYNCS.PHASECHK.TRANS64.TRYWAIT P0, [R14+URZ+0x34850], R7 ;  /* 0x034850070e0075a7 */ /* 0x0022a4000800017f */
[----:B--2---:R-:W-:Y:S05]  /*10670*/  @!P0 NANOSLEEP.SYNCS 0x989680 ;  /* 0x009896800000895d */ /* 0x004fea0003900000 */
[----:B------:R-:W2:Y:S02]  /*10680*/  @!P0 SYNCS.PHASECHK.TRANS64 P0, [R14+URZ+0x34850], R7 ;  /* 0x034850070e0085a7 */ /* 0x000ea4000800007f */
[----:B--2---:R-:W-:Y:S05]  /*10690*/  @!P0 BRA `(.L_x_196) ;  /* 0xfffffffc00f08947 */ /* 0x004fea000383ffff */
[----:B------:R-:W-:Y:S05]  /*106a0*/  BRA `(.L_x_195) ;  /* 0xffffff5c00f47947 */ /* 0x000fea000383ffff */
.L_x_241:
[----:B------:R-:W2:Y:S01]  /*106b0*/  S2R R4, SR_TID.X ;  /* 0x0000000000047919 */ /* 0x000ea20000002100 */
[----:B------:R-:W-:Y:S01]  /*106c0*/  BSSY B0, `(.L_x_343) ;  /* 0x000000a000007945 */ /* 0x000fe20003800000 */
[----:B------:R-:W-:Y:S02]  /*106d0*/  IMAD.MOV.U32 R12, RZ, RZ, RZ ;  /* 0x000000ffff0c7224 */ /* 0x000fe400078e00ff */
[----:B0-----:R-:W-:Y:S02]  /*106e0*/  IMAD.MOV.U32 R11, RZ, RZ, 0x1f ;  /* 0x0000001fff0b7424 */ /* 0x001fe400078e00ff */
[----:B------:R-:W-:Y:S01]  /*106f0*/  IMAD.MOV.U32 R15, RZ, RZ, -0x1 ;  /* 0xffffffffff0f7424 */ /* 0x000fe200078e00ff */
[----:B--2---:R-:W-:-:S04]  /*10700*/  SHF.R.U32.HI R4, RZ, 0x5, R4 ;  /* 0x00000005ff047819 */ /* 0x004fc80000011604 */
[----:B------:R-:W-:-:S05]  /*10710*/  LOP3.LUT R4, R4, 0x3, RZ, 0xc0, !PT ;  /* 0x0000000304047812 */ /* 0x000fca00078ec0ff */
[----:B------:R-:W-:-:S07]  /*10720*/  IMAD.MOV.U32 R13, RZ, RZ, R4 ;  /* 0x000000ffff0d7224 */ /* 0x000fce00078e0004 */
[----:B-1----:R-:W-:Y:S05]  /*10730*/  WARPSYNC.COLLECTIVE R15, `(.L_x_344) ;  /* 0x000000000f087348 */ /* 0x002fea0003c00000 */
[----:B------:R0:W2:Y:S02]  /*10740*/  SHFL.IDX P6, R14, R13, R12, R11 ;  /* 0x0000000c0d0e7389 */ /* 0x0000a400000c000b */
[----:B012---:R-:W-:Y:S01]  /*10750*/  ENDCOLLECTIVE ;  /* 0x000000000000791b */ /* 0x007fe20003800000 */
.L_x_344:
[----:B------:R-:W-:Y:S05]  /*10760*/  BSYNC B0 ;  /* 0x0000000000007941 */ /* 0x000fea0003800000 */
.L_x_343:
[----:B------:R-:W-:Y:S05]  /*10770*/  BRA `(.L_x_345) ;  /* 0xffffffb000887947 */ /* 0x000fea000383ffff */
.L_x_243:
[----:B------:R-:W-:Y:S01]  /*10780*/  BSSY B0, `(.L_x_346) ;  /* 0x0000006000007945 */ /* 0x000fe20003800000 */
[----:B------:R-:W-:-:S07]  /*10790*/  IMAD.MOV.U32 R15, RZ, RZ, -0x1 ;  /* 0xffffffffff0f7424 */ /* 0x000fce00078e00ff */
[----:B01-3--:R-:W-:Y:S05]  /*107a0*/  WARPSYNC.COLLECTIVE R15, `(.L_x_347) ;  /* 0x000000000f0c7348 */ /* 0x00bfea0003c00000 */
[----:B------:R-:W-:Y:S02]  /*107b0*/  ELECT P6, UR62, PT ;  /* 0x00000000003e782f */ /* 0x000fe400038c0000 */
[----:B------:R-:W-:Y:S01]  /*107c0*/  MOV R14, UR62 ;  /* 0x0000003e000e7c02 */ /* 0x000fe20008000f00 */
[----:B01-3--:R-:W-:Y:S10]  /*107d0*/  ENDCOLLECTIVE ;  /* 0x000000000000791b */ /* 0x00bff40003800000 */
.L_x_347:
[----:B------:R-:W-:Y:S05]  /*107e0*/  BSYNC B0 ;  /* 0x0000000000007941 */ /* 0x000fea0003800000 */
.L_x_346:
[----:B------:R-:W-:Y:S05]  /*107f0*/  BRA `(.L_x_348) ;  /* 0xffffffb000947947 */ /* 0x000fea000383ffff */
.L_x_245:
[----:B--2---:R2:W3:Y:S02]  /*10800*/  SYNCS.PHASECHK.TRANS64.TRYWAIT P0, [R0+URZ+0x34840], R2 ;  /* 0x03484002000075a7 */ /* 0x0044e4000800017f */
[----:B---3--:R-:W-:Y:S05]  /*10810*/  @!P0 NANOSLEEP.SYNCS 0x989680 ;  /* 0x009896800000895d */ /* 0x008fea0003900000 */
[----:B------:R-:W3:Y:S02]  /*10820*/  @!P0 SYNCS.PHASECHK.TRANS64 P0, [R0+URZ+0x34840], R2 ;  /* 0x03484002000085a7 */ /* 0x000ee4000800007f */
[----:B---3--:R-:W-:Y:S05]  /*10830*/  @!P0 BRA `(.L_x_245) ;  /* 0xfffffffc00f08947 */ /* 0x008fea000383ffff */
[----:B------:R-:W-:Y:S05]  /*10840*/  BRA `(.L_x_349) ;  /* 0xffffffb000f47947 */ /* 0x000fea000383ffff */
.L_x_249:
[----:B------:R0:W5:Y:S01]  /*10850*/  LDL.LU R9, [R1+0x40] ;  /* 0x0000400001097983 */ /* 0x0001620000300800 */
[----:B------:R-:W-:Y:S02]  /*10860*/  IMAD.MOV.U32 R13, RZ, RZ, R3 ;  /* 0x000000ffff0d7224 */ /* 0x000fe400078e0003 */
[----:B------:R-:W-:Y:S01]  /*10870*/  IMAD.MOV.U32 R12, RZ, RZ, RZ ;  /* 0x000000ffff0c7224 */ /* 0x000fe200078e00ff */
[----:B------:R-:W1:Y:S01]  /*10880*/  S2R R7, SR_TID.X ;  /* 0x0000000000077919 */ /* 0x000e620000002100 */
[----:B------:R-:W-:Y:S02]  /*10890*/  IMAD.MOV.U32 R11, RZ, RZ, 0x181f ;  /* 0x0000181fff0b7424 */ /* 0x000fe400078e00ff */
[----:B------:R-:W-:-:S07]  /*108a0*/  IMAD.MOV.U32 R15, RZ, RZ, -0x1 ;  /* 0xffffffffff0f7424 */ /* 0x000fce00078e00ff */
[----:B01---5:R-:W-:Y:S05]  /*108b0*/  WARPSYNC.COLLECTIVE R15, `(.L_x_350) ;  /* 0x000000000f087348 */ /* 0x023fea0003c00000 */
[----:B------:R2:W3:Y:S02]  /*108c0*/  SHFL.IDX P6, R14, R13, R12, R11 ;  /* 0x0000000c0d0e7389 */ /* 0x0004e400000c000b */
[----:B0123-5:R-:W-:Y:S01]  /*108d0*/  ENDCOLLECTIVE ;  /* 0x000000000000791b */ /* 0x02ffe20003800000 */
.L_x_350:
[----:B------:R-:W-:Y:S02]  /*108e0*/  IMAD.MOV.U32 R13, RZ, RZ, R4 ;  /* 0x000000ffff0d7224 */ /* 0x000fe400078e0004 */
[----:B------:R-:W-:-:S07]  /*108f0*/  IMAD.MOV.U32 R6, RZ, RZ, R14 ;  /* 0x000000ffff067224 */ /* 0x000fce00078e000e */
[----:B------:R-:W-:Y:S05]  /*10900*/  WARPSYNC.COLLECTIVE R15, `(.L_x_351) ;  /* 0x000000000f087348 */ /* 0x000fea0003c00000 */
[----:B------:R0:W1:Y:S02]  /*10910*/  SHFL.IDX P6, R14, R13, R12, R11 ;  /* 0x0000000c0d0e7389 */ /* 0x00006400000c000b */
[----:B01----:R-:W-:Y:S01]  /*10920*/  ENDCOLLECTIVE ;  /* 0x000000000000791b */ /* 0x003fe20003800000 */
.L_x_351:
[----:B------:R-:W-:Y:S02]  /*10930*/  IMAD.MOV.U32 R13, RZ, RZ, R3 ;  /* 0x000000ffff0d7224 */ /* 0x000fe400078e0003 */
[----:B------:R-:W-:Y:S02]  /*10940*/  IMAD.MOV.U32 R12, RZ, RZ, 0x1 ;  /* 0x00000001ff0c7424 */ /* 0x000fe400078e00ff */
[----:B------:R-:W-:Y:S02]  /*10950*/  IMAD R2, R9, R8, RZ ;  /* 0x0000000809027224 */ /* 0x000fe400078e02ff */
[----:B------:R-:W0:Y:S01]  /*10960*/  S2R R9, SR_TID.X ;  /* 0x0000000000097919 */ /* 0x000e220000002100 */
[----:B------:R-:W-:Y:S02]  /*10970*/  IMAD.SHL.U32 R8, R7, 0x8, RZ ;  /* 0x0000000807087824 */ /* 0x000fe400078e00ff */
[----:B------:R-:W-:-:S07]  /*10980*/  IMAD.MOV.U32 R7, RZ, RZ, R14 ;  /* 0x000000ffff077224 */ /* 0x000fce00078e000e */
[----:B0-----:R-:W-:Y:S05]  /*10990*/  WARPSYNC.COLLECTIVE R15, `(.L_x_352) ;  /* 0x000000000f087348 */ /* 0x001fea0003c00000 */
[----:B------:R1:W2:Y:S02]  /*109a0*/  SHFL.IDX P6, R14, R13, R12, R11 ;  /* 0x0000000c0d0e7389 */ /* 0x0002a400000c000b */
[----:B012---:R-:W-:Y:S01]  /*109b0*/  ENDCOLLECTIVE ;  /* 0x000000000000791b */ /* 0x007fe20003800000 */
.L_x_352:
[----:B------:R-:W-:Y:S01]  /*109c0*/  LOP3.LUT R8, R8, 0x38, RZ, 0xc0, !PT ;  /* 0x0000003808087812 */ /* 0x000fe200078ec0ff */
[----:B------:R-:W-:Y:S01]  /*109d0*/  IMAD.MOV.U32 R13, RZ, RZ, R4 ;  /* 0x000000ffff0d7224 */ /* 0x000fe200078e0004 */
[----:B------:R-:W-:-:S04]  /*109e0*/  LOP3.LUT R9, R9, 0x7f, RZ, 0xc0, !PT ;  /* 0x0000007f09097812 */ /* 0x000fc800078ec0ff */
[----:B------:R-:W-:-:S05]  /*109f0*/  SHF.R.U32.HI R9, RZ, 0x3, R9 ;  /* 0x00000003ff097819 */ /* 0x000fca0000011609 */
[----:B------:R-:W-:Y:S02]  /*10a00*/  IMAD.IADD R0, R9, 0x1, R5 ;  /* 0x0000000109007824 */ /* 0x000fe400078e0205 */
[----:B------:R-:W-:-:S07]  /*10a10*/  IMAD.MOV.U32 R9, RZ, RZ, R14 ;  /* 0x000000ffff097224 */ /* 0x000fce00078e000e */
[----:B------:R-:W-:Y:S05]  /*10a20*/  WARPSYNC.COLLECTIVE R15, `(.L_x_353) ;  /* 0x000000000f087348 */ /* 0x000fea0003c00000 */
[----:B------:R0:W1:Y:S02]  /*10a30*/  SHFL.IDX P6, R14, R13, R12, R11 ;  /* 0x0000000c0d0e7389 */ /* 0x00006400000c000b */
[----:B01----:R-:W-:Y:S01]  /*10a40*/  ENDCOLLECTIVE ;  /* 0x000000000000791b */ /* 0x003fe20003800000 */
.L_x_353:
[C---:B------:R-:W-:Y:S01]  /*10a50*/  ISETP.GE.AND P3, PT, R0.reuse, R2, PT ;  /* 0x000000020000720c */ /* 0x040fe20003f66270 */
[----:B------:R-:W-:-:S12]  /*10a60*/  VIADD R5, R0, 0x10 ;  /* 0x0000001000057836 */ /* 0x000fd80000000000 */
[----:B------:R-:W-:Y:S01]  /*10a70*/  @!P3 LEA R7, P5, R8, R7, 0x1 ;  /* 0x000000070807b211 */ /* 0x000fe200078a08ff */
[----:B------:R-:W-:Y:S02]  /*10a80*/  IMAD.MOV.U32 R13, RZ, RZ, R3 ;  /* 0x000000ffff0d7224 */ /* 0x000fe400078e0003 */
[----:B------:R-:W-:Y:S02]  /*10a90*/  IMAD.MOV.U32 R12, RZ, RZ, 0x2 ;  /* 0x00000002ff0c7424 */ /* 0x000fe400078e00ff */
[----:B------:R-:W-:-:S05]  /*10aa0*/  @!P3 IMAD.X R6, RZ, RZ, R6, P5 ;  /* 0x000000ffff06b224 */ /* 0x000fca00028e0606 */
[----:B------:R-:W-:-:S04]  /*10ab0*/  @!P3 LOP3.LUT R7, R7, R6, RZ, 0x3c, !PT ;  /* 0x000000060707b212 */ /* 0x000fc800078e3cff */
[----:B------:R-:W-:-:S04]  /*10ac0*/  @!P3 LOP3.LUT R6, R7, R6, RZ, 0x3c, !PT ;  /* 0x000000060706b212 */ /* 0x000fc800078e3cff */
[----:B------:R-:W-:-:S05]  /*10ad0*/  @!P3 LOP3.LUT R7, R7, R6, RZ, 0x3c, !PT ;  /* 0x000000060707b212 */ /* 0x000fca00078e3cff */
[----:B------:R-:W-:Y:S01]  /*10ae0*/  @!PT LDS RZ, [RZ] ;  /* 0x00000000fffff984 */ /* 0x000fe20000000800 */
[----:B------:R-:W-:Y:S01]  /*10af0*/  @!PT LDS RZ, [RZ] ;  /* 0x00000000fffff984 */ /* 0x000fe20000000800 */
[----:B------:R-:W-:Y:S01]  /*10b00*/  @!PT LDS RZ, [RZ] ;  /* 0x00000000fffff984 */ /* 0x000fe20000000800 */
[----:B------:R0:W-:Y:S04]  /*10b10*/  @!P3 LDGSTS.E.BYPASS.LTC128B.128 [R10+0x10400], desc[UR40][R6.64], !P2 ;  /* 0x10400000060abfae */ /* 0x0001e8000d101d68 */
[----:B------:R0:W-:Y:S04]  /*10b20*/  @!P3 LDGSTS.E.BYPASS.LTC128B.128 [R10+0x14400], desc[UR40][R6.64+0x80], !P1 ;  /* 0x14400080060abfae */ /* 0x0001e8000c901d68 */
[----:B------:R0:W-:Y:S01]  /*10b30*/  @!P3 LDGSTS.E.BYPASS.LTC128B.128 [R10+0x18400], desc[UR40][R6.64+0x100], !P0 ;  /* 0x18400100060abfae */ /* 0x0001e2000c101d68 */
[----:B------:R-:W-:Y:S01]  /*10b40*/  ISETP.GE.AND P3, PT, R5, R2, PT ;  /* 0x000000020500720c */ /* 0x000fe20003f66270 */
[----:B------:R-:W-:-:S12]  /*10b50*/  IMAD.MOV.U32 R5, RZ, RZ, R14 ;  /* 0x000000ffff057224 */ /* 0x000fd800078e000e */
[----:B0-----:R-:W-:Y:S05]  /*10b60*/  WARPSYNC.COLLECTIVE R15, `(.L_x_354) ;  /* 0x000000000f087348 */ /* 0x001fea0003c00000 */
[----:B------:R1:W2:Y:S02]  /*10b70*/  SHFL.IDX P6, R14, R13, R12, R11 ;  /* 0x0000000c0d0e7389 */ /* 0x0002a400000c000b */
[----:B012---:R-:W-:Y:S01]  /*10b80*/  ENDCOLLECTIVE ;  /* 0x000000000000791b */ /* 0x007fe20003800000 */
.L_x_354:
[----:B------:R-:W-:Y:S01]  /*10b90*/  @!P3 LEA R8, P5, R8, R5, 0x1 ;  /* 0x000000050808b211 */ /* 0x000fe200078a08ff */
[----:B------:R-:W-:-:S04]  /*10ba0*/  IMAD.MOV.U32 R13, RZ, RZ, R4 ;  /* 0x000000ffff0d7224 */ /* 0x000fc800078e0004 */
[----:B------:R-:W-:Y:S02]  /*10bb0*/  @!P3 IMAD.X R5, RZ, RZ, R9, P5 ;  /* 0x000000ffff05b224 */ /* 0x000fe400028e0609 */
[----:B------:R-:W0:Y:S01]  /*10bc0*/  S2R R9, SR_TID.X ;  /* 0x0000000000097919 */ /* 0x000e220000002100 */
[----:B------:R-:W-:Y:S02]  /*10bd0*/  @!P3 IMAD.MOV.U32 R6, RZ, RZ, R8 ;  /* 0x000000ffff06b224 */ /* 0x000fe400078e0008 */
[----:B------:R-:W-:Y:S02]  /*10be0*/  @!P3 IMAD.MOV.U32 R7, RZ, RZ, R5 ;  /* 0x000000ffff07b224 */ /* 0x000fe400078e0005 */
[----:B------:R-:W-:Y:S02]  /*10bf0*/  VIADD R5, R0, 0x20 ;  /* 0x0000002000057836 */ /* 0x000fe40000000000 */
[----:B------:R-:W-:Y:S01]  /*10c00*/  IMAD.MOV.U32 R8, RZ, RZ, R14 ;  /* 0x000000ffff087224 */ /* 0x000fe200078e000e */
[----:B------:R-:W-:Y:S01]  /*10c10*/  @!PT LDS RZ, [RZ] ;  /* 0x00000000fffff984 */ /* 0x000fe20000000800 */
[----:B------:R-:W-:Y:S01]  /*10c20*/  @!PT LDS RZ, [RZ] ;  /* 0x00000000fffff984 */ /* 0x000fe20000000800 */
[----:B------:R-:W-:Y:S01]  /*10c30*/  @!PT LDS RZ, [RZ] ;  /* 0x00000000fffff984 */ /* 0x000fe20000000800 */
[----:B------:R1:W-:Y:S06]  /*10c40*/  @!P3 LDGSTS.E.BYPASS.LTC128B.128 [R10+0x10c00], desc[UR40][R6.64], !P2 ;  /* 0x10c00000060abfae */ /* 0x0003ec000d101d68 */
[----:B01----:R-:W-:Y:S05]  /*10c50*/  WARPSYNC.COLLECTIVE R15, `(.L_x_355) ;  /* 0x000000000f087348 */ /* 0x003fea0003c00000 */
[----:B------:R2:W3:Y:S02]  /*10c60*/  SHFL.IDX P6, R14, R13, R12, R11 ;  /* 0x0000000c0d0e7389 */ /* 0x0004e400000c000b */
[----:B0123--:R-:W-:Y:S01]  /*10c70*/  ENDCOLLECTIVE ;  /* 0x000000000000791b */ /* 0x00ffe20003800000 */
.L_x_355:
[----:B------:R-:W-:Y:S01]  /*10c80*/  @!PT LDS RZ, [RZ] ;  /* 0x00000000fffff984 */ /* 0x000fe20000000800 */
[----:B------:R-:W-:Y:S01]  /*10c90*/  @!PT LDS RZ, [RZ] ;  /* 0x00000000fffff984 */ /* 0x000fe20000000800 */
[----:B------:R-:W-:Y:S01]  /*10ca0*/  @!PT LDS RZ, [RZ] ;  /* 0x00000000fffff984 */ /* 0x000fe20000000800 */
[----:B------:R0:W-:Y:S04]  /*10cb0*/  @!P3 LDGSTS.E.BYPASS.LTC128B.128 [R10+0x14c00], desc[UR40][R6.64+0x80], !P1 ;  /* 0x14c00080060abfae */ /* 0x0001e8000c901d68 */
[----:B------:R0:W-:Y:S01]  /*10cc0*/  @!P3 LDGSTS.E.BYPASS.LTC128B.128 [R10+0x18c00], desc[UR40][R6.64+0x100], !P0 ;  /* 0x18c00100060abfae */ /* 0x0001e2000c101d68 */
[----:B------:R-:W-:Y:S01]  /*10cd0*/  ISETP.GE.AND P3, PT, R5, R2, PT ;  /* 0x000000020500720c */ /* 0x000fe20003f66270 */
[----:B------:R-:W-:Y:S02]  /*10ce0*/  IMAD.MOV.U32 R13, RZ, RZ, R3 ;  /* 0x000000ffff0d7224 */ /* 0x000fe400078e0003 */
[----:B------:R-:W-:Y:S02]  /*10cf0*/  IMAD.MOV.U32 R12, RZ, RZ, 0x3 ;  /* 0x00000003ff0c7424 */ /* 0x000fe400078e00ff */
[----:B------:R-:W-:-:S02]  /*10d00*/  IMAD.SHL.U32 R9, R9, 0x8, RZ ;  /* 0x0000000809097824 */ /* 0x000fc400078e00ff */
[----:B------:R-:W-:-:S03]  /*10d10*/  IMAD.MOV.U32 R5, RZ, RZ, R14 ;  /* 0x000000ffff057224 */ /* 0x000fc600078e000e */
[----:B------:R-:W-:-:S07]  /*10d20*/  LOP3.LUT R9, R9, 0x38, RZ, 0xc0, !PT ;  /* 0x0000003809097812 */ /* 0x000fce00078ec0ff */
[----:B0-----:R-:W-:Y:S05]  /*10d30*/  WARPSYNC.COLLECTIVE R15, `(.L_x_356) ;  /* 0x000000000f087348 */ /* 0x001fea0003c00000 */
[----:B------:R1:W2:Y:S02]  /*10d40*/  SHFL.IDX P6, R14, R13, R12, R11 ;  /* 0x0000000c0d0e7389 */ /* 0x0002a400000c000b */
[----:B012---:R-:W-:Y:S01]  /*10d50*/  ENDCOLLECTIVE ;  /* 0x000000000000791b */ /* 0x007fe20003800000 */
.L_x_356:
[----:B------:R-:W-:-:S05]  /*10d60*/  @!P3 LEA R5, P4, R9, R5, 0x1 ;  /* 0x000000050905b211 */ /* 0x000fca00078808ff */
[----:B------:R-:W-:-:S04]  /*10d70*/  @!P3 IMAD.X R6, RZ, RZ, R8, P4 ;  /* 0x000000ffff06b224 */ /* 0x000fc800020e0608 */
[----:B------:R-:W-:Y:S02]  /*10d80*/  @!P3 IMAD.MOV.U32 R7, RZ, RZ, R6 ;  /* 0x000000ffff07b224 */ /* 0x000fe400078e0006 */
[----:B------:R-:W-:Y:S02]  /*10d90*/  @!P3 IMAD.MOV.U32 R6, RZ, RZ, R5 ;  /* 0x000000ffff06b224 */ /* 0x000fe400078e0005 */
[----:B------:R-:W-:Y:S02]  /*10da0*/  IMAD.MOV.U32 R13, RZ, RZ, R4 ;  /* 0x000000ffff0d7224 */ /* 0x000fe400078e0004 */
[----:B------:R-:W-:Y:S01]  /*10db0*/  VIADD R5, R0, 0x30 ;  /* 0x0000003000057836 */ /* 0x000fe20000000000 */
[----:B------:R-:W-:Y:S01]  /*10dc0*/  @!PT LDS RZ, [RZ] ;  /* 0x00000000fffff984 */ /* 0x000fe20000000800 */
[----:B------:R-:W-:Y:S01]  /*10dd0*/  @!PT LDS RZ, [RZ] ;  /* 0x00000000fffff984 */ /* 0x000fe20000000800 */
[----:B------:R-:W-:Y:S01]  /*10de0*/  @!PT LDS RZ, [RZ] ;  /* 0x00000000fffff984 */ /* 0x000fe20000000800 */
[----:B------:R-:W-:Y:S04]  /*10df0*/  @!P3 LDGSTS.E.BYPASS.LTC128B.128 [R10+0x11400], desc[UR40][R6.64], !P2 ;  /* 0x11400000060abfae */ /* 0x000fe8000d101d68 */
[----:B------:R-:W-:Y:S04]  /*10e00*/  @!P3 LDGSTS.E.BYPASS.LTC128B.128 [R10+0x15400], desc[UR40][R6.64+0x80], !P1 ;  /* 0x15400080060abfae */ /* 0x000fe8000c901d68 */
[----:B------:R0:W-:Y:S01]  /*10e10*/  @!P3 LDGSTS.E.BYPASS.LTC128B.128 [R10+0x19400], desc[UR40][R6.64+0x100], !P0 ;  /* 0x19400100060abfae */ /* 0x0001e2000c101d68 */
[----:B------:R-:W-:Y:S01]  /*10e20*/  ISETP.GE.AND P3, PT, R5, R2, PT ;  /* 0x000000020500720c */ /* 0x000fe20003f66270 */
[----:B0-----:R-:W-:-:S12]  /*10e30*/  IMAD.MOV.U32 R6, RZ, RZ, R14 ;  /* 0x000000ffff067224 */ /* 0x001fd800078e000e */
[----:B------:R-:W-:Y:S05]  /*10e40*/  WARPSYNC.COLLECTIVE R15, `(.L_x_357) ;  /* 0x000000000f087348 */ /* 0x000fea0003c00000 */
[----:B------:R0:W1:Y:S02]  /*10e50*/  SHFL.IDX P6, R14, R13, R12, R11 ;  /* 0x0000000c0d0e7389 */ /* 0x00006400000c000b */
[----:B01----:R-:W-:Y:S01]  /*10e60*/  ENDCOLLECTIVE ;  /* 0x000000000000791b */ /* 0x003fe20003800000 */
.L_x_357:
[----:B------:R-:W-:Y:S02]  /*10e70*/  IMAD.MOV.U32 R13, RZ, RZ, R3 ;  /* 0x000000ffff0d7224 */ /* 0x000fe400078e0003 */
[----:B------:R-:W-:Y:S02]  /*10e80*/  IMAD.MOV.U32 R12, RZ, RZ, 0x4 ;  /* 0x00000004ff0c7424 */ /* 0x000fe400078e00ff */
[----:B------:R-:W-:-:S07]  /*10e90*/  IMAD.MOV.U32 R5, RZ, RZ, R14 ;  /* 0x000000ffff057224 */ /* 0x000fce00078e000e */
[----:B------:R-:W-:Y:S05]  /*10ea0*/  WARPSYNC.COLLECTIVE R15, `(.L_x_358) ;  /* 0x000000000f087348 */ /* 0x000fea0003c00000 */
[----:B------:R0:W1:Y:S02]  /*10eb0*/  SHFL.IDX P6, R14, R13, R12, R11 ;  /* 0x0000000c0d0e7389 */ /* 0x00006400000c000b */
[----:B01----:R-:W-:Y:S01]  /*10ec0*/  ENDCOLLECTIVE ;  /* 0x000000000000791b */ /* 0x003fe20003800000 */
.L_x_358:
        /* <DEDUP_REMOVED lines=17> */
.L_x_359:
[----:B------:R-:W-:Y:S02]  /*10fe0*/  IMAD.MOV.U32 R13, RZ, RZ, R3 ;  /* 0x000000ffff0d7224 */ /* 0x000fe400078e0003 */
[----:B------:R-:W-:Y:S02]  /*10ff0*/  IMAD.MOV.U32 R12, RZ, RZ, 0x5 ;  /* 0x00000005ff0c7424 */ /* 0x000fe400078e00ff */
[----:B------:R-:W-:-:S07]  /*11000*/  IMAD.MOV.U32 R5, RZ, RZ, R14 ;  /* 0x000000ffff057224 */ /* 0x000fce00078e000e */
[----:B------:R-:W-:Y:S05]  /*11010*/  WARPSYNC.COLLECTIVE R15, `(.L_x_360) ;  /* 0x000000000f087348 */ /* 0x000fea0003c00000 */
[----:B------:R0:W1:Y:S02]  /*11020*/  SHFL.IDX P6, R14, R13, R12, R11 ;  /* 0x0000000c0d0e7389 */ /* 0x00006400000c000b */
[----:B01----:R-:W-:Y:S01]  /*11030*/  ENDCOLLECTIVE ;  /* 0x000000000000791b */ /* 0x003fe20003800000 */
.L_x_360:
        /* <DEDUP_REMOVED lines=17> */
.L_x_361:
[----:B------:R-:W-:Y:S02]  /*11150*/  IMAD.MOV.U32 R13, RZ, RZ, R3 ;  /* 0x000000ffff0d7224 */ /* 0x000fe400078e0003 */
[----:B------:R-:W-:Y:S02]  /*11160*/  IMAD.MOV.U32 R12, RZ, RZ, 0x6 ;  /* 0x00000006ff0c7424 */ /* 0x000fe400078e00ff */
[----:B------:R-:W-:-:S07]  /*11170*/  IMAD.MOV.U32 R5, RZ, RZ, R14 ;  /* 0x000000ffff057224 */ /* 0x000fce00078e000e */
[----:B------:R-:W-:Y:S05]  /*11180*/  WARPSYNC.COLLECTIVE R15, `(.L_x_362) ;  /* 0x000000000f087348 */ /* 0x000fea0003c00000 */
[----:B------:R0:W1:Y:S02]  /*11190*/  SHFL.IDX P6, R14, R13, R12, R11 ;  /* 0x0000000c0d0e7389 */ /* 0x00006400000c000b */
[----:B01----:R-:W-:Y:S01]  /*111a0*/  ENDCOLLECTIVE ;  /* 0x000000000000791b */ /* 0x003fe20003800000 */
.L_x_362:
[----:B------:R-:W-:-:S05]  /*111b0*/  @!P3 LEA R5, P4, R9, R5, 0x1 ;  /* 0x000000050905b211 */ /* 0x000fca00078808ff */
[----:B------:R-:W-:-:S04]  /*111c0*/  @!P3 IMAD.X R6, RZ, RZ, R6, P4 ;  /* 0x000000ffff06b224 */ /* 0x000fc800020e0606 */
[----:B------:R-:W-:Y:S02]  /*111d0*/  @!P3 IMAD.MOV.U32 R7, RZ, RZ, R6 ;  /* 0x000000ffff07b224 */ /* 0x000fe400078e0006 */
[----:B------:R-:W-:Y:S02]  /*111e0*/  @!P3 IMAD.MOV.U32 R6, RZ, RZ, R5 ;  /* 0x000000ffff06b224 */ /* 0x000fe400078e0005 */
[----:B------:R-:W-:-:S03]  /*111f0*/  IMAD.MOV.U32 R13, RZ, RZ, R4 ;  /* 0x000000ffff0d7224 */ /* 0x000fc600078e0004 */
[----:B------:R-:W-:Y:S01]  /*11200*/  @!PT LDS RZ, [RZ] ;  /* 0x00000000fffff984 */ /* 0x000fe20000000800 */
[----:B------:R-:W-:Y:S01]  /*11210*/  @!PT LDS RZ, [RZ] ;  /* 0x00000000fffff984 */ /* 0x000fe20000000800 */
[----:B------:R-:W-:Y:S01]  /*11220*/  @!PT LDS RZ, [RZ] ;  /* 0x00000000fffff984 */ /* 0x000fe20000000800 */
[----:B------:R-:W-:Y:S04]  /*11230*/  @!P3 LDGSTS.E.BYPASS.LTC128B.128 [R10+0x12c00], desc[UR40][R6.64], !P2 ;  /* 0x12c00000060abfae */ /* 0x000fe8000d101d68 */
[----:B------:R-:W-:Y:S04]  /*11240*/  @!P3 LDGSTS.E.BYPASS.LTC128B.128 [R10+0x16c00], desc[UR40][R6.64+0x80], !P1 ;  /* 0x16c00080060abfae */ /* 0x000fe8000c901d68 */
[----:B------:R0:W-:Y:S02]  /*11250*/  @!P3 LDGSTS.E.BYPASS.LTC128B.128 [R10+0x1ac00], desc[UR40][R6.64+0x100], !P0 ;  /* 0x1ac00100060abfae */ /* 0x0001e4000c101d68 */
[----:B0-----:R-:W-:-:S07]  /*11260*/  IMAD.MOV.U32 R6, RZ, RZ, R14 ;  /* 0x000000ffff067224 */ /* 0x001fce00078e000e */
[----:B------:R-:W-:Y:S05]  /*11270*/  WARPSYNC.COLLECTIVE R15, `(.L_x_363) ;  /* 0x000000000f087348 */ /* 0x000fea0003c00000 */
[----:B------:R0:W1:Y:S02]  /*11280*/  SHFL.IDX P6, R14, R13, R12, R11 ;  /* 0x0000000c0d0e7389 */ /* 0x00006400000c000b */
[----:B01----:R-:W-:Y:S01]  /*11290*/  ENDCOLLECTIVE ;  /* 0x000000000000791b */ /* 0x003fe20003800000 */
.L_x_363:
[----:B------:R-:W-:-:S05]  /*112a0*/  VIADD R7, R0, 0x60 ;  /* 0x0000006000077836 */ /* 0x000fca0000000000 */
[----:B------:R-:W-:Y:S01]  /*112b0*/  ISETP.GE.AND P4, PT, R7, R2, PT ;  /* 0x000000020700720c */ /* 0x000fe20003f86270 */
[----:B------:R-:W-:Y:S02]  /*112c0*/  IMAD.MOV.U32 R13, RZ, RZ, R3 ;  /* 0x000000ffff0d7224 */ /* 0x000fe400078e0003 */
[----:B------:R-:W-:Y:S02]  /*112d0*/  IMAD.MOV.U32 R12, RZ, RZ, 0x7 ;  /* 0x00000007ff0c7424 */ /* 0x000fe400078e00ff */
[----:B------:R-:W-:-:S08]  /*112e0*/  IMAD.MOV.U32 R5, RZ, RZ, R14 ;  /* 0x000000ffff057224 */ /* 0x000fd000078e000e */
[----:B------:R-:W-:Y:S05]  /*112f0*/  WARPSYNC.COLLECTIVE R15, `(.L_x_364) ;  /* 0x000000000f087348 */ /* 0x000fea0003c00000 */
[----:B------:R0:W1:Y:S02]  /*11300*/  SHFL.IDX P6, R14, R13, R12, R11 ;  /* 0x0000000c0d0e7389 */ /* 0x00006400000c000b */
[----:B01----:R-:W-:Y:S01]  /*11310*/  ENDCOLLECTIVE ;  /* 0x000000000000791b */ /* 0x003fe20003800000 */
.L_x_364:
[----:B------:R-:W-:-:S05]  /*11320*/  @!P4 LEA R5, P3, R9, R5, 0x1 ;  /* 0x000000050905c211 */ /* 0x000fca00078608ff */
[----:B------:R-:W-:-:S04]  /*11330*/  @!P4 IMAD.X R6, RZ, RZ, R6, P3 ;  /* 0x000000ffff06c224 */ /* 0x000fc800018e0606 */
[----:B------:R-:W-:Y:S02]  /*11340*/  @!P4 IMAD.MOV.U32 R7, RZ, RZ, R6 ;  /* 0x000000ffff07c224 */ /* 0x000fe400078e0006 */
[----:B------:R-:W-:Y:S02]  /*11350*/  IMAD.MOV.U32 R13, RZ, RZ, R4 ;  /* 0x000000ffff0d7224 */ /* 0x000fe400078e0004 */
[----:B------:R-:W-:-:S05]  /*11360*/  @!P4 IMAD.MOV.U32 R6, RZ, RZ, R5 ;  /* 0x000000ffff06c224 */ /* 0x000fca00078e0005 */
[----:B------:R-:W-:Y:S01]  /*11370*/  @!PT LDS RZ, [RZ] ;  /* 0x00000000fffff984 */ /* 0x000fe20000000800 */
[----:B------:R-:W-:Y:S01]  /*11380*/  @!PT LDS RZ, [RZ] ;  /* 0x00000000fffff984 */ /* 0x000fe20000000800 */
[----:B------:R-:W-:Y:S01]  /*11390*/  @!PT LDS RZ, [RZ] ;  /* 0x00000000fffff984 */ /* 0x000fe20000000800 */
[----:B------:R0:W-:Y:S01]  /*113a0*/  @!P4 LDGSTS.E.BYPASS.LTC128B.128 [R10+0x13400], desc[UR40][R6.64], !P2 ;  /* 0x13400000060acfae */ /* 0x0001e2000d101d68 */
[----:B------:R-:W-:-:S03]  /*113b0*/  IMAD.MOV.U32 R5, RZ, RZ, R14 ;  /* 0x000000ffff057224 */ /* 0x000fc600078e000e */
[----:B------:R0:W-:Y:S04]  /*113c0*/  @!P4 LDGSTS.E.BYPASS.LTC128B.128 [R10+0x17400], desc[UR40][R6.64+0x80], !P1 ;  /* 0x17400080060acfae */ /* 0x0001e8000c901d68 */
[----:B0-----:R-:W-:Y:S05]  /*113d0*/  WARPSYNC.COLLECTIVE R15, `(.L_x_365) ;  /* 0x000000000f087348 */ /* 0x001fea0003c00000 */
[----:B------:R1:W2:Y:S02]  /*113e0*/  SHFL.IDX P6, R14, R13, R12, R11 ;  /* 0x0000000c0d0e7389 */ /* 0x0002a400000c000b */
[----:B012---:R-:W-:Y:S01]  /*113f0*/  ENDCOLLECTIVE ;  /* 0x000000000000791b */ /* 0x007fe20003800000 */
.L_x_365:
[----:B------:R-:W-:Y:S01]  /*11400*/  @!PT LDS RZ, [RZ] ;  /* 0x00000000fffff984 */ /* 0x000fe20000000800 */
[----:B------:R-:W-:Y:S01]  /*11410*/  @!PT LDS RZ, [RZ] ;  /* 0x00000000fffff984 */ /* 0x000fe20000000800 */
[----:B------:R-:W-:Y:S01]  /*11420*/  @!PT LDS RZ, [RZ] ;  /* 0x00000000fffff984 */ /* 0x000fe20000000800 */
[----:B------:R0:W-:Y:S01]  /*11430*/  @!P4 LDGSTS.E.BYPASS.LTC128B.128 [R10+0x1b400], desc[UR40][R6.64+0x100], !P0 ;  /* 0x1b400100060acfae */ /* 0x0001e2000c101d68 */
[----:B------:R-:W-:Y:S01]  /*11440*/  IMAD.MOV.U32 R3, RZ, RZ, R14 ;  /* 0x000000ffff037224 */ /* 0x000fe200078e000e */
[----:B------:R-:W-:Y:S06]  /*11450*/  BRA `(.L_x_366) ;  /* 0xffffffb400907947 */ /* 0x000fec000383ffff */
.L_x_254:
[----:B0-----:R0:W1:Y:S02]  /*11460*/  SYNCS.PHASECHK.TRANS64.TRYWAIT P0, [R18+URZ+0x34820], R0 ;  /* 0x03482000120075a7 */ /* 0x001064000800017f */
[----:B-1----:R-:W-:Y:S05]  /*11470*/  @!P0 NANOSLEEP.SYNCS 0x989680 ;  /* 0x009896800000895d */ /* 0x002fea0003900000 */
[----:B------:R-:W1:Y:S02]  /*11480*/  @!P0 SYNCS.PHASECHK.TRANS64 P0, [R18+URZ+0x34820], R0 ;  /* 0x03482000120085a7 */ /* 0x000e64000800007f */
[----:B-1----:R-:W-:Y:S05]  /*11490*/  @!P0 BRA `(.L_x_254) ;  /* 0xfffffffc00f08947 */ /* 0x002fea000383ffff */
[----:B------:R-:W-:Y:S05]  /*114a0*/  BRA `(.L_x_367) ;  /* 0xffffffb800107947 */ /* 0x000fea000383ffff */
.L_x_263:
[----:B-1----:R1:W2:Y:S02]  /*114b0*/  SYNCS.PHASECHK.TRANS64.TRYWAIT P0, [R3+URZ+0x34840], R2 ;  /* 0x03484002030075a7 */ /* 0x0022a4000800017f */
[----:B--2---:R-:W-:Y:S05]  /*114c0*/  @!P0 NANOSLEEP.SYNCS 0x989680 ;  /* 0x009896800000895d */ /* 0x004fea0003900000 */
[----:B------:R-:W2:Y:S02]  /*114d0*/  @!P0 SYNCS.PHASECHK.TRANS64 P0, [R3+URZ+0x34840], R2 ;  /* 0x03484002030085a7 */ /* 0x000ea4000800007f */
[----:B--2---:R-:W-:Y:S05]  /*114e0*/  @!P0 BRA `(.L_x_263) ;  /* 0xfffffffc00f08947 */ /* 0x004fea000383ffff */
[----:B------:R-:W-:Y:S05]  /*114f0*/  BRA `(.L_x_368) ;  /* 0xffffffb800ec7947 */ /* 0x000fea000383ffff */
.L_x_270:
[----:B-1----:R1:W2:Y:S02]  /*11500*/  SYNCS.PHASECHK.TRANS64.TRYWAIT P0, [R3+URZ+0x60], R2 ;  /* 0x00006002030075a7 */ /* 0x0022a4000800017f */
[----:B--2---:R-:W-:Y:S05]  /*11510*/  @!P0 NANOSLEEP.SYNCS 0x989680 ;  /* 0x009896800000895d */ /* 0x004fea0003900000 */
[----:B------:R-:W2:Y:S02]  /*11520*/  @!P0 SYNCS.PHASECHK.TRANS64 P0, [R3+URZ+0x60], R2 ;  /* 0x00006002030085a7 */ /* 0x000ea4000800007f */
[----:B--2---:R-:W-:Y:S05]  /*11530*/  @!P0 BRA `(.L_x_270) ;  /* 0xfffffffc00f08947 */ /* 0x004fea000383ffff */
[----:B------:R-:W-:Y:S05]  /*11540*/  BRA `(.L_x_369) ;  /* 0xffffffbc00fc7947 */ /* 0x000fea000383ffff */
.L_x_279:
[----:B-1----:R1:W2:Y:S02]  /*11550*/  SYNCS.PHASECHK.TRANS64.TRYWAIT P0, [R3+URZ+0x34840], R2 ;  /* 0x03484002030075a7 */ /* 0x0022a4000800017f */
[----:B--2---:R-:W-:Y:S05]  /*11560*/  @!P0 NANOSLEEP.SYNCS 0x989680 ;  /* 0x009896800000895d */ /* 0x004fea0003900000 */
[----:B------:R-:W2:Y:S02]  /*11570*/  @!P0 SYNCS.PHASECHK.TRANS64 P0, [R3+URZ+0x34840], R2 ;  /* 0x03484002030085a7 */ /* 0x000ea4000800007f */
[----:B--2---:R-:W-:Y:S05]  /*11580*/  @!P0 BRA `(.L_x_279) ;  /* 0xfffffffc00f08947 */ /* 0x004fea000383ffff */
[----:B------:R-:W-:Y:S05]  /*11590*/  BRA `(.L_x_370) ;  /* 0xffffffc4008c7947 */ /* 0x000fea000383ffff */
.L_x_286:
[----:B0-----:R0:W1:Y:S02]  /*115a0*/  SYNCS.PHASECHK.TRANS64.TRYWAIT P0, [R2+URZ+0x60], R3 ;  /* 0x00006003020075a7 */ /* 0x001064000800017f */
[----:B-1----:R-:W-:Y:S05]  /*115b0*/  @!P0 NANOSLEEP.SYNCS 0x989680 ;  /* 0x009896800000895d */ /* 0x002fea0003900000 */
[----:B------:R-:W1:Y:S02]  /*115c0*/  @!P0 SYNCS.PHASECHK.TRANS64 P0, [R2+URZ+0x60], R3 ;  /* 0x00006003020085a7 */ /* 0x000e64000800007f */
[----:B-1----:R-:W-:Y:S05]  /*115d0*/  @!P0 BRA `(.L_x_286) ;  /* 0xfffffffc00f08947 */ /* 0x002fea000383ffff */
[----:B------:R-:W-:Y:S05]  /*115e0*/  BRA `(.L_x_371) ;  /* 0xffffffc8009c7947 */ /* 0x000fea000383ffff */
.L_x_295:
[----:B--2---:R2:W3:Y:S02]  /*115f0*/  SYNCS.PHASECHK.TRANS64.TRYWAIT P0, [R2+URZ+0x34840], R3 ;  /* 0x03484003020075a7 */ /* 0x0044e4000800017f */
[----:B---3--:R-:W-:Y:S05]  /*11600*/  @!P0 NANOSLEEP.SYNCS 0x989680 ;  /* 0x009896800000895d */ /* 0x008fea0003900000 */
[----:B------:R-:W3:Y:S02]  /*11610*/  @!P0 SYNCS.PHASECHK.TRANS64 P0, [R2+URZ+0x34840], R3 ;  /* 0x03484003020085a7 */ /* 0x000ee4000800007f */
[----:B---3--:R-:W-:Y:S05]  /*11620*/  @!P0 BRA `(.L_x_295) ;  /* 0xfffffffc00f08947 */ /* 0x008fea000383ffff */
[----:B------:R-:W-:Y:S05]  /*11630*/  BRA `(.L_x_372) ;  /* 0xffffffcc00fc7947 */ /* 0x000fea000383ffff */
.L_x_302:
[----:B0-----:R0:W1:Y:S02]  /*11640*/  SYNCS.PHASECHK.TRANS64.TRYWAIT P0, [R2+URZ+0x60], R5 ;  /* 0x00006005020075a7 */ /* 0x001064000800017f */
[----:B-1----:R-:W-:Y:S05]  /*11650*/  @!P0 NANOSLEEP.SYNCS 0x989680 ;  /* 0x009896800000895d */ /* 0x002fea0003900000 */
[----:B------:R-:W1:Y:S02]  /*11660*/  @!P0 SYNCS.PHASECHK.TRANS64 P0, [R2+URZ+0x60], R5 ;  /* 0x00006005020085a7 */ /* 0x000e64000800007f */
[----:B-1----:R-:W-:Y:S05]  /*11670*/  @!P0 BRA `(.L_x_302) ;  /* 0xfffffffc00f08947 */ /* 0x002fea000383ffff */
[----:B------:R-:W-:Y:S05]  /*11680*/  BRA `(.L_x_373) ;  /* 0xffffffd4000c7947 */ /* 0x000fea000383ffff */
.L_x_313:
[----:B---3--:R3:W4:Y:S02]  /*11690*/  SYNCS.PHASECHK.TRANS64.TRYWAIT P0, [R0+URZ+0x34860], R2 ;  /* 0x03486002000075a7 */ /* 0x008724000800017f */
[----:B----4-:R-:W-:Y:S05]  /*116a0*/  @!P0 NANOSLEEP.SYNCS 0x989680 ;  /* 0x009896800000895d */ /* 0x010fea0003900000 */
[----:B------:R-:W4:Y:S02]  /*116b0*/  @!P0 SYNCS.PHASECHK.TRANS64 P0, [R0+URZ+0x34860], R2 ;  /* 0x03486002000085a7 */ /* 0x000f24000800007f */
[----:B----4-:R-:W-:Y:S05]  /*116c0*/  @!P0 BRA `(.L_x_313) ;  /* 0xfffffffc00f08947 */ /* 0x010fea000383ffff */
[----:B------:R-:W-:Y:S05]  /*116d0*/  BRA `(.L_x_374) ;  /* 0xffffffd800587947 */ /* 0x000fea000383ffff */
.L_x_320:
[----:B------:R-:W4:Y:S01]  /*116e0*/  LDL R3, [R1] ;  /* 0x0000000001037983 */ /* 0x000f220000100800 */
[----:B------:R-:W-:Y:S01]  /*116f0*/  BSSY B0, `(.L_x_375) ;  /* 0x0000008000007945 */ /* 0x000fe20003800000 */
[----:B0-----:R-:W-:Y:S02]  /*11700*/  IMAD.MOV.U32 R12, RZ, RZ, RZ ;  /* 0x000000ffff0c7224 */ /* 0x001fe400078e00ff */
[----:B------:R-:W-:Y:S02]  /*11710*/  IMAD.MOV.U32 R11, RZ, RZ, 0x1f ;  /* 0x0000001fff0b7424 */ /* 0x000fe400078e00ff */
[----:B------:R-:W-:Y:S02]  /*11720*/  IMAD.MOV.U32 R15, RZ, RZ, -0x1 ;  /* 0xffffffffff0f7424 */ /* 0x000fe400078e00ff */
[----:B----4-:R-:W-:-:S07]  /*11730*/  IMAD.MOV.U32 R13, RZ, RZ, R3 ;  /* 0x000000ffff0d7224 */ /* 0x010fce00078e0003 */
[----:B-123--:R-:W-:Y:S05]  /*11740*/  WARPSYNC.COLLECTIVE R15, `(.L_x_376) ;  /* 0x000000000f087348 */ /* 0x00efea0003c00000 */
[----:B------:R0:W4:Y:S02]  /*11750*/  SHFL.IDX P6, R14, R13, R12, R11 ;  /* 0x0000000c0d0e7389 */ /* 0x00012400000c000b */
[----:B01234-:R-:W-:Y:S01]  /*11760*/  ENDCOLLECTIVE ;  /* 0x000000000000791b */ /* 0x01ffe20003800000 */
.L_x_376:
[----:B------:R-:W-:Y:S05]  /*11770*/  BSYNC B0 ;  /* 0x0000000000007941 */ /* 0x000fea0003800000 */
.L_x_375:
[----:B------:R0:W5:Y:S01]  /*11780*/  LDL R2, [R1+0xc] ;  /* 0x00000c0001027983 */ /* 0x0001620000100800 */
[----:B------:R-:W-:Y:S02]  /*11790*/  IMAD.MOV.U32 R13, RZ, RZ, R3 ;  /* 0x000000ffff0d7224 */ /* 0x000fe400078e0003 */
[----:B------:R-:W-:Y:S02]  /*117a0*/  IMAD.MOV.U32 R12, RZ, RZ, 0x1 ;  /* 0x00000001ff0c7424 */ /* 0x000fe400078e00ff */
[----:B------:R-:W-:Y:S02]  /*117b0*/  IMAD.MOV.U32 R11, RZ, RZ, 0x1f ;  /* 0x0000001fff0b7424 */ /* 0x000fe400078e00ff */
[----:B------:R-:W-:Y:S02]  /*117c0*/  IMAD.MOV.U32 R15, RZ, RZ, -0x1 ;  /* 0xffffffffff0f7424 */ /* 0x000fe400078e00ff */
[----:B0-----:R-:W-:-:S07]  /*117d0*/  IMAD.MOV.U32 R0, RZ, RZ, R14 ;  /* 0x000000ffff007224 */ /* 0x001fce00078e000e */
[----:B-----5:R-:W-:Y:S05]  /*117e0*/  WARPSYNC.COLLECTIVE R15, `(.L_x_377) ;  /* 0x000000000f087348 */ /* 0x020fea0003c00000 */
[----:B------:R0:W1:Y:S02]  /*117f0*/  SHFL.IDX P6, R14, R13, R12, R11 ;  /* 0x0000000c0d0e7389 */ /* 0x00006400000c000b */
[----:B01---5:R-:W-:Y:S01]  /*11800*/  ENDCOLLECTIVE ;  /* 0x000000000000791b */ /* 0x023fe20003800000 */
.L_x_377:
[----:B------:R-:W-:Y:S01]  /*11810*/  ULDC UR4, c[0x0][0xc3c] ;  /* 0x00030f0000047ab9 */ /* 0x000fe20000000800 */
[----:B------:R-:W-:Y:S02]  /*11820*/  IMAD.IADD R7, R2, 0x1, R16 ;  /* 0x0000000102077824 */ /* 0x000fe400078e0210 */
[----:B------:R-:W-:Y:S02]  /*11830*/  IMAD.MOV.U32 R11, RZ, RZ, RZ ;  /* 0x000000ffff0b7224 */ /* 0x000fe400078e00ff */
[----:B------:R-:W-:Y:S01]  /*11840*/  IMAD.MOV.U32 R8, RZ, RZ, R14 ;  /* 0x000000ffff087224 */ /* 0x000fe200078e000e */
[----:B------:R-:W-:-:S13]  /*11850*/  ISETP.GE.OR P1, PT, R7, UR4, !P0 ;  /* 0x0000000407007c0c */ /* 0x000fda000c726670 */
[----:B------:R-:W0:Y:S08]  /*11860*/  @!P1 LDC.64 R2, c[0x0][0xc80] ;  /* 0x00032000ff029b82 */ /* 0x000e300000000a00 */
[----:B------:R-:W1:Y:S01]  /*11870*/  @!P1 LDC.64 R4, c[0x0][0xc78] ;  /* 0x00031e00ff049b82 */ /* 0x000e620000000a00 */
[----:B0-----:R-:W-:-:S05]  /*11880*/  @!P1 IMAD.WIDE R2, R7, 0x4, R2 ;  /* 0x0000000407029825 */ /* 0x001fca00078e0202 */
[----:B------:R1:W2:Y:S02]  /*11890*/  @!P1 LDG.E R6, desc[UR40][R2.64] ;  /* 0x0000002802069981 */ /* 0x0002a4000c1e1900 */
[----:B-1----:R-:W-:-:S06]  /*118a0*/  @!P1 IMAD.WIDE R2, R7, 0x4, R4 ;  /* 0x0000000407029825 */ /* 0x002fcc00078e0204 */
[----:B------:R-:W3:Y:S01]  /*118b0*/  @!P1 LDG.E R2, desc[UR40][R2.64] ;  /* 0x0000002802029981 */ /* 0x000ee2000c1e1900 */
[----:B------:R-:W-:Y:S01]  /*118c0*/  IMAD.MOV.U32 R5, RZ, RZ, RZ ;  /* 0x000000ffff057224 */ /* 0x000fe200078e00ff */
[C---:B------:R-:W-:Y:S02]  /*118d0*/  ISETP.GE.U32.AND P2, PT, R16.reuse, 0x2, PT ;  /* 0x000000021000780c */ /* 0x040fe40003f46070 */
[C---:B------:R-:W-:Y:S02]  /*118e0*/  ISETP.GE.U32.AND P3, PT, R16.reuse, 0x4, PT ;  /* 0x000000041000780c */ /* 0x040fe40003f66070 */
[C---:B------:R-:W-:Y:S02]  /*118f0*/  ISETP.GE.U32.AND P4, PT, R16.reuse, 0x8, PT ;  /* 0x000000081000780c */ /* 0x040fe40003f86070 */
[----:B------:R-:W-:Y:S01]  /*11900*/  ISETP.GE.U32.AND P5, PT, R16, 0x10, PT ;  /* 0x000000101000780c */ /* 0x000fe20003fa6070 */
[----:B--2---:R-:W-:Y:S01]  /*11910*/  @!P1 IMAD.MOV.U32 R5, RZ, RZ, R6 ;  /* 0x000000ffff059224 */ /* 0x004fe200078e0006 */
[----:B------:R-:W-:-:S02]  /*11920*/  CS2R R6, SRZ ;  /* 0x0000000000067805 */ /* 0x000fc4000001ff00 */
[----:B---3--:R-:W-:Y:S01]  /*11930*/  @!P1 IMAD.MOV.U32 R7, RZ, RZ, R2 ;  /* 0x000000ffff079224 */ /* 0x008fe200078e0002 */
[----:B------:R-:W-:-:S03]  /*11940*/  ISETP.NE.AND P1, PT, R16, RZ, PT ;  /* 0x000000ff1000720c */ /* 0x000fc60003f25270 */
[----:B------:R-:W-:-:S04]  /*11950*/  IMAD R2, R7, R5, RZ ;  /* 0x0000000507027224 */ /* 0x000fc800078e02ff */
[----:B------:R-:W-:-:S07]  /*11960*/  IMAD.MOV.U32 R13, RZ, RZ, R2 ;  /* 0x000000ffff0d7224 */ /* 0x000fce00078e0002 */
[----:B------:R-:W-:Y:S05]  /*11970*/  WARPSYNC.COLLECTIVE R15, `(.L_x_378) ;  /* 0x000000000f087348 */ /* 0x000fea0003c00000 */
[----:B------:R0:W1:Y:S02]  /*11980*/  SHFL.UP P6, R14, R13, R12, R11 ;  /* 0x0400000c0d0e7389 */ /* 0x00006400000c000b */
[----:B01----:R-:W-:Y:S01]  /*11990*/  ENDCOLLECTIVE ;  /* 0x000000000000791b */ /* 0x003fe20003800000 */
.L_x_378:
[----:B------:R-:W-:Y:S02]  /*119a0*/  IMAD.MOV.U32 R12, RZ, RZ, 0x2 ;  /* 0x00000002ff0c7424 */ /* 0x000fe400078e00ff */
[----:B------:R-:W-:-:S05]  /*119b0*/  IMAD.MOV.U32 R3, RZ, RZ, R14 ;  /* 0x000000ffff037224 */ /* 0x000fca00078e000e */
[----:B------:R-:W-:-:S05]  /*119c0*/  SEL R3, R3, RZ, P1 ;  /* 0x000000ff03037207 */ /* 0x000fca0000800000 */
[----:B------:R-:W-:-:S04]  /*119d0*/  IMAD.IADD R2, R2, 0x1, R3 ;  /* 0x0000000102027824 */ /* 0x000fc800078e0203 */
[----:B------:R-:W-:-:S07]  /*119e0*/  IMAD.MOV.U32 R13, RZ, RZ, R2 ;  /* 0x000000ffff0d7224 */ /* 0x000fce00078e0002 */
[----:B------:R-:W-:Y:S05]  /*119f0*/  WARPSYNC.COLLECTIVE R15, `(.L_x_379) ;  /* 0x000000000f087348 */ /* 0x000fea0003c00000 */
[----:B------:R0:W1:Y:S02]  /*11a00*/  SHFL.UP P6, R14, R13, R12, R11 ;  /* 0x0400000c0d0e7389 */ /* 0x00006400000c000b */
[----:B01----:R-:W-:Y:S01]  /*11a10*/  ENDCOLLECTIVE ;  /* 0x000000000000791b */ /* 0x003fe20003800000 */
.L_x_379:
        /* <DEDUP_REMOVED lines=8> */
.L_x_380:
        /* <DEDUP_REMOVED lines=8> */
.L_x_381:
        /* <DEDUP_REMOVED lines=8> */
.L_x_382:
[----:B------:R-:W-:Y:S02]  /*11ba0*/  IMAD.MOV.U32 R12, RZ, RZ, 0x1f ;  /* 0x0000001fff0c7424 */ /* 0x000fe400078e00ff */
[----:B------:R-:W-:Y:S02]  /*11bb0*/  IMAD.MOV.U32 R11, RZ, RZ, 0x1f ;  /* 0x0000001fff0b7424 */ /* 0x000fe400078e00ff */
[----:B------:R-:W-:-:S05]  /*11bc0*/  IMAD.MOV.U32 R3, RZ, RZ, R14 ;  /* 0x000000ffff037224 */ /* 0x000fca00078e000e */
[----:B------:R-:W-:-:S05]  /*11bd0*/  SEL R3, R3, RZ, P5 ;  /* 0x000000ff03037207 */ /* 0x000fca0002800000 */
[----:B------:R-:W-:-:S04]  /*11be0*/  IMAD.IADD R2, R2, 0x1, R3 ;  /* 0x0000000102027824 */ /* 0x000fc800078e0203 */
[----:B------:R-:W-:-:S07]  /*11bf0*/  IMAD.MOV.U32 R13, RZ, RZ, R2 ;  /* 0x000000ffff0d7224 */ /* 0x000fce00078e0002 */
[----:B------:R-:W-:Y:S05]  /*11c00*/  WARPSYNC.COLLECTIVE R15, `(.L_x_383) ;  /* 0x000000000f087348 */ /* 0x000fea0003c00000 */
[----:B------:R0:W1:Y:S02]  /*11c10*/  SHFL.IDX P6, R14, R13, R12, R11 ;  /* 0x0000000c0d0e7389 */ /* 0x00006400000c000b */
[----:B01----:R-:W-:Y:S01]  /*11c20*/  ENDCOLLECTIVE ;  /* 0x000000000000791b */ /* 0x003fe20003800000 */
.L_x_383:
[----:B------:R-:W-:Y:S01]  /*11c30*/  IMAD.MOV.U32 R9, RZ, RZ, R14 ;  /* 0x000000ffff097224 */ /* 0x000fe200078e000e */
[----:B------:R-:W-:Y:S06]  /*11c40*/  BRA `(.L_x_384) ;  /* 0xffffffd800cc7947 */ /* 0x000fec000383ffff */
.L_x_323:
[----:B------:R-:W-:Y:S01]  /*11c50*/  BSSY B0, `(.L_x_385) ;  /* 0x0000008000007945 */ /* 0x000fe20003800000 */
[----:B------:R-:W-:Y:S02]  /*11c60*/  IMAD.MOV.U32 R13, RZ, RZ, R2 ;  /* 0x000000ffff0d7224 */ /* 0x000fe400078e0002 */
[----:B0-----:R-:W-:Y:S02]  /*11c70*/  IMAD.MOV.U32 R12, RZ, RZ, 0x1 ;  /* 0x00000001ff0c7424 */ /* 0x001fe400078e00ff */
[----:B------:R-:W-:Y:S02]  /*11c80*/  IMAD.MOV.U32 R11, RZ, RZ, RZ ;  /* 0x000000ffff0b7224 */ /* 0x000fe400078e00ff */
[----:B------:R-:W-:-:S07]  /*11c90*/  IMAD.MOV.U32 R15, RZ, RZ, -0x1 ;  /* 0xffffffffff0f7424 */ /* 0x000fce00078e00ff */
[----:B------:R-:W-:Y:S05]  /*11ca0*/  WARPSYNC.COLLECTIVE R15, `(.L_x_386) ;  /* 0x000000000f087348 */ /* 0x000fea0003c00000 */
[----:B------:R0:W1:Y:S02]  /*11cb0*/  SHFL.UP P6, R14, R13, R12, R11 ;  /* 0x0400000c0d0e7389 */ /* 0x00006400000c000b */
[----:B01----:R-:W-:Y:S01]  /*11cc0*/  ENDCOLLECTIVE ;  /* 0x000000000000791b */ /* 0x003fe20003800000 */
.L_x_386:
[----:B------:R-:W-:Y:S05]  /*11cd0*/  BSYNC B0 ;  /* 0x0000000000007941 */ /* 0x000fea0003800000 */
.L_x_385:
[----:B------:R-:W-:Y:S02]  /*11ce0*/  IMAD.MOV.U32 R3, RZ, RZ, R14 ;  /* 0x000000ffff037224 */ /* 0x000fe400078e000e */
[----:B------:R-:W-:Y:S02]  /*11cf0*/  IMAD.MOV.U32 R12, RZ, RZ, 0x2 ;  /* 0x00000002ff0c7424 */ /* 0x000fe400078e00ff */
[----:B------:R-:W-:Y:S01]  /*11d00*/  IMAD.MOV.U32 R11, RZ, RZ, RZ ;  /* 0x000000ffff0b7224 */ /* 0x000fe200078e00ff */
[----:B------:R-:W-:Y:S01]  /*11d10*/  SEL R3, R3, RZ, P1 ;  /* 0x000000ff03037207 */ /* 0x000fe20000800000 */
[----:B------:R-:W-:-:S04]  /*11d20*/  IMAD.MOV.U32 R15, RZ, RZ, -0x1 ;  /* 0xffffffffff0f7424 */ /* 0x000fc800078e00ff */
[----:B------:R-:W-:-:S04]  /*11d30*/  IMAD.IADD R2, R2, 0x1, R3 ;  /* 0x0000000102027824 */ /* 0x000fc800078e0203 */
[----:B------:R-:W-:-:S07]  /*11d40*/  IMAD.MOV.U32 R13, RZ, RZ, R2 ;  /* 0x000000ffff0d7224 */ /* 0x000fce00078e0002 */
[----:B------:R-:W-:Y:S05]  /*11d50*/  WARPSYNC.COLLECTIVE R15, `(.L_x_387) ;  /* 0x000000000f087348 */ /* 0x000fea0003c00000 */
[----:B------:R0:W1:Y:S02]  /*11d60*/  SHFL.UP P6, R14, R13, R12, R11 ;  /* 0x0400000c0d0e7389 */ /* 0x00006400000c000b */
[----:B01----:R-:W-:Y:S01]  /*11d70*/  ENDCOLLECTIVE ;  /* 0x000000000000791b */ /* 0x003fe20003800000 */
.L_x_387:
        /* <DEDUP_REMOVED lines=8> */
.L_x_388:
        /* <DEDUP_REMOVED lines=8> */
.L_x_389:
        /* <DEDUP_REMOVED lines=8> */
.L_x_390:
        /* <DEDUP_REMOVED lines=9> */
.L_x_391:
[----:B------:R-:W-:Y:S01]  /*11f90*/  IMAD.MOV.U32 R9, RZ, RZ, R14 ;  /* 0x000000ffff097224 */ /* 0x000fe200078e000e */
[----:B------:R-:W-:Y:S06]  /*11fa0*/  BRA `(.L_x_392) ;  /* 0xffffffd800a07947 */ /* 0x000fec000383ffff */
.L_x_325:
[----:B------:R-:W-:Y:S01]  /*11fb0*/  BSSY B0, `(.L_x_393) ;  /* 0x0000006000007945 */ /* 0x000fe20003800000 */
[----:B------:R-:W-:Y:S01]  /*11fc0*/  PLOP3.LUT P6, PT, P6, PT, PT, 0x8, 0x0 ;  /* 0x000000000000781c */ /* 0x000fe200037ce170 */
[----:B------:R-:W-:-:S12]  /*11fd0*/  IMAD.MOV.U32 R15, RZ, RZ, -0x1 ;  /* 0xffffffffff0f7424 */ /* 0x000fd800078e00ff */
[----:B01----:R-:W-:Y:S05]  /*11fe0*/  WARPSYNC.COLLECTIVE R15, `(.L_x_394) ;  /* 0x000000000f087348 */ /* 0x003fea0003c00000 */
[----:B------:R-:W-:Y:S01]  /*11ff0*/  VOTE.ANY R14, PT, P6 ;  /* 0x00000000000e7806 */ /* 0x000fe200030e0100 */
[----:B01----:R-:W-:Y:S06]  /*12000*/  ENDCOLLECTIVE ;  /* 0x000000000000791b */ /* 0x003fec0003800000 */
.L_x_394:
[----:B------:R-:W-:Y:S05]  /*12010*/  BSYNC B0 ;  /* 0x0000000000007941 */ /* 0x000fea0003800000 */
.L_x_393:
[----:B------:R-:W-:Y:S02]  /*12020*/  IMAD.MOV.U32 R8, RZ, RZ, R14 ;  /* 0x000000ffff087224 */ /* 0x000fe400078e000e */
[----:B------:R-:W-:Y:S02]  /*12030*/  IMAD.MOV.U32 R13, RZ, RZ, R5 ;  /* 0x000000ffff0d7224 */ /* 0x000fe400078e0005 */
[----:B------:R-:W0:Y:S01]  /*12040*/  POPC R4, R8 ;  /* 0x0000000800047309 */ /* 0x000e220000000000 */
[----:B------:R-:W-:Y:S02]  /*12050*/  IMAD.MOV.U32 R11, RZ, RZ, 0x1f ;  /* 0x0000001fff0b7424 */ /* 0x000fe400078e00ff */
[----:B------:R-:W-:Y:S02]  /*12060*/  IMAD.MOV.U32 R15, RZ, RZ, -0x1 ;  /* 0xffffffffff0f7424 */ /* 0x000fe400078e00ff */
[----:B0-----:R-:W-:-:S07]  /*12070*/  IMAD.MOV.U32 R12, RZ, RZ, R4 ;  /* 0x000000ffff0c7224 */ /* 0x001fce00078e0004 */
[----:B------:R-:W-:Y:S05]  /*12080*/  WARPSYNC.COLLECTIVE R15, `(.L_x_395) ;  /* 0x000000000f087348 */ /* 0x000fea0003c00000 */
[----:B------:R0:W1:Y:S02]  /*12090*/  SHFL.IDX P6, R14, R13, R12, R11 ;  /* 0x0000000c0d0e7389 */ /* 0x00006400000c000b */
[----:B01----:R-:W-:Y:S01]  /*120a0*/  ENDCOLLECTIVE ;  /* 0x000000000000791b */ /* 0x003fe20003800000 */
.L_x_395:
[----:B------:R-:W-:Y:S02]  /*120b0*/  IMAD.MOV.U32 R13, RZ, RZ, R7 ;  /* 0x000000ffff0d7224 */ /* 0x000fe400078e0007 */
[----:B------:R-:W-:-:S07]  /*120c0*/  IMAD.MOV.U32 R5, RZ, RZ, R14 ;  /* 0x000000ffff057224 */ /* 0x000fce00078e000e */
[----:B------:R-:W-:Y:S05]  /*120d0*/  WARPSYNC.COLLECTIVE R15, `(.L_x_396) ;  /* 0x000000000f087348 */ /* 0x000fea0003c00000 */
[----:B------:R0:W1:Y:S02]  /*120e0*/  SHFL.IDX P6, R14, R13, R12, R11 ;  /* 0x0000000c0d0e7389 */ /* 0x00006400000c000b */
[----:B01----:R-:W-:Y:S01]  /*120f0*/  ENDCOLLECTIVE ;  /* 0x000000000000791b */ /* 0x003fe20003800000 */
.L_x_396:
[----:B------:R-:W-:Y:S01]  /*12100*/  IMAD.MOV.U32 R7, RZ, RZ, R14 ;  /* 0x000000ffff077224 */ /* 0x000fe200078e000e */
[----:B------:R-:W-:Y:S06]  /*12110*/  BRA `(.L_x_397) ;  /* 0xffffffd800807947 */ /* 0x000fec000383ffff */
.L_x_327:
[----:B------:R-:W-:Y:S01]  /*12120*/  BSSY B0, `(.L_x_398) ;  /* 0x0000007000007945 */ /* 0x000fe20003800000 */
[----:B------:R-:W-:Y:S02]  /*12130*/  IMAD.MOV.U32 R13, RZ, RZ, R2 ;  /* 0x000000ffff0d7224 */ /* 0x000fe400078e0002 */
[----:B------:R-:W-:Y:S02]  /*12140*/  IMAD.MOV.U32 R11, RZ, RZ, 0x1f ;  /* 0x0000001fff0b7424 */ /* 0x000fe400078e00ff */
[----:B------:R-:W-:-:S07]  /*12150*/  IMAD.MOV.U32 R15, RZ, RZ, -0x1 ;  /* 0xffffffffff0f7424 */ /* 0x000fce00078e00ff */
[----:B-1234-:R-:W-:Y:S05]  /*12160*/  WARPSYNC.COLLECTIVE R15, `(.L_x_399) ;  /* 0x000000000f087348 */ /* 0x01efea0003c00000 */
[----:B------:R0:W0:Y:S02]  /*12170*/  SHFL.IDX P6, R14, R13, R12, R11 ;  /* 0x0000000c0d0e7389 */ /* 0x00002400000c000b */
[----:B01234-:R-:W-:Y:S01]  /*12180*/  ENDCOLLECTIVE ;  /* 0x000000000000791b */ /* 0x01ffe20003800000 */
.L_x_399:
[----:B------:R-:W-:Y:S05]  /*12190*/  BSYNC B0 ;  /* 0x0000000000007941 */ /* 0x000fea0003800000 */
.L_x_398:
[----:B------:R-:W-:Y:S01]  /*121a0*/  IMAD.MOV.U32 R2, RZ, RZ, R14 ;  /* 0x000000ffff027224 */ /* 0x000fe200078e000e */
[----:B------:R-:W-:Y:S06]  /*121b0*/  BRA `(.L_x_400) ;  /* 0xffffffd800707947 */ /* 0x000fec000383ffff */
.L_x_331:
[----:B0-----:R0:W1:Y:S02]  /*121c0*/  SYNCS.PHASECHK.TRANS64.TRYWAIT P0, [R0+URZ+0x34820], R3 ;  /* 0x03482003000075a7 */ /* 0x001064000800017f */
[----:B-1----:R-:W-:Y:S05]  /*121d0*/  @!P0 NANOSLEEP.SYNCS 0x989680 ;  /* 0x009896800000895d */ /* 0x002fea0003900000 */
[----:B------:R-:W1:Y:S02]  /*121e0*/  @!P0 SYNCS.PHASECHK.TRANS64 P0, [R0+URZ+0x34820], R3 ;  /* 0x03482003000085a7 */ /* 0x000e64000800007f */
[----:B-1----:R-:W-:Y:S05]  /*121f0*/  @!P0 BRA `(.L_x_331) ;  /* 0xfffffffc00f08947 */ /* 0x002fea000383ffff */
[----:B------:R-:W-:Y:S05]  /*12200*/  BRA `(.L_x_401) ;  /* 0xffffffe000087947 */ /* 0x000fea000383ffff */
.L_x_332:
[----:B------:R-:W1:Y:S01]  /*12210*/  S2R R2, SR_TID.X ;  /* 0x0000000000027919 */ /* 0x000e620000002100 */
[----:B------:R-:W-:Y:S01]  /*12220*/  BSSY B0, `(.L_x_402) ;  /* 0x000000a000007945 */ /* 0x000fe20003800000 */
[----:B------:R-:W-:Y:S02]  /*12230*/  IMAD.MOV.U32 R12, RZ, RZ, RZ ;  /* 0x000000ffff0c7224 */ /* 0x000fe400078e00ff */
[----:B------:R-:W-:Y:S02]  /*12240*/  IMAD.MOV.U32 R11, RZ, RZ, 0x1f ;  /* 0x0000001fff0b7424 */ /* 0x000fe400078e00ff */
[----:B------:R-:W-:Y:S01]  /*12250*/  IMAD.MOV.U32 R15, RZ, RZ, -0x1 ;  /* 0xffffffffff0f7424 */ /* 0x000fe200078e00ff */
[----:B-1----:R-:W-:-:S04]  /*12260*/  SHF.R.U32.HI R2, RZ, 0x5, R2 ;  /* 0x00000005ff027819 */ /* 0x002fc80000011602 */
[----:B------:R-:W-:-:S05]  /*12270*/  LOP3.LUT R2, R2, 0x3, RZ, 0xc0, !PT ;  /* 0x0000000302027812 */ /* 0x000fca00078ec0ff */
[----:B------:R-:W-:-:S07]  /*12280*/  IMAD.MOV.U32 R13, RZ, RZ, R2 ;  /* 0x000000ffff0d7224 */ /* 0x000fce00078e0002 */
[----:B0-----:R-:W-:Y:S05]  /*12290*/  WARPSYNC.COLLECTIVE R15, `(.L_x_403) ;  /* 0x000000000f087348 */ /* 0x001fea0003c00000 */
[----:B------:R1:W2:Y:S02]  /*122a0*/  SHFL.IDX P6, R14, R13, R12, R11 ;  /* 0x0000000c0d0e7389 */ /* 0x0002a400000c000b */
[----:B012---:R-:W-:Y:S01]  /*122b0*/  ENDCOLLECTIVE ;  /* 0x000000000000791b */ /* 0x007fe20003800000 */
.L_x_403:
[----:B------:R-:W-:Y:S05]  /*122c0*/  BSYNC B0 ;  /* 0x0000000000007941 */ /* 0x000fea0003800000 */
.L_x_402:
[----:B------:R-:W-:Y:S05]  /*122d0*/  BRA `(.L_x_404) ;  /* 0xffffffdc00f07947 */ /* 0x000fea000383ffff */
.L_x_335:
[----:B------:R-:W-:Y:S01]  /*122e0*/  BSSY B1, `(.L_x_405) ;  /* 0x0000006000017945 */ /* 0x000fe20003800000 */
[----:B------:R-:W-:-:S07]  /*122f0*/  IMAD.MOV.U32 R15, RZ, RZ, -0x1 ;  /* 0xffffffffff0f7424 */ /* 0x000fce00078e00ff */
[----:B01----:R-:W-:Y:S05]  /*12300*/  WARPSYNC.COLLECTIVE R15, `(.L_x_406) ;  /* 0x000000000f0c7348 */ /* 0x003fea0003c00000 */
[----:B------:R-:W-:Y:S02]  /*12310*/  ELECT P6, UR62, PT ;  /* 0x00000000003e782f */ /* 0x000fe400038c0000 */
[----:B------:R-:W-:Y:S01]  /*12320*/  MOV R14, UR62 ;  /* 0x0000003e000e7c02 */ /* 0x000fe20008000f00 */
[----:B01----:R-:W-:Y:S10]  /*12330*/  ENDCOLLECTIVE ;  /* 0x000000000000791b */ /* 0x003ff40003800000 */
.L_x_406:
[----:B------:R-:W-:Y:S05]  /*12340*/  BSYNC B1 ;  /* 0x0000000000017941 */ /* 0x000fea0003800000 */
.L_x_405:
[----:B------:R-:W-:Y:S05]  /*12350*/  BRA `(.L_x_407) ;  /* 0xffffffdc00e87947 */ /* 0x000fea000383ffff */
.L_x_337:
[----:B0-----:R0:W1:Y:S02]  /*12360*/  SYNCS.PHASECHK.TRANS64.TRYWAIT P0, [R6+URZ], R5 ;  /* 0x00000005060075a7 */ /* 0x001064000800017f */
[----:B-1----:R-:W-:Y:S05]  /*12370*/  @!P0 NANOSLEEP.SYNCS 0x989680 ;  /* 0x009896800000895d */ /* 0x002fea0003900000 */
[----:B------:R-:W1:Y:S02]  /*12380*/  @!P0 SYNCS.PHASECHK.TRANS64 P0, [R6+URZ], R5 ;  /* 0x00000005060085a7 */ /* 0x000e64000800007f */
[----:B-1----:R-:W-:Y:S05]  /*12390*/  @!P0 BRA `(.L_x_337) ;  /* 0xfffffffc00f08947 */ /* 0x002fea000383ffff */
[----:B------:R-:W-:Y:S05]  /*123a0*/  BRA `(.L_x_408) ;  /* 0xffffffe000207947 */ /* 0x000fea000383ffff */
.L_x_338:
[----:B-1----:R1:W2:Y:S02]  /*123b0*/  SYNCS.PHASECHK.TRANS64.TRYWAIT P0, [R7+URZ], R2 ;  /* 0x00000002070075a7 */ /* 0x0022a4000800017f */
[----:B--2---:R-:W-:Y:S05]  /*123c0*/  @!P0 NANOSLEEP.SYNCS 0x989680 ;  /* 0x009896800000895d */ /* 0x004fea0003900000 */
[----:B------:R-:W2:Y:S02]  /*123d0*/  @!P0 SYNCS.PHASECHK.TRANS64 P0, [R7+URZ], R2 ;  /* 0x00000002070085a7 */ /* 0x000ea4000800007f */
[----:B--2---:R-:W-:Y:S05]  /*123e0*/  @!P0 BRA `(.L_x_338) ;  /* 0xfffffffc00f08947 */ /* 0x004fea000383ffff */
[----:B------:R-:W-:Y:S05]  /*123f0*/  BRA `(.L_x_409) ;  /* 0xffffffe000147947 */ /* 0x000fea000383ffff */
.L_x_340:
[----:B--2---:R2:W3:Y:S02]  /*12400*/  SYNCS.PHASECHK.TRANS64.TRYWAIT P0, [R4+URZ], R5 ;  /* 0x00000005040075a7 */ /* 0x0044e4000800017f */
[----:B---3--:R-:W-:Y:S05]  /*12410*/  @!P0 NANOSLEEP.SYNCS 0x989680 ;  /* 0x009896800000895d */ /* 0x008fea0003900000 */
[----:B------:R-:W3:Y:S02]  /*12420*/  @!P0 SYNCS.PHASECHK.TRANS64 P0, [R4+URZ], R5 ;  /* 0x00000005040085a7 */ /* 0x000ee4000800007f */
[----:B---3--:R-:W-:Y:S05]  /*12430*/  @!P0 BRA `(.L_x_340) ;  /* 0xfffffffc00f08947 */ /* 0x008fea000383ffff */
[----:B------:R-:W-:Y:S05]  /*12440*/  BRA `(.L_x_410) ;  /* 0xffffffe000187947 */ /* 0x000fea000383ffff */
.L_x_411:
        /* <DEDUP_REMOVED lines=11> */
.L_x_2982:


//--------------------- .text._ZN7cutlass13device_kernelIN5flash11enable_sm90INS1_16FlashAttnFwdSm90INS1_25CollectiveMainloopFwdSm90ILi2EN4cute5tupleIJNS5_1CILi1EEES8_S8_EEENS6_IJNS7_ILi128EEESA_NS7_ILi192EEEEEELi128ENS_10bfloat16_tEfNS_4arch4Sm90ELb0ELb0ELb0ELb1ELb0ELb1ELb0ELb1ELb1ELb1ELb1ELb0EEENS1_21CollectiveEpilogueFwdINS6_IJSA_SA_SA_EEES9_SD_SF_Li256ELb1ELb1ELb1ELb0EEENS1_36VarlenDynamicPersistentTileSchedulerILi128ELi128ELi256ELi128ELb1ELb1ELb1ELb0ELb1ELb1EEEEEEEEEvNT_6ParamsE --------------------------
	.section	.text._ZN7cutlass13device_kernelIN5flash11enable_sm90INS1_16FlashAttnFwdSm90INS1_25CollectiveMainloopFwdSm90ILi2EN4cute5tupleIJNS5_1CILi1EEES8_S8_EEENS6_IJNS7_ILi128EEESA_NS7_ILi192EEEEEELi128ENS_10bfloat16_tEfNS_4arch4Sm90ELb0ELb0ELb0ELb1ELb0ELb1ELb0ELb1ELb1ELb1ELb1ELb0EEENS1_21CollectiveEpilogueFwdINS6_IJSA_SA_SA_EEES9_SD_SF_Li256ELb1ELb1ELb1ELb0EEENS1_36VarlenDynamicPersistentTileSchedulerILi128ELi128ELi256ELi128ELb1ELb1ELb1ELb0ELb1ELb1EEEEEEEEEvNT_6ParamsE,"ax",@progbits
	.align	128
.text._ZN7cutlass13device_kernelIN5flash11enable_sm90INS1_16FlashAttnFwdSm90INS1_25CollectiveMainloopFwdSm90ILi2EN4cute5tupleIJNS5_1CILi1EEES8_S8_EEENS6_IJNS7_ILi128EEESA_NS7_ILi192EEEEEELi128ENS_10bfloat16_tEfNS_4arch4Sm90ELb0ELb0ELb0ELb1ELb0ELb1ELb0ELb1ELb1ELb1ELb1ELb0EEENS1_21CollectiveEpilogueFwdINS6_IJSA_SA_SA_EEES9_SD_SF_Li256ELb1ELb1ELb1ELb0EEENS1_36VarlenDynamicPersistentTileSchedulerILi128ELi128ELi256ELi128ELb1ELb1ELb1ELb0ELb1ELb1EEEEEEEEEvNT_6ParamsE:
        .type           _ZN7cutlass13device_kernelIN5flash11enable_sm90INS1_16FlashAttnFwdSm90INS1_25CollectiveMainloopFwdSm90ILi2EN4cute5tupleIJNS5_1CILi1EEES8_S8_EEENS6_IJNS7_ILi128EEESA_NS7_ILi192EEEEEELi128ENS_10bfloat16_tEfNS_4arch4Sm90ELb0ELb0ELb0ELb1ELb0ELb1ELb0ELb1ELb1ELb1ELb1ELb0EEENS1_21CollectiveEpilogueFwdINS6_IJSA_SA_SA_EEES9_SD_SF_Li256ELb1ELb1ELb1ELb0EEENS1_36VarlenDynamicPersistentTileSchedulerILi128ELi128ELi256ELi128ELb1ELb1ELb1ELb0ELb1ELb1EEEEEEEEEvNT_6ParamsE,@function
        .size           _ZN7cutlass13device_kernelIN5flash11enable_sm90INS1_16FlashAttnFwdSm90INS1_25CollectiveMainloopFwdSm90ILi2EN4cute5tupleIJNS5_1CILi1EEES8_S8_EEENS6_IJNS7_ILi128EEESA_NS7_ILi192EEEEEELi128ENS_10bfloat16_tEfNS_4arch4Sm90ELb0ELb0ELb0ELb1ELb0ELb1ELb0ELb1ELb1ELb1ELb1ELb0EEENS1_21CollectiveEpilogueFwdINS6_IJSA_SA_SA_EEES9_SD_SF_Li256ELb1ELb1ELb1ELb0EEENS1_36VarlenDynamicPersistentTileSchedulerILi128ELi128ELi256ELi128ELb1ELb1ELb1ELb0ELb1ELb1EEEEEEEEEvNT_6ParamsE,(.L_x_2983 - _ZN7cutlass13device_kernelIN5flash11enable_sm90INS1_16FlashAttnFwdSm90INS1_25CollectiveMainloopFwdSm90ILi2EN4cute5tupleIJNS5_1CILi1EEES8_S8_EEENS6_IJNS7_ILi128EEESA_NS7_ILi192EEEEEELi128ENS_10bfloat16_tEfNS_4arch4Sm90ELb0ELb0ELb0ELb1ELb0ELb1ELb0ELb1ELb1ELb1ELb1ELb0EEENS1_21CollectiveEpilogueFwdINS6_IJSA_SA_SA_EEES9_SD_SF_Li256ELb1ELb1ELb1ELb0EEENS1_36VarlenDynamicPersistentTileSchedulerILi128ELi128ELi256ELi128ELb1ELb1ELb1ELb0ELb1ELb1EEEEEEEEEvNT_6ParamsE)
        .other          _ZN7cutlass13device_kernelIN5flash11enable_sm90INS1_16FlashAttnFwdSm90INS1_25CollectiveMainloopFwdSm90ILi2EN4cute5tupleIJNS5_1CILi1EEES8_S8_EEENS6_IJNS7_ILi128EEESA_NS7_ILi192EEEEEELi128ENS_10bfloat16_tEfNS_4arch4Sm90ELb0ELb0ELb0ELb1ELb0ELb1ELb0ELb1ELb1ELb1ELb1ELb0EEENS1_21CollectiveEpilogueFwdINS6_IJSA_SA_SA_EEES9_SD_SF_Li256ELb1ELb1ELb1ELb0EEENS1_36VarlenDynamicPersistentTileSchedulerILi128ELi128ELi256ELi128ELb1ELb1ELb1ELb0ELb1ELb1EEEEEEEEEvNT_6ParamsE,@"STO_CUDA_ENTRY STV_DEFAULT"
_ZN7cutlass13device_kernelIN5flash11enable_sm90INS1_16FlashAttnFwdSm90INS1_25CollectiveMainloopFwdSm90ILi2EN4cute5tupleIJNS5_1CILi1EEES8_S8_EEENS6_IJNS7_ILi128EEESA_NS7_ILi192EEEEEELi128ENS_10bfloat16_tEfNS_4arch4Sm90ELb0ELb0ELb0ELb1ELb0ELb1ELb0ELb1ELb1ELb1ELb1ELb0EEENS1_21CollectiveEpilogueFwdINS6_IJSA_SA_SA_EEES9_SD_SF_Li256ELb1ELb1ELb1ELb0EEENS1_36VarlenDynamicPersistentTileSchedulerILi128ELi128ELi256ELi128ELb1ELb1ELb1ELb0ELb1ELb1EEEEEEEEEvNT_6ParamsE:
[----:B------:R-:W0:Y:S02]  /*0000*/  LDC R1, c[0x0][0x28] ;  /* 0x00000a00ff017b82 */ /* 0x000e240000000800 */
[----:B0-----:R-:W-:Y:S01]  /*0010*/  VIADD R1, R1, 0xffffff50 ;  /* 0xffffff5001017836 */ /* 0x001fe20000000000 */
[----:B------:R-:W0:Y:S01]  /*0020*/  S2R R6, SR_TID.X ;  /* 0x0000000000067919 */ /* 0x000e220000002100 */
[----:B------:R-:W-:Y:S01]  /*0030*/  ELECT P0, URZ, PT ;  /* 0x00000000003f782f */ /* 0x000fe20003800000 */
[----:B------:R-:W-:Y:S01]  /*0040*/  BSSY B0, `(.L_x_412) ;  /* 0x0000014000007945 */ /* 0x000fe20003800000 */
[----:B0-----:R-:W-:-:S05]  /*0050*/  SHF.R.U32.HI R0, RZ, 0x5, R6 ;  /* 0x00000005ff007819 */ /* 0x001fca0000011606 */
[----:B------:R-:W0:Y:S02]  /*0060*/  SHFL.IDX PT, R2, R0, RZ, 0x1f ;  /* 0x00001fff00027589 */ /* 0x000e2400000e0000 */
[----:B0-----:R-:W-:Y:S02]  /*0070*/  ISETP.EQ.AND P0, PT, R2, RZ, P0 ;  /* 0x000000ff0200720c */ /* 0x001fe40000702270 */
[----:B------:R-:W-:-:S11]  /*0080*/  SHF.R.U32.HI R2, RZ, 0x7, R6 ;  /* 0x00000007ff027819 */ /* 0x000fd60000011606 */
[----:B------:R-:W-:Y:S05]  /*0090*/  @!P0 BRA `(.L_x_413) ;  /* 0x0000000000388947 */ /* 0x000fea0003800000 */
[----:B------:R-:W-:Y:S02]  /*00a0*/  ULDC.64 UR4, c[0x0][0x198] ;  /* 0x0000660000047ab9 */ /* 0x000fe40000000a00 */
[----:B------:R-:W-:Y:S02]  /*00b0*/  UIADD3 UR6, UP0, UR4, 0x370, URZ ;  /* 0x0000037004067890 */ /* 0x000fe4000ff1e03f */
[----:B------:R-:W-:Y:S02]  /*00c0*/  UIADD3 UR8, UP1, UR4, 0x470, URZ ;  /* 0x0000047004087890 */ /* 0x000fe4000ff3e03f */
[----:B------:R-:W-:Y:S02]  /*00d0*/  UIADD3 UR10, UP2, UR4, 0x570, URZ ;  /* 0x00000570040a7890 */ /* 0x000fe4000ff5e03f */
[----:B------:R-:W-:Y:S02]  /*00e0*/  UIADD3 UR4, UP3, UR4, 0x670, URZ ;  /* 0x0000067004047890 */ /* 0x000fe4000ff7e03f */
[----:B------:R-:W-:-:S02]  /*00f0*/  UIADD3.X UR7, URZ, UR5, URZ, UP0, !UPT ;  /* 0x000000053f077290 */ /* 0x000fc400087fe43f */
[----:B------:R-:W-:Y:S02]  /*0100*/  UIADD3.X UR9, URZ, UR5, URZ, UP1, !UPT ;  /* 0x000000053f097290 */ /* 0x000fe40008ffe43f */
[----:B------:R-:W-:Y:S02]  /*0110*/  UIADD3.X UR11, URZ, UR5, URZ, UP2, !UPT ;  /* 0x000000053f0b7290 */ /* 0x000fe400097fe43f */
[----:B------:R-:W-:-:S03]  /*0120*/  UIADD3.X UR5, URZ, UR5, URZ, UP3, !UPT ;  /* 0x000000053f057290 */ /* 0x000fc60009ffe43f */
[----:B------:R0:W-:Y:S02]  /*0130*/  UTMACCTL.PF [UR6] ;  /* 0x00000000060079b9 */ /* 0x0001e40008040000 */
[----:B------:R0:W-:Y:S02]  /*0140*/  UTMACCTL.PF [UR8] ;  /* 0x00000000080079b9 */ /* 0x0001e40008040000 */
[----:B------:R0:W-:Y:S02]  /*0150*/  UTMACCTL.PF [UR10] ;  /* 0x000000000a0079b9 */ /* 0x0001e40008040000 */
[----:B------:R0:W-:Y:S02]  /*0160*/  UTMACCTL.PF [UR4] ;  /* 0x00000000040079b9 */ /* 0x0001e40008040000 */
[----:B0-----:R-:W-:Y:S01]  /*0170*/  NOP ;  /* 0x0000000000007918 */ /* 0x001fe20000000000 */
.L_x_413:
[----:B------:R-:W-:Y:S05]  /*0180*/  BSYNC B0 ;  /* 0x0000000000007941 */ /* 0x000fea0003800000 */
.L_x_412:
[----:B------:R-:W-:Y:S01]  /*0190*/  VOTEU.ANY UP0, P0 ;  /* 0x00000000003f7886 */ /* 0x000fe20000000100 */
[----:B------:R-:W0:Y:S01]  /*01a0*/  SHFL.IDX PT, R2, R2, RZ, 0x1f ;  /* 0x00001fff02027589 */ /* 0x000e2200000e0000 */
[----:B------:R-:W-:Y:S01]  /*01b0*/  UMOV UR4, 0x80 ;  /* 0x0000008000047882 */ /* 0x000fe20000000000 */
[----:B------:R-:W-:Y:S01]  /*01c0*/  UMOV UR7, 0x100 ;  /* 0x0000010000077882 */ /* 0x000fe20000000000 */
[----:B------:R-:W-:Y:S01]  /*01d0*/  VOTEU.ANY UP1, P0 ;  /* 0x00000000003f7886 */ /* 0x000fe20000020100 */
[----:B------:R-:W1:Y:S01]  /*01e0*/  @UP0 S2UR UR8, SR_CgaCtaId ;  /* 0x00000000000809c3 */ /* 0x000e620000008800 */
[----:B------:R-:W2:Y:S01]  /*01f0*/  SHFL.IDX PT, R3, R0, RZ, 0x1f ;  /* 0x00001fff00037589 */ /* 0x000ea200000e0000 */
[----:B------:R-:W-:Y:S01]  /*0200*/  @UP0 UMOV UR6, 0x400 ;  /* 0x0000040000060882 */ /* 0x000fe20000000000 */
[----:B------:R-:W-:-:S04]  /*0210*/  @UP0 UIADD3 UR4, -UR4, 0x100000, URZ ;  /* 0x0010000004040890 */ /* 0x000fc8000fffe13f */
[----:B------:R-:W-:Y:S02]  /*0220*/  @UP0 USHF.L.U32 UR5, UR4, 0xb, URZ ;  /* 0x0000000b04050899 */ /* 0x000fe4000800063f */
[----:B------:R-:W-:Y:S01]  /*0230*/  @UP0 USHF.L.U32 UR4, UR4, 0x1, URZ ;  /* 0x0000000104040899 */ /* 0x000fe2000800063f */
[----:B------:R-:W-:Y:S01]  /*0240*/  VOTEU.ANY UP2, P0 ;  /* 0x00000000003f7886 */ /* 0x000fe20000040100 */
[----:B0-----:R-:W-:Y:S01]  /*0250*/  R2UR UR9, R2 ;  /* 0x00000000020972ca */ /* 0x001fe200000e0000 */
[----:B-1----:R-:W-:Y:S01]  /*0260*/  @UP0 ULEA UR8, UR8, UR6, 0x18 ;  /* 0x0000000608080291 */ /* 0x002fe2000f8ec03f */
[----:B--2---:R-:W-:Y:S01]  /*0270*/  ISETP.NE.AND P1, PT, R3, RZ, PT ;  /* 0x000000ff0300720c */ /* 0x004fe20003f25270 */
[----:B------:R-:W-:-:S04]  /*0280*/  @UP0 UIADD3 UR6, -UR7, 0x100000, URZ ;  /* 0x0010000007060890 */ /* 0x000fc8000fffe13f */
[----:B------:R-:W-:Y:S02]  /*0290*/  @UP0 USHF.L.U32 UR7, UR6, 0xb, URZ ;  /* 0x0000000b06070899 */ /* 0x000fe4000800063f */
[----:B------:R-:W-:-:S04]  /*02a0*/  @UP0 USHF.L.U32 UR6, UR6, 0x1, URZ ;  /* 0x0000000106060899 */ /* 0x000fc8000800063f */
[----:B------:R-:W-:Y:S01]  /*02b0*/  UISETP.NE.AND UP0, UPT, UR9, URZ, UPT ;  /* 0x0000003f0900728c */ /* 0x000fe2000bf05270 */
[----:B------:R-:W0:Y:S02]  /*02c0*/  FENCE.VIEW.ASYNC.S ;  /* 0x00000000000073c6 */ /* 0x000e240000000000 */
[----:B0-----:R0:W1:Y:S05]  /*02d0*/  @UP1 SYNCS.EXCH.64 URZ, [UR8+0x34800], UR4 ;  /* 0x03480004083f15b2 */ /* 0x00106a0008000100 */
[----:B------:R0:W2:Y:S01]  /*02e0*/  @UP2 SYNCS.EXCH.64 URZ, [UR8+0x34820], UR6 ;  /* 0x03482006083f25b2 */ /* 0x0000a20008000100 */
[----:B------:R-:W-:Y:S05]  /*02f0*/  @P1 BRA `(.L_x_414) ;  /* 0x0000000000481947 */ /* 0x000fea0003800000 */
[----:B0-----:R-:W0:Y:S01]  /*0300*/  S2UR UR5, SR_CgaCtaId ;  /* 0x00000000000579c3 */ /* 0x001e220000008800 */
[----:B------:R-:W-:Y:S01]  /*0310*/  UMOV UR4, 0x400 ;  /* 0x0000040000047882 */ /* 0x000fe20000000000 */
[----:B------:R-:W-:Y:S01]  /*0320*/  UMOV UR6, 0x1 ;  /* 0x0000000100067882 */ /* 0x000fe20000000000 */
[----:B------:R-:W-:Y:S01]  /*0330*/  UMOV UR7, 0x2 ;  /* 0x0000000200077882 */ /* 0x000fe20000000000 */
[----:B------:R-:W-:Y:S01]  /*0340*/  ELECT P0, URZ, PT ;  /* 0x00000000003f782f */ /* 0x000fe20003800000 */
[----:B0-----:R-:W-:Y:S02]  /*0350*/  ULEA UR8, UR5, UR4, 0x18 ;  /* 0x0000000405087291 */ /* 0x001fe4000f8ec03f */
[----:B------:R-:W-:-:S04]  /*0360*/  UIADD3 UR4, -UR6, 0x100000, URZ ;  /* 0x0010000006047890 */ /* 0x000fc8000fffe13f */
[----:B------:R-:W-:Y:S02]  /*0370*/  USHF.L.U32 UR5, UR4, 0xb, URZ ;  /* 0x0000000b04057899 */ /* 0x000fe4000800063f */
[----:B------:R-:W-:Y:S02]  /*0380*/  USHF.L.U32 UR4, UR4, 0x1, URZ ;  /* 0x0000000104047899 */ /* 0x000fe4000800063f */
[----:B------:R-:W-:-:S04]  /*0390*/  UIADD3 UR6, -UR7, 0x100000, URZ ;  /* 0x0010000007067890 */ /* 0x000fc8000fffe13f */
[----:B------:R-:W-:Y:S02]  /*03a0*/  USHF.L.U32 UR7, UR6, 0xb, URZ ;  /* 0x0000000b06077899 */ /* 0x000fe4000800063f */
[----:B------:R-:W-:Y:S01]  /*03b0*/  USHF.L.U32 UR6, UR6, 0x1, URZ ;  /* 0x0000000106067899 */ /* 0x000fe2000800063f */
[----:B------:R-:W0:Y:S03]  /*03c0*/  FENCE.VIEW.ASYNC.S ;  /* 0x00000000000073c6 */ /* 0x000e260000000000 */
[----:B0-----:R3:W4:Y:S08]  /*03d0*/  SYNCS.EXCH.64 URZ, [UR8+0x34830], UR4 ;  /* 0x03483004083f75b2 */ /* 0x0017300008000100 */
[----:B------:R3:W0:Y:S01]  /*03e0*/  SYNCS.EXCH.64 URZ, [UR8+0x34840], UR6 ;  /* 0x03484006083f75b2 */ /* 0x0006220008000100 */
[----:B------:R3:W0:Y:S01]  /*03f0*/  SYNCS.EXCH.64 URZ, [UR8+0x34838], UR4 ;  /* 0x03483804083f75b2 */ /* 0x0006220008000100 */
[----:B------:R3:W0:Y:S02]  /*0400*/  SYNCS.EXCH.64 URZ, [UR8+0x34848], UR6 ;  /* 0x03484806083f75b2 */ /* 0x0006240008000100 */
[----:B---3--:R-:W-:Y:S01]  /*0410*/  NOP ;  /* 0x0000000000007918 */ /* 0x008fe20000000000 */
.L_x_414:
[----:B------:R-:W3:Y:S01]  /*0420*/  SHFL.IDX PT, R2, R0, RZ, 0x1f ;  /* 0x00001fff00027589 */ /* 0x000ee200000e0000 */
[----:B------:R-:W-:Y:S01]  /*0430*/  NOP ;  /* 0x0000000000007918 */ /* 0x000fe20000000000 */
[----:B---3--:R-:W-:-:S13]  /*0440*/  ISETP.NE.AND P0, PT, R2, RZ, PT ;  /* 0x000000ff0200720c */ /* 0x008fda0003f05270 */
        /* <DEDUP_REMOVED lines=14> */
[----:B0-----:R3:W0:Y:S08]  /*0530*/  SYNCS.EXCH.64 URZ, [UR8+0x34850], UR4 ;  /* 0x03485004083f75b2 */ /* 0x0016300008000100 */
[----:B------:R3:W0:Y:S01]  /*0540*/  SYNCS.EXCH.64 URZ, [UR8+0x34860], UR6 ;  /* 0x03486006083f75b2 */ /* 0x0006220008000100 */
[----:B------:R3:W0:Y:S01]  /*0550*/  SYNCS.EXCH.64 URZ, [UR8+0x34858], UR4 ;  /* 0x03485804083f75b2 */ /* 0x0006220008000100 */
[----:B------:R3:W0:Y:S02]  /*0560*/  SYNCS.EXCH.64 URZ, [UR8+0x34868], UR6 ;  /* 0x03486806083f75b2 */ /* 0x0006240008000100 */
[----:B---3--:R-:W-:Y:S01]  /*0570*/  NOP ;  /* 0x0000000000007918 */ /* 0x008fe20000000000 */
.L_x_415:
[----:B------:R-:W3:Y:S01]  /*0580*/  SHFL.IDX PT, R2, R0, RZ, 0x1f ;  /* 0x00001fff00027589 */ /* 0x000ee200000e0000 */
[----:B------:R-:W-:Y:S01]  /*0590*/  NOP ;  /* 0x0000000000007918 */ /* 0x000fe20000000000 */
[----:B---3--:R-:W-:-:S13]  /*05a0*/  ISETP.NE.AND P0, PT, R2, RZ, PT ;  /* 0x000000ff0200720c */ /* 0x008fda0003f05270 */
[----:B------:R-:W-:Y:S05]  /*05b0*/  @P0 BRA `(.L_x_416) ;  /* 0x0000000000380947 */ /* 0x000fea0003800000 */
[----:B0-----:R-:W0:Y:S01]  /*05c0*/  S2UR UR5, SR_CgaCtaId ;  /* 0x00000000000579c3 */ /* 0x001e220000008800 */
[----:B------:R-:W-:Y:S01]  /*05d0*/  UMOV UR4, 0x400 ;  /* 0x0000040000047882 */ /* 0x000fe20000000000 */
[----:B------:R-:W-:Y:S01]  /*05e0*/  UMOV UR7, 0x1 ;  /* 0x0000000100077882 */ /* 0x000fe20000000000 */
[----:B------:R-:W-:Y:S01]  /*05f0*/  ELECT P0, URZ, PT ;  /* 0x00000000003f782f */ /* 0x000fe20003800000 */
[----:B0-----:R-:W-:Y:S02]  /*0600*/  ULEA UR6, UR5, UR4, 0x18 ;  /* 0x0000000405067291 */ /* 0x001fe4000f8ec03f */
[----:B------:R-:W-:-:S04]  /*0610*/  UIADD3 UR4, -UR7, 0x100000, URZ ;  /* 0x0010000007047890 */ /* 0x000fc8000fffe13f */
[----:B------:R-:W-:Y:S02]  /*0620*/  USHF.L.U32 UR5, UR4, 0xb, URZ ;  /* 0x0000000b04057899 */ /* 0x000fe4000800063f */
[----:B------:R-:W-:Y:S01]  /*0630*/  USHF.L.U32 UR4, UR4, 0x1, URZ ;  /* 0x0000000104047899 */ /* 0x000fe2000800063f */
[----:B------:R-:W0:Y:S11]  /*0640*/  FENCE.VIEW.ASYNC.S ;  /* 0x00000000000073c6 */ /* 0x000e360000000000 */
[----:B0-----:R3:W0:Y:S01]  /*0650*/  SYNCS.EXCH.64 URZ, [UR6+0x34870], UR4 ;  /* 0x03487004063f75b2 */ /* 0x0016220008000100 */
[----:B------:R3:W0:Y:S01]  /*0660*/  SYNCS.EXCH.64 URZ, [UR6+0x34880], UR4 ;  /* 0x03488004063f75b2 */ /* 0x0006220008000100 */
[----:B------:R3:W0:Y:S01]  /*0670*/  SYNCS.EXCH.64 URZ, [UR6+0x34878], UR4 ;  /* 0x03487804063f75b2 */ /* 0x0006220008000100 */
[----:B------:R3:W0:Y:S02]  /*0680*/  SYNCS.EXCH.64 URZ, [UR6+0x34888], UR4 ;  /* 0x03488804063f75b2 */ /* 0x0006240008000100 */
[----:B---3--:R-:W-:Y:S01]  /*0690*/  NOP ;  /* 0x0000000000007918 */ /* 0x008fe20000000000 */
.L_x_416:
        /* <DEDUP_REMOVED lines=22> */
.L_x_417:
        /* <DEDUP_REMOVED lines=22> */
.L_x_418:
[----:B0-----:R-:W-:Y:S01]  /*0960*/  UMOV UR4, 0x1 ;  /* 0x0000000100047882 */ /* 0x001fe20000000000 */
[----:B------:R-:W-:Y:S01]  /*0970*/  PLOP3.LUT P0, PT, PT, PT, UP0, 0x80, 0x0 ;  /* 0x000000000000781c */ /* 0x000fe20003f0f008 */
[----:B------:R-:W-:Y:S01]  /*0980*/  USEL UR4, UR4, 0x2, !UP0 ;  /* 0x0000000204047887 */ /* 0x000fe2000c000000 */
[----:B------:R-:W-:Y:S01]  /*0990*/  NOP ;  /* 0x0000000000007918 */ /* 0x000fe20000000000 */
[----:B------:R-:W-:Y:S01]  /*09a0*/  ULDC.64 UR56, c[0x0][0x208] ;  /* 0x0000820000387ab9 */ /* 0x000fe20000000a00 */
[----:B------:R-:W-:Y:S03]  /*09b0*/  BSSY B9, `(.L_x_419) ;  /* 0x0002117000097945 */ /* 0x000fe60003800000 */
[----:B------:R-:W-:-:S05]  /*09c0*/  IMAD.U32 R2, RZ, RZ, UR4 ;  /* 0x00000004ff027e24 */ /* 0x000fca000f8e00ff */
[----:B------:R0:W-:Y:S01]  /*09d0*/  STL [R1+0x88], R2 ;  /* 0x0000880201007387 */ /* 0x0001e20000100800 */
[----:B-12-4-:R-:W-:Y:S06]  /*09e0*/  BAR.SYNC.DEFER_BLOCKING 0x0 ;  /* 0x0000000000007b1d */ /* 0x016fec0000010000 */
[----:B------:R-:W-:Y:S05]  /*09f0*/  @!P0 BRA `(.L_x_420) ;  /* 0x0000019000648947 */ /* 0x000fea0003800000 */
.L_x_421:
        /* <DEDUP_REMOVED lines=8> */
[----:B-1----:R-:W-:-:S06]  /*0a80*/  ULEA UR4, UR5, UR4, 0x18 ;  /* 0x0000000405047291 */ /* 0x002fcc000f8ec03f */
[----:B0-----:R-:W-:Y:S01]  /*0a90*/  IMAD.U32 R2, RZ, RZ, UR4 ;  /* 0x00000004ff027e24 */ /* 0x001fe2000f8e00ff */
[----:B------:R-:W-:-:S04]  /*0aa0*/  ULDC UR4, c[0x0][0xc3c] ;  /* 0x00030f0000047ab9 */ /* 0x000fc80000000800 */
[----:B------:R-:W0:Y:S01]  /*0ab0*/  LDS.128 R144, [R2+0x348d0] ;  /* 0x0348d00002907984 */ /* 0x000e220000000c00 */
[----:B------:R-:W-:Y:S06]  /*0ac0*/  BAR.ARV 0x4, 0x180 ;  /* 0x0106000000007b1d */ /* 0x000fec0000002000 */
[----:B0-----:R-:W-:-:S13]  /*0ad0*/  ISETP.GE.AND P0, PT, R147, UR4, PT ;  /* 0x0000000493007c0c */ /* 0x001fda000bf06270 */
[----:B------:R-:W-:Y:S05]  /*0ae0*/  @P0 BRA `(.L_x_422) ;  /* 0x00000210000c0947 */ /* 0x000fea0003800000 */
[----:B------:R-:W2:Y:S01]  /*0af0*/  LDL R0, [R1+0x88] ;  /* 0x0000880001007983 */ /* 0x000ea20000100800 */
[----:B------:R-:W-:Y:S01]  /*0b00*/  VIADD R18, R6, 0xffffff80 ;  /* 0xffffff8006127836 */ /* 0x000fe20000000000 */
[----:B------:R-:W-:Y:S01]  /*0b10*/  R2UR UR61, R2 ;  /* 0x00000000023d72ca */ /* 0x000fe200000e0000 */
[----:B------:R-:W-:Y:S02]  /*0b20*/  IMAD.MOV.U32 R206, RZ, RZ, RZ ;  /* 0x000000ffffce7224 */ /* 0x000fe400078e00ff */
[----:B------:R-:W-:Y:S02]  /*0b30*/  IMAD.MOV.U32 R16, RZ, RZ, RZ ;  /* 0x000000ffff107224 */ /* 0x000fe400078e00ff */
[----:B------:R-:W-:Y:S02]  /*0b40*/  IMAD.MOV.U32 R184, RZ, RZ, RZ ;  /* 0x000000ffffb87224 */ /* 0x000fe400078e00ff */
[----:B------:R-:W-:Y:S02]  /*0b50*/  IMAD.MOV.U32 R196, RZ, RZ, RZ ;  /* 0x000000ffffc47224 */ /* 0x000fe400078e00ff */
[----:B------:R-:W-:-:S04]  /*0b60*/  IMAD.MOV.U32 R194, RZ, RZ, RZ ;  /* 0x000000ffffc27224 */ /* 0x000fc800078e00ff */
[----:B------:R-:W-:Y:S01]  /*0b70*/  UIADD3 UR61, UR61, 0x10400, URZ ;  /* 0x000104003d3d7890 */ /* 0x000fe2000fffe03f */
[----:B--2---:R-:W-:Y:S02]  /*0b80*/  R2UR UR4, R0 ;  /* 0x00000000000472ca */ /* 0x004fe400000e0000 */
[----:B------:R-:W-:-:S04]  /*0b90*/  SHF.R.S32.HI R0, RZ, 0x1f, R18 ;  /* 0x0000001fff007819 */ /* 0x000fc80000011412 */
[CC--:B------:R-:W-:Y:S02]  /*0ba0*/  LEA.HI R4, R0.reuse, R18.reuse, RZ, 0x4 ;  /* 0x0000001200047211 */ /* 0x0c0fe400078f20ff */
[CC--:B------:R-:W-:Y:S02]  /*0bb0*/  LEA.HI R3, R0.reuse, R18.reuse, RZ, 0x7 ;  /* 0x0000001200037211 */ /* 0x0c0fe400078f38ff */
[----:B------:R-:W-:Y:S02]  /*0bc0*/  SHF.R.S32.HI R7, RZ, 0x4, R4 ;  /* 0x00000004ff077819 */ /* 0x000fe40000011404 */
[----:B------:R-:W-:Y:S01]  /*0bd0*/  LEA.HI R6, R0, R18, RZ, 0x2 ;  /* 0x0000001200067211 */ /* 0x000fe200078f10ff */
[----:B------:R-:W-:Y:S01]  /*0be0*/  ULOP3.LUT UR58, UR4, 0x1, URZ, 0xfc, !UPT ;  /* 0x00000001043a7892 */ /* 0x000fe2000f8efc3f */
[C---:B------:R-:W-:Y:S02]  /*0bf0*/  LOP3.LUT R5, R4.reuse, 0x3fffff0, RZ, 0xc0, !PT ;  /* 0x03fffff004057812 */ /* 0x040fe400078ec0ff */
[----:B------:R-:W-:-:S02]  /*0c00*/  LEA.HI R4, R4, R7, RZ, 0x1 ;  /* 0x0000000704047211 */ /* 0x000fc400078f08ff */
[----:B------:R-:W-:Y:S01]  /*0c10*/  LOP3.LUT R230, R3, 0xffffff80, RZ, 0xc0, !PT ;  /* 0xffffff8003e67812 */ /* 0x000fe200078ec0ff */
[----:B------:R-:W-:Y:S01]  /*0c20*/  IMAD.IADD R5, R18, 0x1, -R5 ;  /* 0x0000000112057824 */ /* 0x000fe200078e0a05 */
[----:B------:R-:W-:Y:S02]  /*0c30*/  LOP3.LUT R226, R6, 0xfffffffc, RZ, 0xc0, !PT ;  /* 0xfffffffc06e27812 */ /* 0x000fe400078ec0ff */
[----:B------:R-:W-:Y:S01]  /*0c40*/  LEA.HI R192, R0, R18, RZ, 0x5 ;  /* 0x0000001200c07211 */ /* 0x000fe200078f28ff */
[----:B------:R-:W-:Y:S01]  /*0c50*/  IMAD.IADD R230, R18, 0x1, -R230 ;  /* 0x0000000112e67824 */ /* 0x000fe200078e0ae6 */
[----:B------:R-:W-:Y:S01]  /*0c60*/  LOP3.LUT R4, R4, 0x1ffffffe, RZ, 0xc0, !PT ;  /* 0x1ffffffe04047812 */ /* 0x000fe200078ec0ff */
[----:B------:R-:W-:Y:S01]  /*0c70*/  IMAD.IADD R226, R18, 0x1, -R226 ;  /* 0x0000000112e27824 */ /* 0x000fe200078e0ae2 */
[----:B------:R-:W-:Y:S02]  /*0c80*/  SHF.R.S32.HI R192, RZ, 0x5, R192 ;  /* 0x00000005ffc07819 */ /* 0x000fe400000114c0 */
[----:B------:R-:W-:Y:S01]  /*0c90*/  SHF.R.S32.HI R17, RZ, 0x2, R6 ;  /* 0x00000002ff117819 */ /* 0x000fe20000011406 */
[----:B------:R-:W-:Y:S01]  /*0ca0*/  IMAD.IADD R4, R7, 0x1, -R4 ;  /* 0x0000000107047824 */ /* 0x000fe200078e0a04 */
[----:B------:R-:W-:Y:S01]  /*0cb0*/  SHF.R.S32.HI R7, RZ, 0x1f, R230 ;  /* 0x0000001fff077819 */ /* 0x000fe200000114e6 */
[----:B------:R-:W-:Y:S01]  /*0cc0*/  IMAD.SHL.U32 R22, R226, 0x4, RZ ;  /* 0x00000004e2167824 */ /* 0x000fe200078e00ff */
[----:B------:R-:W-:Y:S01]  /*0cd0*/  SHF.R.S32.HI R6, RZ, 0x1f, R6 ;  /* 0x0000001fff067819 */ /* 0x000fe20000011406 */
[----:B------:R-:W-:Y:S01]  /*0ce0*/  IMAD R9, R192, 0x10, R5 ;  /* 0x00000010c0097824 */ /* 0x000fe200078e0205 */
[----:B------:R-:W-:Y:S01]  /*0cf0*/  LEA.HI R5, R7, R230, RZ, 0x2 ;  /* 0x000000e607057211 */ /* 0x000fe200078f10ff */
[----:B------:R-:W-:Y:S01]  /*0d00*/  VIADD R186, R22, 0x20 ;  /* 0x0000002016ba7836 */ /* 0x000fe20000000000 */
[----:B------:R-:W-:Y:S01]  /*0d10*/  LEA.HI R6, R6, R17, RZ, 0x3 ;  /* 0x0000001106067211 */ /* 0x000fe200078f18ff */
[----:B------:R-:W-:Y:S01]  /*0d20*/  IMAD R14, R9, 0x8, R4 ;  /* 0x00000008090e7824 */ /* 0x000fe200078e0204 */
[--C-:B------:R-:W-:Y:S01]  /*0d30*/  SHF.R.S32.HI R4, RZ, 0x2, R5.reuse ;  /* 0x00000002ff047819 */ /* 0x100fe20000011405 */
[C---:B------:R-:W-:Y:S01]  /*0d40*/  IMAD.IADD R8, R22.reuse, 0x1, R186 ;  /* 0x0000000116087824 */ /* 0x040fe200078e02ba */
[----:B------:R-:W-:Y:S01]  /*0d50*/  SHF.R.S32.HI R9, RZ, 0x1f, R5 ;  /* 0x0000001fff097819 */ /* 0x000fe20000011405 */
[C---:B------:R-:W-:Y:S01]  /*0d60*/  VIADD R188, R22.reuse, 0x40 ;  /* 0x0000004016bc7836 */ /* 0x040fe20000000000 */
[----:B------:R-:W-:Y:S01]  /*0d70*/  SHF.R.S32.HI R15, RZ, 0x7, R3 ;  /* 0x00000007ff0f7819 */ /* 0x000fe20000011403 */
[----:B------:R-:W-:Y:S01]  /*0d80*/  VIADD R207, R17, 0x40 ;  /* 0x0000004011cf7836 */ /* 0x000fe20000000000 */
[----:B------:R-:W-:Y:S01]  /*0d90*/  LEA.HI R9, R9, R4, RZ, 0x3 ;  /* 0x0000000409097211 */ /* 0x000fe200078f18ff */
[C---:B------:R-:W-:Y:S01]  /*0da0*/  IMAD.IADD R10, R22.reuse, 0x1, R188 ;  /* 0x00000001160a7824 */ /* 0x040fe200078e02bc */
[----:B------:R-:W-:Y:S01]  /*0db0*/  SHF.R.S32.HI R11, RZ, 0x1f, R8 ;  /* 0x0000001fff0b7819 */ /* 0x000fe20000011408 */
[----:B------:R-:W-:Y:S01]  /*0dc0*/  IMAD.SHL.U32 R185, R207, 0x40, RZ ;  /* 0x00000040cfb97824 */ /* 0x000fe200078e00ff */
[----:B------:R-:W-:Y:S01]  /*0dd0*/  LOP3.LUT R9, R9, 0xfffffff8, RZ, 0xc0, !PT ;  /* 0xfffffff809097812 */ /* 0x000fe200078ec0ff */
[C---:B------:R-:W-:Y:S01]  /*0de0*/  VIADD R190, R22.reuse, 0x50 ;  /* 0x0000005016be7836 */ /* 0x040fe20000000000 */
[----:B------:R-:W-:Y:S01]  /*0df0*/  LEA.HI R7, R7, R230, RZ, 0x5 ;  /* 0x000000e607077211 */ /* 0x000fe200078f28ff */
[----:B------:R-:W-:Y:S01]  /*0e00*/  VIADD R187, R22, 0x10 ;  /* 0x0000001016bb7836 */ /* 0x000fe20000000000 */
[----:B------:R-:W-:Y:S01]  /*0e10*/  LOP3.LUT R6, R6, 0xfffffff8, RZ, 0xc0, !PT ;  /* 0xfffffff806067812 */ /* 0x000fe200078ec0ff */
[----:B------:R-:W-:Y:S01]  /*0e20*/  IMAD.IADD R4, R4, 0x1, -R9 ;  /* 0x0000000104047824 */ /* 0x000fe200078e0a09 */
[----:B------:R-:W-:Y:S01]  /*0e30*/  LEA.HI R3, R3, R15, RZ, 0x1 ;  /* 0x0000000f03037211 */ /* 0x000fe200078f08ff */
[----:B------:R-:W-:Y:S01]  /*0e40*/  IMAD.SHL.U32 R21, R190, 0x2, RZ ;  /* 0x00000002be157824 */ /* 0x000fe200078e00ff */
[-C--:B------:R-:W-:Y:S01]  /*0e50*/  LEA.HI R12, R11, R8.reuse, RZ, 0x3 ;  /* 0x000000080b0c7211 */ /* 0x080fe200078f18ff */
[----:B------:R-:W-:Y:S01]  /*0e60*/  IMAD.IADD R229, R17, 0x1, -R6 ;  /* 0x0000000111e57824 */ /* 0x000fe200078e0a06 */
[----:B------:R-:W-:Y:S01]  /*0e70*/  LEA.HI R13, R11, R8, RZ, 0x6 ;  /* 0x000000080b0d7211 */ /* 0x000fe200078f30ff */
[----:B------:R-:W-:Y:S01]  /*0e80*/  VIADD R189, R22, 0x30 ;  /* 0x0000003016bd7836 */ /* 0x000fe20000000000 */
[----:B------:R-:W-:Y:S01]  /*0e90*/  SHF.R.S32.HI R8, RZ, 0x1f, R207 ;  /* 0x0000001fff087819 */ /* 0x000fe200000114cf */
[----:B------:R-:W-:Y:S01]  /*0ea0*/  IMAD.SHL.U32 R191, R229, 0x40, RZ ;  /* 0x00000040e5bf7824 */ /* 0x000fe200078e00ff */
[----:B------:R-:W-:Y:S01]  /*0eb0*/  SHF.R.S32.HI R7, RZ, 0x5, R7 ;  /* 0x00000005ff077819 */ /* 0x000fe20000011407 */
[----:B------:R-:W-:Y:S01]  /*0ec0*/  IMAD.SHL.U32 R13, R13, 0x80, RZ ;  /* 0x000000800d0d7824 */ /* 0x000fe200078e00ff */
[----:B------:R-:W-:Y:S01]  /*0ed0*/  LOP3.LUT R3, R3, 0x3fffffe, RZ, 0xc0, !PT ;  /* 0x03fffffe03037812 */ /* 0x000fe200078ec0ff */
[----:B------:R-:W-:Y:S01]  /*0ee0*/  IMAD.SHL.U32 R232, R187, 0x2, RZ ;  /* 0x00000002bbe87824 */ /* 0x000fe200078e00ff */
[----:B------:R-:W-:Y:S01]  /*0ef0*/  LEA.HI R0, R0, R18, RZ, 0x3 ;  /* 0x0000001200007211 */ /* 0x000fe200078f18ff */
[----:B------:R-:W-:Y:S01]  /*0f00*/  IMAD R4, R7, 0x10, R4 ;  /* 0x0000001007047824 */ /* 0x000fe200078e0204 */
[----:B------:R-:W-:Y:S01]  /*0f10*/  SHF.R.S32.HI R11, RZ, 0x1f, R10 ;  /* 0x0000001fff0b7819 */ /* 0x000fe2000001140a */
[----:B------:R-:W-:Y:S01]  /*0f20*/  IMAD.IADD R3, R15, 0x1, -R3 ;  /* 0x000000010f037824 */ /* 0x000fe200078e0a03 */
[----:B------:R-:W-:Y:S01]  /*0f30*/  LEA.HI R8, R8, R207, RZ, 0x3 ;  /* 0x000000cf08087211 */ /* 0x000fe200078f18ff */
[----:B------:R-:W-:Y:S01]  /*0f40*/  IMAD.SHL.U32 R234, R186, 0x2, RZ ;  /* 0x00000002baea7824 */ /* 0x000fe200078e00ff */
[----:B------:R-:W-:Y:S01]  /*0f50*/  LOP3.LUT R185, R185, 0x1c0, RZ, 0xc0, !PT ;  /* 0x000001c0b9b97812 */ /* 0x000fe200078ec0ff */
[----:B------:R-:W-:Y:S01]  /*0f60*/  IMAD.SHL.U32 R236, R189, 0x2, RZ ;  /* 0x00000002bdec7824 */ /* 0x000fe200078e00ff */
[----:B------:R-:W-:Y:S01]  /*0f70*/  LOP3.LUT R201, R0, 0xfffffff8, RZ, 0xc0, !PT ;  /* 0xfffffff800c97812 */ /* 0x000fe200078ec0ff */
[----:B------:R-:W-:Y:S01]  /*0f80*/  IMAD.SHL.U32 R8, R8, 0x40, RZ ;  /* 0x0000004008087824 */ /* 0x000fe200078e00ff */
[----:B------:R-:W-:-:S02]  /*0f90*/  LEA.HI R228, R11, R10, RZ, 0x3 ;  /* 0x0000000a0be47211 */ /* 0x000fc400078f18ff */
[----:B------:R-:W-:Y:S01]  /*0fa0*/  LEA.HI R10, R11, R10, RZ, 0x6 ;  /* 0x0000000a0b0a7211 */ /* 0x000fe200078f30ff */
[----:B------:R-:W-:Y:S01]  /*0fb0*/  IMAD R11, R3, 0x40, R4 ;  /* 0x00000040030b7824 */ /* 0x000fe200078e0204 */
[----:B------:R-:W-:Y:S01]  /*0fc0*/  LOP3.LUT R191, R191, 0x1c0, RZ, 0xc0, !PT ;  /* 0x000001c0bfbf7812 */ /* 0x000fe200078ec0ff */
[----:B------:R-:W-:Y:S01]  /*0fd0*/  IMAD.IADD R201, R18, 0x1, -R201 ;  /* 0x0000000112c97824 */ /* 0x000fe200078e0ac9 */
[----:B------:R-:W-:Y:S01]  /*0fe0*/  SHF.R.U32.HI R15, RZ, 0x3, R185 ;  /* 0x00000003ff0f7819 */ /* 0x000fe200000116b9 */
[----:B------:R-:W-:Y:S01]  /*0ff0*/  IMAD.SHL.U32 R10, R10, 0x80, RZ ;  /* 0x000000800a0a7824 */ /* 0x000fe200078e00ff */
[--C-:B------:R-:W-:Y:S01]  /*1000*/  LOP3.LUT R3, R185, 0x38, R12.reuse, 0xf8, !PT ;  /* 0x00000038b9037812 */ /* 0x100fe200078ef80c */
[----:B------:R-:W-:Y:S01]  /*1010*/  IMAD.SHL.U32 R198, R201, 0x8, RZ ;  /* 0x00000008c9c67824 */ /* 0x000fe200078e00ff */
[----:B------:R-:W-:Y:S01]  /*1020*/  LOP3.LUT R195, R8, 0xfffffe00, RZ, 0xc0, !PT ;  /* 0xfffffe0008c37812 */ /* 0x000fe200078ec0ff */
[----:B------:R-:W-:Y:S01]  /*1030*/  IMAD.SHL.U32 R18, R226, 0x8, RZ ;  /* 0x00000008e2127824 */ /* 0x000fe200078e00ff */
[----:B------:R-:W-:Y:S01]  /*1040*/  SHF.R.U32.HI R193, RZ, 0x3, R191 ;  /* 0x00000003ffc17819 */ /* 0x000fe200000116bf */
[----:B------:R-:W-:Y:S01]  /*1050*/  VIADD R200, R198, 0x40 ;  /* 0x00000040c6c87836 */ /* 0x000fe20000000000 */
[----:B------:R-:W-:Y:S01]  /*1060*/  LOP3.LUT R4, R191, 0x38, R12, 0xf8, !PT ;  /* 0x00000038bf047812 */ /* 0x000fe200078ef80c */
[----:B------:R-:W-:Y:S01]  /*1070*/  STL [R1+0x7c], R11 ;  /* 0x00007c0b01007387 */ /* 0x000fe20000100800 */
[----:B------:R-:W-:-:S02]  /*1080*/  LOP3.LUT R13, R13, 0xffffe000, RZ, 0xc0, !PT ;  /* 0xffffe0000d0d7812 */ /* 0x000fc400078ec0ff */
[----:B------:R-:W-:Y:S02]  /*1090*/  LOP3.LUT R8, R3, R15, RZ, 0x3c, !PT ;  /* 0x0000000f03087212 */ /* 0x000fe400078e3cff */
[----:B------:R-:W-:Y:S02]  /*10a0*/  LOP3.LUT R4, R4, R193, RZ, 0x3c, !PT ;  /* 0x000000c104047212 */ /* 0x000fe400078e3cff */
[----:B------:R-:W-:Y:S01]  /*10b0*/  IADD3 R8, R8, R13, R195 ;  /* 0x0000000d08087210 */ /* 0x000fe20007ffe0c3 */
[----:B------:R-:W-:Y:S01]  /*10c0*/  IMAD R13, R192, 0x200, R13 ;  /* 0x00000200c00d7824 */ /* 0x000fe200078e020d */
[----:B------:R-:W-:Y:S02]  /*10d0*/  LOP3.LUT R5, R5, 0x7ffffffc, RZ, 0xc0, !PT ;  /* 0x7ffffffc05057812 */ /* 0x000fe400078ec0ff */
[----:B------:R-:W-:Y:S01]  /*10e0*/  SHF.R.S32.HI R224, RZ, 0x3, R0 ;  /* 0x00000003ffe07819 */ /* 0x000fe20000011400 */
[----:B------:R-:W-:Y:S01]  /*10f0*/  IMAD.IADD R4, R13, 0x1, R4 ;  /* 0x000000010d047824 */ /* 0x000fe200078e0204 */
[----:B------:R-:W-:Y:S01]  /*1100*/  SHF.R.S32.HI R0, RZ, 0x1f, R198 ;  /* 0x0000001fff007819 */ /* 0x000fe200000114c6 */
[----:B------:R-:W-:Y:S01]  /*1110*/  IMAD.IADD R5, R230, 0x1, -R5 ;  /* 0x00000001e6057824 */ /* 0x000fe200078e0a05 */
[----:B------:R-:W-:Y:S01]  /*1120*/  SHF.R.S32.HI R13, RZ, 0x1f, R200 ;  /* 0x0000001fff0d7819 */ /* 0x000fe200000114c8 */
[----:B------:R-:W-:Y:S01]  /*1130*/  IMAD.SHL.U32 R13, R188, 0x2, RZ ;  /* 0x00000002bc0d7824 */ /* 0x000fe200078e00ff */
[----:B------:R-:W-:Y:S01]  /*1140*/  LOP3.LUT R6, R191, 0x38, R228, 0xf8, !PT ;  /* 0x00000038bf067812 */ /* 0x000fe200078ef8e4 */
[----:B------:R-:W-:Y:S01]  /*1150*/  IMAD.SHL.U32 R209, R5, 0x2, RZ ;  /* 0x0000000205d17824 */ /* 0x000fe200078e00ff */
[----:B------:R-:W-:-:S02]  /*1160*/  LOP3.LUT R10, R10, 0xffffe000, RZ, 0xc0, !PT ;  /* 0xffffe0000a0a7812 */ /* 0x000fc400078ec0ff */
[----:B------:R-:W-:Y:S01]  /*1170*/  LOP3.LUT R0, R185, 0x38, R18, 0xf8, !PT ;  /* 0x00000038b9007812 */ /* 0x000fe200078ef812 */
[----:B------:R0:W-:Y:S01]  /*1180*/  STL [R1+0x10], R13 ;  /* 0x0000100d01007387 */ /* 0x0001e20000100800 */
[----:B------:R-:W-:Y:S01]  /*1190*/  SHF.R.S32.HI R9, RZ, 0x1f, R190 ;  /* 0x0000001fff097819 */ /* 0x000fe200000114be */
[----:B------:R-:W-:Y:S01]  /*11a0*/  IMAD R3, R192, 0x200, R10 ;  /* 0x00000200c0037824 */ /* 0x000fe200078e020a */
[----:B------:R-:W-:Y:S01]  /*11b0*/  LOP3.LUT R6, R6, R193, RZ, 0x3c, !PT ;  /* 0x000000c106067212 */ /* 0x000fe200078e3cff */
[----:B------:R-:W-:Y:S01]  /*11c0*/  VIADD R222, R209, 0x28 ;  /* 0x00000028d1de7836 */ /* 0x000fe20000000000 */
[----:B------:R-:W-:Y:S01]  /*11d0*/  LOP3.LUT R0, R195, R0, R15, 0xf6, !PT ;  /* 0x00000000c3007212 */ /* 0x000fe200078ef60f */
[----:B------:R-:W-:Y:S01]  /*11e0*/  STL [R1+0x4c], R21 ;  /* 0x00004c1501007387 */ /* 0x000fe20000100800 */
[----:B------:R-:W-:Y:S01]  /*11f0*/  LOP3.LUT R7, R185, 0x38, R228, 0xf8, !PT ;  /* 0x00000038b9077812 */ /* 0x000fe200078ef8e4 */
[----:B------:R-:W-:Y:S01]  /*1200*/  IMAD.IADD R6, R3, 0x1, R6 ;  /* 0x0000000103067824 */ /* 0x000fe200078e0206 */
[----:B------:R-:W-:Y:S01]  /*1210*/  SHF.L.U64.HI R9, R190, 0x1, R9 ;  /* 0x00000001be097819 */ /* 0x000fe20000010209 */
[----:B0-----:R-:W-:Y:S01]  /*1220*/  IMAD.SHL.U32 R13, R14, 0x8, RZ ;  /* 0x000000080e0d7824 */ /* 0x001fe200078e00ff */
[----:B------:R-:W-:Y:S01]  /*1230*/  LEA R0, R0, UR61, 0x1 ;  /* 0x0000003d00007c11 */ /* 0x000fe2000f8e08ff */
[----:B------:R-:W-:Y:S01]  /*1240*/  VIADD R219, R209, 0x40 ;  /* 0x00000040d1db7836 */ /* 0x000fe20000000000 */
[----:B------:R-:W-:Y:S01]  /*1250*/  LOP3.LUT R7, R7, R15, RZ, 0x3c, !PT ;  /* 0x0000000f07077212 */ /* 0x000fe200078e3cff */
[C---:B------:R-:W-:Y:S01]  /*1260*/  VIADD R216, R209.reuse, 0x58 ;  /* 0x00000058d1d87836 */ /* 0x040fe20000000000 */
[----:B------:R-:W-:Y:S01]  /*1270*/  LEA.HI R3, R226, R226, RZ, 0x1 ;  /* 0x000000e2e2037211 */ /* 0x000fe200078f08ff */
[----:B------:R-:W-:Y:S01]  /*1280*/  STL [R1+0x84], R13 ;  /* 0x0000840d01007387 */ /* 0x000fe20000100800 */
[----:B------:R-:W-:Y:S01]  /*1290*/  VIADD R213, R209, 0x70 ;  /* 0x00000070d1d57836 */ /* 0x000fe20000000000 */
[----:B------:R-:W-:Y:S01]  /*12a0*/  IADD3 R7, R7, R10, R195 ;  /* 0x0000000a07077210 */ /* 0x000fe20007ffe0c3 */
[----:B------:R-:W-:Y:S01]  /*12b0*/  VIADD R221, R209, 0x30 ;  /* 0x00000030d1dd7836 */ /* 0x000fe20000000000 */
[----:B------:R-:W-:Y:S01]  /*12c0*/  STL [R1+0x48], R9 ;  /* 0x0000480901007387 */ /* 0x000fe20000100800 */
[----:B------:R-:W-:Y:S01]  /*12d0*/  LOP3.LUT R3, R3, 0x1ffffffe, RZ, 0xc0, !PT ;  /* 0x1ffffffe03037812 */ /* 0x000fe200078ec0ff */
[C---:B------:R-:W-:Y:S01]  /*12e0*/  VIADD R218, R209.reuse, 0x48 ;  /* 0x00000048d1da7836 */ /* 0x040fe20000000000 */
[----:B------:R-:W-:Y:S01]  /*12f0*/  LEA R8, R8, UR61, 0x1 ;  /* 0x0000003d08087c11 */ /* 0x000fe2000f8e08ff */
[----:B------:R0:W-:Y:S01]  /*1300*/  STL [R1+0x74], R0 ;  /* 0x0000740001007387 */ /* 0x0001e20000100800 */
[C---:B------:R-:W-:Y:S01]  /*1310*/  VIADD R215, R209.reuse, 0x60 ;  /* 0x00000060d1d77836 */ /* 0x040fe20000000000 */
[----:B------:R-:W-:Y:S01]  /*1320*/  SHF.R.S32.HI R5, RZ, 0x1f, R221 ;  /* 0x0000001fff057819 */ /* 0x000fe200000114dd */
[----:B------:R-:W-:Y:S01]  /*1330*/  VIADD R212, R209, 0x78 ;  /* 0x00000078d1d47836 */ /* 0x000fe20000000000 */
[----:B------:R-:W-:Y:S01]  /*1340*/  SHF.R.S32.HI R5, RZ, 0x1f, R218 ;  /* 0x0000001fff057819 */ /* 0x000fe200000114da */
[----:B------:R-:W-:Y:S01]  /*1350*/  IMAD.IADD R3, R226, 0x1, -R3 ;  /* 0x00000001e2037824 */ /* 0x000fe200078e0a03 */
[----:B------:R-:W-:Y:S01]  /*1360*/  SHF.R.S32.HI R5, RZ, 0x1f, R215 ;  /* 0x0000001fff057819 */ /* 0x000fe200000114d7 */
[----:B------:R-:W-:Y:S01]  /*1370*/  STL [R1+0x6c], R8 ;  /* 0x00006c0801007387 */ /* 0x000fe20000100800 */
[----:B------:R-:W-:Y:S01]  /*1380*/  SHF.R.S32.HI R5, RZ, 0x1f, R212 ;  /* 0x0000001fff057819 */ /* 0x000fe200000114d4 */
[----:B------:R-:W-:Y:S01]  /*1390*/  IMAD R5, R3, 0x8, R11 ;  /* 0x0000000803057824 */ /* 0x000fe200078e020b */
[----:B0-----:R-:W-:Y:S01]  /*13a0*/  SHF.R.S32.HI R0, RZ, 0x1f, R222 ;  /* 0x0000001fff007819 */ /* 0x001fe200000114de */
[C---:B------:R-:W-:Y:S01]  /*13b0*/  VIADD R223, R209.reuse, 0x20 ;  /* 0x00000020d1df7836 */ /* 0x040fe20000000000 */
[----:B------:R-:W-:Y:S01]  /*13c0*/  SHF.R.S32.HI R0, RZ, 0x1f, R219 ;  /* 0x0000001fff007819 */ /* 0x000fe200000114db */
[C---:B------:R-:W-:Y:S01]  /*13d0*/  VIADD R220, R209.reuse, 0x38 ;  /* 0x00000038d1dc7836 */ /* 0x040fe20000000000 */
[----:B------:R-:W-:Y:S01]  /*13e0*/  SHF.R.S32.HI R0, RZ, 0x1f, R216 ;  /* 0x0000001fff007819 */ /* 0x000fe200000114d8 */
[C---:B------:R-:W-:Y:S01]  /*13f0*/  VIADD R217, R209.reuse, 0x50 ;  /* 0x00000050d1d97836 */ /* 0x040fe20000000000 */
[----:B------:R-:W-:Y:S01]  /*1400*/  SHF.R.S32.HI R0, RZ, 0x1f, R213 ;  /* 0x0000001fff007819 */ /* 0x000fe200000114d5 */
[----:B------:R-:W-:Y:S01]  /*1410*/  VIADD R214, R209, 0x68 ;  /* 0x00000068d1d67836 */ /* 0x000fe20000000000 */
[----:B------:R-:W-:Y:S01]  /*1420*/  LEA R0, R7, UR61, 0x1 ;  /* 0x0000003d07007c11 */ /* 0x000fe2000f8e08ff */
[----:B------:R-:W-:Y:S01]  /*1430*/  VIADD R211, R209, 0x18 ;  /* 0x00000018d1d37836 */ /* 0x000fe20000000000 */
[----:B------:R-:W-:-:S02]  /*1440*/  LEA R3, R4, UR61, 0x1 ;  /* 0x0000003d04037c11 */ /* 0x000fc4000f8e08ff */
[----:B------:R-:W-:Y:S01]  /*1450*/  SHF.R.S32.HI R10, RZ, 0x1f, R187 ;  /* 0x0000001fff0a7819 */ /* 0x000fe200000114bb */
[----:B------:R0:W-:Y:S01]  /*1460*/  STL [R1+0x68], R0 ;  /* 0x0000680001007387 */ /* 0x0001e20000100800 */
[----:B------:R-:W-:Y:S02]  /*1470*/  SHF.R.S32.HI R233, RZ, 0x1f, R186 ;  /* 0x0000001fffe97819 */ /* 0x000fe400000114ba */
[----:B------:R-:W-:Y:S01]  /*1480*/  SHF.R.S32.HI R20, RZ, 0x1f, R189 ;  /* 0x0000001fff147819 */ /* 0x000fe200000114bd */
[----:B------:R1:W-:Y:S01]  /*1490*/  STL [R1+0x80], R5 ;  /* 0x0000800501007387 */ /* 0x0003e20000100800 */
[----:B------:R-:W-:Y:S02]  /*14a0*/  SHF.R.S32.HI R237, RZ, 0x1f, R188 ;  /* 0x0000001fffed7819 */ /* 0x000fe400000114bc */
[----:B------:R-:W-:Y:S02]  /*14b0*/  SHF.R.S32.HI R9, RZ, 0x1f, R223 ;  /* 0x0000001fff097819 */ /* 0x000fe400000114df */
[----:B------:R-:W-:-:S02]  /*14c0*/  SHF.R.S32.HI R9, RZ, 0x1f, R220 ;  /* 0x0000001fff097819 */ /* 0x000fc400000114dc */
[----:B0-----:R-:W-:Y:S02]  /*14d0*/  LEA R0, R6, UR61, 0x1 ;  /* 0x0000003d06007c11 */ /* 0x001fe4000f8e08ff */
[----:B------:R-:W-:Y:S02]  /*14e0*/  SHF.R.S32.HI R9, RZ, 0x1f, R217 ;  /* 0x0000001fff097819 */ /* 0x000fe400000114d9 */
[----:B------:R-:W-:Y:S01]  /*14f0*/  SHF.L.U64.HI R231, R187, 0x1, R10 ;  /* 0x00000001bbe77819 */ /* 0x000fe2000001020a */
[----:B------:R1:W-:Y:S01]  /*1500*/  STL [R1+0x70], R0 ;  /* 0x0000700001007387 */ /* 0x0003e20000100800 */
[----:B------:R-:W-:Y:S02]  /*1510*/  SHF.L.U64.HI R233, R186, 0x1, R233 ;  /* 0x00000001bae97819 */ /* 0x000fe400000102e9 */
[----:B------:R-:W-:Y:S01]  /*1520*/  SHF.L.U64.HI R235, R189, 0x1, R20 ;  /* 0x00000001bdeb7819 */ /* 0x000fe20000010214 */
[----:B------:R1:W-:Y:S01]  /*1530*/  STL [R1+0x78], R3 ;  /* 0x0000780301007387 */ /* 0x0003e20000100800 */
[----:B------:R-:W-:-:S02]  /*1540*/  SHF.L.U64.HI R237, R188, 0x1, R237 ;  /* 0x00000001bced7819 */ /* 0x000fc400000102ed */
[----:B------:R-:W-:Y:S02]  /*1550*/  SHF.R.S32.HI R227, RZ, 0x3, R12 ;  /* 0x00000003ffe37819 */ /* 0x000fe4000001140c */
[----:B------:R-:W-:Y:S02]  /*1560*/  SHF.R.S32.HI R228, RZ, 0x3, R228 ;  /* 0x00000003ffe47819 */ /* 0x000fe400000114e4 */
[----:B------:R-:W-:-:S07]  /*1570*/  SHF.R.S32.HI R9, RZ, 0x1f, R214 ;  /* 0x0000001fff097819 */ /* 0x000fce00000114d6 */
.L_x_634:
[----:B01-34-:R-:W0:Y:S01]  /*1580*/  LDC.64 R4, c[0x0][0xc88] ;  /* 0x00032200ff047b82 */ /* 0x01be220000000a00 */
[----:B------:R-:W-:Y:S01]  /*1590*/  ULDC.64 UR4, c[0x0][0xa28] ;  /* 0x00028a0000047ab9 */ /* 0x000fe20000000a00 */
[----:B------:R-:W-:Y:S01]  /*15a0*/  ULDC.64 UR8, c[0x0][0xa18] ;  /* 0x0002860000087ab9 */ /* 0x000fe20000000a00 */
[----:B------:R-:W-:Y:S01]  /*15b0*/  ULDC.64 UR6, c[0x0][0xa08] ;  /* 0x0002820000067ab9 */ /* 0x000fe20000000a00 */
[----:B0-----:R-:W-:-:S05]  /*15c0*/  IMAD.WIDE R4, R147, 0x4, R4 ;  /* 0x0000000493047825 */ /* 0x001fca00078e0204 */
[----:B------:R-:W2:Y:S01]  /*15d0*/  LDG.E R203, desc[UR56][R4.64] ;  /* 0x0000003804cb7981 */ /* 0x000ea2000c1e1900 */
[----:B------:R-:W-:Y:S01]  /*15e0*/  ISETP.NE.U32.AND P2, PT, RZ, UR4, PT ;  /* 0x00000004ff007c0c */ /* 0x000fe2000bf45070 */
[----:B------:R-:W-:Y:S01]  /*15f0*/  IMAD.MOV.U32 R11, RZ, RZ, RZ ;  /* 0x000000ffff0b7224 */ /* 0x000fe200078e00ff */
[----:B------:R-:W-:Y:S01]  /*1600*/  ISETP.NE.U32.AND P1, PT, RZ, UR8, PT ;  /* 0x00000008ff007c0c */ /* 0x000fe2000bf25070 */
[----:B------:R-:W-:Y:S01]  /*1610*/  IMAD.MOV.U32 R27, RZ, RZ, RZ ;  /* 0x000000ffff1b7224 */ /* 0x000fe200078e00ff */
[----:B------:R-:W-:Y:S02]  /*1620*/  ISETP.NE.AND.EX P2, PT, RZ, UR5, PT, P2 ;  /* 0x00000005ff007c0c */ /* 0x000fe4000bf45320 */
[----:B------:R-:W-:Y:S02]  /*1630*/  ISETP.NE.AND.EX P1, PT, RZ, UR9, PT, P1 ;  /* 0x00000009ff007c0c */ /* 0x000fe4000bf25310 */
[----:B------:R-:W-:-:S04]  /*1640*/  ISETP.NE.U32.AND P0, PT, RZ, UR6, PT ;  /* 0x00000006ff007c0c */ /* 0x000fc8000bf05070 */
[----:B------:R-:W-:Y:S02]  /*1650*/  ISETP.NE.AND.EX P0, PT, RZ, UR7, PT, P0 ;  /* 0x00000007ff007c0c */ /* 0x000fe4000bf05300 */
[----:B--2---:R-:W-:Y:S01]  /*1660*/  SHF.R.S32.HI R225, RZ, 0x1f, R203 ;  /* 0x0000001fffe17819 */ /* 0x004fe200000114cb */
[C---:B------:R-:W-:Y:S02]  /*1670*/  IMAD.SHL.U32 R204, R203.reuse, 0x4, RZ ;  /* 0x00000004cbcc7824 */ /* 0x040fe400078e00ff */
[C---:B------:R-:W-:Y:S02]  /*1680*/  @P2 LEA R4, P3, R203.reuse, UR4, 0x2 ;  /* 0x00000004cb042c11 */ /* 0x040fe4000f8610ff */
[C-C-:B------:R-:W-:Y:S02]  /*1690*/  SHF.L.U64.HI R205, R203.reuse, 0x2, R225.reuse ;  /* 0x00000002cbcd7819 */ /* 0x140fe400000102e1 */
[----:B------:R-:W-:Y:S01]  /*16a0*/  @P2 LEA.HI.X R5, R203, UR5, R225, 0x2, P3 ;  /* 0x00000005cb052c11 */ /* 0x000fe200098f14e1 */
[----:B------:R-:W-:Y:S01]  /*16b0*/  ULDC UR4, c[0x0][0x288] ;  /* 0x0000a20000047ab9 */ /* 0x000fe20000000800 */
[----:B------:R-:W-:-:S03]  /*16c0*/  IADD3 R8, P4, R204, UR6, RZ ;  /* 0x00000006cc087c10 */ /* 0x000fc6000ff9e0ff */
[----:B------:R0:W5:Y:S01]  /*16d0*/  @P2 LDG.E R11, desc[UR56][R4.64] ;  /* 0x00000038040b2981 */ /* 0x000162000c1e1900 */
[----:B------:R-:W-:Y:S01]  /*16e0*/  @P1 IADD3 R6, P2, R204, UR8, RZ ;  /* 0x00000008cc061c10 */ /* 0x000fe2000ff5e0ff */
[----:B------:R-:W-:Y:S01]  /*16f0*/  IMAD.U32 R150, RZ, RZ, UR4 ;  /* 0x00000004ff967e24 */ /* 0x000fe2000f8e00ff */
[C---:B------:R-:W-:Y:S01]  /*1700*/  IADD3.X R9, R205.reuse, UR7, RZ, P4, !PT ;  /* 0x00000007cd097c10 */ /* 0x040fe2000a7fe4ff */
[----:B------:R-:W-:Y:S01]  /*1710*/  ULDC.64 UR4, c[0x0][0x418] ;  /* 0x0001060000047ab9 */ /* 0x000fe20000000a00 */
[----:B------:R-:W-:-:S03]  /*1720*/  @P1 IADD3.X R7, R205, UR9, RZ, P2, !PT ;  /* 0x00000009cd071c10 */ /* 0x000fc600097fe4ff */
[----:B------:R0:W5:Y:S01]  /*1730*/  @P0 LDG.E R27, desc[UR56][R8.64] ;  /* 0x00000038081b0981 */ /* 0x000162000c1e1900 */
[----:B------:R-:W-:Y:S01]  /*1740*/  UISETP.NE.U32.AND UP0, UPT, UR4, URZ, UPT ;  /* 0x0000003f0400728c */ /* 0x000fe2000bf05070 */
[C---:B------:R-:W-:Y:S01]  /*1750*/  LOP3.LUT R3, R146.reuse, 0xff000000, RZ, 0xc0, !PT ;  /* 0xff00000092037812 */ /* 0x040fe200078ec0ff */
[----:B------:R-:W-:Y:S01]  /*1760*/  ULDC.64 UR8, c[0x0][0xa20] ;  /* 0x0002880000087ab9 */ /* 0x000fe20000000a00 */
[----:B------:R0:W5:Y:S01]  /*1770*/  @P1 LDG.E R150, desc[UR56][R6.64] ;  /* 0x0000003806961981 */ /* 0x000162000c1e1900 */
[----:B------:R-:W-:Y:S01]  /*1780*/  UISETP.NE.AND.EX UP0, UPT, UR5, URZ, UPT, UP0 ;  /* 0x0000003f0500728c */ /* 0x000fe2000bf05300 */
[----:B------:R-:W-:Y:S01]  /*1790*/  ULDC UR4, c[0x0][0x424] ;  /* 0x0001090000047ab9 */ /* 0x000fe20000000800 */
[----:B------:R-:W-:Y:S02]  /*17a0*/  ISETP.NE.U32.AND P2, PT, RZ, UR8, PT ;  /* 0x00000008ff007c0c */ /* 0x000fe4000bf45070 */
[----:B------:R-:W-:Y:S01]  /*17b0*/  USEL UR4, UR4, 0x1, UP0 ;  /* 0x0000000104047887 */ /* 0x000fe20008000000 */
[----:B------:R-:W-:Y:S01]  /*17c0*/  ULDC UR5, c[0x0][0x2f0] ;  /* 0x0000bc0000057ab9 */ /* 0x000fe20000000800 */
[----:B------:R-:W-:-:S02]  /*17d0*/  LOP3.LUT R0, R146, 0xff0000, RZ, 0xc0, !PT ;  /* 0x00ff000092007812 */ /* 0x000fc400078ec0ff */
[----:B------:R-:W-:Y:S01]  /*17e0*/  UIMAD UR4, UR4, UR5, URZ ;  /* 0x00000005040472a4 */ /* 0x000fe2000f8e023f */
[----:B------:R-:W-:Y:S02]  /*17f0*/  SHF.R.U32.HI R3, RZ, 0x8, R3 ;  /* 0x00000008ff037819 */ /* 0x000fe40000011603 */
[----:B------:R-:W-:Y:S01]  /*1800*/  ISETP.NE.AND.EX P2, PT, RZ, UR9, PT, P2 ;  /* 0x00000009ff007c0c */ /* 0x000fe2000bf45320 */
[----:B------:R-:W-:Y:S01]  /*1810*/  ULDC UR5, c[0x0][0x348] ;  /* 0x0000d20000057ab9 */ /* 0x000fe20000000800 */
[----:B------:R-:W-:Y:S01]  /*1820*/  LEA.HI R202, R0, R3, RZ, 0x10 ;  /* 0x0000000300ca7211 */ /* 0x000fe200078f80ff */
[----:B------:R-:W-:Y:S01]  /*1830*/  IMAD.MOV.U32 R208, RZ, RZ, R145 ;  /* 0x000000ffffd07224 */ /* 0x000fe200078e0091 */
[----:B------:R-:W-:Y:S01]  /*1840*/  LOP3.LUT R199, R146, 0xffff, RZ, 0xc0, !PT ;  /* 0x0000ffff92c77812 */ /* 0x000fe200078ec0ff */
[----:B0-----:R-:W-:Y:S08]  /*1850*/  @P1 BRA `(.L_x_423) ;  /* 0x0000000000241947 */ /* 0x001ff00003800000 */
[----:B------:R-:W-:Y:S02]  /*1860*/  ULDC.64 UR6, c[0x0][0xa00] ;  /* 0x0002800000067ab9 */ /* 0x000fe40000000a00 */
[----:B------:R-:W-:-:S04]  /*1870*/  ISETP.NE.U32.AND P1, PT, RZ, UR6, PT ;  /* 0x00000006ff007c0c */ /* 0x000fc8000bf25070 */
[----:B------:R-:W-:-:S13]  /*1880*/  ISETP.NE.AND.EX P1, PT, RZ, UR7, PT, P1 ;  /* 0x00000007ff007c0c */ /* 0x000fda000bf25310 */
[----:B------:R-:W-:Y:S05]  /*1890*/  @!P1 BRA `(.L_x_423) ;  /* 0x0000000000149947 */ /* 0x000fea0003800000 */
[----:B------:R-:W0:Y:S02]  /*18a0*/  LDC.64 R4, c[0x0][0xa00] ;  /* 0x00028000ff047b82 */ /* 0x000e240000000a00 */
[----:B0-----:R-:W-:-:S05]  /*18b0*/  IMAD.WIDE R4, R203, 0x4, R4 ;  /* 0x00000004cb047825 */ /* 0x001fca00078e0204 */
[----:B-----5:R-:W2:Y:S04]  /*18c0*/  LDG.E R150, desc[UR56][R4.64] ;  /* 0x0000003804967981 */ /* 0x020ea8000c1e1900 */
[----:B------:R-:W2:Y:S02]  /*18d0*/  LDG.E R3, desc[UR56][R4.64+0x4] ;  /* 0x0000043804037981 */ /* 0x000ea4000c1e1900 */
[----:B--2---:R-:W-:-:S07]  /*18e0*/  IMAD.IADD R150, R3, 0x1, -R150 ;  /* 0x0000000103967824 */ /* 0x004fce00078e0a96 */
.L_x_423:
[----:B------:R-:W-:Y:S02]  /*18f0*/  IMAD.U32 R24, RZ, RZ, UR5 ;  /* 0x00000005ff187e24 */ /* 0x000fe4000f8e00ff */
[----:B------:R-:W-:Y:S01]  /*1900*/  IMAD.U32 R26, RZ, RZ, UR4 ;  /* 0x00000004ff1a7e24 */ /* 0x000fe2000f8e00ff */
[----:B------:R-:W-:Y:S06]  /*1910*/  @!P2 BRA `(.L_x_424) ;  /* 0x000000000010a947 */ /* 0x000fec0003800000 */
[----:B------:R-:W-:-:S04]  /*1920*/  IADD3 R4, P0, R204, UR8, RZ ;  /* 0x00000008cc047c10 */ /* 0x000fc8000ff1e0ff */
[----:B------:R-:W-:-:S05]  /*1930*/  IADD3.X R5, R205, UR9, RZ, P0, !PT ;  /* 0x00000009cd057c10 */ /* 0x000fca00087fe4ff */
[----:B------:R0:W5:Y:S01]  /*1940*/  LDG.E R26, desc[UR56][R4.64] ;  /* 0x00000038041a7981 */ /* 0x000162000c1e1900 */
[----:B------:R-:W-:Y:S05]  /*1950*/  BRA `(.L_x_425) ;  /* 0x0000000000107947 */ /* 0x000fea0003800000 */
.L_x_424:
[----:B------:R-:W-:Y:S05]  /*1960*/  @!P0 BRA `(.L_x_425) ;  /* 0x00000000000c8947 */ /* 0x000fea0003800000 */
[----:B------:R-:W2:Y:S04]  /*1970*/  LDG.E R3, desc[UR56][R8.64] ;  /* 0x0000003808037981 */ /* 0x000ea8000c1e1900 */
[----:B------:R-:W2:Y:S02]  /*1980*/  LDG.E R26, desc[UR56][R8.64+0x4] ;  /* 0x00000438081a7981 */ /* 0x000ea4000c1e1900 */
[----:B--2---:R-:W-:-:S07]  /*1990*/  IMAD.IADD R26, R26, 0x1, -R3 ;  /* 0x000000011a1a7824 */ /* 0x004fce00078e0a03 */
.L_x_425:
[----:B------:R-:W-:Y:S01]  /*19a0*/  ULDC.64 UR4, c[0x0][0xa10] ;  /* 0x0002840000047ab9 */ /* 0x000fe20000000a00 */
[----:B------:R-:W2:Y:S01]  /*19b0*/  LDL.LU R28, [R1+0x14] ;  /* 0x00001400011c7983 */ /* 0x000ea20000300800 */
[----:B------:R-:W-:-:S04]  /*19c0*/  ISETP.NE.U32.AND P0, PT, RZ, UR4, PT ;  /* 0x00000004ff007c0c */ /* 0x000fc8000bf05070 */
[----:B------:R-:W-:Y:S01]  /*19d0*/  ISETP.NE.AND.EX P0, PT, RZ, UR5, PT, P0 ;  /* 0x00000005ff007c0c */ /* 0x000fe2000bf05300 */
[----:B------:R-:W-:Y:S02]  /*19e0*/  ULDC.64 UR4, c[0x0][0xa30] ;  /* 0x00028c0000047ab9 */ /* 0x000fe40000000a00 */
[----:B------:R-:W-:-:S10]  /*19f0*/  ISETP.NE.U32.AND P1, PT, RZ, UR4, PT ;  /* 0x00000004ff007c0c */ /* 0x000fd4000bf25070 */
[----:B0-----:R-:W0:Y:S02]  /*1a00*/  @P0 LDC.64 R4, c[0x0][0xa10] ;  /* 0x00028400ff040b82 */ /* 0x001e240000000a00 */
[----:B0-----:R-:W-:-:S05]  /*1a10*/  @P0 IMAD.WIDE R4, R203, 0x4, R4 ;  /* 0x00000004cb040825 */ /* 0x001fca00078e0204 */
[----:B------:R-:W3:Y:S04]  /*1a20*/  @P0 LDG.E R0, desc[UR56][R4.64] ;  /* 0x0000003804000981 */ /* 0x000ee8000c1e1900 */
[----:B------:R-:W3:Y:S01]  /*1a30*/  @P0 LDG.E R3, desc[UR56][R4.64+0x4] ;  /* 0x0000043804030981 */ /* 0x000ee2000c1e1900 */
[----:B------:R-:W-:Y:S01]  /*1a40*/  ISETP.NE.AND.EX P1, PT, RZ, UR5, PT, P1 ;  /* 0x00000005ff007c0c */ /* 0x000fe2000bf25310 */
[----:B-----5:R-:W-:-:S12]  /*1a50*/  IMAD.MOV.U32 R143, RZ, RZ, R26 ;  /* 0x000000ffff8f7224 */ /* 0x020fd800078e001a */
[----:B------:R-:W-:-:S04]  /*1a60*/  @P1 IADD3 R6, P2, R204, UR4, RZ ;  /* 0x00000004cc061c10 */ /* 0x000fc8000ff5e0ff */
[----:B------:R-:W-:-:S05]  /*1a70*/  @P1 IADD3.X R7, R205, UR5, RZ, P2, !PT ;  /* 0x00000005cd071c10 */ /* 0x000fca00097fe4ff */
[----:B------:R0:W5:Y:S01]  /*1a80*/  @P1 LDG.E R143, desc[UR56][R6.64] ;  /* 0x00000038068f1981 */ /* 0x000162000c1e1900 */
[----:B------:R-:W-:Y:S01]  /*1a90*/  IMAD.IADD R11, R26, 0x1, -R11 ;  /* 0x000000011a0b7824 */ /* 0x000fe200078e0a0b */
[----:B------:R-:W-:Y:S01]  /*1aa0*/  BSSY B0, `(.L_x_426) ;  /* 0x000002c000007945 */ /* 0x000fe20003800000 */
[----:B------:R-:W-:Y:S02]  /*1ab0*/  LOP3.LUT R210, R202, 0xff, RZ, 0xc0, !PT ;  /* 0x000000ffcad27812 */ /* 0x000fe400078ec0ff */
[----:B------:R-:W-:Y:S02]  /*1ac0*/  SHF.R.U32.HI R202, RZ, 0x10, R202 ;  /* 0x00000010ffca7819 */ /* 0x000fe400000116ca */
[----:B--2---:R-:W-:Y:S01]  /*1ad0*/  LOP3.LUT R28, R28, 0xfffffffb, RZ, 0xc0, !PT ;  /* 0xfffffffb1c1c7812 */ /* 0x004fe200078ec0ff */
[----:B---3--:R-:W-:-:S04]  /*1ae0*/  @P0 IMAD.IADD R24, R3, 0x1, -R0 ;  /* 0x0000000103180824 */ /* 0x008fc800078e0a00 */
[----:B------:R-:W-:-:S04]  /*1af0*/  IMAD.IADD R152, R11, 0x1, R24 ;  /* 0x000000010b987824 */ /* 0x000fc800078e0218 */
[C---:B------:R-:W-:Y:S01]  /*1b00*/  VIADD R0, R152.reuse, 0x7f ;  /* 0x0000007f98007836 */ /* 0x040fe20000000000 */
[----:B------:R-:W-:-:S04]  /*1b10*/  ISETP.GE.AND P3, PT, R152, 0x1, PT ;  /* 0x000000019800780c */ /* 0x000fc80003f66270 */
[----:B------:R-:W-:-:S04]  /*1b20*/  SHF.R.S32.HI R3, RZ, 0x1f, R0 ;  /* 0x0000001fff037819 */ /* 0x000fc80000011400 */
[----:B------:R-:W-:Y:S01]  /*1b30*/  LEA.HI R3, R3, R0, RZ, 0x7 ;  /* 0x0000000003037211 */ /* 0x000fe200078f38ff */
[----:B------:R-:W-:-:S03]  /*1b40*/  IMAD.MOV.U32 R0, RZ, RZ, RZ ;  /* 0x000000ffff007224 */ /* 0x000fc600078e00ff */
[----:B------:R-:W-:Y:S02]  /*1b50*/  SHF.R.S32.HI R149, RZ, 0x7, R3 ;  /* 0x00000007ff957819 */ /* 0x000fe40000011403 */
[----:B------:R-:W-:-:S05]  /*1b60*/  @P3 LOP3.LUT R28, R28, 0x4, RZ, 0xfc, !PT ;  /* 0x000000041c1c3812 */ /* 0x000fca00078efcff */
[----:B------:R0:W-:Y:S01]  /*1b70*/  STL [R1+0x14], R28 ;  /* 0x0000141c01007387 */ /* 0x0001e20000100800 */
[----:B------:R-:W-:Y:S05]  /*1b80*/  @!P3 BRA `(.L_x_427) ;  /* 0x000000000074b947 */ /* 0x000fea0003800000 */
[----:B------:R-:W-:Y:S01]  /*1b90*/  ISETP.NE.AND P0, PT, R202, RZ, PT ;  /* 0x000000ffca00720c */ /* 0x000fe20003f05270 */
[----:B------:R-:W-:-:S03]  /*1ba0*/  ULDC UR4, c[0x0][0x9f0] ;  /* 0x00027c0000047ab9 */ /* 0x000fc60000000800 */
[----:B------:R-:W-:-:S04]  /*1bb0*/  SEL R9, R202, UR4, P0 ;  /* 0x00000004ca097c07 */ /* 0x000fc80008000000 */
[-C--:B0-----:R-:W-:Y:S02]  /*1bc0*/  IABS R6, R9.reuse ;  /* 0x0000000900067213 */ /* 0x081fe40000000000 */
[----:B------:R-:W-:Y:S02]  /*1bd0*/  IADD3 R0, R149, -0x1, R9 ;  /* 0xffffffff95007810 */ /* 0x000fe40007ffe009 */
[----:B------:R-:W0:Y:S01]  /*1be0*/  I2F.RP R3, R6 ;  /* 0x0000000600037306 */ /* 0x000e220000209400 */
[-C--:B------:R-:W-:Y:S02]  /*1bf0*/  IABS R10, R9.reuse ;  /* 0x00000009000a7213 */ /* 0x080fe40000000000 */
        /* <DEDUP_REMOVED lines=19> */
[----:B------:R-:W-:-:S04]  /*1d30*/  IMAD.MOV.U32 R0, RZ, RZ, R5 ;  /* 0x000000ffff007224 */ /* 0x000fc800078e0005 */
[----:B------:R-:W-:Y:S01]  /*1d40*/  @!P2 IMAD.MOV R0, RZ, RZ, -R0 ;  /* 0x000000ffff00a224 */ /* 0x000fe200078e0a00 */
[----:B------:R-:W-:-:S07]  /*1d50*/  @!P1 LOP3.LUT R0, RZ, R9, RZ, 0x33, !PT ;  /* 0x00000009ff009212 */ /* 0x000fce00078e33ff */
.L_x_427:
[----:B------:R-:W-:Y:S05]  /*1d60*/  BSYNC B0 ;  /* 0x0000000000007941 */ /* 0x000fea0003800000 */
.L_x_426:
[----:B------:R-:W-:Y:S01]  /*1d70*/  IMAD R3, R210, R0, RZ ;  /* 0x00000000d2037224 */ /* 0x000fe200078e02ff */
[----:B------:R-:W-:-:S04]  /*1d80*/  PLOP3.LUT P2, PT, PT, PT, PT, 0x80, 0x0 ;  /* 0x000000000000781c */ /* 0x000fc80003f4f070 */
[C---:B------:R-:W-:Y:S01]  /*1d90*/  VIADDMNMX R0, R3.reuse, R0, R149, PT ;  /* 0x0000000003007246 */ /* 0x040fe20003800195 */
[----:B------:R-:W-:-:S04]  /*1da0*/  IMAD R3, R3, 0x80, -R11 ;  /* 0x0000008003037824 */ /* 0x000fc800078e0a0b */
[----:B------:R-:W-:Y:S01]  /*1db0*/  IMAD R5, R0, 0x80, -R11 ;  /* 0x0000008000057824 */ /* 0x000fe200078e0a0b */
[----:B------:R-:W-:-:S04]  /*1dc0*/  VIMNMX R3, RZ, R3, !PT ;  /* 0x00000003ff037248 */ /* 0x000fc80007fe0100 */
[----:B------:R-:W-:Y:S02]  /*1dd0*/  VIMNMX R0, R5, R24, PT ;  /* 0x0000001805007248 */ /* 0x000fe40003fe0100 */
[----:B------:R-:W-:Y:S02]  /*1de0*/  SHF.R.U32.HI R123, RZ, 0x7, R3 ;  /* 0x00000007ff7b7819 */ /* 0x000fe40000011603 */
[----:B------:R-:W-:-:S03]  /*1df0*/  ISETP.GT.AND P0, PT, R0, R3, PT ;  /* 0x000000030000720c */ /* 0x000fc60003f04270 */
[----:B------:R-:W-:-:S10]  /*1e00*/  IMAD.MOV.U32 R25, RZ, RZ, R123 ;  /* 0x000000ffff197224 */ /* 0x000fd400078e007b */
[----:B------:R-:W-:-:S05]  /*1e10*/  @P0 VIADD R0, R0, 0x7f ;  /* 0x0000007f00000836 */ /* 0x000fca0000000000 */
[----:B------:R-:W-:-:S04]  /*1e20*/  @P0 SHF.R.S32.HI R3, RZ, 0x1f, R0 ;  /* 0x0000001fff030819 */ /* 0x000fc80000011400 */
[----:B------:R-:W-:-:S04]  /*1e30*/  @P0 LEA.HI R3, R3, R0, RZ, 0x7 ;  /* 0x0000000003030211 */ /* 0x000fc800078f38ff */
[----:B------:R-:W-:-:S04]  /*1e40*/  @P0 SHF.R.S32.HI R25, RZ, 0x7, R3 ;  /* 0x00000007ff190819 */ /* 0x000fc80000011403 */
[----:B------:R-:W-:-:S13]  /*1e50*/  ISETP.GT.AND P0, PT, R25, R123, PT ;  /* 0x0000007b1900720c */ /* 0x000fda0003f04270 */
[----:B------:R-:W-:Y:S05]  /*1e60*/  @!P0 BRA `(.L_x_428) ;  /* 0x0000008c00e08947 */ /* 0x000fea0003800000 */
[----:B------:R-:W-:Y:S01]  /*1e70*/  VIADD R116, R2, 0x1c400 ;  /* 0x0001c40002747836 */ /* 0x000fe20000000000 */
[----:B------:R-:W-:Y:S04]  /*1e80*/  BSSY B6, `(.L_x_429) ;  /* 0x0000013000067945 */ /* 0x000fe80003800000 */
[----:B------:R-:W-:-:S13]  /*1e90*/  LOP3.LUT P0, RZ, R116, 0x3ff, RZ, 0xc0, !PT ;  /* 0x000003ff74ff7812 */ /* 0x000fda000780c0ff */
[----:B------:R-:W-:Y:S05]  /*1ea0*/  @!P0 BRA `(.L_x_430) ;  /* 0x0000000000408947 */ /* 0x000fea0003800000 */
[----:B------:R-:W-:Y:S01]  /*1eb0*/  MOV R14, 0x0 ;  /* 0x00000000000e7802 */ /* 0x000fe20000000f00 */
[----:B------:R-:W-:Y:S01]  /*1ec0*/  ULDC.64 UR4, c[0x4][0xb8] ;  /* 0x01002e0000047ab9 */ /* 0x000fe20000000a00 */
[----:B------:R-:W-:Y:S01]  /*1ed0*/  ULDC.64 UR6, c[0x4][0x28] ;  /* 0x01000a0000067ab9 */ /* 0x000fe20000000a00 */
[----:B------:R-:W-:Y:S02]  /*1ee0*/  IMAD.U32 R4, RZ, RZ, UR4 ;  /* 0x00000004ff047e24 */ /* 0x000fe4000f8e00ff */
[----:B------:R-:W-:Y:S01]  /*1ef0*/  IMAD.U32 R5, RZ, RZ, UR5 ;  /* 0x00000005ff057e24 */ /* 0x000fe2000f8e00ff */
[----:B------:R-:W1:Y:S01]  /*1f00*/  LDC.64 R14, c[0x4][R14] ;  /* 0x010000000e0e7b82 */ /* 0x000e620000000a00 */
[----:B------:R-:W-:Y:S01]  /*1f10*/  ULDC.64 UR4, c[0x4][0xc0] ;  /* 0x0100300000047ab9 */ /* 0x000fe20000000a00 */
[----:B------:R-:W-:Y:S02]  /*1f20*/  IMAD.U32 R10, RZ, RZ, UR6 ;  /* 0x00000006ff0a7e24 */ /* 0x000fe4000f8e00ff */
[----:B0-----:R-:W-:-:S02]  /*1f30*/  IMAD.U32 R6, RZ, RZ, UR4 ;  /* 0x00000004ff067e24 */ /* 0x001fc4000f8e00ff */
[----:B------:R-:W-:Y:S02]  /*1f40*/  IMAD.U32 R7, RZ, RZ, UR5 ;  /* 0x00000005ff077e24 */ /* 0x000fe4000f8e00ff */
[----:B------:R-:W-:Y:S02]  /*1f50*/  IMAD.U32 R11, RZ, RZ, UR7 ;  /* 0x00000007ff0b7e24 */ /* 0x000fe4000f8e00ff */
[----:B------:R-:W-:Y:S02]  /*1f60*/  IMAD.MOV.U32 R8, RZ, RZ, 0x70 ;  /* 0x00000070ff087424 */ /* 0x000fe400078e00ff */
[----:B------:R-:W-:Y:S02]  /*1f70*/  IMAD.MOV.U32 R12, RZ, RZ, 0x1 ;  /* 0x00000001ff0c7424 */ /* 0x000fe400078e00ff */
[----:B------:R-:W-:-:S07]  /*1f80*/  IMAD.MOV.U32 R13, RZ, RZ, RZ ;  /* 0x000000ffff0d7224 */ /* 0x000fce00078e00ff */
[----:B------:R-:W-:-:S07]  /*1f90*/  LEPC R20, `(.L_x_430) ;  /* 0x000000001014794e */ /* 0x000fce0000000000 */
[----:B-1---5:R-:W-:Y:S05]  /*1fa0*/  CALL.ABS.NOINC R14 ;  /* 0x000000000e007343 */ /* 0x022fea0003c00000 */
.L_x_430:
[----:B------:R-:W-:Y:S05]  /*1fb0*/  BSYNC B6 ;  /* 0x0000000000067941 */ /* 0x000fea0003800000 */
.L_x_429:
        /* <DEDUP_REMOVED lines=11> */
[----:B0-----:R-:W-:Y:S02]  /*2070*/  IMAD.U32 R6, RZ, RZ, UR6 ;  /* 0x00000006ff067e24 */ /* 0x001fe4000f8e00ff */
[----:B------:R-:W-:-:S02]  /*2080*/  IMAD.U32 R7, RZ, RZ, UR7 ;  /* 0x00000007ff077e24 */ /* 0x000fc4000f8e00ff */
[----:B------:R-:W-:Y:S02]  /*2090*/  IMAD.U32 R10, RZ, RZ, UR4 ;  /* 0x00000004ff0a7e24 */ /* 0x000fe4000f8e00ff */
[----:B------:R-:W-:Y:S02]  /*20a0*/  IMAD.U32 R11, RZ, RZ, UR5 ;  /* 0x00000005ff0b7e24 */ /* 0x000fe4000f8e00ff */
[----:B------:R-:W-:Y:S02]  /*20b0*/  IMAD.MOV.U32 R8, RZ, RZ, 0x70 ;  /* 0x00000070ff087424 */ /* 0x000fe400078e00ff */
[----:B------:R-:W-:Y:S02]  /*20c0*/  IMAD.MOV.U32 R12, RZ, RZ, 0x1 ;  /* 0x00000001ff0c7424 */ /* 0x000fe400078e00ff */
[----:B------:R-:W-:-:S07]  /*20d0*/  IMAD.MOV.U32 R13, RZ, RZ, RZ ;  /* 0x000000ffff0d7224 */ /* 0x000fce00078e00ff */
[----:B------:R-:W-:-:S07]  /*20e0*/  LEPC R20, `(.L_x_432) ;  /* 0x000000001014794e */ /* 0x000fce0000000000 */
[----:B-1---5:R-:W-:Y:S05]  /*20f0*/  CALL.ABS.NOINC R14 ;  /* 0x000000000e007343 */ /* 0x022fea0003c00000 */
.L_x_432:
[----:B------:R-:W-:Y:S05]  /*2100*/  BSYNC B6 ;  /* 0x0000000000067941 */ /* 0x000fea0003800000 */
.L_x_431:
[----:B------:R-:W-:Y:S01]  /*2110*/  ULDC.64 UR4, c[0x0][0x9f8] ;  /* 0x00027e0000047ab9 */ /* 0x000fe20000000a00 */
[----:B------:R-:W-:Y:S01]  /*2120*/  IMAD.MOV.U32 R8, RZ, RZ, R203 ;  /* 0x000000ffff087224 */ /* 0x000fe200078e00cb */
[----:B------:R-:W-:Y:S01]  /*2130*/  ISETP.NE.U32.AND P0, PT, RZ, UR4, PT ;  /* 0x00000004ff007c0c */ /* 0x000fe2000bf05070 */
[----:B------:R-:W1:Y:S01]  /*2140*/  LDC.64 R10, c[0x0][0x300] ;  /* 0x0000c000ff0a7b82 */ /* 0x000e620000000a00 */
[C---:B------:R-:W-:Y:S02]  /*2150*/  VIADD R0, R18.reuse, 0x20 ;  /* 0x0000002012007836 */ /* 0x040fe40000000000 */
[----:B------:R-:W-:Y:S01]  /*2160*/  VIADD R3, R18, 0x80 ;  /* 0x0000008012037836 */ /* 0x000fe20000000000 */
[----:B------:R-:W-:Y:S01]  /*2170*/  ISETP.NE.AND.EX P0, PT, RZ, UR5, PT, P0 ;  /* 0x00000005ff007c0c */ /* 0x000fe2000bf05300 */
[----:B------:R-:W-:Y:S01]  /*2180*/  IMAD.IADD R118, R27, 0x1, R26 ;  /* 0x000000011b767824 */ /* 0x000fe200078e021a */
[----:B------:R-:W-:Y:S01]  /*2190*/  SHF.R.S32.HI R19, RZ, 0x1f, R18 ;  /* 0x0000001fff137819 */ /* 0x000fe20000011412 */
[----:B------:R-:W-:Y:S01]  /*21a0*/  ULDC.64 UR6, c[0x0][0x330] ;  /* 0x0000cc0000067ab9 */ /* 0x000fe20000000a00 */
[----:B------:R-:W2:Y:S09]  /*21b0*/  LDC.64 R12, c[0x0][0x3f8] ;  /* 0x0000fe00ff0c7b82 */ /* 0x000eb20000000a00 */
[----:B------:R-:W-:Y:S01]  /*21c0*/  @P0 IADD3 R4, P1, R204, UR4, RZ ;  /* 0x00000004cc040c10 */ /* 0x000fe2000ff3e0ff */
[----:B------:R-:W-:Y:S01]  /*21d0*/  ULDC UR4, c[0x0][0x2f4] ;  /* 0x0000bd0000047ab9 */ /* 0x000fe20000000800 */
[----:B------:R-:W-:Y:S01]  /*21e0*/  VIADD R20, R18, 0xa0 ;  /* 0x000000a012147836 */ /* 0x000fe20000000000 */
[----:B------:R-:W3:Y:S01]  /*21f0*/  LDC R27, c[0x0][0x3f4] ;  /* 0x0000fd00ff1b7b82 */ /* 0x000ee20000000800 */
[----:B------:R-:W-:-:S05]  /*2200*/  @P0 IADD3.X R5, R205, UR5, RZ, P1, !PT ;  /* 0x00000005cd050c10 */ /* 0x000fca0008ffe4ff */
[----:B------:R4:W3:Y:S01]  /*2210*/  @P0 LDG.E R8, desc[UR56][R4.64] ;  /* 0x0000003804080981 */ /* 0x0008e2000c1e1900 */
[----:B------:R-:W-:Y:S01]  /*2220*/  ISETP.GE.AND P2, PT, R0, UR4, PT ;  /* 0x0000000400007c0c */ /* 0x000fe2000bf46270 */
[C---:B------:R-:W-:Y:S01]  /*2230*/  IMAD.WIDE.U32 R112, R199.reuse, UR6, R18 ;  /* 0x00000006c7707c25 */ /* 0x040fe2000f8e0012 */
[----:B------:R-:W-:Y:S01]  /*2240*/  ISETP.GE.AND P0, PT, R18, UR4, PT ;  /* 0x0000000412007c0c */ /* 0x000fe2000bf06270 */
[----:B------:R-:W3:Y:S01]  /*2250*/  S2R R151, SR_TID.X ;  /* 0x0000000000977919 */ /* 0x000ee20000002100 */
[----:B0-----:R-:W-:Y:S01]  /*2260*/  SEL R6, RZ, 0xffffffff, P2 ;  /* 0xffffffffff067807 */ /* 0x001fe20001000000 */
[----:B------:R-:W-:Y:S01]  /*2270*/  IMAD R113, R199, UR7, R113 ;  /* 0x00000007c7717c24 */ /* 0x000fe2000f8e0271 */
[----:B------:R-:W-:Y:S01]  /*2280*/  ISETP.GE.AND P1, PT, R3, UR4, PT ;  /* 0x0000000403007c0c */ /* 0x000fe2000bf26270 */
[----:B------:R-:W-:Y:S01]  /*2290*/  ULDC.64 UR6, c[0x0][0xa08] ;  /* 0x0002820000067ab9 */ /* 0x000fe20000000a00 */
[----:B------:R-:W-:Y:S01]  /*22a0*/  SEL R3, RZ, 0x1, P0 ;  /* 0x00000001ff037807 */ /* 0x000fe20000000000 */
[----:B------:R-:W-:Y:S01]  /*22b0*/  IMAD.SHL.U32 R6, R6, 0x2, RZ ;  /* 0x0000000206067824 */ /* 0x000fe200078e00ff */
[----:B------:R-:W-:Y:S01]  /*22c0*/  SHF.R.S32.HI R21, RZ, 0x1f, R118 ;  /* 0x0000001fff157819 */ /* 0x000fe20000011476 */
[----:B----4-:R-:W-:Y:S01]  /*22d0*/  VIADD R4, R18, 0x60 ;  /* 0x0000006012047836 */ /* 0x010fe20000000000 */
[----:B------:R-:W-:Y:S01]  /*22e0*/  SHF.R.S32.HI R144, RZ, 0x1f, R17 ;  /* 0x0000001fff907819 */ /* 0x000fe20000011411 */
[----:B--2---:R-:W-:Y:S01]  /*22f0*/  IMAD.WIDE.U32 R108, R17, R12, R18 ;  /* 0x0000000c116c7225 */ /* 0x004fe200078e0012 */
[----:B------:R-:W-:-:S02]  /*2300*/  LOP3.LUT R5, R6, 0x2, R3, 0xe2, !PT ;  /* 0x0000000206057812 */ /* 0x000fc400078ee203 */
[----:B------:R-:W-:Y:S01]  /*2310*/  ISETP.GE.AND P2, PT, R4, UR4, PT ;  /* 0x0000000404007c0c */ /* 0x000fe2000bf46270 */
[----:B------:R-:W-:Y:S01]  /*2320*/  VIADD R3, R18, 0x40 ;  /* 0x0000004012037836 */ /* 0x000fe20000000000 */
[----:B------:R-:W-:Y:S01]  /*2330*/  SEL R34, RZ, 0x10, P1 ;  /* 0x00000010ff227807 */ /* 0x000fe20000800000 */
[-C--:B-1----:R-:W-:Y:S01]  /*2340*/  IMAD R9, R21, R10.reuse, RZ ;  /* 0x0000000a15097224 */ /* 0x082fe200078e02ff */
[--C-:B------:R-:W-:Y:S01]  /*2350*/  SHF.R.S32.HI R23, RZ, 0x1f, R22.reuse ;  /* 0x0000001fff177819 */ /* 0x100fe20000011416 */
[C---:B------:R-:W-:Y:S01]  /*2360*/  IMAD.WIDE.U32 R6, R118.reuse, R10, RZ ;  /* 0x0000000a76067225 */ /* 0x040fe200078e00ff */
[C---:B------:R-:W-:Y:S02]  /*2370*/  ISETP.GE.AND P0, PT, R3.reuse, UR4, PT ;  /* 0x0000000403007c0c */ /* 0x040fe4000bf06270 */
[----:B---3--:R-:W-:Y:S01]  /*2380*/  ISETP.GE.AND P3, PT, R3, R27, PT ;  /* 0x0000001b0300720c */ /* 0x008fe20003f66270 */
[----:B------:R-:W-:Y:S01]  /*2390*/  IMAD R15, R118, R11, R9 ;  /* 0x0000000b760f7224 */ /* 0x000fe200078e0209 */
[----:B------:R-:W-:Y:S01]  /*23a0*/  SEL R14, RZ, 0x4, P0 ;  /* 0x00000004ff0e7807 */ /* 0x000fe20000000000 */
[----:B------:R-:W-:Y:S01]  /*23b0*/  IMAD.WIDE.U32 R110, R17, R12, R22 ;  /* 0x0000000c116e7225 */ /* 0x000fe200078e0016 */
[----:B------:R-:W-:-:S02]  /*23c0*/  SEL R9, RZ, 0x8, P2 ;  /* 0x00000008ff097807 */ /* 0x000fc40001000000 */
[----:B------:R-:W-:Y:S01]  /*23d0*/  ISETP.NE.U32.AND P0, PT, RZ, UR6, PT ;  /* 0x00000006ff007c0c */ /* 0x000fe2000bf05070 */
[----:B------:R-:W-:Y:S01]  /*23e0*/  IMAD.IADD R7, R7, 0x1, R15 ;  /* 0x0000000107077824 */ /* 0x000fe200078e020f */
[----:B------:R-:W-:Y:S01]  /*23f0*/  ISETP.GE.AND P2, PT, R20, UR4, PT ;  /* 0x0000000414007c0c */ /* 0x000fe2000bf46270 */
[----:B------:R-:W-:Y:S01]  /*2400*/  ULDC.64 UR4, c[0x0][0x308] ;  /* 0x0000c20000047ab9 */ /* 0x000fe20000000a00 */
[----:B------:R-:W-:Y:S01]  /*2410*/  LOP3.LUT R5, R9, R5, R14, 0xfe, !PT ;  /* 0x0000000509057212 */ /* 0x000fe200078efe0e */
[----:B------:R-:W-:Y:S01]  /*2420*/  IMAD.WIDE.U32 R6, R199, UR4, R6 ;  /* 0x00000004c7067c25 */ /* 0x000fe2000f8e0006 */
[----:B------:R-:W-:Y:S01]  /*2430*/  ISETP.NE.AND.EX P0, PT, RZ, UR7, PT, P0 ;  /* 0x00000007ff007c0c */ /* 0x000fe2000bf05300 */
[----:B------:R-:W0:Y:S01]  /*2440*/  LDC.64 R14, c[0x0][0x408] ;  /* 0x00010200ff0e7b82 */ /* 0x000e220000000a00 */
[----:B------:R-:W-:Y:S01]  /*2450*/  LOP3.LUT R34, R5, R34, RZ, 0xfc, !PT ;  /* 0x0000002205227212 */ /* 0x000fe200078efcff */
[----:B------:R-:W-:Y:S01]  /*2460*/  IMAD R7, R199, UR5, R7 ;  /* 0x00000005c7077c24 */ /* 0x000fe2000f8e0207 */
[----:B------:R-:W-:Y:S01]  /*2470*/  ULDC.64 UR4, c[0x0][0x310] ;  /* 0x0000c40000047ab9 */ /* 0x000fe20000000a00 */
[----:B------:R-:W-:Y:S01]  /*2480*/  ISETP.GE.AND P1, PT, R0, R27, PT ;  /* 0x0000001b0000720c */ /* 0x000fe20003f26270 */
[----:B------:R-:W-:Y:S01]  /*2490*/  IMAD.SHL.U32 R135, R10, 0x40, RZ ;  /* 0x000000400a877824 */ /* 0x000fe200078e00ff */
[----:B------:R-:W-:Y:S01]  /*24a0*/  LOP3.LUT R28, R28, 0xfffffffe, RZ, 0xc0, !PT ;  /* 0xfffffffe1c1c7812 */ /* 0x000fe200078ec0ff */
[----:B------:R-:W-:Y:S01]  /*24b0*/  IMAD.MOV.U32 R130, RZ, RZ, 0x20 ;  /* 0x00000020ff827424 */ /* 0x000fe200078e00ff */
[----:B------:R-:W-:Y:S01]  /*24c0*/  SHF.R.U32.HI R37, RZ, 0x3, R185 ;  /* 0x00000003ff257819 */ /* 0x000fe200000116b9 */
[----:B------:R-:W-:Y:S01]  /*24d0*/  IMAD.SHL.U32 R122, R27, 0x2, RZ ;  /* 0x000000021b7a7824 */ /* 0x000fe200078e00ff */
[----:B------:R-:W-:-:S02]  /*24e0*/  @P3 LOP3.LUT R28, R28, 0x1, RZ, 0xfc, !PT ;  /* 0x000000011c1c3812 */ /* 0x000fc400078efcff */
[C-C-:B------:R-:W-:Y:S02]  /*24f0*/  SHF.L.U64.HI R131, R10.reuse, 0x7, R11.reuse ;  /* 0x000000070a837819 */ /* 0x140fe4000001020b */
[----:B------:R-:W-:Y:S01]  /*2500*/  SHF.L.U64.HI R134, R10, 0x6, R11 ;  /* 0x000000060a867819 */ /* 0x000fe2000001020b */
[----:B------:R1:W-:Y:S01]  /*2510*/  STL [R1+0x14], R28 ;  /* 0x0000141c01007387 */ /* 0x0003e20000100800 */
[----:B------:R-:W-:Y:S02]  /*2520*/  SHF.L.U64.HI R132, R12, 0x7, R13 ;  /* 0x000000070c847819 */ /* 0x000fe4000001020d */
[----:B------:R-:W-:Y:S02]  /*2530*/  IADD3 R118, P4, R17, R118, RZ ;  /* 0x0000007611767210 */ /* 0x000fe40007f9e0ff */
[----:B------:R-:W-:Y:S02]  /*2540*/  SHF.R.S32.HI R147, RZ, 0x1f, R207 ;  /* 0x0000001fff937819 */ /* 0x000fe400000114cf */
[----:B------:R-:W-:Y:S01]  /*2550*/  LEA.HI R151, R151, 0x8, RZ, 0x19 ;  /* 0x0000000897977811 */ /* 0x000fe200078fc8ff */
[----:B------:R-:W-:Y:S01]  /*2560*/  IMAD.X R119, R21, 0x1, R144, P4 ;  /* 0x0000000115777824 */ /* 0x000fe200020e0690 */
[----:B0-----:R-:W-:Y:S01]  /*2570*/  SHF.L.U64.HI R133, R14, 0x7, R15 ;  /* 0x000000070e857819 */ /* 0x001fe2000001020f */
[----:B------:R-:W-:-:S04]  /*2580*/  IMAD.WIDE.U32 R106, R17, R14, R22 ;  /* 0x0000000e116a7225 */ /* 0x000fc800078e0016 */
[----:B------:R-:W-:Y:S01]  /*2590*/  IMAD.WIDE.U32 R104, R17, R14, R18 ;  /* 0x0000000e11687225 */ /* 0x000fe200078e0012 */
[----:B------:R-:W-:Y:S02]  /*25a0*/  SHF.R.S32.HI R9, RZ, 0x1f, R8 ;  /* 0x0000001fff097819 */ /* 0x000fe40000011408 */
[----:B------:R-:W-:Y:S01]  /*25b0*/  SEL R99, R8, RZ, !P0 ;  /* 0x000000ff08637207 */ /* 0x000fe20004000000 */
[----:B------:R-:W-:Y:S01]  /*25c0*/  IMAD R8, R144, R12, RZ ;  /* 0x0000000c90087224 */ /* 0x000fe200078e02ff */
[----:B------:R-:W-:-:S03]  /*25d0*/  SEL R9, R9, RZ, !P0 ;  /* 0x000000ff09097207 */ /* 0x000fc60004000000 */
[----:B------:R-:W-:-:S04]  /*25e0*/  IMAD.WIDE.U32 R114, R99, UR4, R6 ;  /* 0x0000000463727c25 */ /* 0x000fc8000f8e0006 */
[----:B------:R-:W-:Y:S02]  /*25f0*/  IMAD R20, R9, UR4, RZ ;  /* 0x0000000409147c24 */ /* 0x000fe4000f8e02ff */
[----:B------:R-:W-:-:S04]  /*2600*/  IMAD.WIDE.U32 R6, R17, R10, R18 ;  /* 0x0000000a11067225 */ /* 0x000fc800078e0012 */
[----:B------:R-:W-:Y:S01]  /*2610*/  IMAD R31, R99, UR5, R20 ;  /* 0x00000005631f7c24 */ /* 0x000fe2000f8e0214 */
[----:B------:R-:W-:Y:S01]  /*2620*/  IADD3 R5, P0, R114, R6, RZ ;  /* 0x0000000672057210 */ /* 0x000fe20007f1e0ff */
[----:B------:R-:W-:Y:S01]  /*2630*/  IMAD R20, R144, R10, RZ ;  /* 0x0000000a90147224 */ /* 0x000fe200078e02ff */
[----:B------:R-:W-:Y:S01]  /*2640*/  ULDC.64 UR4, c[0x0][0x338] ;  /* 0x0000ce0000047ab9 */ /* 0x000fe20000000a00 */
[----:B------:R-:W-:Y:S02]  /*2650*/  IMAD.IADD R6, R115, 0x1, R31 ;  /* 0x0000000173067824 */ /* 0x000fe400078e021f */
[C---:B------:R-:W-:Y:S02]  /*2660*/  IMAD R33, R17.reuse, R11, R20 ;  /* 0x0000000b11217224 */ /* 0x040fe400078e0214 */
[----:B------:R-:W-:Y:S02]  /*2670*/  IMAD R29, R17, R13, R8 ;  /* 0x0000000d111d7224 */ /* 0x000fe400078e0208 */
[----:B------:R-:W-:Y:S01]  /*2680*/  IMAD R8, R9, UR4, RZ ;  /* 0x0000000409087c24 */ /* 0x000fe2000f8e02ff */
[----:B------:R-:W-:Y:S01]  /*2690*/  IADD3.X R7, R6, R7, R33, P0, !PT ;  /* 0x0000000706077210 */ /* 0x000fe200007fe421 */
[----:B------:R-:W-:Y:S01]  /*26a0*/  IMAD.WIDE.U32 R112, R99, UR4, R112 ;  /* 0x0000000463707c25 */ /* 0x000fe2000f8e0070 */
[----:B------:R-:W-:-:S03]  /*26b0*/  ISETP.GE.AND P0, PT, R18, R27, PT ;  /* 0x0000001b1200720c */ /* 0x000fc60003f06270 */
[----:B------:R-:W-:Y:S01]  /*26c0*/  IMAD R99, R99, UR5, R8 ;  /* 0x0000000563637c24 */ /* 0x000fe2000f8e0208 */
[----:B------:R-:W-:Y:S01]  /*26d0*/  SEL R9, R27, RZ, P0 ;  /* 0x000000ff1b097207 */ /* 0x000fe20000000000 */
[----:B------:R-:W-:Y:S02]  /*26e0*/  IMAD R8, R144, R14, RZ ;  /* 0x0000000e90087224 */ /* 0x000fe400078e02ff */
[----:B------:R-:W-:Y:S02]  /*26f0*/  IMAD.IADD R111, R111, 0x1, R29 ;  /* 0x000000016f6f7824 */ /* 0x000fe400078e021d */
[----:B------:R-:W-:Y:S01]  /*2700*/  IMAD R31, R17, R15, R8 ;  /* 0x0000000f111f7224 */ /* 0x000fe200078e0208 */
[----:B------:R-:W-:Y:S01]  /*2710*/  SEL R8, R27, RZ, P3 ;  /* 0x000000ff1b087207 */ /* 0x000fe20001800000 */
[----:B------:R-:W-:Y:S01]  /*2720*/  IMAD.IADD R109, R29, 0x1, R109 ;  /* 0x000000011d6d7824 */ /* 0x000fe200078e026d */
[----:B------:R-:W-:Y:S01]  /*2730*/  SEL R29, R27, RZ, P1 ;  /* 0x000000ff1b1d7207 */ /* 0x000fe20000800000 */
[----:B------:R-:W-:Y:S01]  /*2740*/  IMAD.IADD R9, R18, 0x1, R9 ;  /* 0x0000000112097824 */ /* 0x000fe200078e0209 */
[----:B------:R-:W-:Y:S01]  /*2750*/  LOP3.LUT P3, RZ, R229, 0x4, RZ, 0xc0, !PT ;  /* 0x00000004e5ff7812 */ /* 0x000fe2000786c0ff */
[----:B------:R-:W-:-:S02]  /*2760*/  IMAD.IADD R26, R3, 0x1, R8 ;  /* 0x00000001031a7824 */ /* 0x000fc400078e0208 */
[----:B------:R-:W-:Y:S01]  /*2770*/  IMAD.IADD R29, R0, 0x1, R29 ;  /* 0x00000001001d7824 */ /* 0x000fe200078e021d */
[----:B------:R-:W-:Y:S01]  /*2780*/  SHF.R.S32.HI R8, RZ, 0x1f, R9 ;  /* 0x0000001fff087819 */ /* 0x000fe20000011409 */
[----:B------:R-:W-:Y:S01]  /*2790*/  IMAD.IADD R107, R107, 0x1, R31 ;  /* 0x000000016b6b7824 */ /* 0x000fe200078e021f */
[----:B------:R-:W-:Y:S01]  /*27a0*/  SEL R130, R130, 0xffffffe0, !P3 ;  /* 0xffffffe082827807 */ /* 0x000fe20005800000 */
[----:B------:R-:W-:Y:S01]  /*27b0*/  IMAD.IADD R105, R31, 0x1, R105 ;  /* 0x000000011f697824 */ /* 0x000fe200078e0269 */
[CC--:B------:R-:W-:Y:S01]  /*27c0*/  LEA.HI R30, R8.reuse, R9.reuse, RZ, 0x3 ;  /* 0x00000009081e7211 */ /* 0x0c0fe200078f18ff */
[CC--:B-----5:R-:W-:Y:S01]  /*27d0*/  IMAD.WIDE.U32 R110, R143.reuse, R12.reuse, R110 ;  /* 0x0000000c8f6e7225 */ /* 0x0e0fe200078e006e */
[----:B------:R-:W-:Y:S02]  /*27e0*/  SHF.R.S32.HI R20, RZ, 0x1f, R29 ;  /* 0x0000001fff147819 */ /* 0x000fe4000001141d */
[----:B------:R-:W-:Y:S01]  /*27f0*/  LEA.HI R8, R8, R9, RZ, 0x6 ;  /* 0x0000000908087211 */ /* 0x000fe200078f30ff */
[----:B------:R-:W-:Y:S01]  /*2800*/  IMAD.WIDE.U32 R108, R143, R12, R108 ;  /* 0x0000000c8f6c7225 */ /* 0x000fe200078e006c */
[----:B------:R-:W-:-:S02]  /*2810*/  SHF.R.S32.HI R31, RZ, 0x1f, R26 ;  /* 0x0000001fff1f7819 */ /* 0x000fc4000001141a */
[-C--:B------:R-:W-:Y:S01]  /*2820*/  LEA.HI R32, R20, R29.reuse, RZ, 0x3 ;  /* 0x0000001d14207211 */ /* 0x080fe200078f18ff */
[----:B------:R-:W-:Y:S01]  /*2830*/  IMAD.SHL.U32 R9, R8, 0x80, RZ ;  /* 0x0000008008097824 */ /* 0x000fe200078e00ff */
[----:B------:R-:W-:Y:S01]  /*2840*/  LEA.HI R20, R20, R29, RZ, 0x6 ;  /* 0x0000001d14147211 */ /* 0x000fe200078f30ff */
[----:B------:R-:W-:Y:S01]  /*2850*/  IMAD.SHL.U32 R11, R12, 0x40, RZ ;  /* 0x000000400c0b7824 */ /* 0x000fe200078e00ff */
[----:B------:R-:W-:Y:S01]  /*2860*/  LEA.HI R36, R31, R26, RZ, 0x3 ;  /* 0x0000001a1f247211 */ /* 0x000fe200078f18ff */
[----:B------:R-:W-:Y:S01]  /*2870*/  IMAD.WIDE.U32 R106, R143, R14, R106 ;  /* 0x0000000e8f6a7225 */ /* 0x000fe200078e006a */
[----:B------:R-:W-:Y:S02]  /*2880*/  LEA.HI R31, R31, R26, RZ, 0x6 ;  /* 0x0000001a1f1f7211 */ /* 0x000fe400078f30ff */
[----:B------:R-:W-:Y:S01]  /*2890*/  LOP3.LUT R8, R191, 0x38, R30, 0xf8, !PT ;  /* 0x00000038bf087812 */ /* 0x000fe200078ef81e */
[----:B------:R-:W-:Y:S01]  /*28a0*/  IMAD.SHL.U32 R26, R20, 0x80, RZ ;  /* 0x00000080141a7824 */ /* 0x000fe200078e00ff */
[----:B------:R-:W-:Y:S01]  /*28b0*/  LOP3.LUT R9, R9, 0xffffe000, RZ, 0xc0, !PT ;  /* 0xffffe00009097812 */ /* 0x000fe200078ec0ff */
[----:B------:R-:W-:Y:S01]  /*28c0*/  IMAD.SHL.U32 R31, R31, 0x80, RZ ;  /* 0x000000801f1f7824 */ /* 0x000fe200078e00ff */
[----:B------:R-:W-:Y:S01]  /*28d0*/  LOP3.LUT R29, R8, R193, RZ, 0x3c, !PT ;  /* 0x000000c1081d7212 */ /* 0x000fe200078e3cff */
[----:B------:R-:W-:Y:S01]  /*28e0*/  IMAD.WIDE.U32 R104, R143, R14, R104 ;  /* 0x0000000e8f687225 */ /* 0x000fe200078e0068 */
[----:B------:R-:W-:-:S02]  /*28f0*/  LOP3.LUT R20, R191, 0x38, R32, 0xf8, !PT ;  /* 0x00000038bf147812 */ /* 0x000fc400078ef820 */
[----:B------:R-:W-:Y:S01]  /*2900*/  LOP3.LUT R26, R26, 0xffffe000, RZ, 0xc0, !PT ;  /* 0xffffe0001a1a7812 */ /* 0x000fe200078ec0ff */
[----:B------:R-:W-:Y:S01]  /*2910*/  IMAD R142, R192, 0x200, R9 ;  /* 0x00000200c08e7824 */ /* 0x000fe200078e0209 */
[----:B------:R-:W-:Y:S01]  /*2920*/  LOP3.LUT R20, R20, R193, RZ, 0x3c, !PT ;  /* 0x000000c114147212 */ /* 0x000fe200078e3cff */
[----:B------:R-:W-:Y:S01]  /*2930*/  IMAD.IADD R99, R113, 0x1, R99 ;  /* 0x0000000171637824 */ /* 0x000fe200078e0263 */
[----:B------:R-:W-:Y:S01]  /*2940*/  LOP3.LUT R35, R185, 0x38, R36, 0xf8, !PT ;  /* 0x00000038b9237812 */ /* 0x000fe200078ef824 */
[----:B------:R-:W-:Y:S01]  /*2950*/  IMAD.IADD R142, R142, 0x1, R29 ;  /* 0x000000018e8e7824 */ /* 0x000fe200078e021d */
[----:B------:R-:W-:Y:S01]  /*2960*/  SHF.R.S32.HI R29, RZ, 0x1f, R143 ;  /* 0x0000001fff1d7819 */ /* 0x000fe2000001148f */
[----:B------:R-:W-:Y:S01]  /*2970*/  IMAD R141, R192, 0x200, R26 ;  /* 0x00000200c08d7824 */ /* 0x000fe200078e021a */
[----:B------:R-:W-:Y:S02]  /*2980*/  LOP3.LUT R31, R31, 0xffffe000, RZ, 0xc0, !PT ;  /* 0xffffe0001f1f7812 */ /* 0x000fe400078ec0ff */
[----:B------:R-:W-:Y:S01]  /*2990*/  LOP3.LUT R8, R35, R37, RZ, 0x3c, !PT ;  /* 0x0000002523087212 */ /* 0x000fe200078e3cff */
[----:B------:R-:W-:Y:S01]  /*29a0*/  IMAD.IADD R141, R141, 0x1, R20 ;  /* 0x000000018d8d7824 */ /* 0x000fe200078e0214 */
[----:B-1----:R-:W-:Y:S01]  /*29b0*/  LOP3.LUT R28, R185, 0x38, R30, 0xf8, !PT ;  /* 0x00000038b91c7812 */ /* 0x002fe200078ef81e */
[----:B------:R-:W-:Y:S01]  /*29c0*/  IMAD R20, R29, R12, RZ ;  /* 0x0000000c1d147224 */ /* 0x000fe200078e02ff */
[----:B------:R-:W-:Y:S01]  /*29d0*/  IADD3 R137, R8, R31, R195 ;  /* 0x0000001f08897210 */ /* 0x000fe20007ffe0c3 */
[----:B------:R-:W-:Y:S01]  /*29e0*/  IMAD R139, R192, 0x200, R31 ;  /* 0x00000200c08b7824 */ /* 0x000fe200078e021f */
[----:B------:R-:W-:Y:S01]  /*29f0*/  LOP3.LUT R28, R28, R37, RZ, 0x3c, !PT ;  /* 0x000000251c1c7212 */ /* 0x000fe200078e3cff */
[----:B------:R-:W-:Y:S01]  /*2a00*/  IMAD R31, R143, R13, R20 ;  /* 0x0000000d8f1f7224 */ /* 0x000fe200078e0214 */
[----:B------:R-:W-:Y:S01]  /*2a10*/  LOP3.LUT R33, R185, 0x38, R32, 0xf8, !PT ;  /* 0x00000038b9217812 */ /* 0x000fe200078ef820 */
[----:B------:R-:W-:Y:S01]  /*2a20*/  IMAD R20, R29, R14, RZ ;  /* 0x0000000e1d147224 */ /* 0x000fe200078e02ff */
[----:B------:R-:W-:Y:S01]  /*2a30*/  IADD3 R140, R28, R9, R195 ;  /* 0x000000091c8c7210 */ /* 0x000fe20007ffe0c3 */
[----:B------:R-:W-:Y:S01]  /*2a40*/  IMAD.SHL.U32 R8, R10, 0x80, RZ ;  /* 0x000000800a087824 */ /* 0x000fe200078e00ff */
[----:B------:R-:W-:Y:S01]  /*2a50*/  LOP3.LUT R38, R191, 0x38, R36, 0xf8, !PT ;  /* 0x00000038bf267812 */ /* 0x000fe200078ef824 */
[----:B------:R-:W-:Y:S01]  /*2a60*/  IMAD R29, R143, R15, R20 ;  /* 0x0000000f8f1d7224 */ /* 0x000fe200078e0214 */
[----:B------:R-:W-:Y:S01]  /*2a70*/  LOP3.LUT R20, R191, 0x18, R18, 0xf8, !PT ;  /* 0x00000018bf147812 */ /* 0x000fe200078ef812 */
[C---:B------:R-:W-:Y:S01]  /*2a80*/  IMAD.SHL.U32 R10, R12.reuse, 0x80, RZ ;  /* 0x000000800c0a7824 */ /* 0x040fe200078e00ff */
[----:B------:R-:W-:Y:S01]  /*2a90*/  SHF.L.U64.HI R9, R12, 0x6, R13 ;  /* 0x000000060c097819 */ /* 0x000fe2000001020d */
[----:B------:R-:W-:Y:S01]  /*2aa0*/  IMAD.IADD R21, R31, 0x1, R109 ;  /* 0x000000011f157824 */ /* 0x000fe200078e026d */
[----:B------:R-:W-:Y:S01]  /*2ab0*/  LOP3.LUT R33, R33, R37, RZ, 0x3c, !PT ;  /* 0x0000002521217212 */ /* 0x000fe200078e3cff */
[----:B------:R-:W-:Y:S01]  /*2ac0*/  IMAD.IADD R27, R29, 0x1, R105 ;  /* 0x000000011d1b7824 */ /* 0x000fe200078e0269 */
[C---:B------:R-:W-:Y:S01]  /*2ad0*/  SHF.L.U64.HI R12, R14.reuse, 0x6, R15 ;  /* 0x000000060e0c7819 */ /* 0x040fe2000001020f */
[----:B------:R-:W-:Y:S01]  /*2ae0*/  IMAD.SHL.U32 R13, R14, 0x80, RZ ;  /* 0x000000800e0d7824 */ /* 0x000fe200078e00ff */
[-C--:B------:R-:W-:Y:S01]  /*2af0*/  LOP3.LUT R15, R20, R193.reuse, RZ, 0x3c, !PT ;  /* 0x000000c1140f7212 */ /* 0x080fe200078e3cff */
[----:B------:R-:W-:Y:S01]  /*2b00*/  IMAD.IADD R20, R111, 0x1, R31 ;  /* 0x000000016f147824 */ /* 0x000fe200078e021f */
[----:B------:R-:W-:Y:S01]  /*2b10*/  SEL R35, RZ, 0x20, P2 ;  /* 0x00000020ff237807 */ /* 0x000fe20001000000 */
[----:B------:R-:W-:Y:S01]  /*2b20*/  IMAD.SHL.U32 R14, R14, 0x40, RZ ;  /* 0x000000400e0e7824 */ /* 0x000fe200078e00ff */
[----:B------:R-:W-:Y:S01]  /*2b30*/  LOP3.LUT R38, R38, R193, RZ, 0x3c, !PT ;  /* 0x000000c126267212 */ /* 0x000fe200078e3cff */
[----:B------:R-:W-:Y:S01]  /*2b40*/  IMAD R15, R192, 0x200, R15 ;  /* 0x00000200c00f7824 */ /* 0x000fe200078e020f */
[----:B------:R-:W-:Y:S01]  /*2b50*/  IADD3 R138, R33, R26, R195 ;  /* 0x0000001a218a7210 */ /* 0x000fe20007ffe0c3 */
[----:B------:R-:W-:Y:S01]  /*2b60*/  IMAD.IADD R26, R107, 0x1, R29 ;  /* 0x000000016b1a7824 */ /* 0x000fe200078e021d */
[----:B------:R-:W-:Y:S01]  /*2b70*/  LOP3.LUT R98, R34, R35, RZ, 0xfc, !PT ;  /* 0x0000002322627212 */ /* 0x000fe200078efcff */
[----:B------:R-:W-:Y:S01]  /*2b80*/  IMAD.IADD R139, R139, 0x1, R38 ;  /* 0x000000018b8b7824 */ /* 0x000fe200078e0226 */
[----:B------:R-:W-:Y:S01]  /*2b90*/  LOP3.LUT R29, R30, 0xfffffff8, RZ, 0xc0, !PT ;  /* 0xfffffff81e1d7812 */ /* 0x000fe200078ec0ff */
[----:B------:R-:W-:Y:S01]  /*2ba0*/  IMAD.IADD R136, R130, 0x1, R15 ;  /* 0x0000000182887824 */ /* 0x000fe200078e020f */
[----:B------:R-:W-:-:S02]  /*2bb0*/  LOP3.LUT R31, R32, 0xfffffff8, RZ, 0xc0, !PT ;  /* 0xfffffff8201f7812 */ /* 0x000fc400078ec0ff */
[----:B------:R-:W-:Y:S02]  /*2bc0*/  LOP3.LUT R33, R36, 0xfffffff8, RZ, 0xc0, !PT ;  /* 0xfffffff824217812 */ /* 0x000fe400078ec0ff */
[----:B------:R-:W-:Y:S02]  /*2bd0*/  SHF.R.S32.HI R28, RZ, 0x3, R30 ;  /* 0x00000003ff1c7819 */ /* 0x000fe4000001141e */
[----:B------:R-:W-:Y:S02]  /*2be0*/  SHF.R.S32.HI R30, RZ, 0x3, R32 ;  /* 0x00000003ff1e7819 */ /* 0x000fe40000011420 */
[----:B------:R-:W-:Y:S02]  /*2bf0*/  SHF.R.S32.HI R32, RZ, 0x3, R36 ;  /* 0x00000003ff207819 */ /* 0x000fe40000011424 */
[C---:B------:R-:W-:Y:S02]  /*2c00*/  LOP3.LUT R38, R98.reuse, 0x2, RZ, 0xc0, !PT ;  /* 0x0000000262267812 */ /* 0x040fe400078ec0ff */
[----:B------:R-:W-:-:S02]  /*2c10*/  LOP3.LUT R39, R98, 0x4, RZ, 0xc0, !PT ;  /* 0x0000000462277812 */ /* 0x000fc400078ec0ff */
[C---:B------:R-:W-:Y:S02]  /*2c20*/  LOP3.LUT R96, R98.reuse, 0x8, RZ, 0xc0, !PT ;  /* 0x0000000862607812 */ /* 0x040fe400078ec0ff */
[----:B------:R-:W-:Y:S02]  /*2c30*/  LOP3.LUT R97, R98, 0x10, RZ, 0xc0, !PT ;  /* 0x0000001062617812 */ /* 0x000fe400078ec0ff */
[----:B------:R-:W-:Y:S02]  /*2c40*/  LOP3.LUT R34, R34, 0x1, RZ, 0xc0, !PT ;  /* 0x0000000122227812 */ /* 0x000fe400078ec0ff */
[----:B------:R-:W-:Y:S02]  /*2c50*/  SHF.R.S32.HI R35, RZ, 0x1f, R29 ;  /* 0x0000001fff237819 */ /* 0x000fe4000001141d */
[----:B------:R-:W-:Y:S02]  /*2c60*/  SHF.R.S32.HI R36, RZ, 0x1f, R31 ;  /* 0x0000001fff247819 */ /* 0x000fe4000001141f */
[----:B------:R-:W-:-:S02]  /*2c70*/  SHF.R.S32.HI R37, RZ, 0x1f, R33 ;  /* 0x0000001fff257819 */ /* 0x000fc40000011421 */
[----:B------:R-:W-:-:S07]  /*2c80*/  LOP3.LUT R98, R98, 0x20, RZ, 0xc0, !PT ;  /* 0x0000002062627812 */ /* 0x000fce00078ec0ff */
.L_x_532:
[----:B------:R-:W2:Y:S01]  /*2c90*/  LDL.LU R46, [R1+0x14] ;  /* 0x00001400012e7983 */ /* 0x000ea20000300800 */
[----:B------:R-:W0:Y:S01]  /*2ca0*/  LDC.64 R120, c[0x0][0x2e8] ;  /* 0x0000ba00ff787b82 */ /* 0x000e220000000a00 */
[----:B------:R-:W-:Y:S01]  /*2cb0*/  VIADD R50, R25, 0xffffffff ;  /* 0xffffffff19327836 */ /* 0x000fe20000000000 */
[----:B------:R-:W-:Y:S05]  /*2cc0*/  YIELD ;  /* 0x0000000000007946 */ /* 0x000fea0003800000 */
[----:B------:R-:W-:Y:S01]  /*2cd0*/  SHF.R.S32.HI R43, RZ, 0x1f, R50 ;  /* 0x0000001fff2b7819 */ /* 0x000fe20000011432 */
[----:B------:R-:W1:Y:S01]  /*2ce0*/  LDC R117, c[0x0][0x3f4] ;  /* 0x0000fd00ff757b82 */ /* 0x000e620000000800 */
[-C--:B------:R-:W-:Y:S01]  /*2cf0*/  IMAD R25, R131, R50.reuse, RZ ;  /* 0x0000003283197224 */ /* 0x080fe200078e02ff */
[----:B------:R-:W-:Y:S01]  /*2d00*/  BSSY B0, `(.L_x_433) ;  /* 0x00007ab000007945 */ /* 0x000fe20003800000 */
[----:B------:R-:W-:-:S04]  /*2d10*/  IMAD.WIDE.U32 R124, R8, R50, RZ ;  /* 0x00000032087c7225 */ /* 0x000fc800078e00ff */
[----:B------:R-:W-:Y:S01]  /*2d20*/  IMAD R25, R43, R8, R25 ;  /* 0x000000082b197224 */ /* 0x000fe200078e0219 */
[-C--:B------:R-:W-:Y:S01]  /*2d30*/  IADD3 R41, P4, R5, R124.reuse, RZ ;  /* 0x0000007c05297210 */ /* 0x080fe20007f9e0ff */
[----:B------:R-:W-:Y:S02]  /*2d40*/  IMAD R47, R16, 0x6000, R15 ;  /* 0x00006000102f7824 */ /* 0x000fe400078e020f */
[----:B------:R-:W-:Y:S01]  /*2d50*/  IMAD.IADD R92, R125, 0x1, R25 ;  /* 0x000000017d5c7824 */ /* 0x000fe200078e0219 */
[----:B------:R-:W-:Y:S01]  /*2d60*/  IADD3 R25, P2, P3, R5, R124, R135 ;  /* 0x0000007c05197210 */ /* 0x000fe20007b5e087 */
[----:B------:R-:W-:Y:S02]  /*2d70*/  IMAD R47, R47, 0x2, R116 ;  /* 0x000000022f2f7824 */ /* 0x000fe400078e0274 */
[----:B------:R-:W-:Y:S01]  /*2d80*/  IMAD.X R42, R92, 0x1, R7, P4 ;  /* 0x000000015c2a7824 */ /* 0x000fe200020e0607 */
[----:B------:R-:W-:Y:S02]  /*2d90*/  IADD3.X R40, R7, R92, R134, P2, P3 ;  /* 0x0000005c07287210 */ /* 0x000fe400017e6486 */
[----:B0-----:R-:W-:-:S02]  /*2da0*/  LEA R44, P2, R25, R120, 0x1 ;  /* 0x00000078192c7211 */ /* 0x001fc400078408ff */
[----:B------:R-:W-:Y:S02]  /*2db0*/  ISETP.GT.AND P3, PT, R50, R123, PT ;  /* 0x0000007b3200720c */ /* 0x000fe40003f64270 */
[----:B------:R-:W-:Y:S01]  /*2dc0*/  LEA.HI.X R45, R25, R121, R40, 0x1, P2 ;  /* 0x00000079192d7211 */ /* 0x000fe200010f0c28 */
[----:B------:R-:W-:Y:S01]  /*2dd0*/  IMAD R25, R16, 0x6000, R136 ;  /* 0x0000600010197824 */ /* 0x000fe200078e0288 */
[----:B-1----:R-:W-:Y:S02]  /*2de0*/  ISETP.GE.AND P2, PT, R117, 0x1, PT ;  /* 0x000000017500780c */ /* 0x002fe40003f46270 */
[----:B------:R-:W-:-:S04]  /*2df0*/  LEA R48, P4, R41, R120, 0x1 ;  /* 0x0000007829307211 */ /* 0x000fc800078808ff */
[----:B------:R-:W-:Y:S02]  /*2e00*/  LEA.HI.X R49, R41, R121, R42, 0x1, P4 ;  /* 0x0000007929317211 */ /* 0x000fe400020f0c2a */
[----:B--2---:R-:W-:-:S04]  /*2e10*/  LOP3.LUT R46, R46, 0xfffffffd, RZ, 0xc0, !PT ;  /* 0xfffffffd2e2e7812 */ /* 0x004fc800078ec0ff */
[----:B------:R-:W-:-:S05]  /*2e20*/  @P3 LOP3.LUT R46, R46, 0x2, RZ, 0xfc, !PT ;  /* 0x000000022e2e3812 */ /* 0x000fca00078efcff */
[----:B------:R0:W-:Y:S02]  /*2e30*/  STL [R1+0x14], R46 ;  /* 0x0000142e01007387 */ /* 0x0001e40000100800 */
[----:B0-----:R-:W-:Y:S02]  /*2e40*/  IMAD R46, R25, 0x2, R116 ;  /* 0x00000002192e7824 */ /* 0x001fe400078e0274 */
[----:B------:R-:W-:Y:S01]  /*2e50*/  IMAD.MOV.U32 R25, RZ, RZ, R50 ;  /* 0x000000ffff197224 */ /* 0x000fe200078e0032 */
[----:B------:R-:W-:Y:S06]  /*2e60*/  @!P2 BRA `(.L_x_434) ;  /* 0x000000740078a947 */ /* 0x000fec0003800000 */
[----:B------:R-:W-:Y:S01]  /*2e70*/  ULDC.U8 UR4, c[0x0][0x410] ;  /* 0x0001040000047ab9 */ /* 0x000fe20000000000 */
[-C--:B------:R-:W-:Y:S01]  /*2e80*/  IMAD R41, R132, R50.reuse, RZ ;  /* 0x0000003284297224 */ /* 0x080fe200078e02ff */
[----:B------:R-:W-:Y:S01]  /*2e90*/  ISETP.NE.AND P2, PT, RZ, UR4, PT ;  /* 0x00000004ff007c0c */ /* 0x000fe2000bf45270 */
[----:B------:R-:W-:Y:S02]  /*2ea0*/  IMAD R40, R133, R50, RZ ;  /* 0x0000003285287224 */ /* 0x000fe400078e02ff */
[----:B------:R-:W-:Y:S02]  /*2eb0*/  IMAD R41, R43, R10, R41 ;  /* 0x0000000a2b297224 */ /* 0x000fe400078e0229 */
[----:B------:R-:W-:Y:S02]  /*2ec0*/  IMAD R100, R25, -0x80, R24 ;  /* 0xffffff8019647824 */ /* 0x000fe400078e0218 */
[----:B------:R-:W-:Y:S02]  /*2ed0*/  IMAD R43, R43, R13, R40 ;  /* 0x0000000d2b2b7224 */ /* 0x000fe400078e0228 */
[----:B------:R-:W-:Y:S01]  /*2ee0*/  IMAD.WIDE.U32 R90, R10, R50, RZ ;  /* 0x000000320a5a7225 */ /* 0x000fe200078e00ff */
[----:B------:R-:W-:-:S03]  /*2ef0*/  VIMNMX R100, R100, 0x80, PT ;  /* 0x0000008064647848 */ /* 0x000fc60003fe0100 */
[----:B------:R-:W-:-:S04]  /*2f00*/  IMAD.WIDE.U32 R88, R13, R50, RZ ;  /* 0x000000320d587225 */ /* 0x000fc800078e00ff */
[----:B------:R-:W-:Y:S02]  /*2f10*/  IMAD.IADD R101, R91, 0x1, R41 ;  /* 0x000000015b657824 */ /* 0x000fe400078e0229 */
[----:B------:R-:W-:Y:S01]  /*2f20*/  IMAD.IADD R102, R89, 0x1, R43 ;  /* 0x0000000159667824 */ /* 0x000fe200078e022b */
[----:B------:R-:W-:Y:S06]  /*2f30*/  @!P2 BRA `(.L_x_435) ;  /* 0x0000003400c4a947 */ /* 0x000fec0003800000 */
[----:B------:R-:W-:Y:S01]  /*2f40*/  ISETP.GE.AND P3, PT, R17, R100, PT ;  /* 0x000000641100720c */ /* 0x000fe20003f66270 */
[----:B------:R-:W-:Y:S01]  /*2f50*/  BSSY B1, `(.L_x_436) ;  /* 0x0000037000017945 */ /* 0x000fe20003800000 */
        /* <DEDUP_REMOVED lines=13> */
[----:B------:R-:W-:Y:S06]  /*3030*/  @P3 BRA `(.L_x_437) ;  /* 0x0000000000a03947 */ /* 0x000fec0003800000 */
[----:B------:R-:W-:Y:S01]  /*3040*/  IADD3 R41, P2, R110, R90, RZ ;  /* 0x0000005a6e297210 */ /* 0x000fe20007f5e0ff */
[----:B------:R-:W-:Y:S01]  /*3050*/  ULDC.64 UR4, c[0x0][0x3e8] ;  /* 0x0000fa0000047ab9 */ /* 0x000fe20000000a00 */
[----:B------:R-:W-:Y:S02]  /*3060*/  CS2R R124, SRZ ;  /* 0x00000000007c7805 */ /* 0x000fe4000001ff00 */
[----:B------:R-:W-:Y:S01]  /*3070*/  CS2R R126, SRZ ;  /* 0x00000000007e7805 */ /* 0x000fe2000001ff00 */
[----:B------:R-:W-:Y:S01]  /*3080*/  IMAD.X R42, R101, 0x1, R20, P2 ;  /* 0x00000001652a7824 */ /* 0x000fe200010e0614 */
[----:B------:R-:W-:-:S04]  /*3090*/  LEA R40, P2, R41, UR4, 0x1 ;  /* 0x0000000429287c11 */ /* 0x000fc8000f8408ff */
[----:B------:R-:W-:Y:S01]  /*30a0*/  LEA.HI.X R41, R41, UR5, R42, 0x1, P2 ;  /* 0x0000000529297c11 */ /* 0x000fe200090f0c2a */
[----:B------:R-:W-:Y:S01]  /*30b0*/  ULDC.64 UR4, c[0x0][0x400] ;  /* 0x0001000000047ab9 */ /* 0x000fe20000000a00 */
[----:B------:R-:W-:-:S05]  /*30c0*/  IADD3 R43, P2, R106, R88, RZ ;  /* 0x000000586a2b7210 */ /* 0x000fca0007f5e0ff */
[----:B------:R-:W-:Y:S01]  /*30d0*/  IMAD.X R52, R102, 0x1, R26, P2 ;  /* 0x0000000166347824 */ /* 0x000fe200010e061a */
[----:B------:R-:W-:-:S04]  /*30e0*/  LEA R42, P2, R43, UR4, 0x1 ;  /* 0x000000042b2a7c11 */ /* 0x000fc8000f8408ff */
[----:B------:R-:W-:Y:S02]  /*30f0*/  LEA.HI.X R43, R43, UR5, R52, 0x1, P2 ;  /* 0x000000052b2b7c11 */ /* 0x000fe400090f0c34 */
[----:B------:R-:W-:Y:S02]  /*3100*/  ISETP.GE.AND P2, PT, R22, R117, PT ;  /* 0x000000751600720c */ /* 0x000fe40003f46270 */
[----:B------:R-:W-:Y:S02]  /*3110*/  CS2R R94, SRZ ;  /* 0x00000000005e7805 */ /* 0x000fe4000001ff00 */
[----:B------:R-:W-:-:S09]  /*3120*/  CS2R R120, SRZ ;  /* 0x0000000000787805 */ /* 0x000fd2000001ff00 */
[----:B------:R0:W5:Y:S04]  /*3130*/  @!P2 LDG.E.64 R124, desc[UR56][R40.64] ;  /* 0x00000038287ca981 */ /* 0x000168000c1e1b00 */
[----:B------:R0:W5:Y:S01]  /*3140*/  @!P2 LDG.E.64 R126, desc[UR56][R42.64] ;  /* 0x000000382a7ea981 */ /* 0x000162000c1e1b00 */
        /* <DEDUP_REMOVED lines=20> */
[----:B------:R-:W-:-:S13]  /*3290*/  ISETP.GE.AND P2, PT, R190, R117, PT ;  /* 0x00000075be00720c */ /* 0x000fda0003f46270 */
[----:B------:R0:W5:Y:S04]  /*32a0*/  @!P2 LDG.E.64 R74, desc[UR56][R40.64+0xa0] ;  /* 0x0000a038284aa981 */ /* 0x000168000c1e1b00 */
[----:B------:R0:W5:Y:S02]  /*32b0*/  @!P2 LDG.E.64 R76, desc[UR56][R42.64+0xa0] ;  /* 0x0000a0382a4ca981 */ /* 0x000164000c1e1b00 */
.L_x_437:
[----:B------:R-:W-:Y:S05]  /*32c0*/  BSYNC B1 ;  /* 0x0000000000017941 */ /* 0x000fea0003800000 */
.L_x_436:
        /* <DEDUP_REMOVED lines=13> */
[----:B------:R-:W-:Y:S06]  /*33a0*/  @P4 BRA `(.L_x_439) ;  /* 0x0000000000a04947 */ /* 0x000fec0003800000 */
[----:B------:R-:W-:Y:S01]  /*33b0*/  IADD3 R90, P2, P5, R110, R90, R11 ;  /* 0x0000005a6e5a7210 */ /* 0x000fe20007d5e00b */
[----:B------:R-:W-:Y:S01]  /*33c0*/  ULDC.64 UR4, c[0x0][0x3e8] ;  /* 0x0000fa0000047ab9 */ /* 0x000fe20000000a00 */
[----:B------:R-:W-:Y:S02]  /*33d0*/  CS2R R70, SRZ ;  /* 0x0000000000467805 */ /* 0x000fe4000001ff00 */
[----:B------:R-:W-:Y:S02]  /*33e0*/  CS2R R72, SRZ ;  /* 0x0000000000487805 */ /* 0x000fe4000001ff00 */
[----:B------:R-:W-:Y:S02]  /*33f0*/  IADD3.X R101, R20, R101, R9, P2, P5 ;  /* 0x0000006514657210 */ /* 0x000fe400017ea409 */
[----:B------:R-:W-:-:S04]  /*3400*/  IADD3 R88, P2, P5, R106, R88, R14 ;  /* 0x000000586a587210 */ /* 0x000fc80007d5e00e */
[----:B0-----:R-:W-:Y:S02]  /*3410*/  IADD3.X R41, R26, R102, R12, P2, P5 ;  /* 0x000000661a297210 */ /* 0x001fe400017ea40c */
[----:B------:R-:W-:-:S04]  /*3420*/  LEA R42, P2, R90, UR4, 0x1 ;  /* 0x000000045a2a7c11 */ /* 0x000fc8000f8408ff */
[----:B------:R-:W-:Y:S01]  /*3430*/  LEA.HI.X R43, R90, UR5, R101, 0x1, P2 ;  /* 0x000000055a2b7c11 */ /* 0x000fe200090f0c65 */
[----:B------:R-:W-:Y:S02]  /*3440*/  ULDC.64 UR4, c[0x0][0x400] ;  /* 0x0001000000047ab9 */ /* 0x000fe40000000a00 */
        /* <DEDUP_REMOVED lines=30> */
.L_x_439:
[----:B------:R-:W-:Y:S05]  /*3630*/  BSYNC B1 ;  /* 0x0000000000017941 */ /* 0x000fea0003800000 */
.L_x_438:
[----:B01---5:R-:W-:Y:S01]  /*3640*/  IMAD.MOV.U32 R41, RZ, RZ, R74 ;  /* 0x000000ffff297224 */ /* 0x023fe200078e004a */
[----:B------:R-:W-:Y:S01]  /*3650*/  UISETP.NE.AND UP0, UPT, UR58, 0x3, UPT ;  /* 0x000000033a00788c */ /* 0x000fe2000bf05270 */
[----:B------:R-:W-:Y:S02]  /*3660*/  IMAD.MOV.U32 R40, RZ, RZ, R75 ;  /* 0x000000ffff287224 */ /* 0x000fe400078e004b */
[----:B------:R-:W-:Y:S02]  /*3670*/  IMAD.MOV.U32 R43, RZ, RZ, R78 ;  /* 0x000000ffff2b7224 */ /* 0x000fe400078e004e */
[----:B------:R-:W-:Y:S01]  /*3680*/  IMAD.MOV.U32 R42, RZ, RZ, R79 ;  /* 0x000000ffff2a7224 */ /* 0x000fe200078e004f */
[----:B------:R-:W-:Y:S01]  /*3690*/  PRMT R162, R40, 0x5410, R41 ;  /* 0x0000541028a27816 */ /* 0x000fe20000000029 */
[----:B------:R-:W-:Y:S01]  /*36a0*/  IMAD.MOV.U32 R40, RZ, RZ, R82 ;  /* 0x000000ffff287224 */ /* 0x000fe200078e0052 */
[----:B------:R-:W-:Y:S01]  /*36b0*/  PRMT R165, R165, 0x5410, R43 ;  /* 0x00005410a5a57816 */ /* 0x000fe2000000002b */
[----:B------:R-:W-:Y:S01]  /*36c0*/  IMAD.MOV.U32 R41, RZ, RZ, R83 ;  /* 0x000000ffff297224 */ /* 0x000fe200078e0053 */
[----:B------:R-:W-:Y:S01]  /*36d0*/  PRMT R164, R164, 0x5410, R42 ;  /* 0x00005410a4a47816 */ /* 0x000fe2000000002a */
[----:B------:R-:W-:Y:S01]  /*36e0*/  IMAD.MOV.U32 R42, RZ, RZ, R94 ;  /* 0x000000ffff2a7224 */ /* 0x000fe200078e005e */
[----:B------:R-:W-:Y:S01]  /*36f0*/  PLOP3.LUT P2, PT, PT, PT, UP0, 0x80, 0x0 ;  /* 0x000000000000781c */ /* 0x000fe20003f4f008 */
[----:B------:R-:W-:Y:S01]  /*3700*/  IMAD.MOV.U32 R43, RZ, RZ, R95 ;  /* 0x000000ffff2b7224 */ /* 0x000fe200078e005f */
[----:B------:R-:W-:Y:S01]  /*3710*/  PRMT R166, R41, 0x5410, R40 ;  /* 0x0000541029a67816 */ /* 0x000fe20000000028 */
[----:B------:R-:W-:Y:S01]  /*3720*/  IMAD.MOV.U32 R40, RZ, RZ, R86 ;  /* 0x000000ffff287224 */ /* 0x000fe200078e0056 */
[----:B------:R-:W-:Y:S01]  /*3730*/  PRMT R169, R169, 0x5410, R42 ;  /* 0x00005410a9a97816 */ /* 0x000fe2000000002a */
[----:B------:R-:W-:Y:S01]  /*3740*/  IMAD.MOV.U32 R41, RZ, RZ, R87 ;  /* 0x000000ffff297224 */ /* 0x000fe200078e0057 */
[----:B------:R-:W-:-:S02]  /*3750*/  PRMT R170, R170, 0x5410, R43 ;  /* 0x00005410aaaa7816 */ /* 0x000fc4000000002b */
[----:B------:R-:W-:Y:S01]  /*3760*/  PRMT R167, R167, 0x5410, R40 ;  /* 0x00005410a7a77816 */ /* 0x000fe20000000028 */
[----:B------:R-:W-:Y:S01]  /*3770*/  IMAD.MOV.U32 R40, RZ, RZ, R124 ;  /* 0x000000ffff287224 */ /* 0x000fe200078e007c */
[----:B------:R-:W-:Y:S01]  /*3780*/  PRMT R168, R168, 0x5410, R41 ;  /* 0x00005410a8a87816 */ /* 0x000fe20000000029 */
[----:B------:R-:W-:-:S05]  /*3790*/  IMAD.MOV.U32 R41, RZ, RZ, R125 ;  /* 0x000000ffff297224 */ /* 0x000fca00078e007d */
[----:B------:R-:W-:Y:S01]  /*37a0*/  PRMT R128, R41, 0x5410, R40 ;  /* 0x0000541029807816 */ /* 0x000fe20000000028 */
[----:B------:R-:W-:Y:S02]  /*37b0*/  IMAD.MOV.U32 R41, RZ, RZ, R76 ;  /* 0x000000ffff297224 */ /* 0x000fe400078e004c */
[----:B------:R-:W-:-:S05]  /*37c0*/  IMAD.MOV.U32 R40, RZ, RZ, R77 ;  /* 0x000000ffff287224 */ /* 0x000fca00078e004d */
[----:B------:R-:W-:Y:S01]  /*37d0*/  PRMT R161, R40, 0x5410, R41 ;  /* 0x0000541028a17816 */ /* 0x000fe20000000029 */
[----:B------:R-:W-:Y:S02]  /*37e0*/  IMAD.MOV.U32 R41, RZ, RZ, R80 ;  /* 0x000000ffff297224 */ /* 0x000fe400078e0050 */
[----:B------:R-:W-:-:S03]  /*37f0*/  IMAD.MOV.U32 R40, RZ, RZ, R81 ;  /* 0x000000ffff287224 */ /* 0x000fc600078e0051 */
[----:B------:R-:W-:Y:S01]  /*3800*/  PRMT R165, R41, 0x7610, R165 ;  /* 0x0000761029a57816 */ /* 0x000fe200000000a5 */
[----:B------:R-:W-:Y:S01]  /*3810*/  IMAD.MOV.U32 R41, RZ, RZ, R85 ;  /* 0x000000ffff297224 */ /* 0x000fe200078e0055 */
[----:B------:R-:W-:Y:S01]  /*3820*/  PRMT R164, R40, 0x7610, R164 ;  /* 0x0000761028a47816 */ /* 0x000fe200000000a4 */
        /* <DEDUP_REMOVED lines=54> */
[----:B------:R-:W-:Y:S06]  /*3b90*/  @!P2 BRA `(.L_x_440) ;  /* 0x000000000004a947 */ /* 0x000fec0003800000 */
[----:B------:R-:W-:Y:S01]  /*3ba0*/  BPT.TRAP 0x1 ;  /* 0x000000040000795c */ /* 0x000fe20000300000 */
.L_x_440:
[----:B------:R-:W-:Y:S01]  /*3bb0*/  IMAD R101, R16, 0x8, R2 ;  /* 0x0000000810657824 */ /* 0x000fe200078e0202 */
[----:B------:R-:W-:Y:S01]  /*3bc0*/  SHF.L.U32 R102, R184, 0x1f, RZ ;  /* 0x0000001fb8667819 */ /* 0x000fe200000006ff */
[----:B------:R-:W-:Y:S03]  /*3bd0*/  BSSY B1, `(.L_x_441) ;  /* 0x0000003000017945 */ /* 0x000fe60003800000 */
[----:B------:R-:W0:Y:S02]  /*3be0*/  SYNCS.PHASECHK.TRANS64.TRYWAIT P5, [R101+URZ+0x34890], R102 ;  /* 0x03489066650075a7 */ /* 0x000e2400080a017f */
[----:B0-----:R-:W-:Y:S05]  /*3bf0*/  @!P5 BRA `(.L_x_442) ;  /* 0x000001dc00d0d947 */ /* 0x001fea0003800000 */
.L_x_795:
[----:B------:R-:W-:Y:S05]  /*3c00*/  BSYNC B1 ;  /* 0x0000000000017941 */ /* 0x000fea0003800000 */
.L_x_441:
[----:B------:R-:W-:Y:S04]  /*3c10*/  BSSY B1, `(.L_x_443) ;  /* 0x0000158000017945 */ /* 0x000fe80003800000 */
[----:B------:R-:W-:Y:S05]  /*3c20*/  @P3 BRA `(.L_x_444) ;  /* 0x0000001400583947 */ /* 0x000fea0003800000 */
[----:B------:R-:W-:Y:S01]  /*3c30*/  ISETP.NE.AND P3, PT, R34, RZ, PT ;  /* 0x000000ff2200720c */ /* 0x000fe20003f65270 */
[----:B------:R-:W-:-:S12]  /*3c40*/  BSSY B2, `(.L_x_445) ;  /* 0x0000037000027945 */ /* 0x000fd80003800000 */
[----:B------:R-:W-:Y:S05]  /*3c50*/  @!P3 BRA `(.L_x_446) ;  /* 0x0000000000d4b947 */ /* 0x000fea0003800000 */
[----:B------:R1:W2:Y:S01]  /*3c60*/  LDS.128 R40, [R47] ;  /* 0x000000002f287984 */ /* 0x0002a20000000c00 */
[----:B------:R-:W-:Y:S01]  /*3c70*/  ISETP.GE.AND P3, PT, R22, R117, PT ;  /* 0x000000751600720c */ /* 0x000fe20003f66270 */
[----:B------:R-:W-:-:S12]  /*3c80*/  BSSY B3, `(.L_x_447) ;  /* 0x0000031000037945 */ /* 0x000fd80003800000 */
[----:B-1----:R-:W-:Y:S05]  /*3c90*/  @P3 BRA `(.L_x_448) ;  /* 0x0000000000bc3947 */ /* 0x002fea0003800000 */
[----:B------:R-:W-:Y:S02]  /*3ca0*/  SHF.R.U64 R126, R126, 0x10, R127 ;  /* 0x000000107e7e7819 */ /* 0x000fe4000000127f */
[--C-:B------:R-:W-:Y:S02]  /*3cb0*/  SHF.R.U64 R124, R124, 0x10, R125.reuse ;  /* 0x000000107c7c7819 */ /* 0x100fe4000000127d */
[----:B------:R-:W-:Y:S02]  /*3cc0*/  PRMT R126, R129, 0x5432, R126 ;  /* 0x00005432817e7816 */ /* 0x000fe4000000007e */
[----:B------:R-:W-:Y:S02]  /*3cd0*/  SHF.R.U32.HI R125, RZ, 0x10, R125 ;  /* 0x00000010ff7d7819 */ /* 0x000fe4000001167d */
[----:B------:R-:W-:Y:S02]  /*3ce0*/  SHF.R.U32.HI R127, RZ, 0x10, R127 ;  /* 0x00000010ff7f7819 */ /* 0x000fe4000001167f */
[----:B------:R-:W-:-:S02]  /*3cf0*/  PRMT R124, R128, 0x5432, R124 ;  /* 0x00005432807c7816 */ /* 0x000fc4000000007c */
[----:B--2---:R-:W-:Y:S02]  /*3d00*/  LOP3.LUT R148, R41, 0xffff0000, RZ, 0xc0, !PT ;  /* 0xffff000029947812 */ /* 0x004fe400078ec0ff */
[C---:B------:R-:W-:Y:S01]  /*3d10*/  LOP3.LUT R146, R126.reuse, 0xffff0000, RZ, 0xc0, !PT ;  /* 0xffff00007e927812 */ /* 0x040fe200078ec0ff */
[----:B------:R-:W-:Y:S01]  /*3d20*/  IMAD.U32 R126, R126, 0x10000, RZ ;  /* 0x000100007e7e7824 */ /* 0x000fe200078e00ff */
[----:B------:R-:W-:Y:S02]  /*3d30*/  PRMT R125, R128, 0x5410, R125 ;  /* 0x00005410807d7816 */ /* 0x000fe4000000007d */
[----:B------:R-:W-:Y:S01]  /*3d40*/  PRMT R127, R129, 0x5410, R127 ;  /* 0x00005410817f7816 */ /* 0x000fe2000000007f */
[----:B------:R-:W-:Y:S01]  /*3d50*/  IMAD.U32 R129, R41, 0x10000, RZ ;  /* 0x0001000029817824 */ /* 0x000fe200078e00ff */
[----:B------:R-:W-:Y:S01]  /*3d60*/  LOP3.LUT R128, R124, 0xffff0000, RZ, 0xc0, !PT ;  /* 0xffff00007c807812 */ /* 0x000fe200078ec0ff */
[----:B------:R-:W-:Y:S01]  /*3d70*/  FMUL.FTZ R41, R148, R146 ;  /* 0x0000009294297220 */ /* 0x000fe20000410000 */
[----:B------:R-:W-:-:S03]  /*3d80*/  IMAD.U32 R124, R124, 0x10000, RZ ;  /* 0x000100007c7c7824 */ /* 0x000fc600078e00ff */
[-C--:B------:R-:W-:Y:S01]  /*3d90*/  FFMA.FTZ R41, R129, R128.reuse, -R41 ;  /* 0x0000008081297223 */ /* 0x080fe20000010829 */
[----:B------:R-:W-:Y:S01]  /*3da0*/  FMUL.FTZ R128, R148, R128 ;  /* 0x0000008094807220 */ /* 0x000fe20000410000 */
[C---:B------:R-:W-:Y:S01]  /*3db0*/  IMAD.U32 R148, R125.reuse, 0x10000, RZ ;  /* 0x000100007d947824 */ /* 0x040fe200078e00ff */
[----:B------:R-:W-:Y:S02]  /*3dc0*/  LOP3.LUT R125, R125, 0xffff0000, RZ, 0xc0, !PT ;  /* 0xffff00007d7d7812 */ /* 0x000fe400078ec0ff */
[----:B------:R-:W-:Y:S01]  /*3dd0*/  FFMA.FTZ R128, R129, R146, R128 ;  /* 0x0000009281807223 */ /* 0x000fe20000010080 */
[C---:B------:R-:W-:Y:S01]  /*3de0*/  LOP3.LUT R129, R42.reuse, 0xffff0000, RZ, 0xc0, !PT ;  /* 0xffff00002a817812 */ /* 0x040fe200078ec0ff */
[C---:B------:R-:W-:Y:S01]  /*3df0*/  IMAD.U32 R146, R127.reuse, 0x10000, RZ ;  /* 0x000100007f927824 */ /* 0x040fe200078e00ff */
[----:B------:R-:W-:Y:S01]  /*3e00*/  LOP3.LUT R127, R127, 0xffff0000, RZ, 0xc0, !PT ;  /* 0xffff00007f7f7812 */ /* 0x000fe200078ec0ff */
[----:B------:R-:W-:Y:S01]  /*3e10*/  IMAD.U32 R42, R42, 0x10000, RZ ;  /* 0x000100002a2a7824 */ /* 0x000fe200078e00ff */
[----:B------:R-:W-:Y:S01]  /*3e20*/  F2FP.BF16.F32.PACK_AB R41, R128, R41 ;  /* 0x000000298029723e */ /* 0x000fe200000010ff */
[C---:B------:R-:W-:Y:S01]  /*3e30*/  FMUL.FTZ R153, R129.reuse, R146 ;  /* 0x0000009281997220 */ /* 0x040fe20000410000 */
[----:B------:R-:W-:-:S03]  /*3e40*/  FMUL.FTZ R129, R129, R148 ;  /* 0x0000009481817220 */ /* 0x000fc60000410000 */
[C---:B------:R-:W-:Y:S01]  /*3e50*/  FFMA.FTZ R153, R42.reuse, R148, -R153 ;  /* 0x000000942a997223 */ /* 0x040fe20000010899 */
[----:B------:R-:W-:Y:S01]  /*3e60*/  FFMA.FTZ R129, R42, R146, R129 ;  /* 0x000000922a817223 */ /* 0x000fe20000010081 */
[C---:B------:R-:W-:Y:S01]  /*3e70*/  LOP3.LUT R42, R43.reuse, 0xffff0000, RZ, 0xc0, !PT ;  /* 0xffff00002b2a7812 */ /* 0x040fe200078ec0ff */
[----:B------:R-:W-:-:S03]  /*3e80*/  IMAD.U32 R43, R43, 0x10000, RZ ;  /* 0x000100002b2b7824 */ /* 0x000fc600078e00ff */
        /* <DEDUP_REMOVED lines=11> */
[----:B------:R-:W-:-:S05]  /*3f40*/  FFMA.FTZ R43, R40, R126, R43 ;  /* 0x0000007e282b7223 */ /* 0x000fca000001002b */
[----:B------:R-:W-:Y:S01]  /*3f50*/  F2FP.BF16.F32.PACK_AB R125, R43, R125 ;  /* 0x0000007d2b7d723e */ /* 0x000fe200000010ff */
[----:B------:R-:W-:Y:S02]  /*3f60*/  IMAD.MOV.U32 R43, RZ, RZ, R42 ;  /* 0x000000ffff2b7224 */ /* 0x000fe400078e002a */
[----:B------:R-:W-:Y:S02]  /*3f70*/  IMAD.MOV.U32 R42, RZ, RZ, R129 ;  /* 0x000000ffff2a7224 */ /* 0x000fe400078e0081 */
[----:B------:R-:W-:-:S07]  /*3f80*/  IMAD.MOV.U32 R40, RZ, RZ, R125 ;  /* 0x000000ffff287224 */ /* 0x000fce00078e007d */
.L_x_448:
[----:B------:R-:W-:Y:S05]  /*3f90*/  BSYNC B3 ;  /* 0x0000000000037941 */ /* 0x000fea0003800000 */
.L_x_447:
[----:B--2---:R1:W-:Y:S02]  /*3fa0*/  STG.E.128 desc[UR56][R48.64], R40 ;  /* 0x0000002830007986 */ /* 0x0043e4000c101d38 */
.L_x_446:
[----:B------:R-:W-:Y:S05]  /*3fb0*/  BSYNC B2 ;  /* 0x0000000000027941 */ /* 0x000fea0003800000 */
.L_x_445:
[----:B------:R-:W-:Y:S01]  /*3fc0*/  ISETP.NE.AND P3, PT, R38, RZ, PT ;  /* 0x000000ff2600720c */ /* 0x000fe20003f65270 */
[----:B------:R-:W-:-:S12]  /*3fd0*/  BSSY B2, `(.L_x_449) ;  /* 0x0000037000027945 */ /* 0x000fd80003800000 */
[----:B------:R-:W-:Y:S05]  /*3fe0*/  @!P3 BRA `(.L_x_450) ;  /* 0x0000000000d4b947 */ /* 0x000fea0003800000 */
[----:B-1----:R1:W2:Y:S01]  /*3ff0*/  LDS.128 R40, [R46] ;  /* 0x000000002e287984 */ /* 0x0022a20000000c00 */
[----:B------:R-:W-:Y:S01]  /*4000*/  ISETP.GE.AND P3, PT, R187, R117, PT ;  /* 0x00000075bb00720c */ /* 0x000fe20003f66270 */
[----:B------:R-:W-:-:S12]  /*4010*/  BSSY B3, `(.L_x_451) ;  /* 0x0000031000037945 */ /* 0x000fd80003800000 */
[----:B-1----:R-:W-:Y:S05]  /*4020*/  @P3 BRA `(.L_x_452) ;  /* 0x0000000000bc3947 */ /* 0x002fea0003800000 */
[--C-:B------:R-:W-:Y:S01]  /*4030*/  SHF.R.U64 R94, R94, 0x10, R95.reuse ;  /* 0x000000105e5e7819 */ /* 0x100fe2000000125f */
[----:B--2---:R-:W-:Y:S01]  /*4040*/  IMAD.U32 R125, R41, 0x10000, RZ ;  /* 0x00010000297d7824 */ /* 0x004fe200078e00ff */
[----:B------:R-:W-:Y:S02]  /*4050*/  SHF.R.U32.HI R124, RZ, 0x10, R95 ;  /* 0x00000010ff7c7819 */ /* 0x000fe4000001165f */
[--C-:B------:R-:W-:Y:S02]  /*4060*/  SHF.R.U64 R95, R120, 0x10, R121.reuse ;  /* 0x00000010785f7819 */ /* 0x100fe40000001279 */
[----:B------:R-:W-:Y:S02]  /*4070*/  SHF.R.U32.HI R120, RZ, 0x10, R121 ;  /* 0x00000010ff787819 */ /* 0x000fe40000011679 */
[----:B------:R-:W-:Y:S02]  /*4080*/  PRMT R121, R170, 0x5410, R95 ;  /* 0x00005410aa797816 */ /* 0x000fe4000000005f */
[----:B------:R-:W-:-:S02]  /*4090*/  PRMT R94, R169, 0x5432, R94 ;  /* 0x00005432a95e7816 */ /* 0x000fc4000000005e */
[----:B------:R-:W-:Y:S02]  /*40a0*/  LOP3.LUT R127, R41, 0xffff0000, RZ, 0xc0, !PT ;  /* 0xffff0000297f7812 */ /* 0x000fe400078ec0ff */
[C---:B------:R-:W-:Y:S01]  /*40b0*/  LOP3.LUT R126, R121.reuse, 0xffff0000, RZ, 0xc0, !PT ;  /* 0xffff0000797e7812 */ /* 0x040fe200078ec0ff */
[----:B------:R-:W-:Y:S01]  /*40c0*/  IMAD.U32 R121, R121, 0x10000, RZ ;  /* 0x0001000079797824 */ /* 0x000fe200078e00ff */
[----:B------:R-:W-:Y:S02]  /*40d0*/  PRMT R95, R172, 0x5432, R120 ;  /* 0x00005432ac5f7816 */ /* 0x000fe40000000078 */
[----:B------:R-:W-:Y:S01]  /*40e0*/  LOP3.LUT R41, R94, 0xffff0000, RZ, 0xc0, !PT ;  /* 0xffff00005e297812 */ /* 0x000fe200078ec0ff */
[----:B------:R-:W-:Y:S01]  /*40f0*/  FMUL.FTZ R120, R127, R126 ;  /* 0x0000007e7f787220 */ /* 0x000fe20000410000 */
[----:B------:R-:W-:Y:S01]  /*4100*/  PRMT R124, R170, 0x5432, R124 ;  /* 0x00005432aa7c7816 */ /* 0x000fe2000000007c */
[----:B------:R-:W-:Y:S02]  /*4110*/  IMAD.U32 R94, R94, 0x10000, RZ ;  /* 0x000100005e5e7824 */ /* 0x000fe400078e00ff */
[-C--:B------:R-:W-:Y:S01]  /*4120*/  FFMA.FTZ R120, R125, R41.reuse, -R120 ;  /* 0x000000297d787223 */ /* 0x080fe20000010878 */
[----:B------:R-:W-:Y:S01]  /*4130*/  FMUL.FTZ R41, R127, R41 ;  /* 0x000000297f297220 */ /* 0x000fe20000410000 */
[C---:B------:R-:W-:Y:S01]  /*4140*/  IMAD.U32 R127, R124.reuse, 0x10000, RZ ;  /* 0x000100007c7f7824 */ /* 0x040fe200078e00ff */
[----:B------:R-:W-:-:S02]  /*4150*/  LOP3.LUT R124, R124, 0xffff0000, RZ, 0xc0, !PT ;  /* 0xffff00007c7c7812 */ /* 0x000fc400078ec0ff */
        /* <DEDUP_REMOVED lines=28> */
.L_x_452:
[----:B------:R-:W-:Y:S05]  /*4320*/  BSYNC B3 ;  /* 0x0000000000037941 */ /* 0x000fea0003800000 */
.L_x_451:
[----:B--2---:R2:W-:Y:S02]  /*4330*/  STG.E.128 desc[UR56][R48.64+0x40], R40 ;  /* 0x0000402830007986 */ /* 0x0045e4000c101d38 */
.L_x_450:
[----:B------:R-:W-:Y:S05]  /*4340*/  BSYNC B2 ;  /* 0x0000000000027941 */ /* 0x000fea0003800000 */
.L_x_449:
[----:B------:R-:W-:Y:S01]  /*4350*/  ISETP.NE.AND P3, PT, R39, RZ, PT ;  /* 0x000000ff2700720c */ /* 0x000fe20003f65270 */
[----:B------:R-:W-:-:S12]  /*4360*/  BSSY B2, `(.L_x_453) ;  /* 0x0000037000027945 */ /* 0x000fd80003800000 */
[----:B------:R-:W-:Y:S05]  /*4370*/  @!P3 BRA `(.L_x_454) ;  /* 0x0000000000d4b947 */ /* 0x000fea0003800000 */
[----:B-12---:R1:W2:Y:S01]  /*4380*/  LDS.128 R40, [R47+0x4000] ;  /* 0x004000002f287984 */ /* 0x0062a20000000c00 */
        /* <DEDUP_REMOVED lines=50> */
.L_x_456:
[----:B------:R-:W-:Y:S05]  /*46b0*/  BSYNC B3 ;  /* 0x0000000000037941 */ /* 0x000fea0003800000 */
.L_x_455:
[----:B--2---:R3:W-:Y:S02]  /*46c0*/  STG.E.128 desc[UR56][R48.64+0x80], R40 ;  /* 0x0000802830007986 */ /* 0x0047e4000c101d38 */
.L_x_454:
[----:B------:R-:W-:Y:S05]  /*46d0*/  BSYNC B2 ;  /* 0x0000000000027941 */ /* 0x000fea0003800000 */
.L_x_453:
[----:B------:R-:W-:Y:S01]  /*46e0*/  ISETP.NE.AND P3, PT, R96, RZ, PT ;  /* 0x000000ff6000720c */ /* 0x000fe20003f65270 */
[----:B------:R-:W-:-:S12]  /*46f0*/  BSSY B2, `(.L_x_457) ;  /* 0x0000038000027945 */ /* 0x000fd80003800000 */
[----:B------:R-:W-:Y:S05]  /*4700*/  @!P3 BRA `(.L_x_458) ;  /* 0x0000000000d8b947 */ /* 0x000fea0003800000 */
[----:B-123--:R1:W2:Y:S01]  /*4710*/  LDS.128 R40, [R46+0x4000] ;  /* 0x004000002e287984 */ /* 0x00e2a20000000c00 */
[----:B------:R-:W-:Y:S01]  /*4720*/  ISETP.GE.AND P3, PT, R189, R117, PT ;  /* 0x00000075bd00720c */ /* 0x000fe20003f66270 */
[----:B------:R-:W-:-:S12]  /*4730*/  BSSY B3, `(.L_x_459) ;  /* 0x0000032000037945 */ /* 0x000fd80003800000 */
[----:B-1----:R-:W-:Y:S05]  /*4740*/  @P3 BRA `(.L_x_460) ;  /* 0x0000000000c03947 */ /* 0x002fea0003800000 */
[--C-:B------:R-:W-:Y:S02]  /*4750*/  SHF.R.U64 R82, R82, 0x10, R83.reuse ;  /* 0x0000001052527819 */ /* 0x100fe40000001253 */
[----:B------:R-:W-:Y:S02]  /*4760*/  SHF.R.U32.HI R86, RZ, 0x10, R83 ;  /* 0x00000010ff567819 */ /* 0x000fe40000011653 */
[--C-:B------:R-:W-:Y:S02]  /*4770*/  SHF.R.U64 R83, R84, 0x10, R85.reuse ;  /* 0x0000001054537819 */ /* 0x100fe40000001255 */
[----:B------:R-:W-:Y:S02]  /*4780*/  SHF.R.U32.HI R87, RZ, 0x10, R85 ;  /* 0x00000010ff577819 */ /* 0x000fe40000011655 */
[----:B------:R-:W-:Y:S01]  /*4790*/  PRMT R85, R168, 0x5410, R83 ;  /* 0x00005410a8557816 */ /* 0x000fe20000000053 */
[----:B--2---:R-:W-:Y:S01]  /*47a0*/  IMAD.U32 R83, R41, 0x10000, RZ ;  /* 0x0001000029537824 */ /* 0x004fe200078e00ff */
[----:B------:R-:W-:-:S02]  /*47b0*/  PRMT R82, R166, 0x5432, R82 ;  /* 0x00005432a6527816 */ /* 0x000fc40000000052 */
[----:B------:R-:W-:Y:S02]  /*47c0*/  LOP3.LUT R94, R41, 0xffff0000, RZ, 0xc0, !PT ;  /* 0xffff0000295e7812 */ /* 0x000fe400078ec0ff */
[C---:B------:R-:W-:Y:S01]  /*47d0*/  LOP3.LUT R92, R85.reuse, 0xffff0000, RZ, 0xc0, !PT ;  /* 0xffff0000555c7812 */ /* 0x040fe200078ec0ff */
[----:B------:R-:W-:Y:S01]  /*47e0*/  IMAD.U32 R85, R85, 0x10000, RZ ;  /* 0x0001000055557824 */ /* 0x000fe200078e00ff */
[C---:B------:R-:W-:Y:S01]  /*47f0*/  LOP3.LUT R84, R82.reuse, 0xffff0000, RZ, 0xc0, !PT ;  /* 0xffff000052547812 */ /* 0x040fe200078ec0ff */
[----:B------:R-:W-:Y:S02]  /*4800*/  IMAD.U32 R82, R82, 0x10000, RZ ;  /* 0x0001000052527824 */ /* 0x000fe400078e00ff */
[C---:B------:R-:W-:Y:S02]  /*4810*/  FMUL.FTZ R93, R94.reuse, R92 ;  /* 0x0000005c5e5d7220 */ /* 0x040fe40000410000 */
[-C--:B------:R-:W-:Y:S02]  /*4820*/  FMUL.FTZ R41, R94, R84.reuse ;  /* 0x000000545e297220 */ /* 0x080fe40000410000 */
[----:B------:R-:W-:-:S02]  /*4830*/  FFMA.FTZ R84, R83, R84, -R93 ;  /* 0x0000005453547223 */ /* 0x000fc4000001085d */
[----:B------:R-:W-:Y:S01]  /*4840*/  FFMA.FTZ R83, R83, R92, R41 ;  /* 0x0000005c53537223 */ /* 0x000fe20000010029 */
[----:B------:R-:W-:Y:S02]  /*4850*/  PRMT R41, R166, 0x5410, R86 ;  /* 0x00005410a6297816 */ /* 0x000fe40000000056 */
[----:B------:R-:W-:Y:S02]  /*4860*/  PRMT R86, R167, 0x5410, R87 ;  /* 0x00005410a7567816 */ /* 0x000fe40000000057 */
[----:B------:R-:W-:Y:S01]  /*4870*/  LOP3.LUT R92, R42, 0xffff0000, RZ, 0xc0, !PT ;  /* 0xffff00002a5c7812 */ /* 0x000fe200078ec0ff */
[C---:B------:R-:W-:Y:S01]  /*4880*/  IMAD.U32 R93, R41.reuse, 0x10000, RZ ;  /* 0x00010000295d7824 */ /* 0x040fe200078e00ff */
[----:B------:R-:W-:Y:S01]  /*4890*/  LOP3.LUT R41, R41, 0xffff0000, RZ, 0xc0, !PT ;  /* 0xffff000029297812 */ /* 0x000fe200078ec0ff */
        /* <DEDUP_REMOVED lines=14> */
[C---:B------:R-:W-:Y:S01]  /*4980*/  LOP3.LUT R41, R40.reuse, 0xffff0000, RZ, 0xc0, !PT ;  /* 0xffff000028297812 */ /* 0x040fe200078ec0ff */
[----:B------:R-:W-:Y:S01]  /*4990*/  FFMA.FTZ R42, R43, R86, R42 ;  /* 0x000000562b2a7223 */ /* 0x000fe2000001002a */
[----:B------:R-:W-:-:S03]  /*49a0*/  IMAD.U32 R40, R40, 0x10000, RZ ;  /* 0x0001000028287824 */ /* 0x000fc600078e00ff */
[C---:B------:R-:W-:Y:S01]  /*49b0*/  FMUL.FTZ R43, R41.reuse, R85 ;  /* 0x00000055292b7220 */ /* 0x040fe20000410000 */
[-C--:B------:R-:W-:Y:S01]  /*49c0*/  FMUL.FTZ R41, R41, R82.reuse ;  /* 0x0000005229297220 */ /* 0x080fe20000410000 */
[----:B------:R-:W-:Y:S02]  /*49d0*/  F2FP.BF16.F32.PACK_AB R42, R42, R87 ;  /* 0x000000572a2a723e */ /* 0x000fe400000010ff */
[C---:B------:R-:W-:Y:S01]  /*49e0*/  FFMA.FTZ R43, R40.reuse, R82, -R43 ;  /* 0x00000052282b7223 */ /* 0x040fe2000001082b */
[----:B------:R-:W-:-:S05]  /*49f0*/  FFMA.FTZ R41, R40, R85, R41 ;  /* 0x0000005528297223 */ /* 0x000fca0000010029 */
[----:B------:R-:W-:Y:S01]  /*4a00*/  F2FP.BF16.F32.PACK_AB R41, R41, R43 ;  /* 0x0000002b2929723e */ /* 0x000fe200000010ff */
[----:B------:R-:W-:Y:S02]  /*4a10*/  IMAD.MOV.U32 R43, RZ, RZ, R42 ;  /* 0x000000ffff2b7224 */ /* 0x000fe400078e002a */
[----:B------:R-:W-:Y:S02]  /*4a20*/  IMAD.MOV.U32 R42, RZ, RZ, R92 ;  /* 0x000000ffff2a7224 */ /* 0x000fe400078e005c */
[----:B------:R-:W-:Y:S02]  /*4a30*/  IMAD.MOV.U32 R40, RZ, RZ, R41 ;  /* 0x000000ffff287224 */ /* 0x000fe400078e0029 */
[----:B------:R-:W-:-:S07]  /*4a40*/  IMAD.MOV.U32 R41, RZ, RZ, R83 ;  /* 0x000000ffff297224 */ /* 0x000fce00078e0053 */
.L_x_460:
[----:B------:R-:W-:Y:S05]  /*4a50*/  BSYNC B3 ;  /* 0x0000000000037941 */ /* 0x000fea0003800000 */
.L_x_459:
[----:B--2---:R4:W-:Y:S02]  /*4a60*/  STG.E.128 desc[UR56][R48.64+0xc0], R40 ;  /* 0x0000c02830007986 */ /* 0x0049e4000c101d38 */
.L_x_458:
[----:B------:R-:W-:Y:S05]  /*4a70*/  BSYNC B2 ;  /* 0x0000000000027941 */ /* 0x000fea0003800000 */
.L_x_457:
[----:B------:R-:W-:Y:S01]  /*4a80*/  ISETP.NE.AND P3, PT, R97, RZ, PT ;  /* 0x000000ff6100720c */ /* 0x000fe20003f65270 */
[----:B------:R-:W-:-:S12]  /*4a90*/  BSSY B2, `(.L_x_461) ;  /* 0x0000038000027945 */ /* 0x000fd80003800000 */
[----:B------:R-:W-:Y:S05]  /*4aa0*/  @!P3 BRA `(.L_x_462) ;  /* 0x0000000000d8b947 */ /* 0x000fea0003800000 */
[----:B-1234-:R1:W2:Y:S01]  /*4ab0*/  LDS.128 R40, [R47+0x8000] ;  /* 0x008000002f287984 */ /* 0x01e2a20000000c00 */
        /* <DEDUP_REMOVED lines=16> */
[-C--:B------:R-:W-:Y:S01]  /*4bc0*/  FMUL.FTZ R41, R86, R80.reuse ;  /* 0x0000005056297220 */ /* 0x080fe20000410000 */
[C---:B------:R-:W-:Y:S01]  /*4bd0*/  LOP3.LUT R86, R42.reuse, 0xffff0000, RZ, 0xc0, !PT ;  /* 0xffff00002a567812 */ /* 0x040fe200078ec0ff */
[----:B------:R-:W-:Y:S01]  /*4be0*/  FFMA.FTZ R80, R79, R80, -R85 ;  /* 0x000000504f507223 */ /* 0x000fe20000010855 */
[----:B------:R-:W-:-:S02]  /*4bf0*/  IMAD.U32 R42, R42, 0x10000, RZ ;  /* 0x000100002a2a7824 */ /* 0x000fc400078e00ff */
[----:B------:R-:W-:Y:S01]  /*4c00*/  FFMA.FTZ R79, R79, R84, R41 ;  /* 0x000000544f4f7223 */ /* 0x000fe20000010029 */
[C---:B------:R-:W-:Y:S02]  /*4c10*/  PRMT R41, R164.reuse, 0x5432, R82 ;  /* 0x00005432a4297816 */ /* 0x040fe40000000052 */
[----:B------:R-:W-:Y:S02]  /*4c20*/  PRMT R82, R164, 0x5410, R83 ;  /* 0x00005410a4527816 */ /* 0x000fe40000000053 */
[----:B------:R-:W-:Y:S01]  /*4c30*/  F2FP.BF16.F32.PACK_AB R79, R79, R80 ;  /* 0x000000504f4f723e */ /* 0x000fe200000010ff */
[C---:B------:R-:W-:Y:S01]  /*4c40*/  IMAD.U32 R84, R41.reuse, 0x10000, RZ ;  /* 0x0001000029547824 */ /* 0x040fe200078e00ff */
[----:B------:R-:W-:Y:S01]  /*4c50*/  LOP3.LUT R41, R41, 0xffff0000, RZ, 0xc0, !PT ;  /* 0xffff000029297812 */ /* 0x000fe200078ec0ff */
[C---:B------:R-:W-:Y:S01]  /*4c60*/  IMAD.U32 R83, R82.reuse, 0x10000, RZ ;  /* 0x0001000052537824 */ /* 0x040fe200078e00ff */
[----:B------:R-:W-:-:S03]  /*4c70*/  LOP3.LUT R82, R82, 0xffff0000, RZ, 0xc0, !PT ;  /* 0xffff000052527812 */ /* 0x000fc600078ec0ff */
        /* <DEDUP_REMOVED lines=23> */
.L_x_464:
[----:B------:R-:W-:Y:S05]  /*4df0*/  BSYNC B3 ;  /* 0x0000000000037941 */ /* 0x000fea0003800000 */
.L_x_463:
[----:B--2---:R1:W-:Y:S02]  /*4e00*/  STG.E.128 desc[UR56][R48.64+0x100], R40 ;  /* 0x0001002830007986 */ /* 0x0043e4000c101d38 */
.L_x_462:
[----:B------:R-:W-:Y:S05]  /*4e10*/  BSYNC B2 ;  /* 0x0000000000027941 */ /* 0x000fea0003800000 */
.L_x_461:
[----:B------:R-:W-:-:S13]  /*4e20*/  ISETP.NE.AND P3, PT, R98, RZ, PT ;  /* 0x000000ff6200720c */ /* 0x000fda0003f65270 */
[----:B------:R-:W-:Y:S05]  /*4e30*/  @!P3 BRA `(.L_x_444) ;  /* 0x0000000000d4b947 */ /* 0x000fea0003800000 */
[----:B-1234-:R1:W2:Y:S01]  /*4e40*/  LDS.128 R40, [R46+0x8000] ;  /* 0x008000002e287984 */ /* 0x01e2a20000000c00 */
[----:B------:R-:W-:Y:S01]  /*4e50*/  ISETP.GE.AND P3, PT, R190, R117, PT ;  /* 0x00000075be00720c */ /* 0x000fe20003f66270 */
[----:B------:R-:W-:-:S12]  /*4e60*/  BSSY B2, `(.L_x_465) ;  /* 0x0000031000027945 */ /* 0x000fd80003800000 */
[----:B-1----:R-:W-:Y:S05]  /*4e70*/  @P3 BRA `(.L_x_466) ;  /* 0x0000000000bc3947 */ /* 0x002fea0003800000 */
[----:B------:R-:W-:Y:S02]  /*4e80*/  SHF.R.U64 R78, R74, 0x10, R75 ;  /* 0x000000104a4e7819 */ /* 0x000fe4000000124b */
[--C-:B------:R-:W-:Y:S02]  /*4e90*/  SHF.R.U64 R74, R76, 0x10, R77.reuse ;  /* 0x000000104c4a7819 */ /* 0x100fe4000000124d */
[----:B------:R-:W-:Y:S02]  /*4ea0*/  PRMT R78, R162, 0x5432, R78 ;  /* 0x00005432a24e7816 */ /* 0x000fe4000000004e */
[----:B------:R-:W-:Y:S02]  /*4eb0*/  PRMT R74, R161, 0x5432, R74 ;  /* 0x00005432a14a7816 */ /* 0x000fe4000000004a */
[----:B------:R-:W-:Y:S02]  /*4ec0*/  SHF.R.U32.HI R76, RZ, 0x10, R77 ;  /* 0x00000010ff4c7819 */ /* 0x000fe4000001164d */
[C---:B--2---:R-:W-:Y:S01]  /*4ed0*/  LOP3.LUT R81, R41.reuse, 0xffff0000, RZ, 0xc0, !PT ;  /* 0xffff000029517812 */ /* 0x044fe200078ec0ff */
[----:B------:R-:W-:Y:S01]  /*4ee0*/  IMAD.U32 R41, R41, 0x10000, RZ ;  /* 0x0001000029297824 */ /* 0x000fe200078e00ff */
[C---:B------:R-:W-:Y:S01]  /*4ef0*/  LOP3.LUT R77, R74.reuse, 0xffff0000, RZ, 0xc0, !PT ;  /* 0xffff00004a4d7812 */ /* 0x040fe200078ec0ff */
[----:B------:R-:W-:Y:S01]  /*4f00*/  IMAD.U32 R74, R74, 0x10000, RZ ;  /* 0x000100004a4a7824 */ /* 0x000fe200078e00ff */
[C---:B------:R-:W-:Y:S01]  /*4f10*/  LOP3.LUT R79, R78.reuse, 0xffff0000, RZ, 0xc0, !PT ;  /* 0xffff00004e4f7812 */ /* 0x040fe200078ec0ff */
[----:B------:R-:W-:Y:S01]  /*4f20*/  IMAD.U32 R78, R78, 0x10000, RZ ;  /* 0x000100004e4e7824 */ /* 0x000fe200078e00ff */
[----:B------:R-:W-:Y:S01]  /*4f30*/  SHF.R.U32.HI R75, RZ, 0x10, R75 ;  /* 0x00000010ff4b7819 */ /* 0x000fe2000001164b */
[----:B------:R-:W-:Y:S01]  /*4f40*/  FMUL.FTZ R80, R81, R77 ;  /* 0x0000004d51507220 */ /* 0x000fe20000410000 */
[----:B------:R-:W-:Y:S01]  /*4f50*/  PRMT R76, R161, 0x5410, R76 ;  /* 0x00005410a14c7816 */ /* 0x000fe2000000004c */
[-C--:B------:R-:W-:Y:S01]  /*4f60*/  FMUL.FTZ R81, R81, R79.reuse ;  /* 0x0000004f51517220 */ /* 0x080fe20000410000 */
[----:B------:R-:W-:Y:S01]  /*4f70*/  PRMT R75, R162, 0x5410, R75 ;  /* 0x00005410a24b7816 */ /* 0x000fe2000000004b */
[C---:B------:R-:W-:Y:S01]  /*4f80*/  FFMA.FTZ R80, R41.reuse, R79, -R80 ;  /* 0x0000004f29507223 */ /* 0x040fe20000010850 */
[----:B------:R-:W-:Y:S01]  /*4f90*/  LOP3.LUT R82, R42, 0xffff0000, RZ, 0xc0, !PT ;  /* 0xffff00002a527812 */ /* 0x000fe200078ec0ff */
[----:B------:R-:W-:Y:S01]  /*4fa0*/  FFMA.FTZ R81, R41, R77, R81 ;  /* 0x0000004d29517223 */ /* 0x000fe20000010051 */
[C---:B------:R-:W-:Y:S01]  /*4fb0*/  IMAD.U32 R77, R76.reuse, 0x10000, RZ ;  /* 0x000100004c4d7824 */ /* 0x040fe200078e00ff */
[----:B------:R-:W-:Y:S01]  /*4fc0*/  LOP3.LUT R76, R76, 0xffff0000, RZ, 0xc0, !PT ;  /* 0xffff00004c4c7812 */ /* 0x000fe200078ec0ff */
[C---:B------:R-:W-:Y:S01]  /*4fd0*/  IMAD.U32 R79, R75.reuse, 0x10000, RZ ;  /* 0x000100004b4f7824 */ /* 0x040fe200078e00ff */
[----:B------:R-:W-:Y:S01]  /*4fe0*/  LOP3.LUT R75, R75, 0xffff0000, RZ, 0xc0, !PT ;  /* 0xffff00004b4b7812 */ /* 0x000fe200078ec0ff */
[----:B------:R-:W-:-:S02]  /*4ff0*/  IMAD.U32 R41, R42, 0x10000, RZ ;  /* 0x000100002a297824 */ /* 0x000fc400078e00ff */
[C---:B------:R-:W-:Y:S01]  /*5000*/  FMUL.FTZ R42, R82.reuse, R77 ;  /* 0x0000004d522a7220 */ /* 0x040fe20000410000 */
[-C--:B------:R-:W-:Y:S01]  /*5010*/  FMUL.FTZ R82, R82, R79.reuse ;  /* 0x0000004f52527220 */ /* 0x080fe20000410000 */
[----:B------:R-:W-:Y:S02]  /*5020*/  F2FP.BF16.F32.PACK_AB R80, R81, R80 ;  /* 0x000000505150723e */ /* 0x000fe400000010ff */
        /* <DEDUP_REMOVED lines=20> */
.L_x_466:
[----:B------:R-:W-:Y:S05]  /*5170*/  BSYNC B2 ;  /* 0x0000000000027941 */ /* 0x000fea0003800000 */
.L_x_465:
[----:B--2---:R1:W-:Y:S02]  /*5180*/  STG.E.128 desc[UR56][R48.64+0x140], R40 ;  /* 0x0001402830007986 */ /* 0x0043e4000c101d38 */
.L_x_444:
[----:B------:R-:W-:Y:S05]  /*5190*/  BSYNC B1 ;  /* 0x0000000000017941 */ /* 0x000fea0003800000 */
.L_x_443:
[----:B------:R-:W-:Y:S05]  /*51a0*/  @P4 BRA `(.L_x_467) ;  /* 0x0000005400804947 */ /* 0x000fea0003800000 */
[----:B------:R-:W-:Y:S01]  /*51b0*/  ISETP.NE.AND P3, PT, R34, RZ, PT ;  /* 0x000000ff2200720c */ /* 0x000fe20003f65270 */
[----:B------:R-:W-:-:S12]  /*51c0*/  BSSY B1, `(.L_x_468) ;  /* 0x0000035000017945 */ /* 0x000fd80003800000 */
[----:B------:R-:W-:Y:S05]  /*51d0*/  @!P3 BRA `(.L_x_469) ;  /* 0x0000000000ccb947 */ /* 0x000fea0003800000 */
[----:B-1234-:R1:W2:Y:S01]  /*51e0*/  LDS.128 R40, [R47+0x2000] ;  /* 0x002000002f287984 */ /* 0x01e2a20000000c00 */
[----:B------:R-:W-:Y:S01]  /*51f0*/  ISETP.GE.AND P3, PT, R22, R117, PT ;  /* 0x000000751600720c */ /* 0x000fe20003f66270 */
[----:B------:R-:W-:-:S12]  /*5200*/  BSSY B2, `(.L_x_470) ;  /* 0x000002f000027945 */ /* 0x000fd80003800000 */
[----:B-1----:R-:W-:Y:S05]  /*5210*/  @P3 BRA `(.L_x_471) ;  /* 0x0000000000b43947 */ /* 0x002fea0003800000 */
[----:B------:R-:W-:Y:S01]  /*5220*/  SHF.R.U64 R49, R72, 0x10, R73 ;  /* 0x0000001048317819 */ /* 0x000fe20000001249 */
[----:B--2---:R-:W-:Y:S01]  /*5230*/  IMAD.U32 R72, R42, 0x10000, RZ ;  /* 0x000100002a487824 */ /* 0x004fe200078e00ff */
[----:B------:R-:W-:Y:S01]  /*5240*/  SHF.R.U64 R48, R70, 0x10, R71 ;  /* 0x0000001046307819 */ /* 0x000fe20000001247 */
[----:B------:R-:W-:Y:S01]  /*5250*/  IMAD.U32 R75, R40, 0x10000, RZ ;  /* 0x00010000284b7824 */ /* 0x000fe200078e00ff */
[----:B------:R-:W-:Y:S02]  /*5260*/  SHF.R.U32.HI R73, RZ, 0x10, R73 ;  /* 0x00000010ff497819 */ /* 0x000fe40000011649 */
[----:B------:R-:W-:Y:S02]  /*5270*/  SHF.R.U32.HI R70, RZ, 0x10, R71 ;  /* 0x00000010ff467819 */ /* 0x000fe40000011647 */
[C---:B------:R-:W-:Y:S02]  /*5280*/  PRMT R49, R163.reuse, 0x5410, R49 ;  /* 0x00005410a3317816 */ /* 0x040fe40000000031 */
[----:B------:R-:W-:Y:S01]  /*5290*/  PRMT R163, R163, 0x5432, R73 ;  /* 0x00005432a3a37816 */ /* 0x000fe20000000049 */
[----:B------:R-:W-:Y:S01]  /*52a0*/  IMAD.U32 R73, R41, 0x10000, RZ ;  /* 0x0001000029497824 */ /* 0x000fe200078e00ff */
[----:B------:R-:W-:-:S02]  /*52b0*/  PRMT R48, R159, 0x5432, R48 ;  /* 0x000054329f307816 */ /* 0x000fc40000000030 */
[----:B------:R-:W-:Y:S01]  /*52c0*/  PRMT R70, R160, 0x5410, R70 ;  /* 0x00005410a0467816 */ /* 0x000fe20000000046 */
[----:B------:R-:W-:Y:S01]  /*52d0*/  IMAD.U32 R76, R163, 0x10000, RZ ;  /* 0x00010000a34c7824 */ /* 0x000fe200078e00ff */
[----:B------:R-:W-:Y:S02]  /*52e0*/  LOP3.LUT R79, R41, 0xffff0000, RZ, 0xc0, !PT ;  /* 0xffff0000294f7812 */ /* 0x000fe400078ec0ff */
[----:B------:R-:W-:Y:S01]  /*52f0*/  LOP3.LUT R42, R42, 0xffff0000, RZ, 0xc0, !PT ;  /* 0xffff00002a2a7812 */ /* 0x000fe200078ec0ff */
[----:B------:R-:W-:Y:S01]  /*5300*/  IMAD.U32 R77, R70, 0x10000, RZ ;  /* 0x00010000464d7824 */ /* 0x000fe200078e00ff */
[C---:B------:R-:W-:Y:S01]  /*5310*/  LOP3.LUT R41, R49.reuse, 0xffff0000, RZ, 0xc0, !PT ;  /* 0xffff000031297812 */ /* 0x040fe200078ec0ff */
[----:B------:R-:W-:Y:S01]  /*5320*/  IMAD.U32 R49, R49, 0x10000, RZ ;  /* 0x0001000031317824 */ /* 0x000fe200078e00ff */
[----:B------:R-:W-:Y:S01]  /*5330*/  LOP3.LUT R74, R48, 0xffff0000, RZ, 0xc0, !PT ;  /* 0xffff0000304a7812 */ /* 0x000fe200078ec0ff */
[C---:B------:R-:W-:Y:S01]  /*5340*/  FMUL.FTZ R80, R42.reuse, R76 ;  /* 0x0000004c2a507220 */ /* 0x040fe20000410000 */
[----:B------:R-:W-:Y:S01]  /*5350*/  LOP3.LUT R71, R43, 0xffff0000, RZ, 0xc0, !PT ;  /* 0xffff00002b477812 */ /* 0x000fe200078ec0ff */
[C---:B------:R-:W-:Y:S01]  /*5360*/  FMUL.FTZ R78, R79.reuse, R41 ;  /* 0x000000294f4e7220 */ /* 0x040fe20000410000 */
[----:B------:R-:W-:Y:S01]  /*5370*/  FMUL.FTZ R42, R42, R77 ;  /* 0x0000004d2a2a7220 */ /* 0x000fe20000410000 */
[----:B------:R-:W-:Y:S01]  /*5380*/  FMUL.FTZ R79, R79, R74 ;  /* 0x0000004a4f4f7220 */ /* 0x000fe20000410000 */
[----:B------:R-:W-:Y:S01]  /*5390*/  LOP3.LUT R163, R163, 0xffff0000, RZ, 0xc0, !PT ;  /* 0xffff0000a3a37812 */ /* 0x000fe200078ec0ff */
[----:B------:R-:W-:Y:S01]  /*53a0*/  IMAD.U32 R48, R48, 0x10000, RZ ;  /* 0x0001000030307824 */ /* 0x000fe200078e00ff */
[----:B------:R-:W-:Y:S01]  /*53b0*/  LOP3.LUT R70, R70, 0xffff0000, RZ, 0xc0, !PT ;  /* 0xffff000046467812 */ /* 0x000fe200078ec0ff */
[----:B------:R-:W-:Y:S01]  /*53c0*/  FFMA.FTZ R79, R73, R41, R79 ;  /* 0x00000029494f7223 */ /* 0x000fe2000001004f */
[----:B------:R-:W-:Y:S01]  /*53d0*/  LOP3.LUT R40, R40, 0xffff0000, RZ, 0xc0, !PT ;  /* 0xffff000028287812 */ /* 0x000fe200078ec0ff */
[C---:B------:R-:W-:Y:S01]  /*53e0*/  FFMA.FTZ R80, R72.reuse, R77, -R80 ;  /* 0x0000004d48507223 */ /* 0x040fe20000010850 */
[----:B------:R-:W-:Y:S01]  /*53f0*/  FFMA.FTZ R42, R72, R76, R42 ;  /* 0x0000004c482a7223 */ /* 0x000fe2000001002a */
[C---:B------:R-:W-:Y:S01]  /*5400*/  FMUL.FTZ R41, R71.reuse, R163 ;  /* 0x000000a347297220 */ /* 0x040fe20000410000 */
[----:B------:R-:W-:Y:S01]  /*5410*/  FMUL.FTZ R72, R71, R70 ;  /* 0x0000004647487220 */ /* 0x000fe20000410000 */
[----:B------:R-:W-:-:S02]  /*5420*/  IMAD.U32 R43, R43, 0x10000, RZ ;  /* 0x000100002b2b7824 */ /* 0x000fc400078e00ff */
[----:B------:R-:W-:Y:S01]  /*5430*/  FFMA.FTZ R78, R73, R74, -R78 ;  /* 0x0000004a494e7223 */ /* 0x000fe2000001084e */
[C---:B------:R-:W-:Y:S01]  /*5440*/  FMUL.FTZ R71, R40.reuse, R49 ;  /* 0x0000003128477220 */ /* 0x040fe20000410000 */
[----:B------:R-:W-:Y:S01]  /*5450*/  FMUL.FTZ R40, R40, R48 ;  /* 0x0000003028287220 */ /* 0x000fe20000410000 */
[C---:B------:R-:W-:Y:S01]  /*5460*/  FFMA.FTZ R41, R43.reuse, R70, -R41 ;  /* 0x000000462b297223 */ /* 0x040fe20000010829 */
[----:B------:R-:W-:Y:S01]  /*5470*/  FFMA.FTZ R72, R43, R163, R72 ;  /* 0x000000a32b487223 */ /* 0x000fe20000010048 */
[C---:B------:R-:W-:Y:S01]  /*5480*/  FFMA.FTZ R71, R75.reuse, R48, -R71 ;  /* 0x000000304b477223 */ /* 0x040fe20000010847 */
[----:B------:R-:W-:Y:S01]  /*5490*/  FFMA.FTZ R40, R75, R49, R40 ;  /* 0x000000314b287223 */ /* 0x000fe20000010028 */
[----:B------:R-:W-:Y:S02]  /*54a0*/  F2FP.BF16.F32.PACK_AB R78, R79, R78 ;  /* 0x0000004e4f4e723e */ /* 0x000fe400000010ff */
[----:B------:R-:W-:Y:S02]  /*54b0*/  F2FP.BF16.F32.PACK_AB R43, R72, R41 ;  /* 0x00000029482b723e */ /* 0x000fe400000010ff */
[----:B------:R-:W-:Y:S01]  /*54c0*/  F2FP.BF16.F32.PACK_AB R42, R42, R80 ;  /* 0x000000502a2a723e */ /* 0x000fe200000010ff */
[----:B------:R-:W-:Y:S01]  /*54d0*/  IMAD.MOV.U32 R41, RZ, RZ, R78 ;  /* 0x000000ffff297224 */ /* 0x000fe200078e004e */
[----:B------:R-:W-:-:S07]  /*54e0*/  F2FP.BF16.F32.PACK_AB R40, R40, R71 ;  /* 0x000000472828723e */ /* 0x000fce00000010ff */
.L_x_471:
[----:B------:R-:W-:Y:S05]  /*54f0*/  BSYNC B2 ;  /* 0x0000000000027941 */ /* 0x000fea0003800000 */
.L_x_470:
[----:B--2---:R1:W-:Y:S02]  /*5500*/  STG.E.128 desc[UR56][R44.64], R40 ;  /* 0x000000282c007986 */ /* 0x0043e4000c101d38 */
.L_x_469:
[----:B------:R-:W-:Y:S05]  /*5510*/  BSYNC B1 ;  /* 0x0000000000017941 */ /* 0x000fea0003800000 */
.L_x_468:
        /* <DEDUP_REMOVED lines=12> */
[----:B------:R-:W-:Y:S02]  /*55e0*/  PRMT R49, R159, 0x5410, R49 ;  /* 0x000054109f317816 */ /* 0x000fe40000000031 */
[----:B------:R-:W-:Y:S02]  /*55f0*/  PRMT R48, R158, 0x5410, R48 ;  /* 0x000054109e307816 */ /* 0x000fe40000000030 */
[----:B------:R-:W-:-:S02]  /*5600*/  SHF.R.U32.HI R66, RZ, 0x10, R67 ;  /* 0x00000010ff427819 */ /* 0x000fc40000011643 */
[----:B------:R-:W-:Y:S01]  /*5610*/  PRMT R160, R160, 0x5432, R69 ;  /* 0x00005432a0a07816 */ /* 0x000fe20000000045 */
[C---:B------:R-:W-:Y:S01]  /*5620*/  IMAD.U32 R69, R41.reuse, 0x10000, RZ ;  /* 0x0001000029457824 */ /* 0x040fe200078e00ff */
[----:B------:R-:W-:Y:S02]  /*5630*/  LOP3.LUT R75, R41, 0xffff0000, RZ, 0xc0, !PT ;  /* 0xffff0000294b7812 */ /* 0x000fe400078ec0ff */
[C---:B------:R-:W-:Y:S01]  /*5640*/  LOP3.LUT R41, R49.reuse, 0xffff0000, RZ, 0xc0, !PT ;  /* 0xffff000031297812 */ /* 0x040fe200078ec0ff */
[----:B------:R-:W-:Y:S01]  /*5650*/  IMAD.U32 R72, R160, 0x10000, RZ ;  /* 0x00010000a0487824 */ /* 0x000fe200078e00ff */
[----:B------:R-:W-:Y:S01]  /*5660*/  LOP3.LUT R70, R48, 0xffff0000, RZ, 0xc0, !PT ;  /* 0xffff000030467812 */ /* 0x000fe200078ec0ff */
[----:B------:R-:W-:Y:S01]  /*5670*/  IMAD.U32 R49, R49, 0x10000, RZ ;  /* 0x0001000031317824 */ /* 0x000fe200078e00ff */
[----:B------:R-:W-:Y:S01]  /*5680*/  PRMT R66, R158, 0x5432, R66 ;  /* 0x000054329e427816 */ /* 0x000fe20000000042 */
[CC--:B------:R-:W-:Y:S01]  /*5690*/  FMUL.FTZ R74, R75.reuse, R41.reuse ;  /* 0x000000294b4a7220 */ /* 0x0c0fe20000410000 */
[----:B------:R-:W-:Y:S01]  /*56a0*/  LOP3.LUT R42, R42, 0xffff0000, RZ, 0xc0, !PT ;  /* 0xffff00002a2a7812 */ /* 0x000fe200078ec0ff */
[----:B------:R-:W-:Y:S01]  /*56b0*/  FMUL.FTZ R75, R75, R70 ;  /* 0x000000464b4b7220 */ /* 0x000fe20000410000 */
[----:B------:R-:W-:Y:S01]  /*56c0*/  LOP3.LUT R67, R43, 0xffff0000, RZ, 0xc0, !PT ;  /* 0xffff00002b437812 */ /* 0x000fe200078ec0ff */
[----:B------:R-:W-:Y:S01]  /*56d0*/  IMAD.U32 R73, R66, 0x10000, RZ ;  /* 0x0001000042497824 */ /* 0x000fe200078e00ff */
[----:B------:R-:W-:Y:S01]  /*56e0*/  LOP3.LUT R160, R160, 0xffff0000, RZ, 0xc0, !PT ;  /* 0xffff0000a0a07812 */ /* 0x000fe200078ec0ff */
[----:B------:R-:W-:Y:S01]  /*56f0*/  FFMA.FTZ R75, R69, R41, R75 ;  /* 0x00000029454b7223 */ /* 0x000fe2000001004b */
[----:B------:R-:W-:Y:S01]  /*5700*/  LOP3.LUT R66, R66, 0xffff0000, RZ, 0xc0, !PT ;  /* 0xffff000042427812 */ /* 0x000fe200078ec0ff */
[----:B------:R-:W-:Y:S01]  /*5710*/  FMUL.FTZ R76, R42, R72 ;  /* 0x000000482a4c7220 */ /* 0x000fe20000410000 */
[----:B------:R-:W-:Y:S01]  /*5720*/  LOP3.LUT R40, R40, 0xffff0000, RZ, 0xc0, !PT ;  /* 0xffff000028287812 */ /* 0x000fe200078ec0ff */
[----:B------:R-:W-:Y:S01]  /*5730*/  FMUL.FTZ R41, R42, R73 ;  /* 0x000000492a297220 */ /* 0x000fe20000410000 */
[----:B------:R-:W-:-:S02]  /*5740*/  IMAD.U32 R48, R48, 0x10000, RZ ;  /* 0x0001000030307824 */ /* 0x000fc400078e00ff */
[----:B------:R-:W-:Y:S01]  /*5750*/  FMUL.FTZ R42, R67, R160 ;  /* 0x000000a0432a7220 */ /* 0x000fe20000410000 */
[----:B------:R-:W-:Y:S02]  /*5760*/  IMAD.U32 R43, R43, 0x10000, RZ ;  /* 0x000100002b2b7824 */ /* 0x000fe400078e00ff */
[C---:B------:R-:W-:Y:S01]  /*5770*/  FFMA.FTZ R76, R68.reuse, R73, -R76 ;  /* 0x00000049444c7223 */ /* 0x040fe2000001084c */
[----:B------:R-:W-:Y:S01]  /*5780*/  FFMA.FTZ R41, R68, R72, R41 ;  /* 0x0000004844297223 */ /* 0x000fe20000010029 */
[----:B------:R-:W-:Y:S01]  /*5790*/  FMUL.FTZ R67, R67, R66 ;  /* 0x0000004243437220 */ /* 0x000fe20000410000 */
[----:B------:R-:W-:Y:S01]  /*57a0*/  FFMA.FTZ R74, R69, R70, -R74 ;  /* 0x00000046454a7223 */ /* 0x000fe2000001084a */
[CC--:B------:R-:W-:Y:S01]  /*57b0*/  FMUL.FTZ R68, R40.reuse, R49.reuse ;  /* 0x0000003128447220 */ /* 0x0c0fe20000410000 */
[----:B------:R-:W-:Y:S01]  /*57c0*/  FMUL.FTZ R40, R40, R48 ;  /* 0x0000003028287220 */ /* 0x000fe20000410000 */
[C---:B------:R-:W-:Y:S01]  /*57d0*/  FFMA.FTZ R42, R43.reuse, R66, -R42 ;  /* 0x000000422b2a7223 */ /* 0x040fe2000001082a */
[----:B------:R-:W-:Y:S01]  /*57e0*/  FFMA.FTZ R67, R43, R160, R67 ;  /* 0x000000a02b437223 */ /* 0x000fe20000010043 */
[C---:B------:R-:W-:Y:S01]  /*57f0*/  FFMA.FTZ R68, R71.reuse, R48, -R68 ;  /* 0x0000003047447223 */ /* 0x040fe20000010844 */
[----:B------:R-:W-:Y:S01]  /*5800*/  FFMA.FTZ R49, R71, R49, R40 ;  /* 0x0000003147317223 */ /* 0x000fe20000010028 */
[----:B------:R-:W-:-:S02]  /*5810*/  F2FP.BF16.F32.PACK_AB R74, R75, R74 ;  /* 0x0000004a4b4a723e */ /* 0x000fc400000010ff */
[----:B------:R-:W-:Y:S02]  /*5820*/  F2FP.BF16.F32.PACK_AB R43, R67, R42 ;  /* 0x0000002a432b723e */ /* 0x000fe400000010ff */
[----:B------:R-:W-:Y:S01]  /*5830*/  F2FP.BF16.F32.PACK_AB R42, R41, R76 ;  /* 0x0000004c292a723e */ /* 0x000fe200000010ff */
[----:B------:R-:W-:Y:S01]  /*5840*/  IMAD.MOV.U32 R41, RZ, RZ, R74 ;  /* 0x000000ffff297224 */ /* 0x000fe200078e004a */
[----:B------:R-:W-:-:S07]  /*5850*/  F2FP.BF16.F32.PACK_AB R40, R49, R68 ;  /* 0x000000443128723e */ /* 0x000fce00000010ff */
.L_x_475:
[----:B------:R-:W-:Y:S05]  /*5860*/  BSYNC B2 ;  /* 0x0000000000027941 */ /* 0x000fea0003800000 */
.L_x_474:
[----:B--2---:R1:W-:Y:S02]  /*5870*/  STG.E.128 desc[UR56][R44.64+0x40], R40 ;  /* 0x000040282c007986 */ /* 0x0043e4000c101d38 */
.L_x_473:
[----:B------:R-:W-:Y:S05]  /*5880*/  BSYNC B1 ;  /* 0x0000000000017941 */ /* 0x000fea0003800000 */
.L_x_472:
        /* <DEDUP_REMOVED lines=9> */
[----:B------:R-:W-:Y:S02]  /*5920*/  SHF.R.U64 R67, R62, 0x10, R63 ;  /* 0x000000103e437819 */ /* 0x000fe4000000123f */
[----:B------:R-:W-:Y:S02]  /*5930*/  SHF.R.U32.HI R66, RZ, 0x10, R65 ;  /* 0x00000010ff427819 */ /* 0x000fe40000011641 */
[----:B------:R-:W-:Y:S02]  /*5940*/  SHF.R.U32.HI R63, RZ, 0x10, R63 ;  /* 0x00000010ff3f7819 */ /* 0x000fe4000001163f */
[----:B------:R-:W-:Y:S02]  /*5950*/  PRMT R64, R157, 0x5410, R64 ;  /* 0x000054109d407816 */ /* 0x000fe40000000040 */
[----:B------:R-:W-:Y:S01]  /*5960*/  PRMT R62, R156, 0x5410, R67 ;  /* 0x000054109c3e7816 */ /* 0x000fe20000000043 */
[----:B------:R-:W-:Y:S01]  /*5970*/  IMAD.U32 R67, R41, 0x10000, RZ ;  /* 0x0001000029437824 */ /* 0x000fe200078e00ff */
[----:B------:R-:W-:-:S02]  /*5980*/  PRMT R157, R157, 0x5432, R66 ;  /* 0x000054329d9d7816 */ /* 0x000fc40000000042 */
[----:B------:R-:W-:Y:S02]  /*5990*/  PRMT R156, R156, 0x5432, R63 ;  /* 0x000054329c9c7816 */ /* 0x000fe4000000003f */
[----:B------:R-:W-:Y:S01]  /*59a0*/  LOP3.LUT R49, R42, 0xffff0000, RZ, 0xc0, !PT ;  /* 0xffff00002a317812 */ /* 0x000fe200078ec0ff */
[----:B------:R-:W-:Y:S01]  /*59b0*/  IMAD.U32 R63, R157, 0x10000, RZ ;  /* 0x000100009d3f7824 */ /* 0x000fe200078e00ff */
[----:B------:R-:W-:Y:S01]  /*59c0*/  LOP3.LUT R65, R41, 0xffff0000, RZ, 0xc0, !PT ;  /* 0xffff000029417812 */ /* 0x000fe200078ec0ff */
[----:B------:R-:W-:Y:S01]  /*59d0*/  IMAD.U32 R66, R156, 0x10000, RZ ;  /* 0x000100009c427824 */ /* 0x000fe200078e00ff */
[----:B------:R-:W-:Y:S01]  /*59e0*/  LOP3.LUT R70, R64, 0xffff0000, RZ, 0xc0, !PT ;  /* 0xffff000040467812 */ /* 0x000fe200078ec0ff */
[C---:B------:R-:W-:Y:S01]  /*59f0*/  FMUL.FTZ R71, R49.reuse, R63 ;  /* 0x0000003f31477220 */ /* 0x040fe20000410000 */
[----:B------:R-:W-:Y:S01]  /*5a00*/  LOP3.LUT R68, R62, 0xffff0000, RZ, 0xc0, !PT ;  /* 0xffff00003e447812 */ /* 0x000fe200078ec0ff */
[----:B------:R-:W-:Y:S01]  /*5a10*/  FMUL.FTZ R49, R49, R66 ;  /* 0x0000004231317220 */ /* 0x000fe20000410000 */
[----:B------:R-:W-:Y:S01]  /*5a20*/  LOP3.LUT R42, R43, 0xffff0000, RZ, 0xc0, !PT ;  /* 0xffff00002b2a7812 */ /* 0x000fe200078ec0ff */
[----:B------:R-:W-:Y:S01]  /*5a30*/  FMUL.FTZ R72, R65, R70 ;  /* 0x0000004641487220 */ /* 0x000fe20000410000 */
[----:B------:R-:W-:Y:S01]  /*5a40*/  LOP3.LUT R157, R157, 0xffff0000, RZ, 0xc0, !PT ;  /* 0xffff00009d9d7812 */ /* 0x000fe200078ec0ff */
[----:B------:R-:W-:Y:S01]  /*5a50*/  FMUL.FTZ R69, R65, R68 ;  /* 0x0000004441457220 */ /* 0x000fe20000410000 */
[----:B------:R-:W-:Y:S01]  /*5a60*/  LOP3.LUT R156, R156, 0xffff0000, RZ, 0xc0, !PT ;  /* 0xffff00009c9c7812 */ /* 0x000fe200078ec0ff */
[----:B------:R-:W-:Y:S01]  /*5a70*/  IMAD.U32 R64, R64, 0x10000, RZ ;  /* 0x0001000040407824 */ /* 0x000fe200078e00ff */
[C---:B------:R-:W-:Y:S01]  /*5a80*/  LOP3.LUT R65, R40.reuse, 0xffff0000, RZ, 0xc0, !PT ;  /* 0xffff000028417812 */ /* 0x040fe200078ec0ff */
[----:B------:R-:W-:-:S02]  /*5a90*/  IMAD.U32 R41, R40, 0x10000, RZ ;  /* 0x0001000028297824 */ /* 0x000fc400078e00ff */
[----:B------:R-:W-:Y:S01]  /*5aa0*/  FFMA.FTZ R40, R67, R68, -R72 ;  /* 0x0000004443287223 */ /* 0x000fe20000010848 */
[----:B------:R-:W-:Y:S02]  /*5ab0*/  IMAD.U32 R62, R62, 0x10000, RZ ;  /* 0x000100003e3e7824 */ /* 0x000fe400078e00ff */
[C---:B------:R-:W-:Y:S01]  /*5ac0*/  FFMA.FTZ R66, R48.reuse, R66, -R71 ;  /* 0x0000004230427223 */ /* 0x040fe20000010847 */
[----:B------:R-:W-:Y:S01]  /*5ad0*/  FFMA.FTZ R49, R48, R63, R49 ;  /* 0x0000003f30317223 */ /* 0x000fe20000010031 */
[CC--:B------:R-:W-:Y:S01]  /*5ae0*/  FMUL.FTZ R48, R42.reuse, R157.reuse ;  /* 0x0000009d2a307220 */ /* 0x0c0fe20000410000 */
[----:B------:R-:W-:Y:S01]  /*5af0*/  FMUL.FTZ R68, R42, R156 ;  /* 0x0000009c2a447220 */ /* 0x000fe20000410000 */
[----:B------:R-:W-:Y:S01]  /*5b00*/  FMUL.FTZ R42, R65, R64 ;  /* 0x00000040412a7220 */ /* 0x000fe20000410000 */
[----:B------:R-:W-:Y:S02]  /*5b10*/  IMAD.U32 R43, R43, 0x10000, RZ ;  /* 0x000100002b2b7824 */ /* 0x000fe400078e00ff */
[----:B------:R-:W-:Y:S01]  /*5b20*/  FMUL.FTZ R65, R65, R62 ;  /* 0x0000003e41417220 */ /* 0x000fe20000410000 */
[----:B------:R-:W-:Y:S01]  /*5b30*/  FFMA.FTZ R67, R67, R70, R69 ;  /* 0x0000004643437223 */ /* 0x000fe20000010045 */
[----:B------:R-:W-:Y:S01]  /*5b40*/  FFMA.FTZ R42, R41, R62, -R42 ;  /* 0x0000003e292a7223 */ /* 0x000fe2000001082a */
[----:B------:R-:W-:Y:S01]  /*5b50*/  FFMA.FTZ R48, R43, R156, -R48 ;  /* 0x0000009c2b307223 */ /* 0x000fe20000010830 */
[----:B------:R-:W-:Y:S01]  /*5b60*/  FFMA.FTZ R65, R41, R64, R65 ;  /* 0x0000004029417223 */ /* 0x000fe20000010041 */
[----:B------:R-:W-:Y:S01]  /*5b70*/  FFMA.FTZ R43, R43, R157, R68 ;  /* 0x0000009d2b2b7223 */ /* 0x000fe20000010044 */
[----:B------:R-:W-:-:S02]  /*5b80*/  F2FP.BF16.F32.PACK_AB R66, R49, R66 ;  /* 0x000000423142723e */ /* 0x000fc400000010ff */
[----:B------:R-:W-:Y:S02]  /*5b90*/  F2FP.BF16.F32.PACK_AB R41, R67, R40 ;  /* 0x000000284329723e */ /* 0x000fe400000010ff */
[----:B------:R-:W-:Y:S01]  /*5ba0*/  F2FP.BF16.F32.PACK_AB R40, R65, R42 ;  /* 0x0000002a4128723e */ /* 0x000fe200000010ff */
[----:B------:R-:W-:Y:S01]  /*5bb0*/  IMAD.MOV.U32 R42, RZ, RZ, R66 ;  /* 0x000000ffff2a7224 */ /* 0x000fe200078e0042 */
[----:B------:R-:W-:-:S07]  /*5bc0*/  F2FP.BF16.F32.PACK_AB R43, R43, R48 ;  /* 0x000000302b2b723e */ /* 0x000fce00000010ff */
.L_x_479:
[----:B------:R-:W-:Y:S05]  /*5bd0*/  BSYNC B2 ;  /* 0x0000000000027941 */ /* 0x000fea0003800000 */
.L_x_478:
[----:B--2---:R1:W-:Y:S02]  /*5be0*/  STG.E.128 desc[UR56][R44.64+0x80], R40 ;  /* 0x000080282c007986 */ /* 0x0043e4000c101d38 */
.L_x_477:
[----:B------:R-:W-:Y:S05]  /*5bf0*/  BSYNC B1 ;  /* 0x0000000000017941 */ /* 0x000fea0003800000 */
.L_x_476:
        /* <DEDUP_REMOVED lines=9> */
[--C-:B------:R-:W-:Y:S02]  /*5c90*/  SHF.R.U64 R49, R58, 0x10, R59.reuse ;  /* 0x000000103a317819 */ /* 0x100fe4000000123b */
[----:B------:R-:W-:Y:S02]  /*5ca0*/  SHF.R.U32.HI R59, RZ, 0x10, R59 ;  /* 0x00000010ff3b7819 */ /* 0x000fe4000001163b */
[----:B------:R-:W-:Y:S02]  /*5cb0*/  PRMT R62, R155, 0x5410, R62 ;  /* 0x000054109b3e7816 */ /* 0x000fe4000000003e */
[----:B------:R-:W-:Y:S02]  /*5cc0*/  SHF.R.U32.HI R60, RZ, 0x10, R61 ;  /* 0x00000010ff3c7819 */ /* 0x000fe4000001163d */
[----:B------:R-:W-:-:S02]  /*5cd0*/  PRMT R49, R154, 0x5432, R49 ;  /* 0x000054329a317816 */ /* 0x000fc40000000031 */
[----:B------:R-:W-:Y:S02]  /*5ce0*/  PRMT R154, R154, 0x5410, R59 ;  /* 0x000054109a9a7816 */ /* 0x000fe4000000003b */
[----:B------:R-:W-:Y:S02]  /*5cf0*/  LOP3.LUT R59, R41, 0xffff0000, RZ, 0xc0, !PT ;  /* 0xffff0000293b7812 */ /* 0x000fe400078ec0ff */
[----:B------:R-:W-:Y:S01]  /*5d00*/  LOP3.LUT R64, R62, 0xffff0000, RZ, 0xc0, !PT ;  /* 0xffff00003e407812 */ /* 0x000fe200078ec0ff */
[----:B------:R-:W-:Y:S01]  /*5d10*/  IMAD.U32 R63, R154, 0x10000, RZ ;  /* 0x000100009a3f7824 */ /* 0x000fe200078e00ff */
[----:B------:R-:W-:Y:S01]  /*5d20*/  PRMT R155, R155, 0x5432, R60 ;  /* 0x000054329b9b7816 */ /* 0x000fe2000000003c */
[----:B------:R-:W-:Y:S01]  /*5d30*/  IMAD.U32 R60, R41, 0x10000, RZ ;  /* 0x00010000293c7824 */ /* 0x000fe200078e00ff */
[----:B------:R-:W-:Y:S01]  /*5d40*/  LOP3.LUT R61, R49, 0xffff0000, RZ, 0xc0, !PT ;  /* 0xffff0000313d7812 */ /* 0x000fe200078ec0ff */
[----:B------:R-:W-:Y:S01]  /*5d50*/  FMUL.FTZ R67, R59, R64 ;  /* 0x000000403b437220 */ /* 0x000fe20000410000 */
[----:B------:R-:W-:Y:S01]  /*5d60*/  LOP3.LUT R58, R42, 0xffff0000, RZ, 0xc0, !PT ;  /* 0xffff00002a3a7812 */ /* 0x000fe200078ec0ff */
[----:B------:R-:W-:Y:S01]  /*5d70*/  IMAD.U32 R65, R155, 0x10000, RZ ;  /* 0x000100009b417824 */ /* 0x000fe200078e00ff */
[----:B------:R-:W-:Y:S01]  /*5d80*/  LOP3.LUT R42, R43, 0xffff0000, RZ, 0xc0, !PT ;  /* 0xffff00002b2a7812 */ /* 0x000fe200078ec0ff */
[-C--:B------:R-:W-:Y:S01]  /*5d90*/  FMUL.FTZ R69, R59, R61.reuse ;  /* 0x0000003d3b457220 */ /* 0x080fe20000410000 */
[C---:B------:R-:W-:Y:S01]  /*5da0*/  IMAD.U32 R41, R40.reuse, 0x10000, RZ ;  /* 0x0001000028297824 */ /* 0x040fe200078e00ff */
[----:B------:R-:W-:Y:S01]  /*5db0*/  LOP3.LUT R59, R40, 0xffff0000, RZ, 0xc0, !PT ;  /* 0xffff0000283b7812 */ /* 0x000fe200078ec0ff */
[----:B------:R-:W-:Y:S01]  /*5dc0*/  FFMA.FTZ R40, R60, R61, -R67 ;  /* 0x0000003d3c287223 */ /* 0x000fe20000010843 */
[----:B------:R-:W-:Y:S01]  /*5dd0*/  LOP3.LUT R155, R155, 0xffff0000, RZ, 0xc0, !PT ;  /* 0xffff00009b9b7812 */ /* 0x000fe200078ec0ff */
[----:B------:R-:W-:Y:S01]  /*5de0*/  FMUL.FTZ R71, R58, R65 ;  /* 0x000000413a477220 */ /* 0x000fe20000410000 */
[----:B------:R-:W-:Y:S01]  /*5df0*/  LOP3.LUT R154, R154, 0xffff0000, RZ, 0xc0, !PT ;  /* 0xffff00009a9a7812 */ /* 0x000fe200078ec0ff */
[----:B------:R-:W-:Y:S01]  /*5e00*/  FMUL.FTZ R61, R58, R63 ;  /* 0x0000003f3a3d7220 */ /* 0x000fe20000410000 */
[----:B------:R-:W-:-:S02]  /*5e10*/  IMAD.U32 R62, R62, 0x10000, RZ ;  /* 0x000100003e3e7824 */ /* 0x000fc400078e00ff */
[----:B------:R-:W-:Y:S01]  /*5e20*/  FFMA.FTZ R69, R60, R64, R69 ;  /* 0x000000403c457223 */ /* 0x000fe20000010045 */
[----:B------:R-:W-:Y:S02]  /*5e30*/  IMAD.U32 R58, R49, 0x10000, RZ ;  /* 0x00010000313a7824 */ /* 0x000fe400078e00ff */
[C---:B------:R-:W-:Y:S01]  /*5e40*/  FMUL.FTZ R60, R42.reuse, R155 ;  /* 0x0000009b2a3c7220 */ /* 0x040fe20000410000 */
[----:B------:R-:W-:Y:S01]  /*5e50*/  FMUL.FTZ R64, R42, R154 ;  /* 0x0000009a2a407220 */ /* 0x000fe20000410000 */
[C---:B------:R-:W-:Y:S01]  /*5e60*/  FFMA.FTZ R71, R48.reuse, R63, -R71 ;  /* 0x0000003f30477223 */ /* 0x040fe20000010847 */
[----:B------:R-:W-:Y:S01]  /*5e70*/  FMUL.FTZ R42, R59, R62 ;  /* 0x0000003e3b2a7220 */ /* 0x000fe20000410000 */
[----:B------:R-:W-:Y:S02]  /*5e80*/  IMAD.U32 R43, R43, 0x10000, RZ ;  /* 0x000100002b2b7824 */ /* 0x000fe400078e00ff */
[----:B------:R-:W-:Y:S01]  /*5e90*/  FFMA.FTZ R48, R48, R65, R61 ;  /* 0x0000004130307223 */ /* 0x000fe2000001003d */
[-C--:B------:R-:W-:Y:S01]  /*5ea0*/  FMUL.FTZ R59, R59, R58.reuse ;  /* 0x0000003a3b3b7220 */ /* 0x080fe20000410000 */
[----:B------:R-:W-:Y:S01]  /*5eb0*/  FFMA.FTZ R42, R41, R58, -R42 ;  /* 0x0000003a292a7223 */ /* 0x000fe2000001082a */
[C---:B------:R-:W-:Y:S01]  /*5ec0*/  FFMA.FTZ R60, R43.reuse, R154, -R60 ;  /* 0x0000009a2b3c7223 */ /* 0x040fe2000001083c */
[----:B------:R-:W-:Y:S01]  /*5ed0*/  FFMA.FTZ R43, R43, R155, R64 ;  /* 0x0000009b2b2b7223 */ /* 0x000fe20000010040 */
[----:B------:R-:W-:Y:S01]  /*5ee0*/  FFMA.FTZ R59, R41, R62, R59 ;  /* 0x0000003e293b7223 */ /* 0x000fe2000001003b */
[----:B------:R-:W-:-:S02]  /*5ef0*/  F2FP.BF16.F32.PACK_AB R48, R48, R71 ;  /* 0x000000473030723e */ /* 0x000fc400000010ff */
[----:B------:R-:W-:Y:S02]  /*5f00*/  F2FP.BF16.F32.PACK_AB R41, R69, R40 ;  /* 0x000000284529723e */ /* 0x000fe400000010ff */
[----:B------:R-:W-:Y:S01]  /*5f10*/  F2FP.BF16.F32.PACK_AB R40, R59, R42 ;  /* 0x0000002a3b28723e */ /* 0x000fe200000010ff */
[----:B------:R-:W-:Y:S01]  /*5f20*/  IMAD.MOV.U32 R42, RZ, RZ, R48 ;  /* 0x000000ffff2a7224 */ /* 0x000fe200078e0030 */
[----:B------:R-:W-:-:S07]  /*5f30*/  F2FP.BF16.F32.PACK_AB R43, R43, R60 ;  /* 0x0000003c2b2b723e */ /* 0x000fce00000010ff */
.L_x_483:
[----:B------:R-:W-:Y:S05]  /*5f40*/  BSYNC B2 ;  /* 0x0000000000027941 */ /* 0x000fea0003800000 */
.L_x_482:
[----:B--2---:R1:W-:Y:S02]  /*5f50*/  STG.E.128 desc[UR56][R44.64+0xc0], R40 ;  /* 0x0000c0282c007986 */ /* 0x0043e4000c101d38 */
.L_x_481:
[----:B------:R-:W-:Y:S05]  /*5f60*/  BSYNC B1 ;  /* 0x0000000000017941 */ /* 0x000fea0003800000 */
.L_x_480:
        /* <DEDUP_REMOVED lines=13> */
[----:B------:R-:W-:-:S02]  /*6040*/  PRMT R55, R90, 0x5410, R61 ;  /* 0x000054105a377816 */ /* 0x000fc4000000003d */
[----:B------:R-:W-:Y:S02]  /*6050*/  PRMT R91, R91, 0x5432, R56 ;  /* 0x000054325b5b7816 */ /* 0x000fe40000000038 */
        /* <DEDUP_REMOVED lines=9> */
[C---:B------:R-:W-:Y:S01]  /*60f0*/  LOP3.LUT R47, R43.reuse, 0xffff0000, RZ, 0xc0, !PT ;  /* 0xffff00002b2f7812 */ /* 0x040fe200078ec0ff */
[----:B------:R-:W-:Y:S01]  /*6100*/  IMAD.U32 R42, R43, 0x10000, RZ ;  /* 0x000100002b2a7824 */ /* 0x000fe200078e00ff */
[----:B------:R-:W-:Y:S01]  /*6110*/  LOP3.LUT R91, R91, 0xffff0000, RZ, 0xc0, !PT ;  /* 0xffff00005b5b7812 */ /* 0x000fe200078ec0ff */
[----:B------:R-:W-:Y:S01]  /*6120*/  IMAD.U32 R43, R41, 0x10000, RZ ;  /* 0x00010000292b7824 */ /* 0x000fe200078e00ff */
[----:B------:R-:W-:Y:S01]  /*6130*/  LOP3.LUT R90, R90, 0xffff0000, RZ, 0xc0, !PT ;  /* 0xffff00005a5a7812 */ /* 0x000fe200078ec0ff */
[----:B------:R-:W-:-:S02]  /*6140*/  IMAD.U32 R41, R40, 0x10000, RZ ;  /* 0x0001000028297824 */ /* 0x000fc400078e00ff */
[C---:B------:R-:W-:Y:S01]  /*6150*/  FMUL.FTZ R62, R48.reuse, R59 ;  /* 0x0000003b303e7220 */ /* 0x040fe20000410000 */
[C---:B------:R-:W-:Y:S01]  /*6160*/  FFMA.FTZ R64, R49.reuse, R57, -R64 ;  /* 0x0000003931407223 */ /* 0x040fe20000010840 */
[----:B------:R-:W-:Y:S01]  /*6170*/  FMUL.FTZ R48, R48, R56 ;  /* 0x0000003830307220 */ /* 0x000fe20000410000 */
[----:B------:R-:W-:Y:S01]  /*6180*/  LOP3.LUT R40, R40, 0xffff0000, RZ, 0xc0, !PT ;  /* 0xffff000028287812 */ /* 0x000fe200078ec0ff */
[----:B------:R-:W-:Y:S01]  /*6190*/  FFMA.FTZ R49, R49, R60, R54 ;  /* 0x0000003c31317223 */ /* 0x000fe20000010036 */
[----:B------:R-:W-:Y:S02]  /*61a0*/  IMAD.U32 R58, R58, 0x10000, RZ ;  /* 0x000100003a3a7824 */ /* 0x000fe400078e00ff */
[----:B------:R-:W-:Y:S01]  /*61b0*/  FMUL.FTZ R57, R47, R91 ;  /* 0x0000005b2f397220 */ /* 0x000fe20000410000 */
[----:B------:R-:W-:Y:S02]  /*61c0*/  IMAD.U32 R55, R55, 0x10000, RZ ;  /* 0x0001000037377824 */ /* 0x000fe400078e00ff */
[----:B------:R-:W-:Y:S01]  /*61d0*/  FMUL.FTZ R54, R47, R90 ;  /* 0x0000005a2f367220 */ /* 0x000fe20000410000 */
[C---:B------:R-:W-:Y:S01]  /*61e0*/  FFMA.FTZ R62, R43.reuse, R56, -R62 ;  /* 0x000000382b3e7223 */ /* 0x040fe2000001083e */
[----:B------:R-:W-:Y:S01]  /*61f0*/  FFMA.FTZ R59, R43, R59, R48 ;  /* 0x0000003b2b3b7223 */ /* 0x000fe20000010030 */
[C---:B------:R-:W-:Y:S01]  /*6200*/  FMUL.FTZ R48, R40.reuse, R58 ;  /* 0x0000003a28307220 */ /* 0x040fe20000410000 */
[----:B------:R-:W-:Y:S01]  /*6210*/  FMUL.FTZ R43, R40, R55 ;  /* 0x00000037282b7220 */ /* 0x000fe20000410000 */
[C---:B------:R-:W-:Y:S01]  /*6220*/  FFMA.FTZ R57, R42.reuse, R90, -R57 ;  /* 0x0000005a2a397223 */ /* 0x040fe20000010839 */
[----:B------:R-:W-:Y:S01]  /*6230*/  FFMA.FTZ R54, R42, R91, R54 ;  /* 0x0000005b2a367223 */ /* 0x000fe20000010036 */
[C---:B------:R-:W-:Y:S01]  /*6240*/  FFMA.FTZ R48, R41.reuse, R55, -R48 ;  /* 0x0000003729307223 */ /* 0x040fe20000010830 */
[----:B------:R-:W-:Y:S01]  /*6250*/  FFMA.FTZ R43, R41, R58, R43 ;  /* 0x0000003a292b7223 */ /* 0x000fe2000001002b */
[----:B------:R-:W-:-:S02]  /*6260*/  F2FP.BF16.F32.PACK_AB R41, R59, R62 ;  /* 0x0000003e3b29723e */ /* 0x000fc400000010ff */
[----:B------:R-:W-:Y:S02]  /*6270*/  F2FP.BF16.F32.PACK_AB R54, R54, R57 ;  /* 0x000000393636723e */ /* 0x000fe400000010ff */
[----:B------:R-:W-:Y:S02]  /*6280*/  F2FP.BF16.F32.PACK_AB R40, R43, R48 ;  /* 0x000000302b28723e */ /* 0x000fe400000010ff */
[----:B------:R-:W-:Y:S01]  /*6290*/  F2FP.BF16.F32.PACK_AB R42, R49, R64 ;  /* 0x00000040312a723e */ /* 0x000fe200000010ff */
[----:B------:R-:W-:-:S07]  /*62a0*/  IMAD.MOV.U32 R43, RZ, RZ, R54 ;  /* 0x000000ffff2b7224 */ /* 0x000fce00078e0036 */
.L_x_487:
[----:B------:R-:W-:Y:S05]  /*62b0*/  BSYNC B2 ;  /* 0x0000000000027941 */ /* 0x000fea0003800000 */
.L_x_486:
[----:B--2---:R1:W-:Y:S02]  /*62c0*/  STG.E.128 desc[UR56][R44.64+0x100], R40 ;  /* 0x000100282c007986 */ /* 0x0043e4000c101d38 */
.L_x_485:
[----:B------:R-:W-:Y:S05]  /*62d0*/  BSYNC B1 ;  /* 0x0000000000017941 */ /* 0x000fea0003800000 */
.L_x_484:
[----:B------:R-:W-:-:S13]  /*62e0*/  ISETP.NE.AND P3, PT, R98, RZ, PT ;  /* 0x000000ff6200720c */ /* 0x000fda0003f65270 */
        /* <DEDUP_REMOVED lines=11> */
[----:B------:R-:W-:Y:S02]  /*63a0*/  PRMT R53, R89, 0x5410, R54 ;  /* 0x0000541059357816 */ /* 0x000fe40000000036 */
[----:B------:R-:W-:-:S02]  /*63b0*/  PRMT R50, R88, 0x5410, R55 ;  /* 0x0000541058327816 */ /* 0x000fc40000000037 */
[----:B------:R-:W-:Y:S02]  /*63c0*/  PRMT R89, R89, 0x5432, R52 ;  /* 0x0000543259597816 */ /* 0x000fe40000000034 */
[----:B------:R-:W-:Y:S02]  /*63d0*/  LOP3.LUT R49, R43, 0xffff0000, RZ, 0xc0, !PT ;  /* 0xffff00002b317812 */ /* 0x000fe400078ec0ff */
[----:B------:R-:W-:Y:S01]  /*63e0*/  PRMT R88, R88, 0x5432, R51 ;  /* 0x0000543258587816 */ /* 0x000fe20000000033 */
[----:B------:R-:W-:Y:S01]  /*63f0*/  IMAD.U32 R55, R89, 0x10000, RZ ;  /* 0x0001000059377824 */ /* 0x000fe200078e00ff */
[----:B------:R-:W-:Y:S02]  /*6400*/  LOP3.LUT R43, R41, 0xffff0000, RZ, 0xc0, !PT ;  /* 0xffff0000292b7812 */ /* 0x000fe400078ec0ff */
[C---:B------:R-:W-:Y:S01]  /*6410*/  LOP3.LUT R54, R53.reuse, 0xffff0000, RZ, 0xc0, !PT ;  /* 0xffff000035367812 */ /* 0x040fe200078ec0ff */
[----:B------:R-:W-:Y:S01]  /*6420*/  IMAD.U32 R52, R88, 0x10000, RZ ;  /* 0x0001000058347824 */ /* 0x000fe200078e00ff */
[----:B------:R-:W-:Y:S01]  /*6430*/  LOP3.LUT R51, R50, 0xffff0000, RZ, 0xc0, !PT ;  /* 0xffff000032337812 */ /* 0x000fe200078ec0ff */
[----:B------:R-:W-:Y:S01]  /*6440*/  IMAD.U32 R53, R53, 0x10000, RZ ;  /* 0x0001000035357824 */ /* 0x000fe200078e00ff */
[----:B------:R-:W-:Y:S01]  /*6450*/  LOP3.LUT R47, R42, 0xffff0000, RZ, 0xc0, !PT ;  /* 0xffff00002a2f7812 */ /* 0x000fe200078ec0ff */
[----:B------:R-:W-:-:S02]  /*6460*/  IMAD.U32 R42, R41, 0x10000, RZ ;  /* 0x00010000292a7824 */ /* 0x000fc400078e00ff */
[C---:B------:R-:W-:Y:S01]  /*6470*/  FMUL.FTZ R57, R43.reuse, R54 ;  /* 0x000000362b397220 */ /* 0x040fe20000410000 */
[C---:B------:R-:W-:Y:S02]  /*6480*/  IMAD.U32 R41, R40.reuse, 0x10000, RZ ;  /* 0x0001000028297824 */ /* 0x040fe400078e00ff */
[----:B------:R-:W-:Y:S01]  /*6490*/  FMUL.FTZ R43, R43, R51 ;  /* 0x000000332b2b7220 */ /* 0x000fe20000410000 */
[----:B------:R-:W-:Y:S01]  /*64a0*/  LOP3.LUT R40, R40, 0xffff0000, RZ, 0xc0, !PT ;  /* 0xffff000028287812 */ /* 0x000fe200078ec0ff */
[C---:B------:R-:W-:Y:S01]  /*64b0*/  FMUL.FTZ R59, R47.reuse, R55 ;  /* 0x000000372f3b7220 */ /* 0x040fe20000410000 */
[----:B------:R-:W-:Y:S01]  /*64c0*/  FMUL.FTZ R47, R47, R52 ;  /* 0x000000342f2f7220 */ /* 0x000fe20000410000 */
[----:B------:R-:W-:Y:S01]  /*64d0*/  LOP3.LUT R89, R89, 0xffff0000, RZ, 0xc0, !PT ;  /* 0xffff000059597812 */ /* 0x000fe200078ec0ff */
[----:B------:R-:W-:Y:S01]  /*64e0*/  IMAD.U32 R50, R50, 0x10000, RZ ;  /* 0x0001000032327824 */ /* 0x000fe200078e00ff */
[----:B------:R-:W-:Y:S01]  /*64f0*/  LOP3.LUT R88, R88, 0xffff0000, RZ, 0xc0, !PT ;  /* 0xffff000058587812 */ /* 0x000fe200078ec0ff */
[C---:B------:R-:W-:Y:S01]  /*6500*/  FFMA.FTZ R57, R42.reuse, R51, -R57 ;  /* 0x000000332a397223 */ /* 0x040fe20000010839 */
[----:B------:R-:W-:Y:S01]  /*6510*/  FFMA.FTZ R54, R42, R54, R43 ;  /* 0x000000362a367223 */ /* 0x000fe2000001002b */
[----:B------:R-:W-:Y:S01]  /*6520*/  FFMA.FTZ R59, R46, R52, -R59 ;  /* 0x000000342e3b7223 */ /* 0x000fe2000001083b */
[----:B------:R-:W-:Y:S01]  /*6530*/  FMUL.FTZ R42, R40, R53 ;  /* 0x00000035282a7220 */ /* 0x000fe20000410000 */
[----:B------:R-:W-:Y:S01]  /*6540*/  FFMA.FTZ R46, R46, R55, R47 ;  /* 0x000000372e2e7223 */ /* 0x000fe2000001002f */
[----:B------:R-:W-:Y:S01]  /*6550*/  FMUL.FTZ R40, R40, R50 ;  /* 0x0000003228287220 */ /* 0x000fe20000410000 */
        /* <DEDUP_REMOVED lines=10> */
[----:B------:R-:W-:Y:S01]  /*6600*/  F2FP.BF16.F32.PACK_AB R43, R52, R43 ;  /* 0x0000002b342b723e */ /* 0x000fe200000010ff */
[----:B------:R-:W-:-:S07]  /*6610*/  IMAD.MOV.U32 R42, RZ, RZ, R46 ;  /* 0x000000ffff2a7224 */ /* 0x000fce00078e002e */
.L_x_489:
[----:B------:R-:W-:Y:S05]  /*6620*/  BSYNC B1 ;  /* 0x0000000000017941 */ /* 0x000fea0003800000 */
.L_x_488:
[----:B--2---:R1:W-:Y:S01]  /*6630*/  STG.E.128 desc[UR56][R44.64+0x140], R40 ;  /* 0x000140282c007986 */ /* 0x0043e2000c101d38 */
[----:B------:R-:W-:Y:S05]  /*6640*/  BRA `(.L_x_467) ;  /* 0x0000004000587947 */ /* 0x000fea0003800000 */
.L_x_435:
        /* <DEDUP_REMOVED lines=19> */
[----:B------:R-:W-:Y:S02]  /*6780*/  CS2R R48, SRZ ;  /* 0x0000000000307805 */ /* 0x000fe4000001ff00 */
[----:B------:R-:W-:Y:S01]  /*6790*/  CS2R R62, SRZ ;  /* 0x00000000003e7805 */ /* 0x000fe2000001ff00 */
[----:B------:R-:W-:Y:S01]  /*67a0*/  IMAD.X R41, R101, 0x1, R21, P2 ;  /* 0x0000000165297824 */ /* 0x000fe200010e0615 */
[----:B------:R-:W-:Y:S02]  /*67b0*/  LEA R64, P2, R40, UR4, 0x1 ;  /* 0x0000000428407c11 */ /* 0x000fe4000f8408ff */
[----:B------:R-:W-:-:S02]  /*67c0*/  CS2R R60, SRZ ;  /* 0x00000000003c7805 */ /* 0x000fc4000001ff00 */
        /* <DEDUP_REMOVED lines=8> */
[----:B------:R-:W-:Y:S02]  /*6850*/  CS2R R44, SRZ ;  /* 0x00000000002c7805 */ /* 0x000fe4000001ff00 */
[----:B------:R-:W-:Y:S02]  /*6860*/  CS2R R58, SRZ ;  /* 0x00000000003a7805 */ /* 0x000fe4000001ff00 */
[----:B------:R-:W-:-:S05]  /*6870*/  CS2R R56, SRZ ;  /* 0x0000000000387805 */ /* 0x000fca000001ff00 */
[----:B------:R0:W5:Y:S04]  /*6880*/  @!P2 LDG.E.128 R48, desc[UR56][R64.64] ;  /* 0x000000384030a981 */ /* 0x000168000c1e1d00 */
[----:B------:R0:W5:Y:S01]  /*6890*/  @!P2 LDG.E.128 R60, desc[UR56][R68.64] ;  /* 0x00000038443ca981 */ /* 0x000162000c1e1d00 */
[----:B------:R-:W-:Y:S02]  /*68a0*/  ISETP.GE.AND P2, PT, R0, R117, PT ;  /* 0x000000750000720c */ /* 0x000fe40003f46270 */
[----:B------:R-:W-:Y:S02]  /*68b0*/  CS2R R42, SRZ ;  /* 0x00000000002a7805 */ /* 0x000fe4000001ff00 */
[----:B------:R-:W-:Y:S02]  /*68c0*/  CS2R R40, SRZ ;  /* 0x0000000000287805 */ /* 0x000fe4000001ff00 */
[----:B------:R-:W-:-:S02]  /*68d0*/  CS2R R54, SRZ ;  /* 0x0000000000367805 */ /* 0x000fc4000001ff00 */
[----:B------:R-:W-:-:S05]  /*68e0*/  CS2R R52, SRZ ;  /* 0x0000000000347805 */ /* 0x000fca000001ff00 */
[----:B------:R0:W5:Y:S04]  /*68f0*/  @!P2 LDG.E.128 R44, desc[UR56][R64.64+0x40] ;  /* 0x00004038402ca981 */ /* 0x000168000c1e1d00 */
[----:B------:R0:W5:Y:S01]  /*6900*/  @!P2 LDG.E.128 R56, desc[UR56][R68.64+0x40] ;  /* 0x000040384438a981 */ /* 0x000162000c1e1d00 */
[----:B------:R-:W-:-:S13]  /*6910*/  ISETP.GE.AND P2, PT, R3, R117, PT ;  /* 0x000000750300720c */ /* 0x000fda0003f46270 */
[----:B------:R0:W5:Y:S04]  /*6920*/  @!P2 LDG.E.128 R40, desc[UR56][R64.64+0x80] ;  /* 0x000080384028a981 */ /* 0x000168000c1e1d00 */
[----:B------:R0:W5:Y:S02]  /*6930*/  @!P2 LDG.E.128 R52, desc[UR56][R68.64+0x80] ;  /* 0x000080384434a981 */ /* 0x000164000c1e1d00 */
.L_x_491:
[----:B------:R-:W-:Y:S05]  /*6940*/  BSYNC B1 ;  /* 0x0000000000017941 */ /* 0x000fea0003800000 */
.L_x_490:
[----:B------:R-:W-:Y:S01]  /*6950*/  ISETP.GE.AND P3, PT, R207, R100, PT ;  /* 0x00000064cf00720c */ /* 0x000fe20003f66270 */
[----:B------:R-:W-:Y:S01]  /*6960*/  BSSY B1, `(.L_x_492) ;  /* 0x000002c000017945 */ /* 0x000fe20003800000 */
[----:B0-----:R-:W-:Y:S02]  /*6970*/  CS2R R64, SRZ ;  /* 0x0000000000407805 */ /* 0x001fe4000001ff00 */
        /* <DEDUP_REMOVED lines=16> */
[----:B------:R-:W-:Y:S02]  /*6a80*/  CS2R R86, SRZ ;  /* 0x0000000000567805 */ /* 0x000fe4000001ff00 */
[----:B------:R-:W-:-:S02]  /*6a90*/  IADD3 R64, P2, P5, R104, R88, R14 ;  /* 0x0000005868407210 */ /* 0x000fc40007d5e00e */
[----:B------:R-:W-:Y:S02]  /*6aa0*/  CS2R R84, SRZ ;  /* 0x0000000000547805 */ /* 0x000fe4000001ff00 */
[----:B------:R-:W-:Y:S02]  /*6ab0*/  IADD3.X R65, R27, R102, R12, P2, P5 ;  /* 0x000000661b417210 */ /* 0x000fe400017ea40c */
[----:B------:R-:W-:-:S04]  /*6ac0*/  LEA R88, P2, R90, UR4, 0x1 ;  /* 0x000000045a587c11 */ /* 0x000fc8000f8408ff */
[----:B------:R-:W-:Y:S01]  /*6ad0*/  LEA.HI.X R89, R90, UR5, R101, 0x1, P2 ;  /* 0x000000055a597c11 */ /* 0x000fe200090f0c65 */
[----:B------:R-:W-:Y:S02]  /*6ae0*/  ULDC.64 UR4, c[0x0][0x400] ;  /* 0x0001000000047ab9 */ /* 0x000fe40000000a00 */
        /* <DEDUP_REMOVED lines=19> */
.L_x_493:
[----:B------:R-:W-:Y:S05]  /*6c20*/  BSYNC B1 ;  /* 0x0000000000017941 */ /* 0x000fea0003800000 */
.L_x_492:
[----:B0----5:R-:W-:Y:S01]  /*6c30*/  IMAD.MOV.U32 R89, RZ, RZ, R42 ;  /* 0x000000ffff597224 */ /* 0x021fe200078e002a */
[----:B------:R-:W-:Y:S01]  /*6c40*/  UISETP.NE.AND UP0, UPT, UR58, 0x3, UPT ;  /* 0x000000033a00788c */ /* 0x000fe2000bf05270 */
[----:B------:R-:W-:Y:S02]  /*6c50*/  IMAD.MOV.U32 R88, RZ, RZ, R43 ;  /* 0x000000ffff587224 */ /* 0x000fe400078e002b */
[----:B------:R-:W-:Y:S02]  /*6c60*/  IMAD.MOV.U32 R91, RZ, RZ, R40 ;  /* 0x000000ffff5b7224 */ /* 0x000fe400078e0028 */
[----:B------:R-:W-:Y:S01]  /*6c70*/  IMAD.MOV.U32 R90, RZ, RZ, R41 ;  /* 0x000000ffff5a7224 */ /* 0x000fe200078e0029 */
[----:B------:R-:W-:Y:S01]  /*6c80*/  PRMT R172, R89, 0x5410, R88 ;  /* 0x0000541059ac7816 */ /* 0x000fe20000000058 */
[----:B------:R-:W-:Y:S01]  /*6c90*/  IMAD.MOV.U32 R89, RZ, RZ, R46 ;  /* 0x000000ffff597224 */ /* 0x000fe200078e002e */
[----:B------:R-:W-:Y:S01]  /*6ca0*/  PLOP3.LUT P2, PT, PT, PT, UP0, 0x80, 0x0 ;  /* 0x000000000000781c */ /* 0x000fe20003f4f008 */
[----:B------:R-:W-:Y:S01]  /*6cb0*/  IMAD.MOV.U32 R88, RZ, RZ, R47 ;  /* 0x000000ffff587224 */ /* 0x000fe200078e002f */
[----:B------:R-:W-:Y:S01]  /*6cc0*/  PRMT R173, R91, 0x5410, R90 ;  /* 0x000054105bad7816 */ /* 0x000fe2000000005a */
[----:B------:R-:W-:-:S02]  /*6cd0*/  IMAD.MOV.U32 R90, RZ, RZ, R50 ;  /* 0x000000ffff5a7224 */ /* 0x000fc400078e0032 */
[----:B------:R-:W-:Y:S01]  /*6ce0*/  IMAD.MOV.U32 R91, RZ, RZ, R51 ;  /* 0x000000ffff5b7224 */ /* 0x000fe200078e0033 */
[----:B------:R-:W-:Y:S01]  /*6cf0*/  PRMT R176, R88, 0x5410, R89 ;  /* 0x0000541058b07816 */ /* 0x000fe20000000059 */
[----:B------:R-:W-:Y:S02]  /*6d00*/  IMAD.MOV.U32 R88, RZ, RZ, R44 ;  /* 0x000000ffff587224 */ /* 0x000fe400078e002c */
[----:B------:R-:W-:Y:S01]  /*6d10*/  IMAD.MOV.U32 R89, RZ, RZ, R45 ;  /* 0x000000ffff597224 */ /* 0x000fe200078e002d */
[----:B------:R-:W-:-:S04]  /*6d20*/  PRMT R163, R91, 0x5410, R90 ;  /* 0x000054105ba37816 */ /* 0x000fc8000000005a */
        /* <DEDUP_REMOVED lines=65> */
.L_x_494:
[----:B------:R-:W-:Y:S01]  /*7140*/  IMAD R101, R16, 0x8, R2 ;  /* 0x0000000810657824 */ /* 0x000fe200078e0202 */
[----:B------:R-:W-:Y:S01]  /*7150*/  SHF.L.U32 R102, R184, 0x1f, RZ ;  /* 0x0000001fb8667819 */ /* 0x000fe200000006ff */
[----:B------:R-:W0:Y:S01]  /*7160*/  LDC R146, c[0x0][0x2f4] ;  /* 0x0000bd00ff927b82 */ /* 0x000e220000000800 */
[----:B------:R-:W-:Y:S01]  /*7170*/  BSSY B1, `(.L_x_495) ;  /* 0x0000004000017945 */ /* 0x000fe20003800000 */
[----:B------:R-:W-:Y:S01]  /*7180*/  IMAD.MOV.U32 R125, RZ, RZ, R92 ;  /* 0x000000ffff7d7224 */ /* 0x000fe200078e005c */
[----:B------:R-:W1:Y:S02]  /*7190*/  SYNCS.PHASECHK.TRANS64.TRYWAIT P5, [R101+URZ+0x34890], R102 ;  /* 0x03489066650075a7 */ /* 0x000e6400080a017f */
[----:B-1----:R-:W-:Y:S05]  /*71a0*/  @!P5 BRA `(.L_x_496) ;  /* 0x000001a80078d947 */ /* 0x002fea0003800000 */
.L_x_796:
[----:B------:R-:W-:Y:S05]  /*71b0*/  BSYNC B1 ;  /* 0x0000000000017941 */ /* 0x000fea0003800000 */
.L_x_495:
[----:B------:R-:W2:Y:S01]  /*71c0*/  LDC.64 R126, c[0x0][0x300] ;  /* 0x0000c000ff7e7b82 */ /* 0x000ea20000000a00 */
[----:B------:R-:W-:Y:S01]  /*71d0*/  BSSY B1, `(.L_x_497) ;  /* 0x0000194000017945 */ /* 0x000fe20003800000 */
[----:B0-----:R-:W-:-:S03]  /*71e0*/  IMAD.IADD R148, R146, 0x1, -R122 ;  /* 0x0000000192947824 */ /* 0x001fc600078e0a7a */
[----:B------:R-:W-:Y:S05]  /*71f0*/  @P4 BRA `(.L_x_498) ;  /* 0x0000001800444947 */ /* 0x000fea0003800000 */
[----:B------:R-:W-:Y:S01]  /*7200*/  ISETP.NE.AND P4, PT, R34, RZ, PT ;  /* 0x000000ff2200720c */ /* 0x000fe20003f85270 */
[-C--:B--2---:R-:W-:Y:S01]  /*7210*/  IMAD R153, R144, R126.reuse, RZ ;  /* 0x0000007e90997224 */ /* 0x084fe200078e02ff */
[----:B------:R-:W-:Y:S01]  /*7220*/  BSSY B2, `(.L_x_499) ;  /* 0x0000085000027945 */ /* 0x000fe20003800000 */
[----:B------:R-:W-:-:S04]  /*7230*/  IMAD.WIDE.U32 R128, R17, R126, R124 ;  /* 0x0000007e11807225 */ /* 0x000fc800078e007c */
[----:B------:R-:W-:-:S04]  /*7240*/  IMAD R153, R17, R127, R153 ;  /* 0x0000007f11997224 */ /* 0x000fc800078e0299 */
[----:B------:R-:W-:Y:S02]  /*7250*/  IMAD.IADD R153, R153, 0x1, R129 ;  /* 0x0000000199997824 */ /* 0x000fe400078e0281 */
[----:B------:R-:W-:Y:S05]  /*7260*/  @!P4 BRA `(.L_x_500) ;  /* 0x000000080000c947 */ /* 0x000fea0003800000 */
[----:B------:R-:W-:Y:S01]  /*7270*/  SEL R88, R122, R148, !P0 ;  /* 0x000000947a587207 */ /* 0x000fe20004000000 */
[----:B------:R-:W-:Y:S01]  /*7280*/  BSSY B3, `(.L_x_501) ;  /* 0x0000072000037945 */ /* 0x000fe20003800000 */
[----:B------:R-:W-:Y:S02]  /*7290*/  ISETP.GE.AND P4, PT, R18, R117, PT ;  /* 0x000000751200720c */ /* 0x000fe40003f86270 */
[----:B------:R-:W-:-:S04]  /*72a0*/  SHF.R.S32.HI R89, RZ, 0x1f, R88 ;  /* 0x0000001fff597819 */ /* 0x000fc80000011458 */
[----:B------:R-:W-:-:S04]  /*72b0*/  LEA.HI R89, R89, R88, RZ, 0x4 ;  /* 0x0000005859597211 */ /* 0x000fc800078f20ff */
[----:B------:R-:W-:-:S04]  /*72c0*/  LEA.HI.SX32 R161, R89, R28, 0x1c ;  /* 0x0000001c59a17211 */ /* 0x000fc800078fe2ff */
[----:B------:R-:W-:-:S04]  /*72d0*/  SHF.R.S32.HI R88, RZ, 0x1f, R161 ;  /* 0x0000001fff587819 */ /* 0x000fc800000114a1 */
[----:B------:R-:W-:Y:S01]  /*72e0*/  LEA.HI R88, R88, R161, RZ, 0x3 ;  /* 0x000000a158587211 */ /* 0x000fe200078f18ff */
[----:B------:R-:W-:-:S04]  /*72f0*/  IMAD.SHL.U32 R161, R161, 0x8, RZ ;  /* 0x00000008a1a17824 */ /* 0x000fc800078e00ff */
[----:B------:R-:W-:Y:S01]  /*7300*/  IMAD.SHL.U32 R88, R88, 0x400, RZ ;  /* 0x0000040058587824 */ /* 0x000fe200078e00ff */
[----:B------:R-:W-:-:S04]  /*7310*/  LOP3.LUT R89, R191, 0x38, R161, 0xf8, !PT ;  /* 0x00000038bf597812 */ /* 0x000fc800078ef8a1 */
[----:B------:R-:W-:Y:S02]  /*7320*/  LOP3.LUT R88, R88, 0x7fffe000, RZ, 0xc0, !PT ;  /* 0x7fffe00058587812 */ /* 0x000fe400078ec0ff */
[----:B------:R-:W-:-:S03]  /*7330*/  LOP3.LUT R89, R89, R193, RZ, 0x3c, !PT ;  /* 0x000000c159597212 */ /* 0x000fc600078e3cff */
[----:B------:R-:W-:-:S04]  /*7340*/  IMAD R88, R192, 0x200, R88 ;  /* 0x00000200c0587824 */ /* 0x000fc800078e0258 */
[----:B------:R-:W-:-:S04]  /*7350*/  IMAD.IADD R88, R88, 0x1, R89 ;  /* 0x0000000158587824 */ /* 0x000fc800078e0259 */
[C---:B------:R-:W-:Y:S02]  /*7360*/  IMAD R92, R16.reuse, 0x6000, R88 ;  /* 0x00006000105c7824 */ /* 0x040fe400078e0258 */
[----:B------:R-:W-:Y:S02]  /*7370*/  IMAD R88, R16, 0x6000, R142 ;  /* 0x0000600010587824 */ /* 0x000fe400078e028e */
[--C-:B------:R-:W-:Y:S02]  /*7380*/  IMAD R92, R92, 0x2, R2.reuse ;  /* 0x000000025c5c7824 */ /* 0x100fe400078e0202 */
[----:B------:R-:W-:-:S04]  /*7390*/  IMAD R88, R88, 0x2, R2 ;  /* 0x0000000258587824 */ /* 0x000fc800078e0202 */
[----:B------:R-:W0:Y:S04]  /*73a0*/  LDS.128 R92, [R92+0x1c400] ;  /* 0x01c400005c5c7984 */ /* 0x000e280000000c00 */
[----:B------:R-:W2:Y:S01]  /*73b0*/  LDS.128 R88, [R88+0x1c400] ;  /* 0x01c4000058587984 */ /* 0x000ea20000000c00 */
[----:B------:R-:W-:Y:S05]  /*73c0*/  @P4 BRA `(.L_x_502) ;  /* 0x0000000400744947 */ /* 0x000fea0003800000 */
[--C-:B------:R-:W-:Y:S01]  /*73d0*/  SHF.R.U64 R48, R48, 0x10, R49.reuse ;  /* 0x0000001030307819 */ /* 0x100fe20000001231 */
[----:B0-----:R-:W-:Y:S01]  /*73e0*/  IMAD.U32 R166, R93, 0x10000, RZ ;  /* 0x000100005da67824 */ /* 0x001fe200078e00ff */
[----:B------:R-:W-:Y:S02]  /*73f0*/  SHF.R.U32.HI R49, RZ, 0x10, R49 ;  /* 0x00000010ff317819 */ /* 0x000fe40000011631 */
[C---:B------:R-:W-:Y:S02]  /*7400*/  PRMT R48, R162.reuse, 0x5432, R48 ;  /* 0x00005432a2307816 */ /* 0x040fe40000000030 */
[----:B------:R-:W-:Y:S02]  /*7410*/  PRMT R49, R162, 0x5410, R49 ;  /* 0x00005410a2317816 */ /* 0x000fe40000000031 */
[----:B------:R-:W-:Y:S02]  /*7420*/  SHF.R.U64 R50, R50, 0x10, R51 ;  /* 0x0000001032327819 */ /* 0x000fe40000001233 */
[----:B------:R-:W-:-:S02]  /*7430*/  SHF.R.U32.HI R162, RZ, 0x10, R61 ;  /* 0x00000010ffa27819 */ /* 0x000fc4000001163d */
[----:B------:R-:W-:Y:S02]  /*7440*/  SHF.R.U64 R60, R60, 0x10, R61 ;  /* 0x000000103c3c7819 */ /* 0x000fe4000000123d */
[--C-:B------:R-:W-:Y:S02]  /*7450*/  SHF.R.U64 R61, R62, 0x10, R63.reuse ;  /* 0x000000103e3d7819 */ /* 0x100fe4000000123f */
[----:B------:R-:W-:Y:S02]  /*7460*/  PRMT R62, R163, 0x5432, R50 ;  /* 0x00005432a33e7816 */ /* 0x000fe40000000032 */
[----:B------:R-:W-:Y:S02]  /*7470*/  SHF.R.U32.HI R63, RZ, 0x10, R63 ;  /* 0x00000010ff3f7819 */ /* 0x000fe4000001163f */
[----:B------:R-:W-:Y:S01]  /*7480*/  PRMT R50, R165, 0x5432, R162 ;  /* 0x00005432a5327816 */ /* 0x000fe200000000a2 */
[----:B------:R-:W-:Y:S01]  /*7490*/  IMAD.U32 R162, R49, 0x10000, RZ ;  /* 0x0001000031a27824 */ /* 0x000fe200078e00ff */
[----:B------:R-:W-:-:S02]  /*74a0*/  SHF.R.U32.HI R51, RZ, 0x10, R51 ;  /* 0x00000010ff337819 */ /* 0x000fc40000011633 */
[----:B------:R-:W-:Y:S01]  /*74b0*/  PRMT R63, R165, 0x5410, R63 ;  /* 0x00005410a53f7816 */ /* 0x000fe2000000003f */
[----:B------:R-:W-:Y:S01]  /*74c0*/  IMAD.U32 R165, R50, 0x10000, RZ ;  /* 0x0001000032a57824 */ /* 0x000fe200078e00ff */
[----:B------:R-:W-:Y:S02]  /*74d0*/  PRMT R51, R163, 0x5410, R51 ;  /* 0x00005410a3337816 */ /* 0x000fe40000000033 */
[----:B------:R-:W-:Y:S01]  /*74e0*/  PRMT R60, R164, 0x5432, R60 ;  /* 0x00005432a43c7816 */ /* 0x000fe2000000003c */
[-C--:B------:R-:W-:Y:S01]  /*74f0*/  FMUL.FTZ R163, R166, R165.reuse ;  /* 0x000000a5a6a37220 */ /* 0x080fe20000410000 */
[----:B------:R-:W-:Y:S01]  /*7500*/  PRMT R61, R164, 0x5410, R61 ;  /* 0x00005410a43d7816 */ /* 0x000fe2000000003d */
[----:B--2---:R-:W-:Y:S01]  /*7510*/  IMAD.U32 R164, R89, 0x10000, RZ ;  /* 0x0001000059a47824 */ /* 0x004fe200078e00ff */
[----:B------:R-:W-:Y:S02]  /*7520*/  LOP3.LUT R50, R50, 0xffff0000, RZ, 0xc0, !PT ;  /* 0xffff000032327812 */ /* 0x000fe400078ec0ff */
[----:B------:R-:W-:Y:S01]  /*7530*/  LOP3.LUT R93, R93, 0xffff0000, RZ, 0xc0, !PT ;  /* 0xffff00005d5d7812 */ /* 0x000fe200078ec0ff */
[-C--:B------:R-:W-:Y:S01]  /*7540*/  FFMA.FTZ R163, R164, R162.reuse, -R163 ;  /* 0x000000a2a4a37223 */ /* 0x080fe200000108a3 */
[----:B------:R-:W-:Y:S01]  /*7550*/  FMUL.FTZ R162, R166, R162 ;  /* 0x000000a2a6a27220 */ /* 0x000fe20000410000 */
[----:B------:R-:W-:Y:S01]  /*7560*/  LOP3.LUT R89, R89, 0xffff0000, RZ, 0xc0, !PT ;  /* 0xffff000059597812 */ /* 0x000fe200078ec0ff */
[C---:B------:R-:W-:Y:S01]  /*7570*/  IMAD.U32 R166, R95.reuse, 0x10000, RZ ;  /* 0x000100005fa67824 */ /* 0x040fe200078e00ff */
[----:B------:R-:W-:Y:S01]  /*7580*/  LOP3.LUT R95, R95, 0xffff0000, RZ, 0xc0, !PT ;  /* 0xffff00005f5f7812 */ /* 0x000fe200078ec0ff */
[----:B------:R-:W-:Y:S01]  /*7590*/  FFMA.FTZ R162, R164, R165, R162 ;  /* 0x000000a5a4a27223 */ /* 0x000fe200000100a2 */
[----:B------:R-:W-:Y:S01]  /*75a0*/  LOP3.LUT R164, R49, 0xffff0000, RZ, 0xc0, !PT ;  /* 0xffff000031a47812 */ /* 0x000fe200078ec0ff */
[----:B------:R-:W-:Y:S01]  /*75b0*/  FMUL.FTZ R49, R93, R50 ;  /* 0x000000325d317220 */ /* 0x000fe20000410000 */
[C---:B------:R-:W-:Y:S01]  /*75c0*/  IMAD.U32 R165, R63.reuse, 0x10000, RZ ;  /* 0x000100003fa57824 */ /* 0x040fe200078e00ff */
[----:B------:R-:W-:-:S02]  /*75d0*/  LOP3.LUT R63, R63, 0xffff0000, RZ, 0xc0, !PT ;  /* 0xffff00003f3f7812 */ /* 0x000fc400078ec0ff */
[-C--:B------:R-:W-:Y:S01]  /*75e0*/  FMUL.FTZ R93, R93, R164.reuse ;  /* 0x000000a45d5d7220 */ /* 0x080fe20000410000 */
[----:B------:R-:W-:Y:S01]  /*75f0*/  FFMA.FTZ R49, R89, R164, -R49 ;  /* 0x000000a459317223 */ /* 0x000fe20000010831 */
[----:B------:R-:W-:Y:S02]  /*7600*/  IMAD.U32 R164, R91, 0x10000, RZ ;  /* 0x000100005ba47824 */ /* 0x000fe400078e00ff */
[----:B------:R-:W-:Y:S01]  /*7610*/  FFMA.FTZ R50, R89, R50, R93 ;  /* 0x0000003259327223 */ /* 0x000fe2000001005d */
[----:B------:R-:W-:Y:S02]  /*7620*/  IMAD.U32 R93, R51, 0x10000, RZ ;  /* 0x00010000335d7824 */ /* 0x000fe400078e00ff */
[----:B------:R-:W-:Y:S01]  /*7630*/  FMUL.FTZ R89, R166, R165 ;  /* 0x000000a5a6597220 */ /* 0x000fe20000410000 */
[----:B------:R-:W-:Y:S02]  /*7640*/  F2FP.BF16.F32.PACK_AB R49, R49, R163 ;  /* 0x000000a33131723e */ /* 0x000fe400000010ff */
[----:B------:R-:W-:Y:S01]  /*7650*/  F2FP.BF16.F32.PACK_AB R50, R50, R162 ;  /* 0x000000a23232723e */ /* 0x000fe200000010ff */
[-C--:B------:R-:W-:Y:S01]  /*7660*/  FFMA.FTZ R89, R164, R93.reuse, -R89 ;  /* 0x0000005da4597223 */ /* 0x080fe20000010859 */
[----:B------:R-:W-:-:S04]  /*7670*/  FMUL.FTZ R93, R166, R93 ;  /* 0x0000005da65d7220 */ /* 0x000fc80000410000 */
[----:B------:R-:W-:Y:S01]  /*7680*/  FFMA.FTZ R93, R164, R165, R93 ;  /* 0x000000a5a45d7223 */ /* 0x000fe2000001005d */
[----:B------:R-:W-:Y:S02]  /*7690*/  LOP3.LUT R164, R51, 0xffff0000, RZ, 0xc0, !PT ;  /* 0xffff000033a47812 */ /* 0x000fe400078ec0ff */
[----:B------:R-:W-:Y:S01]  /*76a0*/  LOP3.LUT R51, R91, 0xffff0000, RZ, 0xc0, !PT ;  /* 0xffff00005b337812 */ /* 0x000fe200078ec0ff */
[CC--:B------:R-:W-:Y:S02]  /*76b0*/  FMUL.FTZ R91, R95.reuse, R63.reuse ;  /* 0x0000003f5f5b7220 */ /* 0x0c0fe40000410000 */
[-C--:B------:R-:W-:Y:S02]  /*76c0*/  FMUL.FTZ R95, R95, R164.reuse ;  /* 0x000000a45f5f7220 */ /* 0x080fe40000410000 */
[C---:B------:R-:W-:Y:S02]  /*76d0*/  FFMA.FTZ R91, R51.reuse, R164, -R91 ;  /* 0x000000a4335b7223 */ /* 0x040fe4000001085b */
[----:B------:R-:W-:Y:S01]  /*76e0*/  FFMA.FTZ R95, R51, R63, R95 ;  /* 0x0000003f335f7223 */ /* 0x000fe2000001005f */
[C---:B------:R-:W-:Y:S01]  /*76f0*/  IMAD.U32 R63, R60.reuse, 0x10000, RZ ;  /* 0x000100003c3f7824 */ /* 0x040fe200078e00ff */
[----:B------:R-:W-:Y:S01]  /*7700*/  LOP3.LUT R60, R60, 0xffff0000, RZ, 0xc0, !PT ;  /* 0xffff00003c3c7812 */ /* 0x000fe200078ec0ff */
[----:B------:R-:W-:Y:S01]  /*7710*/  IMAD.U32 R51, R88, 0x10000, RZ ;  /* 0x0001000058337824 */ /* 0x000fe200078e00ff */
[----:B------:R-:W-:Y:S01]  /*7720*/  F2FP.BF16.F32.PACK_AB R91, R91, R89 ;  /* 0x000000595b5b723e */ /* 0x000fe200000010ff */
[----:B------:R-:W-:Y:S01]  /*7730*/  IMAD.U32 R89, R92, 0x10000, RZ ;  /* 0x000100005c597824 */ /* 0x000fe200078e00ff */
[----:B------:R-:W-:Y:S01]  /*7740*/  F2FP.BF16.F32.PACK_AB R95, R95, R93 ;  /* 0x0000005d5f5f723e */ /* 0x000fe200000010ff */
[C---:B------:R-:W-:Y:S01]  /*7750*/  IMAD.U32 R93, R48.reuse, 0x10000, RZ ;  /* 0x00010000305d7824 */ /* 0x040fe200078e00ff */
[----:B------:R-:W-:Y:S01]  /*7760*/  LOP3.LUT R48, R48, 0xffff0000, RZ, 0xc0, !PT ;  /* 0xffff000030307812 */ /* 0x000fe200078ec0ff */
[----:B------:R-:W-:-:S02]  /*7770*/  FMUL.FTZ R162, R89, R63 ;  /* 0x0000003f59a27220 */ /* 0x000fc40000410000 */
[-C--:B------:R-:W-:Y:S02]  /*7780*/  FMUL.FTZ R89, R89, R93.reuse ;  /* 0x0000005d59597220 */ /* 0x080fe40000410000 */
[C---:B------:R-:W-:Y:S01]  /*7790*/  FFMA.FTZ R162, R51.reuse, R93, -R162 ;  /* 0x0000005d33a27223 */ /* 0x040fe200000108a2 */
[----:B------:R-:W-:Y:S02]  /*77a0*/  IMAD.U32 R93, R94, 0x10000, RZ ;  /* 0x000100005e5d7824 */ /* 0x000fe400078e00ff */
[----:B------:R-:W-:Y:S01]  /*77b0*/  FFMA.FTZ R89, R51, R63, R89 ;  /* 0x0000003f33597223 */ /* 0x000fe20000010059 */
[----:B------:R-:W-:Y:S02]  /*77c0*/  LOP3.LUT R51, R92, 0xffff0000, RZ, 0xc0, !PT ;  /* 0xffff00005c337812 */ /* 0x000fe400078ec0ff */
[----:B------:R-:W-:-:S03]  /*77d0*/  LOP3.LUT R63, R88, 0xffff0000, RZ, 0xc0, !PT ;  /* 0xffff0000583f7812 */ /* 0x000fc600078ec0ff */
[C---:B------:R-:W-:Y:S01]  /*77e0*/  FMUL.FTZ R88, R51.reuse, R60 ;  /* 0x0000003c33587220 */ /* 0x040fe20000410000 */
[----:B------:R-:W-:-:S03]  /*77f0*/  FMUL.FTZ R51, R51, R48 ;  /* 0x0000003033337220 */ /* 0x000fc60000410000 */
[C---:B------:R-:W-:Y:S01]  /*7800*/  FFMA.FTZ R48, R63.reuse, R48, -R88 ;  /* 0x000000303f307223 */ /* 0x040fe20000010858 */
[----:B------:R-:W-:Y:S01]  /*7810*/  FFMA.FTZ R51, R63, R60, R51 ;  /* 0x0000003c3f337223 */ /* 0x000fe20000010033 */
[C---:B------:R-:W-:Y:S01]  /*7820*/  IMAD.U32 R63, R61.reuse, 0x10000, RZ ;  /* 0x000100003d3f7824 */ /* 0x040fe200078e00ff */
[----:B------:R-:W-:Y:S01]  /*7830*/  LOP3.LUT R61, R61, 0xffff0000, RZ, 0xc0, !PT ;  /* 0xffff00003d3d7812 */ /* 0x000fe200078ec0ff */
[C---:B------:R-:W-:Y:S01]  /*7840*/  IMAD.U32 R88, R62.reuse, 0x10000, RZ ;  /* 0x000100003e587824 */ /* 0x040fe200078e00ff */
[----:B------:R-:W-:Y:S01]  /*7850*/  LOP3.LUT R62, R62, 0xffff0000, RZ, 0xc0, !PT ;  /* 0xffff00003e3e7812 */ /* 0x000fe200078ec0ff */
[C---:B------:R-:W-:Y:S01]  /*7860*/  FMUL.FTZ R92, R93.reuse, R63 ;  /* 0x0000003f5d5c7220 */ /* 0x040fe20000410000 */
[----:B------:R-:W-:Y:S02]  /*7870*/  IMAD.U32 R60, R90, 0x10000, RZ ;  /* 0x000100005a3c7824 */ /* 0x000fe400078e00ff */
[----:B------:R-:W-:Y:S01]  /*7880*/  FMUL.FTZ R93, R93, R88 ;  /* 0x000000585d5d7220 */ /* 0x000fe20000410000 */
[----:B------:R-:W-:Y:S01]  /*7890*/  F2FP.BF16.F32.PACK_AB R48, R48, R162 ;  /* 0x000000a23030723e */ /* 0x000fe200000010ff */
[----:B------:R-:W-:-:S02]  /*78a0*/  FFMA.FTZ R92, R60, R88, -R92 ;  /* 0x000000583c5c7223 */ /* 0x000fc4000001085c */
[----:B------:R-:W-:Y:S01]  /*78b0*/  FFMA.FTZ R93, R60, R63, R93 ;  /* 0x0000003f3c5d7223 */ /* 0x000fe2000001005d */
[----:B------:R-:W-:Y:S02]  /*78c0*/  LOP3.LUT R60, R94, 0xffff0000, RZ, 0xc0, !PT ;  /* 0xffff00005e3c7812 */ /* 0x000fe400078ec0ff */
[----:B------:R-:W-:Y:S02]  /*78d0*/  LOP3.LUT R63, R90, 0xffff0000, RZ, 0xc0, !PT ;  /* 0xffff00005a3f7812 */ /* 0x000fe400078ec0ff */
[----:B------:R-:W-:Y:S01]  /*78e0*/  F2FP.BF16.F32.PACK_AB R51, R51, R89 ;  /* 0x000000593333723e */ /* 0x000fe200000010ff */
[CC--:B------:R-:W-:Y:S01]  /*78f0*/  FMUL.FTZ R88, R60.reuse, R61.reuse ;  /* 0x0000003d3c587220 */ /* 0x0c0fe20000410000 */
[-C--:B------:R-:W-:Y:S01]  /*7900*/  FMUL.FTZ R60, R60, R62.reuse ;  /* 0x0000003e3c3c7220 */ /* 0x080fe20000410000 */
[----:B------:R-:W-:Y:S02]  /*7910*/  IMAD.MOV.U32 R89, RZ, RZ, R49 ;  /* 0x000000ffff597224 */ /* 0x000fe400078e0031 */
[C---:B------:R-:W-:Y:S01]  /*7920*/  FFMA.FTZ R88, R63.reuse, R62, -R88 ;  /* 0x0000003e3f587223 */ /* 0x040fe20000010858 */
[----:B------:R-:W-:-:S04]  /*7930*/  FFMA.FTZ R60, R63, R61, R60 ;  /* 0x0000003d3f3c7223 */ /* 0x000fc8000001003c */
[----:B------:R-:W-:Y:S01]  /*7940*/  F2FP.BF16.F32.PACK_AB R90, R88, R92 ;  /* 0x0000005c585a723e */ /* 0x000fe200000010ff */
[----:B------:R-:W-:Y:S01]  /*7950*/  IMAD.MOV.U32 R88, RZ, RZ, R48 ;  /* 0x000000ffff587224 */ /* 0x000fe200078e0030 */
[----:B------:R-:W-:Y:S01]  /*7960*/  F2FP.BF16.F32.PACK_AB R60, R60, R93 ;  /* 0x0000005d3c3c723e */ /* 0x000fe200000010ff */
[----:B------:R-:W-:Y:S02]  /*7970*/  IMAD.MOV.U32 R92, RZ, RZ, R51 ;  /* 0x000000ffff5c7224 */ /* 0x000fe400078e0033 */
[----:B------:R-:W-:Y:S02]  /*7980*/  IMAD.MOV.U32 R93, RZ, RZ, R50 ;  /* 0x000000ffff5d7224 */ /* 0x000fe400078e0032 */
[----:B------:R-:W-:-:S07]  /*7990*/  IMAD.MOV.U32 R94, RZ, RZ, R60 ;  /* 0x000000ffff5e7224 */ /* 0x000fce00078e003c */
.L_x_502:
[----:B------:R-:W-:Y:S05]  /*79a0*/  BSYNC B3 ;  /* 0x0000000000037941 */ /* 0x000fea0003800000 */
.L_x_501:
[----:B------:R-:W-:-:S13]  /*79b0*/  ISETP.GE.AND P4, PT, R161, R146, PT ;  /* 0x00000092a100720c */ /* 0x000fda0003f86270 */
[--C-:B------:R-:W-:Y:S02]  /*79c0*/  @!P4 SHF.R.S32.HI R51, RZ, 0x1f, R161.reuse ;  /* 0x0000001fff33c819 */ /* 0x100fe400000114a1 */
[----:B------:R-:W-:-:S04]  /*79d0*/  @!P4 IADD3 R161, P5, P6, R114, R128, R161 ;  /* 0x0000008072a1c210 */ /* 0x000fc80007ebe0a1 */
[----:B------:R-:W-:Y:S02]  /*79e0*/  @!P4 IADD3.X R51, R6, R153, R51, P5, P6 ;  /* 0x000000990633c210 */ /* 0x000fe40002fec433 */
[----:B------:R-:W-:-:S04]  /*79f0*/  IADD3 R49, P5, P6, R114, R128, R29 ;  /* 0x0000008072317210 */ /* 0x000fc80007ebe01d */
[----:B------:R-:W-:Y:S02]  /*7a00*/  IADD3.X R50, R6, R153, R35, P5, P6 ;  /* 0x0000009906327210 */ /* 0x000fe40002fec423 */
[----:B------:R-:W-:-:S04]  /*7a10*/  LEA R48, P5, R49, R120, 0x1 ;  /* 0x0000007831307211 */ /* 0x000fc800078a08ff */
[----:B------:R-:W-:Y:S02]  /*7a20*/  LEA.HI.X R49, R49, R121, R50, 0x1, P5 ;  /* 0x0000007931317211 */ /* 0x000fe400028f0c32 */
[----:B------:R-:W-:-:S03]  /*7a30*/  @!P4 LEA R50, P5, R161, R120, 0x1 ;  /* 0x00000078a132c211 */ /* 0x000fc600078a08ff */
[----:B--2---:R2:W-:Y:S01]  /*7a40*/  STG.E.128 desc[UR56][R48.64], R88 ;  /* 0x0000005830007986 */ /* 0x0045e2000c101d38 */
[----:B------:R-:W-:-:S05]  /*7a50*/  @!P4 LEA.HI.X R51, R161, R121, R51, 0x1, P5 ;  /* 0x00000079a133c211 */ /* 0x000fca00028f0c33 */
[----:B0-----:R2:W-:Y:S04]  /*7a60*/  @!P4 STG.E.128 desc[UR56][R50.64], R92 ;  /* 0x0000005c3200c986 */ /* 0x0015e8000c101d38 */
.L_x_500:
[----:B------:R-:W-:Y:S05]  /*7a70*/  BSYNC B2 ;  /* 0x0000000000027941 */ /* 0x000fea0003800000 */
.L_x_499:
[----:B------:R-:W-:Y:S01]  /*7a80*/  ISETP.NE.AND P4, PT, R38, RZ, PT ;  /* 0x000000ff2600720c */ /* 0x000fe20003f85270 */
[----:B------:R-:W-:-:S12]  /*7a90*/  BSSY B2, `(.L_x_503) ;  /* 0x0000081000027945 */ /* 0x000fd80003800000 */
[----:B------:R-:W-:Y:S05]  /*7aa0*/  @!P4 BRA `(.L_x_504) ;  /* 0x0000000400fcc947 */ /* 0x000fea0003800000 */
[----:B--2---:R-:W-:Y:S01]  /*7ab0*/  SEL R48, R122, R148, !P1 ;  /* 0x000000947a307207 */ /* 0x004fe20004800000 */
        /* <DEDUP_REMOVED lines=21> */
[----:B------:R-:W-:Y:S01]  /*7c10*/  SHF.R.U64 R46, R46, 0x10, R47 ;  /* 0x000000102e2e7819 */ /* 0x000fe2000000122f */
[----:B0-----:R-:W-:Y:S01]  /*7c20*/  IMAD.U32 R93, R61, 0x10000, RZ ;  /* 0x000100003d5d7824 */ /* 0x001fe200078e00ff */
[--C-:B------:R-:W-:Y:S01]  /*7c30*/  SHF.R.U32.HI R89, RZ, 0x10, R57.reuse ;  /* 0x00000010ff597819 */ /* 0x100fe20000011639 */
[----:B--2---:R-:W-:Y:S01]  /*7c40*/  IMAD.U32 R91, R49, 0x10000, RZ ;  /* 0x00010000315b7824 */ /* 0x004fe200078e00ff */
[----:B------:R-:W-:Y:S02]  /*7c50*/  SHF.R.U64 R56, R56, 0x10, R57 ;  /* 0x0000001038387819 */ /* 0x000fe40000001239 */
[----:B------:R-:W-:Y:S02]  /*7c60*/  SHF.R.U64 R57, R58, 0x10, R59 ;  /* 0x000000103a397819 */ /* 0x000fe4000000123b */
[----:B------:R-:W-:Y:S02]  /*7c70*/  SHF.R.U64 R44, R44, 0x10, R45 ;  /* 0x000000102c2c7819 */ /* 0x000fe4000000122d */
[----:B------:R-:W-:-:S02]  /*7c80*/  PRMT R58, R176, 0x5432, R46 ;  /* 0x00005432b03a7816 */ /* 0x000fc4000000002e */
[----:B------:R-:W-:Y:S02]  /*7c90*/  SHF.R.U32.HI R45, RZ, 0x10, R45 ;  /* 0x00000010ff2d7819 */ /* 0x000fe4000001162d */
[----:B------:R-:W-:Y:S02]  /*7ca0*/  PRMT R46, R179, 0x5432, R89 ;  /* 0x00005432b32e7816 */ /* 0x000fe40000000059 */
[----:B------:R-:W-:Y:S02]  /*7cb0*/  PRMT R45, R178, 0x5410, R45 ;  /* 0x00005410b22d7816 */ /* 0x000fe4000000002d */
[----:B------:R-:W-:Y:S01]  /*7cc0*/  SHF.R.U32.HI R59, RZ, 0x10, R59 ;  /* 0x00000010ff3b7819 */ /* 0x000fe2000001163b */
[C---:B------:R-:W-:Y:S01]  /*7cd0*/  IMAD.U32 R92, R46.reuse, 0x10000, RZ ;  /* 0x000100002e5c7824 */ /* 0x040fe200078e00ff */
[----:B------:R-:W-:Y:S01]  /*7ce0*/  LOP3.LUT R46, R46, 0xffff0000, RZ, 0xc0, !PT ;  /* 0xffff00002e2e7812 */ /* 0x000fe200078ec0ff */
[----:B------:R-:W-:Y:S01]  /*7cf0*/  IMAD.U32 R89, R45, 0x10000, RZ ;  /* 0x000100002d597824 */ /* 0x000fe200078e00ff */
[----:B------:R-:W-:Y:S01]  /*7d00*/  LOP3.LUT R61, R61, 0xffff0000, RZ, 0xc0, !PT ;  /* 0xffff00003d3d7812 */ /* 0x000fe200078ec0ff */
[----:B------:R-:W-:Y:S01]  /*7d10*/  FMUL.FTZ R90, R93, R92 ;  /* 0x0000005c5d5a7220 */ /* 0x000fe20000410000 */
[----:B------:R-:W-:-:S02]  /*7d20*/  SHF.R.U32.HI R47, RZ, 0x10, R47 ;  /* 0x00000010ff2f7819 */ /* 0x000fc4000001162f */
[----:B------:R-:W-:Y:S01]  /*7d30*/  PRMT R59, R177, 0x5432, R59 ;  /* 0x00005432b13b7816 */ /* 0x000fe2000000003b */
[-C--:B------:R-:W-:Y:S01]  /*7d40*/  FFMA.FTZ R90, R91, R89.reuse, -R90 ;  /* 0x000000595b5a7223 */ /* 0x080fe2000001085a */
[----:B------:R-:W-:Y:S01]  /*7d50*/  FMUL.FTZ R89, R93, R89 ;  /* 0x000000595d597220 */ /* 0x000fe20000410000 */
[----:B------:R-:W-:Y:S01]  /*7d60*/  LOP3.LUT R49, R49, 0xffff0000, RZ, 0xc0, !PT ;  /* 0xffff000031317812 */ /* 0x000fe200078ec0ff */
[----:B------:R-:W-:Y:S01]  /*7d70*/  IMAD.U32 R93, R63, 0x10000, RZ ;  /* 0x000100003f5d7824 */ /* 0x000fe200078e00ff */
[----:B------:R-:W-:Y:S01]  /*7d80*/  PRMT R47, R176, 0x5410, R47 ;  /* 0x00005410b02f7816 */ /* 0x000fe2000000002f */
[----:B------:R-:W-:Y:S01]  /*7d90*/  FFMA.FTZ R89, R91, R92, R89 ;  /* 0x0000005c5b597223 */ /* 0x000fe20000010059 */
[----:B------:R-:W-:Y:S01]  /*7da0*/  LOP3.LUT R91, R45, 0xffff0000, RZ, 0xc0, !PT ;  /* 0xffff00002d5b7812 */ /* 0x000fe200078ec0ff */
[----:B------:R-:W-:Y:S01]  /*7db0*/  FMUL.FTZ R45, R61, R46 ;  /* 0x0000002e3d2d7220 */ /* 0x000fe20000410000 */
[C---:B------:R-:W-:Y:S01]  /*7dc0*/  IMAD.U32 R92, R59.reuse, 0x10000, RZ ;  /* 0x000100003b5c7824 */ /* 0x040fe200078e00ff */
[----:B------:R-:W-:-:S02]  /*7dd0*/  LOP3.LUT R59, R59, 0xffff0000, RZ, 0xc0, !PT ;  /* 0xffff00003b3b7812 */ /* 0x000fc400078ec0ff */
[-C--:B------:R-:W-:Y:S01]  /*7de0*/  FMUL.FTZ R61, R61, R91.reuse ;  /* 0x0000005b3d3d7220 */ /* 0x080fe20000410000 */
[----:B------:R-:W-:Y:S01]  /*7df0*/  FFMA.FTZ R45, R49, R91, -R45 ;  /* 0x0000005b312d7223 */ /* 0x000fe2000001082d */
[----:B------:R-:W-:Y:S01]  /*7e00*/  IMAD.U32 R91, R51, 0x10000, RZ ;  /* 0x00010000335b7824 */ /* 0x000fe200078e00ff */
[----:B------:R-:W-:Y:S01]  /*7e10*/  LOP3.LUT R63, R63, 0xffff0000, RZ, 0xc0, !PT ;  /* 0xffff00003f3f7812 */ /* 0x000fe200078ec0ff */
[----:B------:R-:W-:Y:S01]  /*7e20*/  FFMA.FTZ R46, R49, R46, R61 ;  /* 0x0000002e312e7223 */ /* 0x000fe2000001003d */
[----:B------:R-:W-:Y:S02]  /*7e30*/  IMAD.U32 R61, R47, 0x10000, RZ ;  /* 0x000100002f3d7824 */ /* 0x000fe400078e00ff */
[----:B------:R-:W-:Y:S01]  /*7e40*/  FMUL.FTZ R49, R93, R92 ;  /* 0x0000005c5d317220 */ /* 0x000fe20000410000 */
[----:B------:R-:W-:Y:S02]  /*7e50*/  PRMT R56, R179, 0x5410, R56 ;  /* 0x00005410b3387816 */ /* 0x000fe40000000038 */
[----:B------:R-:W-:Y:S01]  /*7e60*/  PRMT R44, R178, 0x5432, R44 ;  /* 0x00005432b22c7816 */ /* 0x000fe2000000002c */
[-C--:B------:R-:W-:Y:S01]  /*7e70*/  FFMA.FTZ R49, R91, R61.reuse, -R49 ;  /* 0x0000003d5b317223 */ /* 0x080fe20000010831 */
[----:B------:R-:W-:Y:S01]  /*7e80*/  FMUL.FTZ R61, R93, R61 ;  /* 0x0000003d5d3d7220 */ /* 0x000fe20000410000 */
[----:B------:R-:W-:-:S02]  /*7e90*/  F2FP.BF16.F32.PACK_AB R46, R46, R89 ;  /* 0x000000592e2e723e */ /* 0x000fc400000010ff */
[----:B------:R-:W-:Y:S01]  /*7ea0*/  PRMT R57, R177, 0x5410, R57 ;  /* 0x00005410b1397816 */ /* 0x000fe20000000039 */
[----:B------:R-:W-:Y:S01]  /*7eb0*/  FFMA.FTZ R61, R91, R92, R61 ;  /* 0x0000005c5b3d7223 */ /* 0x000fe2000001003d */
[----:B------:R-:W-:Y:S02]  /*7ec0*/  LOP3.LUT R91, R47, 0xffff0000, RZ, 0xc0, !PT ;  /* 0xffff00002f5b7812 */ /* 0x000fe400078ec0ff */
[----:B------:R-:W-:Y:S01]  /*7ed0*/  LOP3.LUT R47, R51, 0xffff0000, RZ, 0xc0, !PT ;  /* 0xffff0000332f7812 */ /* 0x000fe200078ec0ff */
[----:B------:R-:W-:Y:S01]  /*7ee0*/  FMUL.FTZ R51, R63, R59 ;  /* 0x0000003b3f337220 */ /* 0x000fe20000410000 */
[----:B------:R-:W-:Y:S01]  /*7ef0*/  F2FP.BF16.F32.PACK_AB R45, R45, R90 ;  /* 0x0000005a2d2d723e */ /* 0x000fe200000010ff */
[-C--:B------:R-:W-:Y:S02]  /*7f00*/  FMUL.FTZ R63, R63, R91.reuse ;  /* 0x0000005b3f3f7220 */ /* 0x080fe40000410000 */
[C---:B------:R-:W-:Y:S02]  /*7f10*/  FFMA.FTZ R51, R47.reuse, R91, -R51 ;  /* 0x0000005b2f337223 */ /* 0x040fe40000010833 */
[----:B------:R-:W-:Y:S01]  /*7f20*/  FFMA.FTZ R63, R47, R59, R63 ;  /* 0x0000003b2f3f7223 */ /* 0x000fe2000001003f */
[----:B------:R-:W-:-:S02]  /*7f30*/  IMAD.U32 R59, R60, 0x10000, RZ ;  /* 0x000100003c3b7824 */ /* 0x000fc400078e00ff */
[----:B------:R-:W-:Y:S01]  /*7f40*/  F2FP.BF16.F32.PACK_AB R51, R51, R49 ;  /* 0x000000313333723e */ /* 0x000fe200000010ff */
[----:B------:R-:W-:Y:S01]  /*7f50*/  IMAD.U32 R49, R56, 0x10000, RZ ;  /* 0x0001000038317824 */ /* 0x000fe200078e00ff */
[----:B------:R-:W-:Y:S01]  /*7f60*/  F2FP.BF16.F32.PACK_AB R63, R63, R61 ;  /* 0x0000003d3f3f723e */ /* 0x000fe200000010ff */
[----:B------:R-:W-:Y:S01]  /*7f70*/  IMAD.U32 R61, R44, 0x10000, RZ ;  /* 0x000100002c3d7824 */ /* 0x000fe200078e00ff */
[----:B------:R-:W-:Y:S01]  /*7f80*/  LOP3.LUT R56, R56, 0xffff0000, RZ, 0xc0, !PT ;  /* 0xffff000038387812 */ /* 0x000fe200078ec0ff */
[C---:B------:R-:W-:Y:S01]  /*7f90*/  FMUL.FTZ R89, R59.reuse, R49 ;  /* 0x000000313b597220 */ /* 0x040fe20000410000 */
[----:B------:R-:W-:Y:S02]  /*7fa0*/  IMAD.U32 R47, R48, 0x10000, RZ ;  /* 0x00010000302f7824 */ /* 0x000fe400078e00ff */
[-C--:B------:R-:W-:Y:S01]  /*7fb0*/  FMUL.FTZ R59, R59, R61.reuse ;  /* 0x0000003d3b3b7220 */ /* 0x080fe20000410000 */
[----:B------:R-:W-:Y:S01]  /*7fc0*/  LOP3.LUT R44, R44, 0xffff0000, RZ, 0xc0, !PT ;  /* 0xffff00002c2c7812 */ /* 0x000fe200078ec0ff */
[----:B------:R-:W-:-:S02]  /*7fd0*/  FFMA.FTZ R89, R47, R61, -R89 ;  /* 0x0000003d2f597223 */ /* 0x000fc40000010859 */
[----:B------:R-:W-:Y:S01]  /*7fe0*/  FFMA.FTZ R59, R47, R49, R59 ;  /* 0x000000312f3b7223 */ /* 0x000fe2000001003b */
[----:B------:R-:W-:Y:S01]  /*7ff0*/  LOP3.LUT R47, R60, 0xffff0000, RZ, 0xc0, !PT ;  /* 0xffff00003c2f7812 */ /* 0x000fe200078ec0ff */
[----:B------:R-:W-:Y:S01]  /*8000*/  IMAD.U32 R61, R62, 0x10000, RZ ;  /* 0x000100003e3d7824 */ /* 0x000fe200078e00ff */
        /* <DEDUP_REMOVED lines=11> */
[-C--:B------:R-:W-:Y:S01]  /*80c0*/  FMUL.FTZ R61, R61, R56.reuse ;  /* 0x000000383d3d7220 */ /* 0x080fe20000410000 */
[----:B------:R-:W-:Y:S01]  /*80d0*/  F2FP.BF16.F32.PACK_AB R44, R44, R89 ;  /* 0x000000592c2c723e */ /* 0x000fe200000010ff */
[----:B------:R-:W-:-:S02]  /*80e0*/  FFMA.FTZ R60, R48, R56, -R60 ;  /* 0x00000038303c7223 */ /* 0x000fc4000001083c */
[----:B------:R-:W-:Y:S01]  /*80f0*/  FFMA.FTZ R61, R48, R49, R61 ;  /* 0x00000031303d7223 */ /* 0x000fe2000001003d */
[----:B------:R-:W-:Y:S02]  /*8100*/  LOP3.LUT R48, R62, 0xffff0000, RZ, 0xc0, !PT ;  /* 0xffff00003e307812 */ /* 0x000fe400078ec0ff */
[----:B------:R-:W-:Y:S02]  /*8110*/  LOP3.LUT R49, R50, 0xffff0000, RZ, 0xc0, !PT ;  /* 0xffff000032317812 */ /* 0x000fe400078ec0ff */
[----:B------:R-:W-:Y:S01]  /*8120*/  F2FP.BF16.F32.PACK_AB R47, R47, R59 ;  /* 0x0000003b2f2f723e */ /* 0x000fe200000010ff */
[C---:B------:R-:W-:Y:S01]  /*8130*/  FMUL.FTZ R50, R48.reuse, R57 ;  /* 0x0000003930327220 */ /* 0x040fe20000410000 */
[----:B------:R-:W-:-:S03]  /*8140*/  FMUL.FTZ R48, R48, R58 ;  /* 0x0000003a30307220 */ /* 0x000fc60000410000 */
[C---:B------:R-:W-:Y:S01]  /*8150*/  FFMA.FTZ R50, R49.reuse, R58, -R50 ;  /* 0x0000003a31327223 */ /* 0x040fe20000010832 */
[----:B------:R-:W-:Y:S01]  /*8160*/  FFMA.FTZ R48, R49, R57, R48 ;  /* 0x0000003931307223 */ /* 0x000fe20000010030 */
[----:B------:R-:W-:-:S03]  /*8170*/  IMAD.MOV.U32 R49, RZ, RZ, R45 ;  /* 0x000000ffff317224 */ /* 0x000fc600078e002d */
[----:B------:R-:W-:Y:S01]  /*8180*/  F2FP.BF16.F32.PACK_AB R50, R50, R60 ;  /* 0x0000003c3232723e */ /* 0x000fe200000010ff */
[----:B------:R-:W-:Y:S01]  /*8190*/  IMAD.MOV.U32 R60, RZ, RZ, R47 ;  /* 0x000000ffff3c7224 */ /* 0x000fe200078e002f */
[----:B------:R-:W-:Y:S01]  /*81a0*/  F2FP.BF16.F32.PACK_AB R62, R48, R61 ;  /* 0x0000003d303e723e */ /* 0x000fe200000010ff */
[----:B------:R-:W-:Y:S02]  /*81b0*/  IMAD.MOV.U32 R48, RZ, RZ, R44 ;  /* 0x000000ffff307224 */ /* 0x000fe400078e002c */
[----:B------:R-:W-:-:S07]  /*81c0*/  IMAD.MOV.U32 R61, RZ, RZ, R46 ;  /* 0x000000ffff3d7224 */ /* 0x000fce00078e002e */
.L_x_506:
[----:B------:R-:W-:Y:S05]  /*81d0*/  BSYNC B3 ;  /* 0x0000000000037941 */ /* 0x000fea0003800000 */
.L_x_505:
        /* <DEDUP_REMOVED lines=12> */
.L_x_504:
[----:B------:R-:W-:Y:S05]  /*82a0*/  BSYNC B2 ;  /* 0x0000000000027941 */ /* 0x000fea0003800000 */
.L_x_503:
[----:B------:R-:W-:-:S13]  /*82b0*/  ISETP.NE.AND P4, PT, R39, RZ, PT ;  /* 0x000000ff2700720c */ /* 0x000fda0003f85270 */
[----:B------:R-:W-:Y:S05]  /*82c0*/  @!P4 BRA `(.L_x_498) ;  /* 0x000000080010c947 */ /* 0x000fea0003800000 */
[----:B---3--:R-:W3:Y:S01]  /*82d0*/  LDL R44, [R1+0x14] ;  /* 0x00001400012c7983 */ /* 0x008ee20000100800 */
[----:B------:R-:W-:Y:S01]  /*82e0*/  ISETP.GE.AND P4, PT, R3, R117, PT ;  /* 0x000000750300720c */ /* 0x000fe20003f86270 */
[----:B------:R-:W-:Y:S01]  /*82f0*/  BSSY B2, `(.L_x_507) ;  /* 0x0000075000027945 */ /* 0x000fe20003800000 */
[----:B---3--:R-:W-:-:S04]  /*8300*/  LOP3.LUT P5, RZ, R44, 0x1, RZ, 0xc0, !PT ;  /* 0x000000012cff7812 */ /* 0x008fc800078ac0ff */
[----:B------:R-:W-:-:S04]  /*8310*/  SEL R44, R122, R148, !P5 ;  /* 0x000000947a2c7207 */ /* 0x000fc80006800000 */
        /* <DEDUP_REMOVED lines=12> */
[C---:B--2---:R-:W-:Y:S02]  /*83e0*/  IMAD R48, R16.reuse, 0x6000, R44 ;  /* 0x0000600010307824 */ /* 0x044fe400078e022c */
        /* <DEDUP_REMOVED lines=8> */
[----:B------:R-:W-:Y:S01]  /*8470*/  SHF.R.U32.HI R57, RZ, 0x10, R43 ;  /* 0x00000010ff397819 */ /* 0x000fe2000001162b */
[----:B--2---:R-:W-:Y:S01]  /*8480*/  IMAD.U32 R58, R45, 0x10000, RZ ;  /* 0x000100002d3a7824 */ /* 0x004fe200078e00ff */
[--C-:B------:R-:W-:Y:S02]  /*8490*/  SHF.R.U64 R43, R52, 0x10, R53.reuse ;  /* 0x00000010342b7819 */ /* 0x100fe40000001235 */
[----:B------:R-:W-:Y:S02]  /*84a0*/  SHF.R.U32.HI R53, RZ, 0x10, R53 ;  /* 0x00000010ff357819 */ /* 0x000fe40000011635 */
[----:B------:R-:W-:Y:S02]  /*84b0*/  SHF.R.U64 R40, R40, 0x10, R41 ;  /* 0x0000001028287819 */ /* 0x000fe40000001229 */
[----:B------:R-:W-:-:S02]  /*84c0*/  PRMT R43, R175, 0x5410, R43 ;  /* 0x00005410af2b7816 */ /* 0x000fc4000000002b */
[----:B------:R-:W-:Y:S02]  /*84d0*/  SHF.R.U32.HI R41, RZ, 0x10, R41 ;  /* 0x00000010ff297819 */ /* 0x000fe40000011629 */
[----:B------:R-:W-:Y:S02]  /*84e0*/  PRMT R175, R175, 0x5432, R53 ;  /* 0x00005432afaf7816 */ /* 0x000fe40000000035 */
[----:B------:R-:W-:Y:S02]  /*84f0*/  PRMT R41, R173, 0x5432, R41 ;  /* 0x00005432ad297816 */ /* 0x000fe40000000029 */
[--C-:B------:R-:W-:Y:S01]  /*8500*/  SHF.R.U64 R52, R54, 0x10, R55.reuse ;  /* 0x0000001036347819 */ /* 0x100fe20000001237 */
[----:B------:R-:W-:Y:S01]  /*8510*/  IMAD.U32 R59, R175, 0x10000, RZ ;  /* 0x00010000af3b7824 */ /* 0x000fe200078e00ff */
[----:B------:R-:W-:Y:S01]  /*8520*/  SHF.R.U32.HI R54, RZ, 0x10, R55 ;  /* 0x00000010ff367819 */ /* 0x000fe20000011637 */
[----:B------:R-:W-:Y:S01]  /*8530*/  IMAD.U32 R53, R41, 0x10000, RZ ;  /* 0x0001000029357824 */ /* 0x000fe200078e00ff */
[----:B------:R-:W-:Y:S01]  /*8540*/  LOP3.LUT R175, R175, 0xffff0000, RZ, 0xc0, !PT ;  /* 0xffff0000afaf7812 */ /* 0x000fe200078ec0ff */
[----:B------:R-:W-:Y:S01]  /*8550*/  FMUL.FTZ R55, R60, R59 ;  /* 0x0000003b3c377220 */ /* 0x000fe20000410000 */
[----:B------:R-:W-:-:S02]  /*8560*/  LOP3.LUT R49, R49, 0xffff0000, RZ, 0xc0, !PT ;  /* 0xffff000031317812 */ /* 0x000fc400078ec0ff */
        /* <DEDUP_REMOVED lines=14> */
[----:B------:R-:W-:Y:S01]  /*8650*/  FMUL.FTZ R61, R60, R59 ;  /* 0x0000003b3c3d7220 */ /* 0x000fe20000410000 */
[----:B------:R-:W-:Y:S01]  /*8660*/  FFMA.FTZ R45, R45, R175, R49 ;  /* 0x000000af2d2d7223 */ /* 0x000fe20000010031 */
[C---:B------:R-:W-:Y:S01]  /*8670*/  IMAD.U32 R49, R57.reuse, 0x10000, RZ ;  /* 0x0001000039317824 */ /* 0x040fe200078e00ff */
[----:B------:R-:W-:Y:S02]  /*8680*/  LOP3.LUT R57, R57, 0xffff0000, RZ, 0xc0, !PT ;  /* 0xffff000039397812 */ /* 0x000fe400078ec0ff */
[----:B------:R-:W-:Y:S01]  /*8690*/  LOP3.LUT R47, R47, 0xffff0000, RZ, 0xc0, !PT ;  /* 0xffff00002f2f7812 */ /* 0x000fe200078ec0ff */
[-C--:B------:R-:W-:Y:S01]  /*86a0*/  FFMA.FTZ R61, R58, R49.reuse, -R61 ;  /* 0x000000313a3d7223 */ /* 0x080fe2000001083d */
[----:B------:R-:W-:Y:S01]  /*86b0*/  FMUL.FTZ R49, R60, R49 ;  /* 0x000000313c317220 */ /* 0x000fe20000410000 */
[----:B------:R-:W-:-:S02]  /*86c0*/  PRMT R40, R173, 0x5410, R40 ;  /* 0x00005410ad287816 */ /* 0x000fc40000000028 */
[----:B------:R-:W-:Y:S01]  /*86d0*/  F2FP.BF16.F32.PACK_AB R41, R41, R55 ;  /* 0x000000372929723e */ /* 0x000fe200000010ff */
[----:B------:R-:W-:Y:S01]  /*86e0*/  FFMA.FTZ R58, R58, R59, R49 ;  /* 0x0000003b3a3a7223 */ /* 0x000fe20000010031 */
[----:B------:R-:W-:Y:S02]  /*86f0*/  LOP3.LUT R49, R51, 0xffff0000, RZ, 0xc0, !PT ;  /* 0xffff000033317812 */ /* 0x000fe400078ec0ff */
[----:B------:R-:W-:Y:S01]  /*8700*/  F2FP.BF16.F32.PACK_AB R53, R45, R53 ;  /* 0x000000352d35723e */ /* 0x000fe200000010ff */
[C---:B------:R-:W-:Y:S01]  /*8710*/  IMAD.U32 R45, R44.reuse, 0x10000, RZ ;  /* 0x000100002c2d7824 */ /* 0x040fe200078e00ff */
[----:B------:R-:W-:Y:S01]  /*8720*/  LOP3.LUT R44, R44, 0xffff0000, RZ, 0xc0, !PT ;  /* 0xffff00002c2c7812 */ /* 0x000fe200078ec0ff */
[CC--:B------:R-:W-:Y:S01]  /*8730*/  FMUL.FTZ R51, R49.reuse, R54.reuse ;  /* 0x0000003631337220 */ /* 0x0c0fe20000410000 */
[-C--:B------:R-:W-:Y:S01]  /*8740*/  FMUL.FTZ R49, R49, R57.reuse ;  /* 0x0000003931317220 */ /* 0x080fe20000410000 */
[----:B------:R-:W-:Y:S02]  /*8750*/  PRMT R52, R174, 0x5410, R52 ;  /* 0x00005410ae347816 */ /* 0x000fe40000000034 */
[C---:B------:R-:W-:Y:S01]  /*8760*/  FFMA.FTZ R51, R47.reuse, R57, -R51 ;  /* 0x000000392f337223 */ /* 0x040fe20000010833 */
[----:B------:R-:W-:Y:S01]  /*8770*/  FFMA.FTZ R49, R47, R54, R49 ;  /* 0x000000362f317223 */ /* 0x000fe20000010031 */
[C---:B------:R-:W-:Y:S01]  /*8780*/  IMAD.U32 R47, R43.reuse, 0x10000, RZ ;  /* 0x000100002b2f7824 */ /* 0x040fe200078e00ff */
[----:B------:R-:W-:Y:S01]  /*8790*/  LOP3.LUT R43, R43, 0xffff0000, RZ, 0xc0, !PT ;  /* 0xffff00002b2b7812 */ /* 0x000fe200078ec0ff */
[C---:B------:R-:W-:Y:S01]  /*87a0*/  IMAD.U32 R54, R40.reuse, 0x10000, RZ ;  /* 0x0001000028367824 */ /* 0x040fe200078e00ff */
[----:B------:R-:W-:-:S02]  /*87b0*/  LOP3.LUT R40, R40, 0xffff0000, RZ, 0xc0, !PT ;  /* 0xffff000028287812 */ /* 0x000fc400078ec0ff */
[----:B------:R-:W-:Y:S01]  /*87c0*/  F2FP.BF16.F32.PACK_AB R58, R49, R58 ;  /* 0x0000003a313a723e */ /* 0x000fe200000010ff */
[----:B------:R-:W-:Y:S01]  /*87d0*/  IMAD.U32 R49, R48, 0x10000, RZ ;  /* 0x0001000030317824 */ /* 0x000fe200078e00ff */
[----:B------:R-:W-:Y:S02]  /*87e0*/  PRMT R42, R172, 0x5410, R42 ;  /* 0x00005410ac2a7816 */ /* 0x000fe4000000002a */
[----:B------:R-:W-:Y:S01]  /*87f0*/  F2FP.BF16.F32.PACK_AB R51, R51, R61 ;  /* 0x0000003d3333723e */ /* 0x000fe200000010ff */
[C---:B------:R-:W-:Y:S01]  /*8800*/  FMUL.FTZ R55, R49.reuse, R47 ;  /* 0x0000002f31377220 */ /* 0x040fe20000410000 */
[----:B------:R-:W-:-:S03]  /*8810*/  FMUL.FTZ R49, R49, R54 ;  /* 0x0000003631317220 */ /* 0x000fc60000410000 */
[C---:B------:R-:W-:Y:S01]  /*8820*/  FFMA.FTZ R55, R45.reuse, R54, -R55 ;  /* 0x000000362d377223 */ /* 0x040fe20000010837 */
[----:B------:R-:W-:Y:S01]  /*8830*/  FFMA.FTZ R49, R45, R47, R49 ;  /* 0x0000002f2d317223 */ /* 0x000fe20000010031 */
[----:B------:R-:W-:Y:S01]  /*8840*/  LOP3.LUT R45, R48, 0xffff0000, RZ, 0xc0, !PT ;  /* 0xffff0000302d7812 */ /* 0x000fe200078ec0ff */
[----:B------:R-:W-:-:S04]  /*8850*/  IMAD.U32 R54, R50, 0x10000, RZ ;  /* 0x0001000032367824 */ /* 0x000fc800078e00ff */
        /* <DEDUP_REMOVED lines=8> */
[----:B------:R-:W-:Y:S01]  /*88e0*/  FMUL.FTZ R48, R54, R45 ;  /* 0x0000002d36307220 */ /* 0x000fe20000410000 */
[----:B------:R-:W-:Y:S02]  /*88f0*/  IMAD.U32 R44, R46, 0x10000, RZ ;  /* 0x000100002e2c7824 */ /* 0x000fe400078e00ff */
[----:B------:R-:W-:Y:S01]  /*8900*/  FMUL.FTZ R54, R54, R47 ;  /* 0x0000002f36367220 */ /* 0x000fe20000410000 */
[----:B------:R-:W-:Y:S01]  /*8910*/  F2FP.BF16.F32.PACK_AB R49, R43, R49 ;  /* 0x000000312b31723e */ /* 0x000fe200000010ff */
[----:B------:R-:W-:-:S02]  /*8920*/  FFMA.FTZ R48, R44, R47, -R48 ;  /* 0x0000002f2c307223 */ /* 0x000fc40000010830 */
[----:B------:R-:W-:Y:S01]  /*8930*/  FFMA.FTZ R54, R44, R45, R54 ;  /* 0x0000002d2c367223 */ /* 0x000fe20000010036 */
[----:B------:R-:W-:Y:S01]  /*8940*/  LOP3.LUT R44, R50, 0xffff0000, RZ, 0xc0, !PT ;  /* 0xffff0000322c7812 */ /* 0x000fe200078ec0ff */
[----:B------:R-:W-:Y:S01]  /*8950*/  IMAD.MOV.U32 R47, RZ, RZ, R51 ;  /* 0x000000ffff2f7224 */ /* 0x000fe200078e0033 */
[----:B------:R-:W-:Y:S01]  /*8960*/  LOP3.LUT R45, R46, 0xffff0000, RZ, 0xc0, !PT ;  /* 0xffff00002e2d7812 */ /* 0x000fe200078ec0ff */
[----:B------:R-:W-:Y:S01]  /*8970*/  IMAD.MOV.U32 R51, RZ, RZ, R58 ;  /* 0x000000ffff337224 */ /* 0x000fe200078e003a */
        /* <DEDUP_REMOVED lines=10> */
[----:B------:R-:W-:Y:S02]  /*8a20*/  IMAD.MOV.U32 R49, RZ, RZ, R53 ;  /* 0x000000ffff317224 */ /* 0x000fe400078e0035 */
[----:B------:R-:W-:-:S07]  /*8a30*/  IMAD.MOV.U32 R50, RZ, RZ, R54 ;  /* 0x000000ffff327224 */ /* 0x000fce00078e0036 */
.L_x_508:
[----:B------:R-:W-:Y:S05]  /*8a40*/  BSYNC B2 ;  /* 0x0000000000027941 */ /* 0x000fea0003800000 */
.L_x_507:
        /* <DEDUP_REMOVED lines=12> */
.L_x_498:
[----:B------:R-:W-:Y:S05]  /*8b10*/  BSYNC B1 ;  /* 0x0000000000017941 */ /* 0x000fea0003800000 */
.L_x_497:
[-C--:B--2-4-:R-:W-:Y:S02]  /*8b20*/  IMAD R40, R147, R126.reuse, RZ ;  /* 0x0000007e93287224 */ /* 0x094fe400078e02ff */
[----:B------:R-:W-:-:S04]  /*8b30*/  IMAD.WIDE.U32 R124, R207, R126, R124 ;  /* 0x0000007ecf7c7225 */ /* 0x000fc800078e007c */
[----:B------:R-:W-:Y:S01]  /*8b40*/  IMAD R40, R207, R127, R40 ;  /* 0x0000007fcf287224 */ /* 0x000fe200078e0228 */
[----:B------:R-:W-:Y:S06]  /*8b50*/  @P3 BRA `(.L_x_467) ;  /* 0x0000001c00143947 */ /* 0x000fec0003800000 */
[----:B------:R-:W-:Y:S01]  /*8b60*/  ISETP.NE.AND P3, PT, R34, RZ, PT ;  /* 0x000000ff2200720c */ /* 0x000fe20003f65270 */
[----:B------:R-:W-:Y:S01]  /*8b70*/  BSSY B1, `(.L_x_509) ;  /* 0x0000084000017945 */ /* 0x000fe20003800000 */
[----:B------:R-:W-:-:S11]  /*8b80*/  IMAD.IADD R52, R125, 0x1, R40 ;  /* 0x000000017d347824 */ /* 0x000fd600078e0228 */
[----:B------:R-:W-:Y:S05]  /*8b90*/  @!P3 BRA `(.L_x_510) ;  /* 0x000000080004b947 */ /* 0x000fea0003800000 */
[----:B------:R-:W-:Y:S01]  /*8ba0*/  SEL R40, R122, R148, !P0 ;  /* 0x000000947a287207 */ /* 0x000fe20004000000 */
[----:B------:R-:W-:Y:S01]  /*8bb0*/  BSSY B2, `(.L_x_511) ;  /* 0x000007d000027945 */ /* 0x000fe20003800000 */
[----:B---3--:R-:W-:Y:S02]  /*8bc0*/  IADD3 R44, P3, P4, R114, R124, R29 ;  /* 0x0000007c722c7210 */ /* 0x008fe40007c7e01d */
[----:B------:R-:W-:Y:S02]  /*8bd0*/  SHF.R.S32.HI R41, RZ, 0x1f, R40 ;  /* 0x0000001fff297819 */ /* 0x000fe40000011428 */
[----:B------:R-:W-:Y:S02]  /*8be0*/  IADD3.X R45, R6, R52, R35, P3, P4 ;  /* 0x00000034062d7210 */ /* 0x000fe40001fe8423 */
[----:B------:R-:W-:Y:S02]  /*8bf0*/  LEA.HI R40, R41, R40, RZ, 0x4 ;  /* 0x0000002829287211 */ /* 0x000fe400078f20ff */
[----:B------:R-:W-:-:S02]  /*8c00*/  SHF.R.U32.HI R46, RZ, 0x3, R185 ;  /* 0x00000003ff2e7819 */ /* 0x000fc400000116b9 */
[----:B------:R-:W-:-:S05]  /*8c10*/  LEA.HI.SX32 R40, R40, R28, 0x1c ;  /* 0x0000001c28287211 */ /* 0x000fca00078fe2ff */
[----:B------:R-:W-:-:S05]  /*8c20*/  IMAD.SHL.U32 R41, R40, 0x8, RZ ;  /* 0x0000000828297824 */ /* 0x000fca00078e00ff */
[----:B------:R-:W-:-:S13]  /*8c30*/  ISETP.GE.AND P3, PT, R41, R146, PT ;  /* 0x000000922900720c */ /* 0x000fda0003f66270 */
[--C-:B------:R-:W-:Y:S02]  /*8c40*/  @!P3 SHF.R.S32.HI R43, RZ, 0x1f, R41.reuse ;  /* 0x0000001fff2bb819 */ /* 0x100fe40000011429 */
[--C-:B------:R-:W-:Y:S02]  /*8c50*/  @!P3 IADD3 R42, P4, P5, R114, R124, R41.reuse ;  /* 0x0000007c722ab210 */ /* 0x100fe40007d9e029 */
[----:B------:R-:W-:Y:S02]  /*8c60*/  LOP3.LUT R41, R185, 0x38, R41, 0xf8, !PT ;  /* 0x00000038b9297812 */ /* 0x000fe400078ef829 */
[----:B------:R-:W-:Y:S02]  /*8c70*/  @!P3 IADD3.X R43, R6, R52, R43, P4, P5 ;  /* 0x00000034062bb210 */ /* 0x000fe400027ea42b */
[----:B------:R-:W-:Y:S02]  /*8c80*/  LEA R48, P4, R44, R120, 0x1 ;  /* 0x000000782c307211 */ /* 0x000fe400078808ff */
[----:B------:R-:W-:-:S02]  /*8c90*/  LOP3.LUT R41, R41, R46, RZ, 0x3c, !PT ;  /* 0x0000002e29297212 */ /* 0x000fc400078e3cff */
[----:B------:R-:W-:Y:S02]  /*8ca0*/  LEA.HI.X R49, R44, R121, R45, 0x1, P4 ;  /* 0x000000792c317211 */ /* 0x000fe400020f0c2d */
[----:B------:R-:W-:-:S04]  /*8cb0*/  @!P3 LEA R50, P4, R42, R120, 0x1 ;  /* 0x000000782a32b211 */ /* 0x000fc800078808ff */
[----:B------:R-:W-:Y:S02]  /*8cc0*/  @!P3 LEA.HI.X R51, R42, R121, R43, 0x1, P4 ;  /* 0x000000792a33b211 */ /* 0x000fe400020f0c2b */
[----:B------:R-:W-:Y:S02]  /*8cd0*/  SHF.R.S32.HI R42, RZ, 0x1f, R40 ;  /* 0x0000001fff2a7819 */ /* 0x000fe40000011428 */
[----:B------:R-:W-:Y:S02]  /*8ce0*/  ISETP.GE.AND P4, PT, R18, R117, PT ;  /* 0x000000751200720c */ /* 0x000fe40003f86270 */
[----:B------:R-:W-:Y:S01]  /*8cf0*/  LEA.HI R42, R42, R40, RZ, 0x3 ;  /* 0x000000282a2a7211 */ /* 0x000fe200078f18ff */
[----:B------:R-:W-:-:S04]  /*8d00*/  IMAD R40, R16, 0x6000, R140 ;  /* 0x0000600010287824 */ /* 0x000fc800078e028c */
[----:B------:R-:W-:Y:S02]  /*8d10*/  IMAD.SHL.U32 R42, R42, 0x400, RZ ;  /* 0x000004002a2a7824 */ /* 0x000fe400078e00ff */
[----:B------:R-:W-:-:S03]  /*8d20*/  IMAD R40, R40, 0x2, R2 ;  /* 0x0000000228287824 */ /* 0x000fc600078e0202 */
[----:B------:R-:W-:-:S04]  /*8d30*/  LOP3.LUT R42, R42, 0x7fffe000, RZ, 0xc0, !PT ;  /* 0x7fffe0002a2a7812 */ /* 0x000fc800078ec0ff */
[----:B------:R-:W-:-:S05]  /*8d40*/  IADD3 R41, R41, R42, R195 ;  /* 0x0000002a29297210 */ /* 0x000fca0007ffe0c3 */
[----:B------:R-:W-:Y:S02]  /*8d50*/  IMAD R44, R16, 0x6000, R41 ;  /* 0x00006000102c7824 */ /* 0x000fe400078e0229 */
[----:B------:R-:W0:Y:S02]  /*8d60*/  LDS.128 R40, [R40+0x1c400] ;  /* 0x01c4000028287984 */ /* 0x000e240000000c00 */
[----:B------:R-:W-:-:S06]  /*8d70*/  IMAD R44, R44, 0x2, R2 ;  /* 0x000000022c2c7824 */ /* 0x000fcc00078e0202 */
[----:B------:R-:W2:Y:S01]  /*8d80*/  LDS.128 R44, [R44+0x1c400] ;  /* 0x01c400002c2c7984 */ /* 0x000ea20000000c00 */
[----:B------:R-:W-:Y:S05]  /*8d90*/  @P4 BRA `(.L_x_512) ;  /* 0x0000000400784947 */ /* 0x000fea0003800000 */
[----:B------:R-:W-:Y:S01]  /*8da0*/  SHF.R.U32.HI R55, RZ, 0x10, R85 ;  /* 0x00000010ff377819 */ /* 0x000fe20000011655 */
[----:B--2---:R-:W-:Y:S01]  /*8db0*/  IMAD.U32 R58, R45, 0x10000, RZ ;  /* 0x000100002d3a7824 */ /* 0x004fe200078e00ff */
[----:B------:R-:W-:Y:S01]  /*8dc0*/  SHF.R.U32.HI R57, RZ, 0x10, R73 ;  /* 0x00000010ff397819 */ /* 0x000fe20000011649 */
[----:B0-----:R-:W-:Y:S01]  /*8dd0*/  IMAD.U32 R53, R41, 0x10000, RZ ;  /* 0x0001000029357824 */ /* 0x001fe200078e00ff */
[----:B------:R-:W-:Y:S01]  /*8de0*/  PRMT R55, R171, 0x5432, R55 ;  /* 0x00005432ab377816 */ /* 0x000fe20000000037 */
[----:B------:R-:W-:Y:S01]  /*8df0*/  IMAD.U32 R61, R47, 0x10000, RZ ;  /* 0x000100002f3d7824 */ /* 0x000fe200078e00ff */
[----:B------:R-:W-:Y:S01]  /*8e00*/  PRMT R57, R169, 0x5432, R57 ;  /* 0x00005432a9397816 */ /* 0x000fe20000000039 */
[----:B------:R-:W-:Y:S01]  /*8e10*/  IMAD.U32 R63, R46, 0x10000, RZ ;  /* 0x000100002e3f7824 */ /* 0x000fe200078e00ff */
[----:B------:R-:W-:Y:S01]  /*8e20*/  LOP3.LUT R41, R41, 0xffff0000, RZ, 0xc0, !PT ;  /* 0xffff000029297812 */ /* 0x000fe200078ec0ff */
[C---:B------:R-:W-:Y:S01]  /*8e30*/  IMAD.U32 R56, R55.reuse, 0x10000, RZ ;  /* 0x0001000037387824 */ /* 0x040fe200078e00ff */
[----:B------:R-:W-:Y:S01]  /*8e40*/  LOP3.LUT R55, R55, 0xffff0000, RZ, 0xc0, !PT ;  /* 0xffff000037377812 */ /* 0x000fe200078ec0ff */
[C---:B------:R-:W-:Y:S01]  /*8e50*/  IMAD.U32 R54, R57.reuse, 0x10000, RZ ;  /* 0x0001000039367824 */ /* 0x040fe200078e00ff */
[----:B------:R-:W-:Y:S01]  /*8e60*/  LOP3.LUT R57, R57, 0xffff0000, RZ, 0xc0, !PT ;  /* 0xffff000039397812 */ /* 0x000fe200078ec0ff */
[----:B------:R-:W-:Y:S01]  /*8e70*/  FMUL.FTZ R59, R58, R56 ;  /* 0x000000383a3b7220 */ /* 0x000fe20000410000 */
[----:B------:R-:W-:Y:S01]  /*8e80*/  SHF.R.U64 R84, R84, 0x10, R85 ;  /* 0x0000001054547819 */ /* 0x000fe20000001255 */
[-C--:B------:R-:W-:Y:S01]  /*8e90*/  FMUL.FTZ R58, R58, R54.reuse ;  /* 0x000000363a3a7220 */ /* 0x080fe20000410000 */
[----:B------:R-:W-:Y:S01]  /*8ea0*/  SHF.R.U64 R72, R72, 0x10, R73 ;  /* 0x0000001048487819 */ /* 0x000fe20000001249 */
[----:B------:R-:W-:Y:S01]  /*8eb0*/  FFMA.FTZ R54, R53, R54, -R59 ;  /* 0x0000003635367223 */ /* 0x000fe2000001083b */
[----:B------:R-:W-:Y:S01]  /*8ec0*/  PRMT R84, R171, 0x5410, R84 ;  /* 0x00005410ab547816 */ /* 0x000fe20000000054 */
[----:B------:R-:W-:Y:S01]  /*8ed0*/  FFMA.FTZ R53, R53, R56, R58 ;  /* 0x0000003835357223 */ /* 0x000fe2000001003a */
[----:B------:R-:W-:-:S02]  /*8ee0*/  LOP3.LUT R56, R45, 0xffff0000, RZ, 0xc0, !PT ;  /* 0xffff00002d387812 */ /* 0x000fc400078ec0ff */
[----:B------:R-:W-:Y:S02]  /*8ef0*/  PRMT R72, R169, 0x5410, R72 ;  /* 0x00005410a9487816 */ /* 0x000fe40000000048 */
[----:B------:R-:W-:Y:S01]  /*8f00*/  SHF.R.U64 R86, R86, 0x10, R87 ;  /* 0x0000001056567819 */ /* 0x000fe20000001257 */
[C---:B------:R-:W-:Y:S01]  /*8f10*/  FMUL.FTZ R45, R56.reuse, R55 ;  /* 0x00000037382d7220 */ /* 0x040fe20000410000 */
[-C--:B------:R-:W-:Y:S01]  /*8f20*/  FMUL.FTZ R56, R56, R57.reuse ;  /* 0x0000003938387220 */ /* 0x080fe20000410000 */
[----:B------:R-:W-:Y:S02]  /*8f30*/  SHF.R.U64 R74, R74, 0x10, R75 ;  /* 0x000000104a4a7819 */ /* 0x000fe4000000124b */
[C---:B------:R-:W-:Y:S01]  /*8f40*/  FFMA.FTZ R45, R41.reuse, R57, -R45 ;  /* 0x00000039292d7223 */ /* 0x040fe2000001082d */
[----:B------:R-:W-:Y:S01]  /*8f50*/  FFMA.FTZ R41, R41, R55, R56 ;  /* 0x0000003729297223 */ /* 0x000fe20000010038 */
[----:B------:R-:W-:Y:S01]  /*8f60*/  SHF.R.U32.HI R56, RZ, 0x10, R87 ;  /* 0x00000010ff387819 */ /* 0x000fe20000011657 */
[----:B------:R-:W-:Y:S01]  /*8f70*/  IMAD.U32 R57, R43, 0x10000, RZ ;  /* 0x000100002b397824 */ /* 0x000fe200078e00ff */
[----:B------:R-:W-:-:S02]  /*8f80*/  SHF.R.U32.HI R55, RZ, 0x10, R75 ;  /* 0x00000010ff377819 */ /* 0x000fc4000001164b */
[----:B------:R-:W-:Y:S02]  /*8f90*/  PRMT R56, R170, 0x5432, R56 ;  /* 0x00005432aa387816 */ /* 0x000fe40000000038 */
[----:B------:R-:W-:Y:S02]  /*8fa0*/  PRMT R55, R168, 0x5432, R55 ;  /* 0x00005432a8377816 */ /* 0x000fe40000000037 */
[----:B------:R-:W-:Y:S01]  /*8fb0*/  LOP3.LUT R43, R43, 0xffff0000, RZ, 0xc0, !PT ;  /* 0xffff00002b2b7812 */ /* 0x000fe200078ec0ff */
[C---:B------:R-:W-:Y:S01]  /*8fc0*/  IMAD.U32 R58, R56.reuse, 0x10000, RZ ;  /* 0x00010000383a7824 */ /* 0x040fe200078e00ff */
[----:B------:R-:W-:Y:S01]  /*8fd0*/  LOP3.LUT R56, R56, 0xffff0000, RZ, 0xc0, !PT ;  /* 0xffff000038387812 */ /* 0x000fe200078ec0ff */
[C---:B------:R-:W-:Y:S01]  /*8fe0*/  IMAD.U32 R59, R55.reuse, 0x10000, RZ ;  /* 0x00010000373b7824 */ /* 0x040fe200078e00ff */
[----:B------:R-:W-:Y:S01]  /*8ff0*/  LOP3.LUT R55, R55, 0xffff0000, RZ, 0xc0, !PT ;  /* 0xffff000037377812 */ /* 0x000fe200078ec0ff */
[C---:B------:R-:W-:Y:S01]  /*9000*/  FMUL.FTZ R60, R61.reuse, R58 ;  /* 0x0000003a3d3c7220 */ /* 0x040fe20000410000 */
[----:B------:R-:W-:Y:S01]  /*9010*/  PRMT R86, R170, 0x5410, R86 ;  /* 0x00005410aa567816 */ /* 0x000fe20000000056 */
[-C--:B------:R-:W-:Y:S01]  /*9020*/  FMUL.FTZ R61, R61, R59.reuse ;  /* 0x0000003b3d3d7220 */ /* 0x080fe20000410000 */
[----:B------:R-:W-:Y:S01]  /*9030*/  PRMT R74, R168, 0x5410, R74 ;  /* 0x00005410a84a7816 */ /* 0x000fe2000000004a */
[----:B------:R-:W-:Y:S01]  /*9040*/  FFMA.FTZ R60, R57, R59, -R60 ;  /* 0x0000003b393c7223 */ /* 0x000fe2000001083c */
[----:B------:R-:W-:-:S02]  /*9050*/  IMAD.U32 R59, R44, 0x10000, RZ ;  /* 0x000100002c3b7824 */ /* 0x000fc400078e00ff */
[----:B------:R-:W-:Y:S01]  /*9060*/  FFMA.FTZ R61, R57, R58, R61 ;  /* 0x0000003a393d7223 */ /* 0x000fe2000001003d */
[----:B------:R-:W-:Y:S02]  /*9070*/  LOP3.LUT R57, R47, 0xffff0000, RZ, 0xc0, !PT ;  /* 0xffff00002f397812 */ /* 0x000fe400078ec0ff */
[----:B------:R-:W-:Y:S02]  /*9080*/  LOP3.LUT R44, R44, 0xffff0000, RZ, 0xc0, !PT ;  /* 0xffff00002c2c7812 */ /* 0x000fe400078ec0ff */
[----:B------:R-:W-:Y:S01]  /*9090*/  LOP3.LUT R46, R46, 0xffff0000, RZ, 0xc0, !PT ;  /* 0xffff00002e2e7812 */ /* 0x000fe200078ec0ff */
[C---:B------:R-:W-:Y:S01]  /*90a0*/  FMUL.FTZ R47, R57.reuse, R56 ;  /* 0x00000038392f7220 */ /* 0x040fe20000410000 */
[-C--:B------:R-:W-:Y:S01]  /*90b0*/  FMUL.FTZ R57, R57, R55.reuse ;  /* 0x0000003739397220 */ /* 0x080fe20000410000 */
[----:B------:R-:W-:Y:S02]  /*90c0*/  F2FP.BF16.F32.PACK_AB R45, R45, R54 ;  /* 0x000000362d2d723e */ /* 0x000fe400000010ff */
[C---:B------:R-:W-:Y:S01]  /*90d0*/  FFMA.FTZ R47, R43.reuse, R55, -R47 ;  /* 0x000000372b2f7223 */ /* 0x040fe2000001082f */
[----:B------:R-:W-:Y:S01]  /*90e0*/  FFMA.FTZ R57, R43, R56, R57 ;  /* 0x000000382b397223 */ /* 0x000fe20000010039 */
[C---:B------:R-:W-:Y:S01]  /*90f0*/  IMAD.U32 R55, R84.reuse, 0x10000, RZ ;  /* 0x0001000054377824 */ /* 0x040fe200078e00ff */
[----:B------:R-:W-:Y:S01]  /*9100*/  LOP3.LUT R84, R84, 0xffff0000, RZ, 0xc0, !PT ;  /* 0xffff000054547812 */ /* 0x000fe200078ec0ff */
[C---:B------:R-:W-:Y:S01]  /*9110*/  IMAD.U32 R56, R72.reuse, 0x10000, RZ ;  /* 0x0001000048387824 */ /* 0x040fe200078e00ff */
[----:B------:R-:W-:Y:S01]  /*9120*/  LOP3.LUT R72, R72, 0xffff0000, RZ, 0xc0, !PT ;  /* 0xffff000048487812 */ /* 0x000fe200078ec0ff */
[----:B------:R-:W-:Y:S01]  /*9130*/  FMUL.FTZ R58, R59, R55 ;  /* 0x000000373b3a7220 */ /* 0x000fe20000410000 */
[----:B------:R-:W-:-:S02]  /*9140*/  IMAD.U32 R43, R40, 0x10000, RZ ;  /* 0x00010000282b7824 */ /* 0x000fc400078e00ff */
[-C--:B------:R-:W-:Y:S01]  /*9150*/  FMUL.FTZ R59, R59, R56.reuse ;  /* 0x000000383b3b7220 */ /* 0x080fe20000410000 */
[----:B------:R-:W-:Y:S01]  /*9160*/  LOP3.LUT R40, R40, 0xffff0000, RZ, 0xc0, !PT ;  /* 0xffff000028287812 */ /* 0x000fe200078ec0ff */
[C---:B------:R-:W-:Y:S02]  /*9170*/  FFMA.FTZ R58, R43.reuse, R56, -R58 ;  /* 0x000000382b3a7223 */ /* 0x040fe4000001083a */
[----:B------:R-:W-:Y:S01]  /*9180*/  FFMA.FTZ R59, R43, R55, R59 ;  /* 0x000000372b3b7223 */ /* 0x000fe2000001003b */
[C---:B------:R-:W-:Y:S01]  /*9190*/  FMUL.FTZ R43, R44.reuse, R84 ;  /* 0x000000542c2b7220 */ /* 0x040fe20000410000 */
[-C--:B------:R-:W-:Y:S01]  /*91a0*/  FMUL.FTZ R44, R44, R72.reuse ;  /* 0x000000482c2c7220 */ /* 0x080fe20000410000 */
[C---:B------:R-:W-:Y:S01]  /*91b0*/  IMAD.U32 R55, R86.reuse, 0x10000, RZ ;  /* 0x0001000056377824 */ /* 0x040fe200078e00ff */
[----:B------:R-:W-:Y:S01]  /*91c0*/  LOP3.LUT R86, R86, 0xffff0000, RZ, 0xc0, !PT ;  /* 0xffff000056567812 */ /* 0x000fe200078ec0ff */
[----:B------:R-:W-:Y:S02]  /*91d0*/  IMAD.U32 R56, R74, 0x10000, RZ ;  /* 0x000100004a387824 */ /* 0x000fe400078e00ff */
[C---:B------:R-:W-:Y:S01]  /*91e0*/  FFMA.FTZ R43, R40.reuse, R72, -R43 ;  /* 0x00000048282b7223 */ /* 0x040fe2000001082b */
[----:B------:R-:W-:Y:S01]  /*91f0*/  FFMA.FTZ R44, R40, R84, R44 ;  /* 0x00000054282c7223 */ /* 0x000fe2000001002c */
[----:B------:R-:W-:Y:S01]  /*9200*/  FMUL.FTZ R62, R63, R55 ;  /* 0x000000373f3e7220 */ /* 0x000fe20000410000 */
[----:B------:R-:W-:-:S02]  /*9210*/  IMAD.U32 R40, R42, 0x10000, RZ ;  /* 0x000100002a287824 */ /* 0x000fc400078e00ff */
[-C--:B------:R-:W-:Y:S01]  /*9220*/  FMUL.FTZ R63, R63, R56.reuse ;  /* 0x000000383f3f7220 */ /* 0x080fe20000410000 */
[----:B------:R-:W-:Y:S01]  /*9230*/  LOP3.LUT R74, R74, 0xffff0000, RZ, 0xc0, !PT ;  /* 0xffff00004a4a7812 */ /* 0x000fe200078ec0ff */
[C---:B------:R-:W-:Y:S02]  /*9240*/  FFMA.FTZ R62, R40.reuse, R56, -R62 ;  /* 0x00000038283e7223 */ /* 0x040fe4000001083e */
[----:B------:R-:W-:Y:S01]  /*9250*/  FFMA.FTZ R63, R40, R55, R63 ;  /* 0x00000037283f7223 */ /* 0x000fe2000001003f */
[----:B------:R-:W-:Y:S01]  /*9260*/  LOP3.LUT R42, R42, 0xffff0000, RZ, 0xc0, !PT ;  /* 0xffff00002a2a7812 */ /* 0x000fe200078ec0ff */
[C---:B------:R-:W-:Y:S01]  /*9270*/  FMUL.FTZ R40, R46.reuse, R86 ;  /* 0x000000562e287220 */ /* 0x040fe20000410000 */
[----:B------:R-:W-:Y:S01]  /*9280*/  FMUL.FTZ R46, R46, R74 ;  /* 0x0000004a2e2e7220 */ /* 0x000fe20000410000 */
[----:B------:R-:W-:Y:S02]  /*9290*/  F2FP.BF16.F32.PACK_AB R43, R43, R58 ;  /* 0x0000003a2b2b723e */ /* 0x000fe400000010ff */
[C---:B------:R-:W-:Y:S01]  /*92a0*/  FFMA.FTZ R40, R42.reuse, R74, -R40 ;  /* 0x0000004a2a287223 */ /* 0x040fe20000010828 */
[----:B------:R-:W-:Y:S01]  /*92b0*/  F2FP.BF16.F32.PACK_AB R47, R47, R60 ;  /* 0x0000003c2f2f723e */ /* 0x000fe200000010ff */
[----:B------:R-:W-:Y:S01]  /*92c0*/  FFMA.FTZ R46, R42, R86, R46 ;  /* 0x000000562a2e7223 */ /* 0x000fe2000001002e */
[----:B------:R-:W-:Y:S01]  /*92d0*/  F2FP.BF16.F32.PACK_AB R53, R41, R53 ;  /* 0x000000352935723e */ /* 0x000fe200000010ff */
[----:B------:R-:W-:Y:S01]  /*92e0*/  IMAD.MOV.U32 R41, RZ, RZ, R45 ;  /* 0x000000ffff297224 */ /* 0x000fe200078e002d */
[----:B------:R-:W-:-:S02]  /*92f0*/  F2FP.BF16.F32.PACK_AB R57, R57, R61 ;  /* 0x0000003d3939723e */ /* 0x000fc400000010ff */
[----:B------:R-:W-:Y:S01]  /*9300*/  F2FP.BF16.F32.PACK_AB R62, R40, R62 ;  /* 0x0000003e283e723e */ /* 0x000fe200000010ff */
[----:B------:R-:W-:Y:S01]  /*9310*/  IMAD.MOV.U32 R40, RZ, RZ, R43 ;  /* 0x000000ffff287224 */ /* 0x000fe200078e002b */
[----:B------:R-:W-:Y:S01]  /*9320*/  F2FP.BF16.F32.PACK_AB R44, R44, R59 ;  /* 0x0000003b2c2c723e */ /* 0x000fe200000010ff */
[----:B------:R-:W-:Y:S01]  /*9330*/  IMAD.MOV.U32 R43, RZ, RZ, R47 ;  /* 0x000000ffff2b7224 */ /* 0x000fe200078e002f */
[----:B------:R-:W-:Y:S01]  /*9340*/  F2FP.BF16.F32.PACK_AB R46, R46, R63 ;  /* 0x0000003f2e2e723e */ /* 0x000fe200000010ff */
[----:B------:R-:W-:Y:S02]  /*9350*/  IMAD.MOV.U32 R45, RZ, RZ, R53 ;  /* 0x000000ffff2d7224 */ /* 0x000fe400078e0035 */
[----:B------:R-:W-:Y:S02]  /*9360*/  IMAD.MOV.U32 R42, RZ, RZ, R62 ;  /* 0x000000ffff2a7224 */ /* 0x000fe400078e003e */
[----:B------:R-:W-:-:S07]  /*9370*/  IMAD.MOV.U32 R47, RZ, RZ, R57 ;  /* 0x000000ffff2f7224 */ /* 0x000fce00078e0039 */
.L_x_512:
[----:B------:R-:W-:Y:S05]  /*9380*/  BSYNC B2 ;  /* 0x0000000000027941 */ /* 0x000fea0003800000 */
.L_x_511:
[----:B0-----:R0:W-:Y:S04]  /*9390*/  STG.E.128 desc[UR56][R48.64], R40 ;  /* 0x0000002830007986 */ /* 0x0011e8000c101d38 */
[----:B--2---:R0:W-:Y:S02]  /*93a0*/  @!P3 STG.E.128 desc[UR56][R50.64], R44 ;  /* 0x0000002c3200b986 */ /* 0x0041e4000c101d38 */
.L_x_510:
[----:B------:R-:W-:Y:S05]  /*93b0*/  BSYNC B1 ;  /* 0x0000000000017941 */ /* 0x000fea0003800000 */
.L_x_509:
[----:B------:R-:W-:Y:S01]  /*93c0*/  ISETP.NE.AND P3, PT, R38, RZ, PT ;  /* 0x000000ff2600720c */ /* 0x000fe20003f65270 */
[----:B------:R-:W-:-:S12]  /*93d0*/  BSSY B1, `(.L_x_513) ;  /* 0x0000082000017945 */ /* 0x000fd80003800000 */
[----:B------:R-:W-:Y:S05]  /*93e0*/  @!P3 BRA `(.L_x_514) ;  /* 0x000000080000b947 */ /* 0x000fea0003800000 */
[----:B0-----:R-:W-:Y:S01]  /*93f0*/  SEL R40, R122, R148, !P1 ;  /* 0x000000947a287207 */ /* 0x001fe20004800000 */
[----:B------:R-:W-:Y:S01]  /*9400*/  BSSY B2, `(.L_x_515) ;  /* 0x000007c000027945 */ /* 0x000fe20003800000 */
[----:B------:R-:W-:Y:S02]  /*9410*/  IADD3 R43, P3, P4, R114, R124, R31 ;  /* 0x0000007c722b7210 */ /* 0x000fe40007c7e01f */
[----:B------:R-:W-:Y:S02]  /*9420*/  SHF.R.S32.HI R41, RZ, 0x1f, R40 ;  /* 0x0000001fff297819 */ /* 0x000fe40000011428 */
[----:B---3--:R-:W-:Y:S02]  /*9430*/  IADD3.X R44, R6, R52, R36, P3, P4 ;  /* 0x00000034062c7210 */ /* 0x008fe40001fe8424 */
        /* <DEDUP_REMOVED lines=9> */
[----:B------:R-:W-:-:S04]  /*94d0*/  LEA R48, P4, R43, R120, 0x1 ;  /* 0x000000782b307211 */ /* 0x000fc800078808ff */
[----:B------:R-:W-:Y:S02]  /*94e0*/  LEA.HI.X R49, R43, R121, R44, 0x1, P4 ;  /* 0x000000792b317211 */ /* 0x000fe400020f0c2c */
[----:B------:R-:W-:-:S04]  /*94f0*/  @!P3 LEA R50, P4, R40, R120, 0x1 ;  /* 0x000000782832b211 */ /* 0x000fc800078808ff */
[----:B------:R-:W-:Y:S02]  /*9500*/  @!P3 LEA.HI.X R51, R40, R121, R42, 0x1, P4 ;  /* 0x000000792833b211 */ /* 0x000fe400020f0c2a */
[----:B------:R-:W-:Y:S02]  /*9510*/  SHF.R.S32.HI R40, RZ, 0x1f, R45 ;  /* 0x0000001fff287819 */ /* 0x000fe4000001142d */
[----:B------:R-:W-:Y:S02]  /*9520*/  ISETP.GE.AND P4, PT, R0, R117, PT ;  /* 0x000000750000720c */ /* 0x000fe40003f86270 */
[----:B------:R-:W-:-:S05]  /*9530*/  LEA.HI R40, R40, R45, RZ, 0x3 ;  /* 0x0000002d28287211 */ /* 0x000fca00078f18ff */
[----:B------:R-:W-:Y:S01]  /*9540*/  IMAD.SHL.U32 R42, R40, 0x400, RZ ;  /* 0x00000400282a7824 */ /* 0x000fe200078e00ff */
[----:B------:R-:W-:Y:S01]  /*9550*/  LOP3.LUT R40, R41, R46, RZ, 0x3c, !PT ;  /* 0x0000002e29287212 */ /* 0x000fe200078e3cff */
[----:B------:R-:W-:-:S03]  /*9560*/  IMAD R41, R16, 0x6000, R138 ;  /* 0x0000600010297824 */ /* 0x000fc600078e028a */
[----:B------:R-:W-:Y:S01]  /*9570*/  LOP3.LUT R42, R42, 0x7fffe000, RZ, 0xc0, !PT ;  /* 0x7fffe0002a2a7812 */ /* 0x000fe200078ec0ff */
[----:B------:R-:W-:-:S03]  /*9580*/  IMAD R41, R41, 0x2, R2 ;  /* 0x0000000229297824 */ /* 0x000fc600078e0202 */
[----:B------:R-:W-:-:S05]  /*9590*/  IADD3 R43, R40, R42, R195 ;  /* 0x0000002a282b7210 */ /* 0x000fca0007ffe0c3 */
[----:B------:R-:W-:-:S04]  /*95a0*/  IMAD R43, R16, 0x6000, R43 ;  /* 0x00006000102b7824 */ /* 0x000fc800078e022b */
[----:B------:R-:W-:Y:S02]  /*95b0*/  IMAD R44, R43, 0x2, R2 ;  /* 0x000000022b2c7824 */ /* 0x000fe400078e0202 */
[----:B------:R-:W0:Y:S04]  /*95c0*/  LDS.128 R40, [R41+0x1c400] ;  /* 0x01c4000029287984 */ /* 0x000e280000000c00 */
[----:B------:R-:W2:Y:S01]  /*95d0*/  LDS.128 R44, [R44+0x1c400] ;  /* 0x01c400002c2c7984 */ /* 0x000ea20000000c00 */
[----:B------:R-:W-:Y:S05]  /*95e0*/  @P4 BRA `(.L_x_516) ;  /* 0x0000000400744947 */ /* 0x000fea0003800000 */
[----:B------:R-:W-:Y:S01]  /*95f0*/  SHF.R.U64 R55, R80, 0x10, R81 ;  /* 0x0000001050377819 */ /* 0x000fe20000001251 */
[----:B--2---:R-:W-:Y:S01]  /*9600*/  IMAD.U32 R59, R45, 0x10000, RZ ;  /* 0x000100002d3b7824 */ /* 0x004fe200078e00ff */
[----:B------:R-:W-:Y:S01]  /*9610*/  SHF.R.U64 R53, R68, 0x10, R69 ;  /* 0x0000001044357819 */ /* 0x000fe20000001245 */
[----:B0-----:R-:W-:Y:S01]  /*9620*/  IMAD.U32 R57, R41, 0x10000, RZ ;  /* 0x0001000029397824 */ /* 0x001fe200078e00ff */
[----:B------:R-:W-:Y:S01]  /*9630*/  SHF.R.U32.HI R80, RZ, 0x10, R81 ;  /* 0x00000010ff507819 */ /* 0x000fe20000011651 */
[----:B------:R-:W-:Y:S01]  /*9640*/  IMAD.U32 R63, R47, 0x10000, RZ ;  /* 0x000100002f3f7824 */ /* 0x000fe200078e00ff */
[----:B------:R-:W-:Y:S01]  /*9650*/  SHF.R.U32.HI R68, RZ, 0x10, R69 ;  /* 0x00000010ff447819 */ /* 0x000fe20000011645 */
[----:B------:R-:W-:Y:S01]  /*9660*/  IMAD.U32 R62, R43, 0x10000, RZ ;  /* 0x000100002b3e7824 */ /* 0x000fe200078e00ff */
[----:B------:R-:W-:Y:S01]  /*9670*/  PRMT R80, R167, 0x5432, R80 ;  /* 0x00005432a7507816 */ /* 0x000fe20000000050 */
[----:B------:R-:W-:Y:S01]  /*9680*/  IMAD.U32 R69, R46, 0x10000, RZ ;  /* 0x000100002e457824 */ /* 0x000fe200078e00ff */
[----:B------:R-:W-:Y:S01]  /*9690*/  PRMT R68, R159, 0x5432, R68 ;  /* 0x000054329f447816 */ /* 0x000fe20000000044 */
[----:B------:R-:W-:Y:S01]  /*96a0*/  IMAD.U32 R61, R42, 0x10000, RZ ;  /* 0x000100002a3d7824 */ /* 0x000fe200078e00ff */
[----:B------:R-:W-:-:S02]  /*96b0*/  SHF.R.U64 R54, R70, 0x10, R71 ;  /* 0x0000001046367819 */ /* 0x000fc40000001247 */
[----:B------:R-:W-:Y:S01]  /*96c0*/  SHF.R.U32.HI R70, RZ, 0x10, R71 ;  /* 0x00000010ff467819 */ /* 0x000fe20000011647 */
[----:B------:R-:W-:Y:S01]  /*96d0*/  IMAD.U32 R71, R80, 0x10000, RZ ;  /* 0x0001000050477824 */ /* 0x000fe200078e00ff */
[--C-:B------:R-:W-:Y:S01]  /*96e0*/  SHF.R.U64 R56, R82, 0x10, R83.reuse ;  /* 0x0000001052387819 */ /* 0x100fe20000001253 */
[----:B------:R-:W-:Y:S01]  /*96f0*/  IMAD.U32 R72, R68, 0x10000, RZ ;  /* 0x0001000044487824 */ /* 0x000fe200078e00ff */
[----:B------:R-:W-:Y:S02]  /*9700*/  SHF.R.U32.HI R82, RZ, 0x10, R83 ;  /* 0x00000010ff527819 */ /* 0x000fe40000011653 */
[----:B------:R-:W-:Y:S01]  /*9710*/  LOP3.LUT R60, R45, 0xffff0000, RZ, 0xc0, !PT ;  /* 0xffff00002d3c7812 */ /* 0x000fe200078ec0ff */
[----:B------:R-:W-:Y:S01]  /*9720*/  IMAD.U32 R45, R44, 0x10000, RZ ;  /* 0x000100002c2d7824 */ /* 0x000fe200078e00ff */
[----:B------:R-:W-:Y:S01]  /*9730*/  PRMT R73, R160, 0x5410, R56 ;  /* 0x00005410a0497816 */ /* 0x000fe20000000038 */
[CC--:B------:R-:W-:Y:S01]  /*9740*/  FMUL.FTZ R56, R59.reuse, R71.reuse ;  /* 0x000000473b387220 */ /* 0x0c0fe20000410000 */
[----:B------:R-:W-:Y:S01]  /*9750*/  LOP3.LUT R80, R80, 0xffff0000, RZ, 0xc0, !PT ;  /* 0xffff000050507812 */ /* 0x000fe200078ec0ff */
[-C--:B------:R-:W-:Y:S01]  /*9760*/  FMUL.FTZ R59, R59, R72.reuse ;  /* 0x000000483b3b7220 */ /* 0x080fe20000410000 */
[----:B------:R-:W-:Y:S01]  /*9770*/  PRMT R82, R160, 0x5432, R82 ;  /* 0x00005432a0527816 */ /* 0x000fe20000000052 */
[----:B------:R-:W-:Y:S01]  /*9780*/  FFMA.FTZ R56, R57, R72, -R56 ;  /* 0x0000004839387223 */ /* 0x000fe20000010838 */
[----:B------:R-:W-:Y:S01]  /*9790*/  PRMT R70, R158, 0x5432, R70 ;  /* 0x000054329e467816 */ /* 0x000fe20000000046 */
[----:B------:R-:W-:Y:S01]  /*97a0*/  FMUL.FTZ R74, R60, R80 ;  /* 0x000000503c4a7220 */ /* 0x000fe20000410000 */
[----:B------:R-:W-:Y:S01]  /*97b0*/  LOP3.LUT R58, R41, 0xffff0000, RZ, 0xc0, !PT ;  /* 0xffff0000293a7812 */ /* 0x000fe200078ec0ff */
[----:B------:R-:W-:Y:S01]  /*97c0*/  IMAD.U32 R72, R82, 0x10000, RZ ;  /* 0x0001000052487824 */ /* 0x000fe200078e00ff */
[----:B------:R-:W-:Y:S01]  /*97d0*/  LOP3.LUT R68, R68, 0xffff0000, RZ, 0xc0, !PT ;  /* 0xffff000044447812 */ /* 0x000fe200078ec0ff */
[----:B------:R-:W-:Y:S01]  /*97e0*/  FFMA.FTZ R59, R57, R71, R59 ;  /* 0x00000047393b7223 */ /* 0x000fe2000001003b */
[----:B------:R-:W-:Y:S01]  /*97f0*/  IMAD.U32 R57, R70, 0x10000, RZ ;  /* 0x0001000046397824 */ /* 0x000fe200078e00ff */
[----:B------:R-:W-:Y:S01]  /*9800*/  LOP3.LUT R47, R47, 0xffff0000, RZ, 0xc0, !PT ;  /* 0xffff00002f2f7812 */ /* 0x000fe200078ec0ff */
[----:B------:R-:W-:-:S02]  /*9810*/  IMAD.U32 R41, R40, 0x10000, RZ ;  /* 0x0001000028297824 */ /* 0x000fc400078e00ff */
[-C--:B------:R-:W-:Y:S01]  /*9820*/  FMUL.FTZ R60, R60, R68.reuse ;  /* 0x000000443c3c7220 */ /* 0x080fe20000410000 */
[----:B------:R-:W-:Y:S01]  /*9830*/  FFMA.FTZ R74, R58, R68, -R74 ;  /* 0x000000443a4a7223 */ /* 0x000fe2000001084a */
[CC--:B------:R-:W-:Y:S01]  /*9840*/  FMUL.FTZ R68, R63.reuse, R72.reuse ;  /* 0x000000483f447220 */ /* 0x0c0fe20000410000 */
[----:B------:R-:W-:Y:S01]  /*9850*/  LOP3.LUT R82, R82, 0xffff0000, RZ, 0xc0, !PT ;  /* 0xffff000052527812 */ /* 0x000fe200078ec0ff */
[-C--:B------:R-:W-:Y:S01]  /*9860*/  FMUL.FTZ R63, R63, R57.reuse ;  /* 0x000000393f3f7220 */ /* 0x080fe20000410000 */
[----:B------:R-:W-:Y:S01]  /*9870*/  PRMT R55, R167, 0x5410, R55 ;  /* 0x00005410a7377816 */ /* 0x000fe20000000037 */
[C---:B------:R-:W-:Y:S01]  /*9880*/  FFMA.FTZ R68, R62.reuse, R57, -R68 ;  /* 0x000000393e447223 */ /* 0x040fe20000010844 */
[----:B------:R-:W-:Y:S01]  /*9890*/  PRMT R53, R159, 0x5410, R53 ;  /* 0x000054109f357816 */ /* 0x000fe20000000035 */
[----:B------:R-:W-:Y:S01]  /*98a0*/  FFMA.FTZ R63, R62, R72, R63 ;  /* 0x000000483e3f7223 */ /* 0x000fe2000001003f */
[----:B------:R-:W-:Y:S01]  /*98b0*/  LOP3.LUT R43, R43, 0xffff0000, RZ, 0xc0, !PT ;  /* 0xffff00002b2b7812 */ /* 0x000fe200078ec0ff */
[----:B------:R-:W-:Y:S01]  /*98c0*/  FMUL.FTZ R62, R47, R82 ;  /* 0x000000522f3e7220 */ /* 0x000fe20000410000 */
[----:B------:R-:W-:Y:S01]  /*98d0*/  LOP3.LUT R70, R70, 0xffff0000, RZ, 0xc0, !PT ;  /* 0xffff000046467812 */ /* 0x000fe200078ec0ff */
[----:B------:R-:W-:Y:S01]  /*98e0*/  FFMA.FTZ R60, R58, R80, R60 ;  /* 0x000000503a3c7223 */ /* 0x000fe2000001003c */
[----:B------:R-:W-:Y:S01]  /*98f0*/  IMAD.U32 R58, R55, 0x10000, RZ ;  /* 0x00010000373a7824 */ /* 0x000fe200078e00ff */
[----:B------:R-:W-:Y:S01]  /*9900*/  LOP3.LUT R44, R44, 0xffff0000, RZ, 0xc0, !PT ;  /* 0xffff00002c2c7812 */ /* 0x000fe200078ec0ff */
[----:B------:R-:W-:-:S02]  /*9910*/  IMAD.U32 R57, R53, 0x10000, RZ ;  /* 0x0001000035397824 */ /* 0x000fc400078e00ff */
[-C--:B------:R-:W-:Y:S01]  /*9920*/  FMUL.FTZ R47, R47, R70.reuse ;  /* 0x000000462f2f7220 */ /* 0x080fe20000410000 */
[----:B------:R-:W-:Y:S01]  /*9930*/  FFMA.FTZ R62, R43, R70, -R62 ;  /* 0x000000462b3e7223 */ /* 0x000fe2000001083e */
[----:B------:R-:W-:Y:S02]  /*9940*/  LOP3.LUT R55, R55, 0xffff0000, RZ, 0xc0, !PT ;  /* 0xffff000037377812 */ /* 0x000fe400078ec0ff */
[----:B------:R-:W-:Y:S01]  /*9950*/  LOP3.LUT R70, R53, 0xffff0000, RZ, 0xc0, !PT ;  /* 0xffff000035467812 */ /* 0x000fe200078ec0ff */
[C---:B------:R-:W-:Y:S01]  /*9960*/  FMUL.FTZ R53, R45.reuse, R58 ;  /* 0x0000003a2d357220 */ /* 0x040fe20000410000 */
[----:B------:R-:W-:Y:S01]  /*9970*/  FMUL.FTZ R45, R45, R57 ;  /* 0x000000392d2d7220 */ /* 0x000fe20000410000 */
[----:B------:R-:W-:Y:S01]  /*9980*/  LOP3.LUT R40, R40, 0xffff0000, RZ, 0xc0, !PT ;  /* 0xffff000028287812 */ /* 0x000fe200078ec0ff */
[----:B------:R-:W-:Y:S01]  /*9990*/  FFMA.FTZ R82, R43, R82, R47 ;  /* 0x000000522b527223 */ /* 0x000fe2000001002f */
[----:B------:R-:W-:Y:S01]  /*99a0*/  FMUL.FTZ R43, R44, R55 ;  /* 0x000000372c2b7220 */ /* 0x000fe20000410000 */
[----:B------:R-:W-:Y:S01]  /*99b0*/  PRMT R54, R158, 0x5410, R54 ;  /* 0x000054109e367816 */ /* 0x000fe20000000036 */
[C---:B------:R-:W-:Y:S01]  /*99c0*/  FFMA.FTZ R53, R41.reuse, R57, -R53 ;  /* 0x0000003929357223 */ /* 0x040fe20000010835 */
[----:B------:R-:W-:Y:S01]  /*99d0*/  FFMA.FTZ R45, R41, R58, R45 ;  /* 0x0000003a292d7223 */ /* 0x000fe2000001002d */
[-C--:B------:R-:W-:Y:S01]  /*99e0*/  FMUL.FTZ R41, R44, R70.reuse ;  /* 0x000000462c297220 */ /* 0x080fe20000410000 */
[C---:B------:R-:W-:Y:S01]  /*99f0*/  IMAD.U32 R58, R73.reuse, 0x10000, RZ ;  /* 0x00010000493a7824 */ /* 0x040fe200078e00ff */
[----:B------:R-:W-:Y:S01]  /*9a00*/  LOP3.LUT R46, R46, 0xffff0000, RZ, 0xc0, !PT ;  /* 0xffff00002e2e7812 */ /* 0x000fe200078ec0ff */
[----:B------:R-:W-:Y:S01]  /*9a10*/  FFMA.FTZ R70, R40, R70, -R43 ;  /* 0x0000004628467223 */ /* 0x000fe2000001082b */
[----:B------:R-:W-:Y:S01]  /*9a20*/  LOP3.LUT R73, R73, 0xffff0000, RZ, 0xc0, !PT ;  /* 0xffff000049497812 */ /* 0x000fe200078ec0ff */
[C---:B------:R-:W-:Y:S01]  /*9a30*/  IMAD.U32 R44, R54.reuse, 0x10000, RZ ;  /* 0x00010000362c7824 */ /* 0x040fe200078e00ff */
[----:B------:R-:W-:Y:S01]  /*9a40*/  LOP3.LUT R43, R54, 0xffff0000, RZ, 0xc0, !PT ;  /* 0xffff0000362b7812 */ /* 0x000fe200078ec0ff */
[----:B------:R-:W-:Y:S01]  /*9a50*/  FFMA.FTZ R40, R40, R55, R41 ;  /* 0x0000003728287223 */ /* 0x000fe20000010029 */
[----:B------:R-:W-:Y:S01]  /*9a60*/  LOP3.LUT R42, R42, 0xffff0000, RZ, 0xc0, !PT ;  /* 0xffff00002a2a7812 */ /* 0x000fe200078ec0ff */
[C---:B------:R-:W-:Y:S01]  /*9a70*/  FMUL.FTZ R54, R69.reuse, R58 ;  /* 0x0000003a45367220 */ /* 0x040fe20000410000 */
[C---:B------:R-:W-:Y:S01]  /*9a80*/  FMUL.FTZ R41, R46.reuse, R73 ;  /* 0x000000492e297220 */ /* 0x040fe20000410000 */
[-C--:B------:R-:W-:Y:S01]  /*9a90*/  FMUL.FTZ R69, R69, R44.reuse ;  /* 0x0000002c45457220 */ /* 0x080fe20000410000 */
[-C--:B------:R-:W-:Y:S01]  /*9aa0*/  FMUL.FTZ R46, R46, R43.reuse ;  /* 0x0000002b2e2e7220 */ /* 0x080fe20000410000 */
[C---:B------:R-:W-:Y:S01]  /*9ab0*/  FFMA.FTZ R44, R61.reuse, R44, -R54 ;  /* 0x0000002c3d2c7223 */ /* 0x040fe20000010836 */
[C---:B------:R-:W-:Y:S01]  /*9ac0*/  FFMA.FTZ R41, R42.reuse, R43, -R41 ;  /* 0x0000002b2a297223 */ /* 0x040fe20000010829 */
[----:B------:R-:W-:Y:S01]  /*9ad0*/  FFMA.FTZ R58, R61, R58, R69 ;  /* 0x0000003a3d3a7223 */ /* 0x000fe20000010045 */
[----:B------:R-:W-:Y:S01]  /*9ae0*/  FFMA.FTZ R73, R42, R73, R46 ;  /* 0x000000492a497223 */ /* 0x000fe2000001002e */
[----:B------:R-:W-:-:S02]  /*9af0*/  F2FP.BF16.F32.PACK_AB R46, R40, R45 ;  /* 0x0000002d282e723e */ /* 0x000fc400000010ff */
[----:B------:R-:W-:Y:S02]  /*9b00*/  F2FP.BF16.F32.PACK_AB R56, R74, R56 ;  /* 0x000000384a38723e */ /* 0x000fe400000010ff */
[----:B------:R-:W-:Y:S02]  /*9b10*/  F2FP.BF16.F32.PACK_AB R59, R60, R59 ;  /* 0x0000003b3c3b723e */ /* 0x000fe400000010ff */
[----:B------:R-:W-:Y:S02]  /*9b20*/  F2FP.BF16.F32.PACK_AB R53, R70, R53 ;  /* 0x000000354635723e */ /* 0x000fe400000010ff */
[----:B------:R-:W-:Y:S01]  /*9b30*/  F2FP.BF16.F32.PACK_AB R58, R73, R58 ;  /* 0x0000003a493a723e */ /* 0x000fe200000010ff */
[----:B------:R-:W-:Y:S01]  /*9b40*/  IMAD.MOV.U32 R45, RZ, RZ, R59 ;  /* 0x000000ffff2d7224 */ /* 0x000fe200078e003b */
[----:B------:R-:W-:Y:S01]  /*9b50*/  F2FP.BF16.F32.PACK_AB R42, R41, R44 ;  /* 0x0000002c292a723e */ /* 0x000fe200000010ff */
[----:B------:R-:W-:Y:S01]  /*9b60*/  IMAD.MOV.U32 R44, RZ, RZ, R46 ;  /* 0x000000ffff2c7224 */ /* 0x000fe200078e002e */
[----:B------:R-:W-:Y:S01]  /*9b70*/  F2FP.BF16.F32.PACK_AB R43, R62, R68 ;  /* 0x000000443e2b723e */ /* 0x000fe200000010ff */
[----:B------:R-:W-:Y:S01]  /*9b80*/  IMAD.MOV.U32 R40, RZ, RZ, R53 ;  /* 0x000000ffff287224 */ /* 0x000fe200078e0035 */
[----:B------:R-:W-:Y:S01]  /*9b90*/  F2FP.BF16.F32.PACK_AB R47, R82, R63 ;  /* 0x0000003f522f723e */ /* 0x000fe200000010ff */
[----:B------:R-:W-:-:S02]  /*9ba0*/  IMAD.MOV.U32 R41, RZ, RZ, R56 ;  /* 0x000000ffff297224 */ /* 0x000fc400078e0038 */
[----:B------:R-:W-:-:S07]  /*9bb0*/  IMAD.MOV.U32 R46, RZ, RZ, R58 ;  /* 0x000000ffff2e7224 */ /* 0x000fce00078e003a */
.L_x_516:
[----:B------:R-:W-:Y:S05]  /*9bc0*/  BSYNC B2 ;  /* 0x0000000000027941 */ /* 0x000fea0003800000 */
.L_x_515:
[----:B0-----:R4:W-:Y:S04]  /*9bd0*/  STG.E.128 desc[UR56][R48.64], R40 ;  /* 0x0000002830007986 */ /* 0x0019e8000c101d38 */
[----:B--2---:R4:W-:Y:S02]  /*9be0*/  @!P3 STG.E.128 desc[UR56][R50.64], R44 ;  /* 0x0000002c3200b986 */ /* 0x0049e4000c101d38 */
.L_x_514:
[----:B------:R-:W-:Y:S05]  /*9bf0*/  BSYNC B1 ;  /* 0x0000000000017941 */ /* 0x000fea0003800000 */
.L_x_513:
[----:B------:R-:W-:-:S13]  /*9c00*/  ISETP.NE.AND P3, PT, R39, RZ, PT ;  /* 0x000000ff2700720c */ /* 0x000fda0003f65270 */
[----:B------:R-:W-:Y:S05]  /*9c10*/  @!P3 BRA `(.L_x_467) ;  /* 0x0000000800e4b947 */ /* 0x000fea0003800000 */
[----:B0---4-:R-:W2:Y:S01]  /*9c20*/  LDL R40, [R1+0x14] ;  /* 0x0000140001287983 */ /* 0x011ea20000100800 */
[----:B------:R-:W-:Y:S01]  /*9c30*/  SHF.R.U32.HI R43, RZ, 0x3, R185 ;  /* 0x00000003ff2b7819 */ /* 0x000fe200000116b9 */
[----:B------:R-:W-:Y:S01]  /*9c40*/  BSSY B1, `(.L_x_517) ;  /* 0x0000076000017945 */ /* 0x000fe20003800000 */
[----:B------:R-:W-:-:S04]  /*9c50*/  IADD3 R42, P3, P4, R114, R124, R33 ;  /* 0x0000007c722a7210 */ /* 0x000fc80007c7e021 */
[----:B---3--:R-:W-:Y:S02]  /*9c60*/  IADD3.X R45, R6, R52, R37, P3, P4 ;  /* 0x00000034062d7210 */ /* 0x008fe40001fe8425 */
[----:B------:R-:W-:-:S04]  /*9c70*/  LEA R48, P3, R42, R120, 0x1 ;  /* 0x000000782a307211 */ /* 0x000fc800078608ff */
[----:B------:R-:W-:Y:S02]  /*9c80*/  LEA.HI.X R49, R42, R121, R45, 0x1, P3 ;  /* 0x000000792a317211 */ /* 0x000fe400018f0c2d */
[----:B------:R-:W-:Y:S02]  /*9c90*/  ISETP.GE.AND P3, PT, R3, R117, PT ;  /* 0x000000750300720c */ /* 0x000fe40003f66270 */
[----:B--2---:R-:W-:-:S04]  /*9ca0*/  LOP3.LUT P5, RZ, R40, 0x1, RZ, 0xc0, !PT ;  /* 0x0000000128ff7812 */ /* 0x004fc800078ac0ff */
[----:B------:R-:W-:-:S04]  /*9cb0*/  SEL R148, R122, R148, !P5 ;  /* 0x000000947a947207 */ /* 0x000fc80006800000 */
[----:B------:R-:W-:-:S04]  /*9cc0*/  SHF.R.S32.HI R41, RZ, 0x1f, R148 ;  /* 0x0000001fff297819 */ /* 0x000fc80000011494 */
[----:B------:R-:W-:-:S04]  /*9cd0*/  LEA.HI R41, R41, R148, RZ, 0x4 ;  /* 0x0000009429297211 */ /* 0x000fc800078f20ff */
[----:B------:R-:W-:-:S04]  /*9ce0*/  LEA.HI.SX32 R41, R41, R32, 0x1c ;  /* 0x0000002029297211 */ /* 0x000fc800078fe2ff */
[----:B------:R-:W-:Y:S01]  /*9cf0*/  SHF.R.S32.HI R40, RZ, 0x1f, R41 ;  /* 0x0000001fff287819 */ /* 0x000fe20000011429 */
[----:B------:R-:W-:-:S03]  /*9d00*/  IMAD.SHL.U32 R51, R41, 0x8, RZ ;  /* 0x0000000829337824 */ /* 0x000fc600078e00ff */
[----:B------:R-:W-:Y:S02]  /*9d10*/  LEA.HI R41, R40, R41, RZ, 0x3 ;  /* 0x0000002928297211 */ /* 0x000fe400078f18ff */
[----:B------:R-:W-:-:S03]  /*9d20*/  LOP3.LUT R40, R185, 0x38, R51, 0xf8, !PT ;  /* 0x00000038b9287812 */ /* 0x000fc600078ef833 */
[----:B------:R-:W-:Y:S01]  /*9d30*/  IMAD.SHL.U32 R41, R41, 0x400, RZ ;  /* 0x0000040029297824 */ /* 0x000fe200078e00ff */
[----:B------:R-:W-:-:S04]  /*9d40*/  LOP3.LUT R40, R40, R43, RZ, 0x3c, !PT ;  /* 0x0000002b28287212 */ /* 0x000fc800078e3cff */
[----:B------:R-:W-:-:S04]  /*9d50*/  LOP3.LUT R41, R41, 0x7fffe000, RZ, 0xc0, !PT ;  /* 0x7fffe00029297812 */ /* 0x000fc800078ec0ff */
[----:B------:R-:W-:Y:S01]  /*9d60*/  IADD3 R43, R40, R41, R195 ;  /* 0x00000029282b7210 */ /* 0x000fe20007ffe0c3 */
[----:B------:R-:W-:-:S04]  /*9d70*/  IMAD R41, R16, 0x6000, R137 ;  /* 0x0000600010297824 */ /* 0x000fc800078e0289 */
[----:B------:R-:W-:Y:S02]  /*9d80*/  IMAD R43, R16, 0x6000, R43 ;  /* 0x00006000102b7824 */ /* 0x000fe400078e022b */
[--C-:B------:R-:W-:Y:S02]  /*9d90*/  IMAD R41, R41, 0x2, R2.reuse ;  /* 0x0000000229297824 */ /* 0x100fe400078e0202 */
[----:B------:R-:W-:-:S04]  /*9da0*/  IMAD R44, R43, 0x2, R2 ;  /* 0x000000022b2c7824 */ /* 0x000fc800078e0202 */
        /* <DEDUP_REMOVED lines=13> */
[----:B------:R-:W-:-:S02]  /*9e80*/  SHF.R.U64 R55, R78, 0x10, R79 ;  /* 0x000000104e377819 */ /* 0x000fc4000000124f */
[----:B------:R-:W-:Y:S01]  /*9e90*/  PRMT R64, R155, 0x5432, R64 ;  /* 0x000054329b407816 */ /* 0x000fe20000000040 */
[----:B------:R-:W-:Y:S01]  /*9ea0*/  IMAD.U32 R69, R76, 0x10000, RZ ;  /* 0x000100004c457824 */ /* 0x000fe200078e00ff */
[----:B------:R-:W-:Y:S02]  /*9eb0*/  SHF.R.U64 R53, R66, 0x10, R67 ;  /* 0x0000001042357819 */ /* 0x000fe40000001243 */
[----:B------:R-:W-:Y:S01]  /*9ec0*/  SHF.R.U32.HI R79, RZ, 0x10, R79 ;  /* 0x00000010ff4f7819 */ /* 0x000fe2000001164f */
[----:B------:R-:W-:Y:S01]  /*9ed0*/  IMAD.U32 R65, R64, 0x10000, RZ ;  /* 0x0001000040417824 */ /* 0x000fe200078e00ff */
[----:B------:R-:W-:Y:S01]  /*9ee0*/  SHF.R.U32.HI R67, RZ, 0x10, R67 ;  /* 0x00000010ff437819 */ /* 0x000fe20000011643 */
[----:B------:R-:W-:Y:S01]  /*9ef0*/  FMUL.FTZ R71, R62, R69 ;  /* 0x000000453e477220 */ /* 0x000fe20000410000 */
[----:B------:R-:W-:Y:S01]  /*9f00*/  PRMT R79, R156, 0x5432, R79 ;  /* 0x000054329c4f7816 */ /* 0x000fe2000000004f */
[----:B------:R-:W-:Y:S01]  /*9f10*/  FMUL.FTZ R73, R62, R65 ;  /* 0x000000413e497220 */ /* 0x000fe20000410000 */
[----:B------:R-:W-:-:S02]  /*9f20*/  PRMT R67, R154, 0x5432, R67 ;  /* 0x000054329a437816 */ /* 0x000fc40000000043 */
[----:B------:R-:W-:Y:S01]  /*9f30*/  LOP3.LUT R58, R45, 0xffff0000, RZ, 0xc0, !PT ;  /* 0xffff00002d3a7812 */ /* 0x000fe200078ec0ff */
[----:B------:R-:W-:Y:S01]  /*9f40*/  IMAD.U32 R66, R79, 0x10000, RZ ;  /* 0x000100004f427824 */ /* 0x000fe200078e00ff */
[----:B------:R-:W-:Y:S01]  /*9f50*/  LOP3.LUT R76, R76, 0xffff0000, RZ, 0xc0, !PT ;  /* 0xffff00004c4c7812 */ /* 0x000fe200078ec0ff */
[----:B------:R-:W-:Y:S01]  /*9f60*/  IMAD.U32 R62, R67, 0x10000, RZ ;  /* 0x00010000433e7824 */ /* 0x000fe200078e00ff */
[----:B------:R-:W-:Y:S01]  /*9f70*/  LOP3.LUT R64, R64, 0xffff0000, RZ, 0xc0, !PT ;  /* 0xffff000040407812 */ /* 0x000fe200078ec0ff */
[----:B------:R-:W-:Y:S01]  /*9f80*/  IMAD.U32 R45, R44, 0x10000, RZ ;  /* 0x000100002c2d7824 */ /* 0x000fe200078e00ff */
[----:B------:R-:W-:Y:S01]  /*9f90*/  LOP3.LUT R57, R41, 0xffff0000, RZ, 0xc0, !PT ;  /* 0xffff000029397812 */ /* 0x000fe200078ec0ff */
[----:B------:R-:W-:Y:S01]  /*9fa0*/  FMUL.FTZ R68, R58, R76 ;  /* 0x0000004c3a447220 */ /* 0x000fe20000410000 */
[----:B------:R-:W-:Y:S01]  /*9fb0*/  PRMT R157, R157, 0x5410, R54 ;  /* 0x000054109d9d7816 */ /* 0x000fe20000000036 */
[C---:B------:R-:W-:Y:S01]  /*9fc0*/  FFMA.FTZ R54, R56.reuse, R65, -R71 ;  /* 0x0000004138367223 */ /* 0x040fe20000010847 */
[----:B------:R-:W-:Y:S01]  /*9fd0*/  FFMA.FTZ R56, R56, R69, R73 ;  /* 0x0000004538387223 */ /* 0x000fe20000010049 */
[----:B------:R-:W-:Y:S01]  /*9fe0*/  FMUL.FTZ R58, R58, R64 ;  /* 0x000000403a3a7220 */ /* 0x000fe20000410000 */
[C---:B------:R-:W-:Y:S01]  /*9ff0*/  FMUL.FTZ R69, R63.reuse, R66 ;  /* 0x000000423f457220 */ /* 0x040fe20000410000 */
[----:B------:R-:W-:Y:S01]  /*a000*/  FMUL.FTZ R63, R63, R62 ;  /* 0x0000003e3f3f7220 */ /* 0x000fe20000410000 */
[----:B------:R-:W-:Y:S01]  /*a010*/  PRMT R50, R155, 0x5410, R50 ;  /* 0x000054109b327816 */ /* 0x000fe20000000032 */
[C---:B------:R-:W-:Y:S01]  /*a020*/  FFMA.FTZ R65, R57.reuse, R64, -R68 ;  /* 0x0000004039417223 */ /* 0x040fe20000010844 */
[----:B------:R-:W-:Y:S01]  /*a030*/  FFMA.FTZ R57, R57, R76, R58 ;  /* 0x0000004c39397223 */ /* 0x000fe2000001003a */
[C---:B------:R-:W-:Y:S01]  /*a040*/  FFMA.FTZ R58, R60.reuse, R62, -R69 ;  /* 0x0000003e3c3a7223 */ /* 0x040fe20000010845 */
[----:B------:R-:W-:Y:S01]  /*a050*/  FFMA.FTZ R60, R60, R66, R63 ;  /* 0x000000423c3c7223 */ /* 0x000fe2000001003f */
[C---:B------:R-:W-:Y:S01]  /*a060*/  IMAD.U32 R66, R157.reuse, 0x10000, RZ ;  /* 0x000100009d427824 */ /* 0x040fe200078e00ff */
[----:B------:R-:W-:Y:S01]  /*a070*/  LOP3.LUT R44, R44, 0xffff0000, RZ, 0xc0, !PT ;  /* 0xffff00002c2c7812 */ /* 0x000fe200078ec0ff */
[----:B------:R-:W-:Y:S01]  /*a080*/  IMAD.U32 R62, R50, 0x10000, RZ ;  /* 0x00010000323e7824 */ /* 0x000fe200078e00ff */
[----:B------:R-:W-:Y:S01]  /*a090*/  LOP3.LUT R157, R157, 0xffff0000, RZ, 0xc0, !PT ;  /* 0xffff00009d9d7812 */ /* 0x000fe200078ec0ff */
[----:B------:R-:W-:Y:S01]  /*a0a0*/  IMAD.U32 R41, R40, 0x10000, RZ ;  /* 0x0001000028297824 */ /* 0x000fe200078e00ff */
[----:B------:R-:W-:Y:S01]  /*a0b0*/  LOP3.LUT R63, R50, 0xffff0000, RZ, 0xc0, !PT ;  /* 0xffff0000323f7812 */ /* 0x000fe200078ec0ff */
[C---:B------:R-:W-:Y:S01]  /*a0c0*/  FMUL.FTZ R50, R45.reuse, R66 ;  /* 0x000000422d327220 */ /* 0x040fe20000410000 */
[----:B------:R-:W-:Y:S01]  /*a0d0*/  PRMT R55, R156, 0x5410, R55 ;  /* 0x000054109c377816 */ /* 0x000fe20000000037 */
[-C--:B------:R-:W-:Y:S01]  /*a0e0*/  FMUL.FTZ R45, R45, R62.reuse ;  /* 0x0000003e2d2d7220 */ /* 0x080fe20000410000 */
[----:B------:R-:W-:Y:S01]  /*a0f0*/  LOP3.LUT R47, R47, 0xffff0000, RZ, 0xc0, !PT ;  /* 0xffff00002f2f7812 */ /* 0x000fe200078ec0ff */
[----:B------:R-:W-:Y:S01]  /*a100*/  FMUL.FTZ R69, R44, R63 ;  /* 0x0000003f2c457220 */ /* 0x000fe20000410000 */
[----:B------:R-:W-:Y:S01]  /*a110*/  PRMT R53, R154, 0x5410, R53 ;  /* 0x000054109a357816 */ /* 0x000fe20000000035 */
[----:B------:R-:W-:Y:S01]  /*a120*/  FFMA.FTZ R50, R41, R62, -R50 ;  /* 0x0000003e29327223 */ /* 0x000fe20000010832 */
[----:B------:R-:W-:Y:S01]  /*a130*/  LOP3.LUT R68, R79, 0xffff0000, RZ, 0xc0, !PT ;  /* 0xffff00004f447812 */ /* 0x000fe200078ec0ff */
[----:B------:R-:W-:Y:S01]  /*a140*/  FFMA.FTZ R45, R41, R66, R45 ;  /* 0x00000042292d7223 */ /* 0x000fe2000001002d */
[----:B------:R-:W-:Y:S01]  /*a150*/  LOP3.LUT R64, R67, 0xffff0000, RZ, 0xc0, !PT ;  /* 0xffff000043407812 */ /* 0x000fe200078ec0ff */
[----:B------:R-:W-:Y:S01]  /*a160*/  FMUL.FTZ R67, R44, R157 ;  /* 0x0000009d2c437220 */ /* 0x000fe20000410000 */
[----:B------:R-:W-:Y:S01]  /*a170*/  LOP3.LUT R40, R40, 0xffff0000, RZ, 0xc0, !PT ;  /* 0xffff000028287812 */ /* 0x000fe200078ec0ff */
[----:B------:R-:W-:Y:S01]  /*a180*/  IMAD.U32 R44, R55, 0x10000, RZ ;  /* 0x00010000372c7824 */ /* 0x000fe200078e00ff */
[----:B------:R-:W-:Y:S01]  /*a190*/  LOP3.LUT R61, R42, 0xffff0000, RZ, 0xc0, !PT ;  /* 0xffff00002a3d7812 */ /* 0x000fe200078ec0ff */
[C---:B------:R-:W-:Y:S01]  /*a1a0*/  IMAD.U32 R42, R46.reuse, 0x10000, RZ ;  /* 0x000100002e2a7824 */ /* 0x040fe200078e00ff */
[----:B------:R-:W-:Y:S01]  /*a1b0*/  LOP3.LUT R43, R43, 0xffff0000, RZ, 0xc0, !PT ;  /* 0xffff00002b2b7812 */ /* 0x000fe200078ec0ff */
[----:B------:R-:W-:Y:S01]  /*a1c0*/  FMUL.FTZ R70, R47, R68 ;  /* 0x000000442f467220 */ /* 0x000fe20000410000 */
[----:B------:R-:W-:Y:S01]  /*a1d0*/  LOP3.LUT R46, R46, 0xffff0000, RZ, 0xc0, !PT ;  /* 0xffff00002e2e7812 */ /* 0x000fe200078ec0ff */
[----:B------:R-:W-:Y:S01]  /*a1e0*/  IMAD.U32 R41, R53, 0x10000, RZ ;  /* 0x0001000035297824 */ /* 0x000fe200078e00ff */
[----:B------:R-:W-:Y:S01]  /*a1f0*/  LOP3.LUT R55, R55, 0xffff0000, RZ, 0xc0, !PT ;  /* 0xffff000037377812 */ /* 0x000fe200078ec0ff */
[-C--:B------:R-:W-:Y:S01]  /*a200*/  FMUL.FTZ R72, R47, R64.reuse ;  /* 0x000000402f487220 */ /* 0x080fe20000410000 */
[----:B------:R-:W-:Y:S01]  /*a210*/  LOP3.LUT R53, R53, 0xffff0000, RZ, 0xc0, !PT ;  /* 0xffff000035357812 */ /* 0x000fe200078ec0ff */
[----:B------:R-:W-:Y:S01]  /*a220*/  FFMA.FTZ R67, R40, R63, -R67 ;  /* 0x0000003f28437223 */ /* 0x000fe20000010843 */
[C---:B------:R-:W-:Y:S01]  /*a230*/  FFMA.FTZ R47, R43.reuse, R64, -R70 ;  /* 0x000000402b2f7223 */ /* 0x040fe20000010846 */
[C---:B------:R-:W-:Y:S01]  /*a240*/  FMUL.FTZ R62, R42.reuse, R44 ;  /* 0x0000002c2a3e7220 */ /* 0x040fe20000410000 */
[----:B------:R-:W-:Y:S01]  /*a250*/  FMUL.FTZ R63, R42, R41 ;  /* 0x000000292a3f7220 */ /* 0x000fe20000410000 */
[----:B------:R-:W-:Y:S01]  /*a260*/  FFMA.FTZ R43, R43, R68, R72 ;  /* 0x000000442b2b7223 */ /* 0x000fe20000010048 */
[C---:B------:R-:W-:Y:S01]  /*a270*/  FMUL.FTZ R42, R46.reuse, R55 ;  /* 0x000000372e2a7220 */ /* 0x040fe20000410000 */
[----:B------:R-:W-:Y:S01]  /*a280*/  FMUL.FTZ R46, R46, R53 ;  /* 0x000000352e2e7220 */ /* 0x000fe20000410000 */
[----:B------:R-:W-:Y:S01]  /*a290*/  FFMA.FTZ R40, R40, R157, R69 ;  /* 0x0000009d28287223 */ /* 0x000fe20000010045 */
[----:B------:R-:W-:Y:S01]  /*a2a0*/  F2FP.BF16.F32.PACK_AB R47, R47, R58 ;  /* 0x0000003a2f2f723e */ /* 0x000fe200000010ff */
[C---:B------:R-:W-:Y:S01]  /*a2b0*/  FFMA.FTZ R62, R59.reuse, R41, -R62 ;  /* 0x000000293b3e7223 */ /* 0x040fe2000001083e */
[----:B------:R-:W-:Y:S01]  /*a2c0*/  FFMA.FTZ R63, R59, R44, R63 ;  /* 0x0000002c3b3f7223 */ /* 0x000fe2000001003f */
[C---:B------:R-:W-:Y:S01]  /*a2d0*/  FFMA.FTZ R53, R61.reuse, R53, -R42 ;  /* 0x000000353d357223 */ /* 0x040fe2000001082a */
[----:B------:R-:W-:Y:S01]  /*a2e0*/  FFMA.FTZ R46, R61, R55, R46 ;  /* 0x000000373d2e7223 */ /* 0x000fe2000001002e */
[----:B------:R-:W-:-:S02]  /*a2f0*/  F2FP.BF16.F32.PACK_AB R56, R57, R56 ;  /* 0x000000383938723e */ /* 0x000fc400000010ff */
[----:B------:R-:W-:Y:S01]  /*a300*/  F2FP.BF16.F32.PACK_AB R60, R43, R60 ;  /* 0x0000003c2b3c723e */ /* 0x000fe200000010ff */
[----:B------:R-:W-:Y:S01]  /*a310*/  IMAD.MOV.U32 R43, RZ, RZ, R47 ;  /* 0x000000ffff2b7224 */ /* 0x000fe200078e002f */
[----:B------:R-:W-:Y:S02]  /*a320*/  F2FP.BF16.F32.PACK_AB R50, R67, R50 ;  /* 0x000000324332723e */ /* 0x000fe400000010ff */
[----:B------:R-:W-:Y:S01]  /*a330*/  F2FP.BF16.F32.PACK_AB R44, R40, R45 ;  /* 0x0000002d282c723e */ /* 0x000fe200000010ff */
[----:B------:R-:W-:Y:S01]  /*a340*/  IMAD.MOV.U32 R45, RZ, RZ, R56 ;  /* 0x000000ffff2d7224 */ /* 0x000fe200078e0038 */
[----:B------:R-:W-:Y:S01]  /*a350*/  F2FP.BF16.F32.PACK_AB R41, R65, R54 ;  /* 0x000000364129723e */ /* 0x000fe200000010ff */
[----:B------:R-:W-:Y:S01]  /*a360*/  IMAD.MOV.U32 R40, RZ, RZ, R50 ;  /* 0x000000ffff287224 */ /* 0x000fe200078e0032 */
[----:B------:R-:W-:Y:S01]  /*a370*/  F2FP.BF16.F32.PACK_AB R42, R53, R62 ;  /* 0x0000003e352a723e */ /* 0x000fe200000010ff */
[----:B------:R-:W-:Y:S01]  /*a380*/  IMAD.MOV.U32 R47, RZ, RZ, R60 ;  /* 0x000000ffff2f7224 */ /* 0x000fe200078e003c */
[----:B------:R-:W-:-:S07]  /*a390*/  F2FP.BF16.F32.PACK_AB R46, R46, R63 ;  /* 0x0000003f2e2e723e */ /* 0x000fce00000010ff */
.L_x_518:
[----:B------:R-:W-:Y:S05]  /*a3a0*/  BSYNC B1 ;  /* 0x0000000000017941 */ /* 0x000fea0003800000 */
.L_x_517:
[----:B0-----:R0:W-:Y:S01]  /*a3b0*/  STG.E.128 desc[UR56][R48.64], R40 ;  /* 0x0000002830007986 */ /* 0x0011e2000c101d38 */
[----:B------:R-:W-:-:S13]  /*a3c0*/  ISETP.GE.AND P3, PT, R51, R146, PT ;  /* 0x000000923300720c */ /* 0x000fda0003f66270 */
[----:B------:R-:W-:Y:S05]  /*a3d0*/  @P3 BRA `(.L_x_467) ;  /* 0x0000000000f43947 */ /* 0x000fea0003800000 */
[--C-:B0-----:R-:W-:Y:S02]  /*a3e0*/  SHF.R.S32.HI R41, RZ, 0x1f, R51.reuse ;  /* 0x0000001fff297819 */ /* 0x101fe40000011433 */
[----:B------:R-:W-:-:S04]  /*a3f0*/  IADD3 R51, P3, P4, R114, R124, R51 ;  /* 0x0000007c72337210 */ /* 0x000fc80007c7e033 */
[----:B------:R-:W-:Y:S02]  /*a400*/  IADD3.X R52, R6, R52, R41, P3, P4 ;  /* 0x0000003406347210 */ /* 0x000fe40001fe8429 */
[----:B------:R-:W-:-:S04]  /*a410*/  LEA R120, P3, R51, R120, 0x1 ;  /* 0x0000007833787211 */ /* 0x000fc800078608ff */
[----:B------:R-:W-:-:S05]  /*a420*/  LEA.HI.X R121, R51, R121, R52, 0x1, P3 ;  /* 0x0000007933797211 */ /* 0x000fca00018f0c34 */
[----:B--2---:R0:W-:Y:S01]  /*a430*/  STG.E.128 desc[UR56][R120.64], R44 ;  /* 0x0000002c78007986 */ /* 0x0041e2000c101d38 */
[----:B------:R-:W-:Y:S05]  /*a440*/  BRA `(.L_x_467) ;  /* 0x0000000000d87947 */ /* 0x000fea0003800000 */
.L_x_434:
[----:B------:R-:W-:-:S06]  /*a450*/  UISETP.NE.AND UP0, UPT, UR58, 0x3, UPT ;  /* 0x000000033a00788c */ /* 0x000fcc000bf05270 */
[----:B------:R-:W-:-:S13]  /*a460*/  PLOP3.LUT P2, PT, PT, PT, UP0, 0x80, 0x0 ;  /* 0x000000000000781c */ /* 0x000fda0003f4f008 */
[----:B------:R-:W-:Y:S05]  /*a470*/  @!P2 BRA `(.L_x_519) ;  /* 0x000000000004a947 */ /* 0x000fea0003800000 */
[----:B------:R-:W-:Y:S01]  /*a480*/  BPT.TRAP 0x1 ;  /* 0x000000040000795c */ /* 0x000fe20000300000 */
.L_x_519:
[----:B------:R-:W-:Y:S01]  /*a490*/  IMAD R101, R16, 0x8, R2 ;  /* 0x0000000810657824 */ /* 0x000fe200078e0202 */
[----:B------:R-:W-:Y:S01]  /*a4a0*/  SHF.L.U32 R102, R184, 0x1f, RZ ;  /* 0x0000001fb8667819 */ /* 0x000fe200000006ff */
[----:B------:R-:W-:Y:S01]  /*a4b0*/  IMAD R100, R25, -0x80, R24 ;  /* 0xffffff8019647824 */ /* 0x000fe200078e0218 */
[----:B------:R-:W-:Y:S02]  /*a4c0*/  BSSY B1, `(.L_x_520) ;  /* 0x0000004000017945 */ /* 0x000fe40003800000 */
[----:B------:R-:W0:Y:S02]  /*a4d0*/  SYNCS.PHASECHK.TRANS64.TRYWAIT P3, [R101+URZ+0x34890], R102 ;  /* 0x03489066650075a7 */ /* 0x000e24000806017f */
[----:B------:R-:W-:Y:S01]  /*a4e0*/  VIMNMX R100, R100, 0x80, PT ;  /* 0x0000008064647848 */ /* 0x000fe20003fe0100 */
[----:B0-----:R-:W-:Y:S06]  /*a4f0*/  @!P3 BRA `(.L_x_521) ;  /* 0x0000017400b8b947 */ /* 0x001fec0003800000 */
.L_x_797:
[----:B------:R-:W-:Y:S05]  /*a500*/  BSYNC B1 ;  /* 0x0000000000017941 */ /* 0x000fea0003800000 */
.L_x_520:
[----:B------:R-:W-:Y:S01]  /*a510*/  ISETP.GE.AND P3, PT, R17, R100, PT ;  /* 0x000000641100720c */ /* 0x000fe20003f66270 */
[----:B------:R-:W-:-:S12]  /*a520*/  BSSY B1, `(.L_x_522) ;  /* 0x0000014000017945 */ /* 0x000fd80003800000 */
[----:B------:R-:W-:Y:S05]  /*a530*/  @P3 BRA `(.L_x_523) ;  /* 0x0000000000483947 */ /* 0x000fea0003800000 */
[----:B------:R-:W-:-:S13]  /*a540*/  ISETP.NE.AND P3, PT, R34, RZ, PT ;  /* 0x000000ff2200720c */ /* 0x000fda0003f65270 */
[----:B------:R-:W1:Y:S04]  /*a550*/  @P3 LDS.128 R40, [R47] ;  /* 0x000000002f283984 */ /* 0x000e680000000c00 */
[----:B-1----:R-:W-:Y:S01]  /*a560*/  @P3 STG.E.128 desc[UR56][R48.64], R40 ;  /* 0x0000002830003986 */ /* 0x002fe2000c101d38 */
[----:B------:R-:W-:-:S13]  /*a570*/  ISETP.NE.AND P3, PT, R38, RZ, PT ;  /* 0x000000ff2600720c */ /* 0x000fda0003f65270 */
[----:B------:R-:W1:Y:S04]  /*a580*/  @P3 LDS.128 R40, [R46] ;  /* 0x000000002e283984 */ /* 0x000e680000000c00 */
[----:B-1----:R-:W-:Y:S01]  /*a590*/  @P3 STG.E.128 desc[UR56][R48.64+0x40], R40 ;  /* 0x0000402830003986 */ /* 0x002fe2000c101d38 */
[----:B------:R-:W-:-:S13]  /*a5a0*/  ISETP.NE.AND P3, PT, R39, RZ, PT ;  /* 0x000000ff2700720c */ /* 0x000fda0003f65270 */
[----:B------:R-:W1:Y:S04]  /*a5b0*/  @P3 LDS.128 R40, [R47+0x4000] ;  /* 0x004000002f283984 */ /* 0x000e680000000c00 */
        /* <DEDUP_REMOVED lines=9> */
[----:B-1----:R1:W-:Y:S02]  /*a650*/  @P3 STG.E.128 desc[UR56][R48.64+0x140], R40 ;  /* 0x0001402830003986 */ /* 0x0023e4000c101d38 */
.L_x_523:
[----:B------:R-:W-:Y:S05]  /*a660*/  BSYNC B1 ;  /* 0x0000000000017941 */ /* 0x000fea0003800000 */
.L_x_522:
[----:B------:R-:W-:-:S13]  /*a670*/  ISETP.GE.AND P3, PT, R207, R100, PT ;  /* 0x00000064cf00720c */ /* 0x000fda0003f66270 */
[----:B------:R-:W-:Y:S05]  /*a680*/  @P3 BRA `(.L_x_467) ;  /* 0x0000000000483947 */ /* 0x000fea0003800000 */
[----:B------:R-:W-:-:S13]  /*a690*/  ISETP.NE.AND P3, PT, R34, RZ, PT ;  /* 0x000000ff2200720c */ /* 0x000fda0003f65270 */
[----:B-1----:R-:W1:Y:S04]  /*a6a0*/  @P3 LDS.128 R40, [R47+0x2000] ;  /* 0x002000002f283984 */ /* 0x002e680000000c00 */
        /* <DEDUP_REMOVED lines=16> */
.L_x_467:
[----:B------:R-:W-:Y:S05]  /*a7b0*/  BSYNC B0 ;  /* 0x0000000000007941 */ /* 0x000fea0003800000 */
.L_x_433:
[----:B01234-:R-:W0:Y:S01]  /*a7c0*/  S2R R40, SR_TID.X ;  /* 0x0000000000287919 */ /* 0x01fe220000002100 */
[----:B------:R-:W-:Y:S01]  /*a7d0*/  @!PT LDS RZ, [RZ] ;  /* 0x00000000fffff984 */ /* 0x000fe20000000800 */
[----:B------:R-:W-:Y:S01]  /*a7e0*/  @!PT LDS RZ, [RZ] ;  /* 0x00000000fffff984 */ /* 0x000fe20000000800 */
[----:B------:R-:W-:Y:S01]  /*a7f0*/  @!PT LDS RZ, [RZ] ;  /* 0x00000000fffff984 */ /* 0x000fe20000000800 */
[----:B------:R-:W-:Y:S01]  /*a800*/  @!PT LDS RZ, [RZ] ;  /* 0x00000000fffff984 */ /* 0x000fe20000000800 */
[----:B------:R1:W-:Y:S06]  /*a810*/  MEMBAR.ALL.CTA ;  /* 0x0000000000007992 */ /* 0x0003ec0000008000 */
[----:B-1----:R-:W1:Y:S01]  /*a820*/  FENCE.VIEW.ASYNC.S ;  /* 0x00000000000073c6 */ /* 0x002e620000000000 */
[----:B------:R-:W-:Y:S05]  /*a830*/  WARPSYNC.ALL ;  /* 0x0000000000007948 */ /* 0x000fea0003800000 */
[----:B------:R-:W-:Y:S01]  /*a840*/  BSSY B0, `(.L_x_524) ;  /* 0x0000009000007945 */ /* 0x000fe20003800000 */
[----:B0-----:R-:W-:Y:S01]  /*a850*/  LOP3.LUT R40, R40, 0x7f, RZ, 0xc0, !PT ;  /* 0x0000007f28287812 */ /* 0x001fe200078ec0ff */
[----:B-1----:R0:W-:Y:S03]  /*a860*/  BAR.SYNC.DEFER_BLOCKING R151, 0x80 ;  /* 0x000200970000751d */ /* 0x0021e60000010000 */
[----:B------:R-:W-:-:S13]  /*a870*/  ISETP.NE.AND P3, PT, R40, RZ, PT ;  /* 0x000000ff2800720c */ /* 0x000fda0003f65270 */
[----:B------:R-:W-:-:S05]  /*a880*/  @!P3 VIADD R40, R101, 0x348a0 ;  /* 0x000348a06528b836 */ /* 0x000fca0000000000 */
[----:B------:R-:W-:-:S04]  /*a890*/  @!P3 PRMT R40, RZ, 0x654, R40 ;  /* 0x00000654ff28b816 */ /* 0x000fc80000000028 */
[----:B------:R0:W-:Y:S01]  /*a8a0*/  @!P3 SYNCS.ARRIVE.TRANS64.RED.A1T0 RZ, [R40+URZ], RZ ;  /* 0x000000ff28ffb9a7 */ /* 0x0001e2000810043f */
[----:B------:R-:W-:Y:S05]  /*a8b0*/  @!P2 BRA `(.L_x_525) ;  /* 0x000000000004a947 */ /* 0x000fea0003800000 */
[----:B------:R-:W-:Y:S01]  /*a8c0*/  BPT.TRAP 0x1 ;  /* 0x000000040000795c */ /* 0x000fe20000300000 */
.L_x_525:
[----:B------:R-:W-:Y:S05]  /*a8d0*/  BSYNC B0 ;  /* 0x0000000000007941 */ /* 0x000fea0003800000 */
.L_x_524:
[----:B------:R-:W1:Y:S01]  /*a8e0*/  SYNCS.PHASECHK.TRANS64.TRYWAIT P2, [R101+URZ+0x348b0], R102 ;  /* 0x0348b066650075a7 */ /* 0x000e62000804017f */
[----:B------:R-:W-:Y:S01]  /*a8f0*/  ULDC UR59, c[0x0][0x320] ;  /* 0x0000c800003b7ab9 */ /* 0x000fe20000000800 */
[----:B------:R-:W-:Y:S01]  /*a900*/  ULDC.64 UR38, c[0x0][0x328] ;  /* 0x0000ca0000267ab9 */ /* 0x000fe20000000a00 */
[----:B------:R-:W-:Y:S01]  /*a910*/  ULDC.64 UR36, c[0x0][0x318] ;  /* 0x0000c60000247ab9 */ /* 0x000fe20000000a00 */
[----:B------:R-:W-:Y:S04]  /*a920*/  BSSY B0, `(.L_x_526) ;  /* 0x0000002000007945 */ /* 0x000fe80003800000 */
[----:B-1----:R-:W-:Y:S05]  /*a930*/  @!P2 BRA `(.L_x_527) ;  /* 0x0000017000bca947 */ /* 0x002fea0003800000 */
.L_x_798:
[----:B------:R-:W-:Y:S05]  /*a940*/  BSYNC B0 ;  /* 0x0000000000007941 */ /* 0x000fea0003800000 */
.L_x_526:
[----:B------:R-:W-:Y:S01]  /*a950*/  ISETP.GE.AND P2, PT, R17, R100, PT ;  /* 0x000000641100720c */ /* 0x000fe20003f46270 */
[----:B0-----:R-:W-:Y:S01]  /*a960*/  IMAD R40, R16, 0x4000, R15 ;  /* 0x0000400010287824 */ /* 0x001fe200078e020f */
[----:B------:R-:W-:Y:S01]  /*a970*/  BSSY B0, `(.L_x_528) ;  /* 0x000001a000007945 */ /* 0x000fe20003800000 */
[----:B------:R-:W-:-:S04]  /*a980*/  IMAD.WIDE R44, R25, 0x80, R118 ;  /* 0x00000080192c7825 */ /* 0x000fc800078e0276 */
[----:B------:R-:W-:Y:S02]  /*a990*/  IMAD.IADD R42, R130, 0x1, R40 ;  /* 0x00000001822a7824 */ /* 0x000fe400078e0228 */
[--C-:B------:R-:W-:Y:S02]  /*a9a0*/  IMAD R48, R40, 0x2, R103.reuse ;  /* 0x0000000228307824 */ /* 0x100fe400078e0267 */
[----:B------:R-:W-:Y:S02]  /*a9b0*/  IMAD R49, R42, 0x2, R103 ;  /* 0x000000022a317824 */ /* 0x000fe400078e0267 */
[----:B------:R-:W-:Y:S05]  /*a9c0*/  @P2 BRA `(.L_x_529) ;  /* 0x0000000000502947 */ /* 0x000fea0003800000 */
[----:B------:R-:W-:Y:S02]  /*a9d0*/  IMAD R43, R45, UR38, RZ ;  /* 0x000000262d2b7c24 */ /* 0x000fe4000f8e02ff */
[----:B------:R-:W-:Y:S02]  /*a9e0*/  IMAD.MOV.U32 R40, RZ, RZ, R112 ;  /* 0x000000ffff287224 */ /* 0x000fe400078e0070 */
[----:B------:R-:W-:Y:S02]  /*a9f0*/  IMAD.MOV.U32 R41, RZ, RZ, R99 ;  /* 0x000000ffff297224 */ /* 0x000fe400078e0063 */
[C---:B------:R-:W-:Y:S02]  /*aa00*/  IMAD R43, R44.reuse, UR39, R43 ;  /* 0x000000272c2b7c24 */ /* 0x040fe4000f8e022b */
[----:B------:R-:W-:-:S04]  /*aa10*/  IMAD.WIDE.U32 R40, R44, UR38, R40 ;  /* 0x000000262c287c25 */ /* 0x000fc8000f8e0028 */
[----:B------:R-:W-:Y:S01]  /*aa20*/  IMAD.IADD R41, R41, 0x1, R43 ;  /* 0x0000000129297824 */ /* 0x000fe200078e022b */
[----:B------:R-:W-:-:S04]  /*aa30*/  LEA R46, P2, R40, UR36, 0x1 ;  /* 0x00000024282e7c11 */ /* 0x000fc8000f8408ff */
[----:B------:R-:W-:Y:S02]  /*aa40*/  LEA.HI.X R47, R40, UR37, R41, 0x1, P2 ;  /* 0x00000025282f7c11 */ /* 0x000fe400090f0c29 */
[----:B------:R-:W-:-:S13]  /*aa50*/  ISETP.GE.AND P2, PT, R18, UR59, PT ;  /* 0x0000003b12007c0c */ /* 0x000fda000bf46270 */
[----:B------:R-:W0:Y:S04]  /*aa60*/  @!P2 LDS.128 R40, [R48] ;  /* 0x000000003028a984 */ /* 0x000e280000000c00 */
[----:B0-----:R-:W-:Y:S01]  /*aa70*/  @!P2 STG.E.128 desc[UR56][R46.64], R40 ;  /* 0x000000282e00a986 */ /* 0x001fe2000c101d38 */
[----:B------:R-:W-:-:S13]  /*aa80*/  ISETP.GE.AND P2, PT, R0, UR59, PT ;  /* 0x0000003b00007c0c */ /* 0x000fda000bf46270 */
[----:B------:R-:W0:Y:S04]  /*aa90*/  @!P2 LDS.128 R40, [R49] ;  /* 0x000000003128a984 */ /* 0x000e280000000c00 */
[----:B0-----:R-:W-:Y:S01]  /*aaa0*/  @!P2 STG.E.128 desc[UR56][R46.64+0x40], R40 ;  /* 0x000040282e00a986 */ /* 0x001fe2000c101d38 */
[----:B------:R-:W-:-:S13]  /*aab0*/  ISETP.GE.AND P2, PT, R3, UR59, PT ;  /* 0x0000003b03007c0c */ /* 0x000fda000bf46270 */
[----:B------:R-:W0:Y:S04]  /*aac0*/  @!P2 LDS.128 R40, [R48+0x4000] ;  /* 0x004000003028a984 */ /* 0x000e280000000c00 */
[----:B0-----:R-:W-:Y:S01]  /*aad0*/  @!P2 STG.E.128 desc[UR56][R46.64+0x80], R40 ;  /* 0x000080282e00a986 */ /* 0x001fe2000c101d38 */
[----:B------:R-:W-:-:S13]  /*aae0*/  ISETP.GE.AND P2, PT, R4, UR59, PT ;  /* 0x0000003b04007c0c */ /* 0x000fda000bf46270 */
[----:B------:R-:W0:Y:S04]  /*aaf0*/  @!P2 LDS.128 R40, [R49+0x4000] ;  /* 0x004000003128a984 */ /* 0x000e280000000c00 */
[----:B0-----:R0:W-:Y:S02]  /*ab00*/  @!P2 STG.E.128 desc[UR56][R46.64+0xc0], R40 ;  /* 0x0000c0282e00a986 */ /* 0x0011e4000c101d38 */
.L_x_529:
[----:B------:R-:W-:Y:S05]  /*ab10*/  BSYNC B0 ;  /* 0x0000000000007941 */ /* 0x000fea0003800000 */
.L_x_528:
[----:B------:R-:W-:Y:S01]  /*ab20*/  ISETP.GE.AND P2, PT, R207, R100, PT ;  /* 0x00000064cf00720c */ /* 0x000fe20003f46270 */
[----:B------:R-:W-:-:S12]  /*ab30*/  BSSY B0, `(.L_x_530) ;  /* 0x0000018000007945 */ /* 0x000fd80003800000 */
[----:B------:R-:W-:Y:S05]  /*ab40*/  @P2 BRA `(.L_x_531) ;  /* 0x0000000000582947 */ /* 0x000fea0003800000 */
[----:B0-----:R-:W-:Y:S01]  /*ab50*/  IADD3 R43, P2, R44, 0x40, RZ ;  /* 0x000000402c2b7810 */ /* 0x001fe20007f5e0ff */
[----:B------:R-:W-:Y:S02]  /*ab60*/  IMAD.MOV.U32 R40, RZ, RZ, R112 ;  /* 0x000000ffff287224 */ /* 0x000fe400078e0070 */
[----:B------:R-:W-:Y:S02]  /*ab70*/  IMAD.MOV.U32 R41, RZ, RZ, R99 ;  /* 0x000000ffff297224 */ /* 0x000fe400078e0063 */
[----:B------:R-:W-:Y:S02]  /*ab80*/  IMAD.X R44, RZ, RZ, R45, P2 ;  /* 0x000000ffff2c7224 */ /* 0x000fe400010e062d */
[----:B------:R-:W-:-:S04]  /*ab90*/  IMAD.WIDE.U32 R40, R43, UR38, R40 ;  /* 0x000000262b287c25 */ /* 0x000fc8000f8e0028 */
[----:B------:R-:W-:-:S04]  /*aba0*/  IMAD R44, R44, UR38, RZ ;  /* 0x000000262c2c7c24 */ /* 0x000fc8000f8e02ff */
[----:B------:R-:W-:Y:S01]  /*abb0*/  IMAD R43, R43, UR39, R44 ;  /* 0x000000272b2b7c24 */ /* 0x000fe2000f8e022c */
[----:B------:R-:W-:-:S03]  /*abc0*/  LEA R44, P2, R40, UR36, 0x1 ;  /* 0x00000024282c7c11 */ /* 0x000fc6000f8408ff */
[----:B------:R-:W-:-:S05]  /*abd0*/  IMAD.IADD R41, R41, 0x1, R43 ;  /* 0x0000000129297824 */ /* 0x000fca00078e022b */
[----:B------:R-:W-:Y:S02]  /*abe0*/  LEA.HI.X R45, R40, UR37, R41, 0x1, P2 ;  /* 0x00000025282d7c11 */ /* 0x000fe400090f0c29 */
[----:B------:R-:W-:-:S13]  /*abf0*/  ISETP.GE.AND P2, PT, R18, UR59, PT ;  /* 0x0000003b12007c0c */ /* 0x000fda000bf46270 */
[----:B------:R-:W0:Y:S04]  /*ac00*/  @!P2 LDS.128 R40, [R48+0x2000] ;  /* 0x002000003028a984 */ /* 0x000e280000000c00 */
[----:B0-----:R-:W-:Y:S01]  /*ac10*/  @!P2 STG.E.128 desc[UR56][R44.64], R40 ;  /* 0x000000282c00a986 */ /* 0x001fe2000c101d38 */
        /* <DEDUP_REMOVED lines=8> */
[----:B0-----:R2:W-:Y:S02]  /*aca0*/  @!P2 STG.E.128 desc[UR56][R44.64+0xc0], R40 ;  /* 0x0000c0282c00a986 */ /* 0x0015e4000c101d38 */
.L_x_531:
[----:B------:R-:W-:Y:S05]  /*acb0*/  BSYNC B0 ;  /* 0x0000000000007941 */ /* 0x000fea0003800000 */
.L_x_530:
[----:B0-2---:R-:W2:Y:S01]  /*acc0*/  LDL R40, [R1+0x14] ;  /* 0x0000140001287983 */ /* 0x005ea20000100800 */
[----:B-1----:R-:W-:Y:S01]  /*acd0*/  @!P3 VIADD R101, R101, 0x348c0 ;  /* 0x000348c06565b836 */ /* 0x002fe20000000000 */
[----:B------:R-:W-:Y:S01]  /*ace0*/  PLOP3.LUT P2, PT, PT, PT, PT, 0x8, 0x0 ;  /* 0x000000000000781c */ /* 0x000fe20003f4e170 */
[----:B------:R-:W-:Y:S01]  /*acf0*/  VIADD R16, R16, 0x1 ;  /* 0x0000000110107836 */ /* 0x000fe20000000000 */
[----:B------:R-:W-:Y:S01]  /*ad00*/  @!PT LDS RZ, [RZ] ;  /* 0x00000000fffff984 */ /* 0x000fe20000000800 */
[----:B------:R-:W-:Y:S01]  /*ad10*/  @!PT LDS RZ, [RZ] ;  /* 0x00000000fffff984 */ /* 0x000fe20000000800 */
[----:B------:R-:W-:Y:S01]  /*ad20*/  @!PT LDS RZ, [RZ] ;  /* 0x00000000fffff984 */ /* 0x000fe20000000800 */
[----:B------:R-:W-:Y:S01]  /*ad30*/  @!PT LDS RZ, [RZ] ;  /* 0x00000000fffff984 */ /* 0x000fe20000000800 */
[----:B------:R0:W-:Y:S06]  /*ad40*/  MEMBAR.ALL.CTA ;  /* 0x0000000000007992 */ /* 0x0001ec0000008000 */
[----:B0-----:R-:W0:Y:S01]  /*ad50*/  FENCE.VIEW.ASYNC.S ;  /* 0x00000000000073c6 */ /* 0x001e220000000000 */
[----:B------:R-:W-:Y:S01]  /*ad60*/  @!P3 PRMT R101, RZ, 0x654, R101 ;  /* 0x00000654ff65b816 */ /* 0x000fe20000000065 */
[----:B0-----:R1:W-:Y:S06]  /*ad70*/  BAR.SYNC.DEFER_BLOCKING R151, 0x80 ;  /* 0x000200970000751d */ /* 0x0013ec0000010000 */
[----:B------:R1:W-:Y:S01]  /*ad80*/  @!P3 SYNCS.ARRIVE.TRANS64.RED.A1T0 RZ, [R101+URZ], RZ ;  /* 0x000000ff65ffb9a7 */ /* 0x0003e2000810043f */
[----:B------:R-:W-:-:S04]  /*ad90*/  ISETP.NE.AND P3, PT, R16, 0x2, PT ;  /* 0x000000021000780c */ /* 0x000fc80003f65270 */
[----:B------:R-:W-:Y:S02]  /*ada0*/  SEL R41, RZ, 0x1, P3 ;  /* 0x00000001ff297807 */ /* 0x000fe40001800000 */
[----:B------:R-:W-:Y:S02]  /*adb0*/  SEL R16, R16, RZ, P3 ;  /* 0x000000ff10107207 */ /* 0x000fe40001800000 */
[----:B------:R-:W-:Y:S02]  /*adc0*/  LOP3.LUT R184, R184, R41, RZ, 0x3c, !PT ;  /* 0x00000029b8b87212 */ /* 0x000fe400078e3cff */
[----:B--2---:R-:W-:-:S13]  /*add0*/  LOP3.LUT P4, RZ, R40, 0x2, RZ, 0xc0, !PT ;  /* 0x0000000228ff7812 */ /* 0x004fda000788c0ff */
[----:B-1----:R-:W-:Y:S05]  /*ade0*/  @P4 BRA `(.L_x_532) ;  /* 0xffffff7c00a84947 */ /* 0x002fea000383ffff */
.L_x_428:
[----:B------:R-:W-:Y:S01]  /*adf0*/  BSSY B0, `(.L_x_533) ;  /* 0x0000005000007945 */ /* 0x000fe20003800000 */
[----:B------:R-:W-:-:S03]  /*ae00*/  IMAD.MOV.U32 R0, RZ, RZ, RZ ;  /* 0x000000ffff007224 */ /* 0x000fc600078e00ff */
[----:B------:R-:W-:Y:S05]  /*ae10*/  @P2 BRA `(.L_x_534) ;  /* 0x0000000000082947 */ /* 0x000fea0003800000 */
[----:B------:R-:W1:Y:S02]  /*ae20*/  FENCE.VIEW.ASYNC.G ;  /* 0x00000000000073c6 */ /* 0x000e640000000100 */
[----:B-1----:R-:W-:Y:S06]  /*ae30*/  BAR.ARV 0xc, 0x180 ;  /* 0x0306000000007b1d */ /* 0x002fec0000002000 */
.L_x_534:
[----:B------:R-:W-:Y:S05]  /*ae40*/  BSYNC B0 ;  /* 0x0000000000007941 */ /* 0x000fea0003800000 */
.L_x_533:
[----:B------:R-:W2:Y:S01]  /*ae50*/  LDL R3, [R1+0x14] ;  /* 0x0000140001037983 */ /* 0x000ea20000100800 */
[----:B------:R-:W-:Y:S01]  /*ae60*/  BSSY B0, `(.L_x_535) ;  /* 0x0000020000007945 */ /* 0x000fe20003800000 */
[----:B--2---:R-:W-:-:S13]  /*ae70*/  LOP3.LUT P0, RZ, R3, 0x4, RZ, 0xc0, !PT ;  /* 0x0000000403ff7812 */ /* 0x004fda000780c0ff */
        /* <DEDUP_REMOVED lines=30> */
.L_x_536:
[----:B------:R-:W-:Y:S05]  /*b060*/  BSYNC B0 ;  /* 0x0000000000007941 */ /* 0x000fea0003800000 */
.L_x_535:
[-C--:B------:R-:W-:Y:S01]  /*b070*/  IMAD R197, R210, R0.reuse, RZ ;  /* 0x00000000d2c57224 */ /* 0x080fe200078e02ff */
[----:B------:R-:W-:Y:S02]  /*b080*/  PLOP3.LUT P0, PT, PT, PT, PT, 0x80, 0x0 ;  /* 0x000000000000781c */ /* 0x000fe40003f0f070 */
[----:B------:R-:W-:Y:S02]  /*b090*/  CS2R R20, SRZ ;  /* 0x0000000000147805 */ /* 0x000fe4000001ff00 */
[----:B------:R-:W-:Y:S02]  /*b0a0*/  CS2R R86, SRZ ;  /* 0x0000000000567805 */ /* 0x000fe4000001ff00 */
[----:B------:R-:W-:Y:S02]  /*b0b0*/  CS2R R84, SRZ ;  /* 0x0000000000547805 */ /* 0x000fe4000001ff00 */
[----:B------:R-:W-:Y:S02]  /*b0c0*/  VIADDMNMX R149, R197, R0, R149, PT ;  /* 0x00000000c5957246 */ /* 0x000fe40003800195 */
[----:B------:R-:W-:-:S02]  /*b0d0*/  CS2R R82, SRZ ;  /* 0x0000000000527805 */ /* 0x000fc4000001ff00 */
[----:B------:R-:W-:Y:S02]  /*b0e0*/  CS2R R80, SRZ ;  /* 0x0000000000507805 */ /* 0x000fe4000001ff00 */
[----:B------:R-:W-:Y:S02]  /*b0f0*/  CS2R R78, SRZ ;  /* 0x00000000004e7805 */ /* 0x000fe4000001ff00 */
[----:B------:R-:W-:Y:S02]  /*b100*/  ISETP.GT.AND P1, PT, R149, R197, PT ;  /* 0x000000c59500720c */ /* 0x000fe40003f24270 */
        /* <DEDUP_REMOVED lines=28> */
[----:B------:R-:W1:Y:S02]  /*b2d0*/  S2R R4, SR_TID.X ;  /* 0x0000000000047919 */ /* 0x000e640000002100 */
[----:B-1----:R-:W-:-:S05]  /*b2e0*/  VIADD R4, R4, 0xffffff80 ;  /* 0xffffff8004047836 */ /* 0x002fca0000000000 */
[----:B------:R-:W-:-:S04]  /*b2f0*/  SHF.R.S32.HI R3, RZ, 0x1f, R4 ;  /* 0x0000001fff037819 */ /* 0x000fc80000011404 */
[----:B------:R-:W-:-:S04]  /*b300*/  LEA.HI R3, R3, R4, RZ, 0x7 ;  /* 0x0000000403037211 */ /* 0x000fc800078f38ff */
[----:B------:R-:W-:-:S05]  /*b310*/  SHF.R.S32.HI R3, RZ, 0x7, R3 ;  /* 0x00000007ff037819 */ /* 0x000fca0000011403 */
[----:B------:R-:W1:Y:S02]  /*b320*/  SHFL.IDX PT, R0, R3, RZ, 0x1f ;  /* 0x00001fff03007589 */ /* 0x000e6400000e0000 */
[----:B-1----:R-:W-:-:S04]  /*b330*/  LEA.HI R3, R0, R0, RZ, 0x1 ;  /* 0x0000000000037211 */ /* 0x002fc800078f08ff */
[----:B------:R-:W-:-:S05]  /*b340*/  LOP3.LUT R3, R3, 0x1e, RZ, 0xc0, !PT ;  /* 0x0000001e03037812 */ /* 0x000fca00078ec0ff */
[----:B------:R-:W-:Y:S02]  /*b350*/  IMAD.IADD R3, R0, 0x1, -R3 ;  /* 0x0000000100037824 */ /* 0x000fe400078e0a03 */
[----:B------:R-:W-:-:S03]  /*b360*/  IMAD.U32 R0, RZ, RZ, UR61 ;  /* 0x0000003dff007e24 */ /* 0x000fc6000f8e00ff */
[----:B------:R-:W-:Y:S02]  /*b370*/  LEA R3, R3, UR61, 0xd ;  /* 0x0000003d03037c11 */ /* 0x000fe4000f8e68ff */
[----:B------:R-:W-:Y:S02]  /*b380*/  LOP3.LUT P0, RZ, R0, 0x3ff, RZ, 0xc0, !PT ;  /* 0x000003ff00ff7812 */ /* 0x000fe4000780c0ff */
[----:B------:R-:W-:Y:S02]  /*b390*/  SHF.R.U32.HI R3, RZ, 0x4, R3 ;  /* 0x00000004ff037819 */ /* 0x000fe40000011603 */
[----:B------:R-:W-:Y:S02]  /*b3a0*/  P2R R24, PR, RZ, 0x1 ;  /* 0x00000001ff187803 */ /* 0x000fe40000000000 */
[----:B------:R-:W-:-:S07]  /*b3b0*/  LOP3.LUT R36, R3, 0x3fff, RZ, 0xc0, !PT ;  /* 0x00003fff03247812 */ /* 0x000fce00078ec0ff */
[----:B------:R-:W-:Y:S05]  /*b3c0*/  @!P0 BRA `(.L_x_538) ;  /* 0x0000000000408947 */ /* 0x000fea0003800000 */
[----:B------:R-:W-:Y:S01]  /*b3d0*/  MOV R0, 0x0 ;  /* 0x0000000000007802 */ /* 0x000fe20000000f00 */
[----:B------:R-:W-:Y:S01]  /*b3e0*/  ULDC.64 UR4, c[0x4][0xb8] ;  /* 0x01002e0000047ab9 */ /* 0x000fe20000000a00 */
[----:B------:R-:W-:Y:S01]  /*b3f0*/  ULDC.64 UR6, c[0x4][0xc0] ;  /* 0x0100300000067ab9 */ /* 0x000fe20000000a00 */
[----:B------:R-:W-:Y:S01]  /*b400*/  IMAD.U32 R4, RZ, RZ, UR4 ;  /* 0x00000004ff047e24 */ /* 0x000fe2000f8e00ff */
[----:B------:R1:W2:Y:S01]  /*b410*/  LDC.64 R14, c[0x4][R0] ;  /* 0x01000000000e7b82 */ /* 0x0002a20000000a00 */
[----:B------:R-:W-:Y:S01]  /*b420*/  IMAD.U32 R5, RZ, RZ, UR5 ;  /* 0x00000005ff057e24 */ /* 0x000fe2000f8e00ff */
[----:B------:R-:W-:Y:S01]  /*b430*/  ULDC.64 UR4, c[0x4][0x30] ;  /* 0x01000c0000047ab9 */ /* 0x000fe20000000a00 */
[----:B0-----:R-:W-:Y:S02]  /*b440*/  IMAD.U32 R6, RZ, RZ, UR6 ;  /* 0x00000006ff067e24 */ /* 0x001fe4000f8e00ff */
[----:B------:R-:W-:Y:S02]  /*b450*/  IMAD.U32 R7, RZ, RZ, UR7 ;  /* 0x00000007ff077e24 */ /* 0x000fe4000f8e00ff */
[----:B------:R-:W-:-:S02]  /*b460*/  IMAD.U32 R10, RZ, RZ, UR4 ;  /* 0x00000004ff0a7e24 */ /* 0x000fc4000f8e00ff */
[----:B------:R-:W-:Y:S02]  /*b470*/  IMAD.U32 R11, RZ, RZ, UR5 ;  /* 0x00000005ff0b7e24 */ /* 0x000fe4000f8e00ff */
[----:B------:R-:W-:Y:S02]  /*b480*/  IMAD.MOV.U32 R8, RZ, RZ, 0x70 ;  /* 0x00000070ff087424 */ /* 0x000fe400078e00ff */
[----:B------:R-:W-:Y:S02]  /*b490*/  IMAD.MOV.U32 R12, RZ, RZ, 0x1 ;  /* 0x00000001ff0c7424 */ /* 0x000fe400078e00ff */
[----:B-1----:R-:W-:-:S07]  /*b4a0*/  IMAD.MOV.U32 R13, RZ, RZ, RZ ;  /* 0x000000ffff0d7224 */ /* 0x002fce00078e00ff */
[----:B------:R-:W-:-:S07]  /*b4b0*/  LEPC R20, `(.L_x_538) ;  /* 0x000000001014794e */ /* 0x000fce0000000000 */
[----:B--2--5:R-:W-:Y:S05]  /*b4c0*/  CALL.ABS.NOINC R14 ;  /* 0x000000000e007343 */ /* 0x024fea0003c00000 */
.L_x_538:
[----:B------:R-:W-:Y:S02]  /*b4d0*/  ULDC UR4, c[0x0][0x3f4] ;  /* 0x0000fd0000047ab9 */ /* 0x000fe40000000800 */
[----:B------:R-:W-:-:S13]  /*b4e0*/  ISETP.LT.AND P0, PT, RZ, UR4, PT ;  /* 0x00000004ff007c0c */ /* 0x000fda000bf01270 */
[----:B------:R-:W-:Y:S05]  /*b4f0*/  @P0 BRA `(.L_x_539) ;  /* 0x00000000003c0947 */ /* 0x000fea0003800000 */
[----:B------:R-:W-:-:S04]  /*b500*/  LEA.HI R0, R206, R206, RZ, 0x1 ;  /* 0x000000cece007211 */ /* 0x000fc800078f08ff */
[----:B------:R-:W-:-:S05]  /*b510*/  LOP3.LUT R3, R0, 0xfffffffe, RZ, 0xc0, !PT ;  /* 0xfffffffe00037812 */ /* 0x000fca00078ec0ff */
[----:B------:R-:W-:-:S05]  /*b520*/  IMAD.IADD R3, R206, 0x1, -R3 ;  /* 0x00000001ce037824 */ /* 0x000fca00078e0a03 */
[----:B------:R-:W-:-:S04]  /*b530*/  SHF.L.U32 R3, R3, 0x1f, RZ ;  /* 0x0000001f03037819 */ /* 0x000fc800000006ff */
[----:B------:R1:W2:Y:S03]  /*b540*/  SYNCS.PHASECHK.TRANS64.TRYWAIT P0, [R2+URZ+0x34800], R3 ;  /* 0x03480003020075a7 */ /* 0x0002a6000800017f */
[----:B--2---:R-:W-:Y:S05]  /*b550*/  @!P0 NANOSLEEP.SYNCS 0x989680 ;  /* 0x009896800000895d */ /* 0x004fea0003900000 */
[----:B------:R-:W2:Y:S01]  /*b560*/  @!P0 SYNCS.PHASECHK.TRANS64 P0, [R2+URZ+0x34800], R3 ;  /* 0x03480003020085a7 */ /* 0x000ea2000800007f */
[----:B------:R-:W-:Y:S04]  /*b570*/  BSSY B0, `(.L_x_540) ;  /* 0x0000006000007945 */ /* 0x000fe80003800000 */
[----:B--2---:R-:W-:Y:S05]  /*b580*/  @P0 BRA `(.L_x_541) ;  /* 0x0000000000100947 */ /* 0x004fea0003800000 */
.L_x_542:
[----:B--2---:R2:W3:Y:S02]  /*b590*/  SYNCS.PHASECHK.TRANS64.TRYWAIT P0, [R2+URZ+0x34800], R3 ;  /* 0x03480003020075a7 */ /* 0x0044e4000800017f */
[----:B---3--:R-:W-:Y:S05]  /*b5a0*/  @!P0 NANOSLEEP.SYNCS 0x989680 ;  /* 0x009896800000895d */ /* 0x008fea0003900000 */
[----:B------:R-:W3:Y:S02]  /*b5b0*/  @!P0 SYNCS.PHASECHK.TRANS64 P0, [R2+URZ+0x34800], R3 ;  /* 0x03480003020085a7 */ /* 0x000ee4000800007f */
[----:B---3--:R-:W-:Y:S05]  /*b5c0*/  @!P0 BRA `(.L_x_542) ;  /* 0xfffffffc00f08947 */ /* 0x008fea000383ffff */
.L_x_541:
[----:B------:R-:W-:Y:S05]  /*b5d0*/  BSYNC B0 ;  /* 0x0000000000007941 */ /* 0x000fea0003800000 */
.L_x_540:
[----:B------:R-:W-:Y:S05]  /*b5e0*/  BRA `(.L_x_543) ;  /* 0x00000058006c7947 */ /* 0x000fea0003800000 */
.L_x_539:
[----:B-----5:R-:W-:Y:S01]  /*b5f0*/  SHF.R.S32.HI R0, RZ, 0x1f, R143 ;  /* 0x0000001fff007819 */ /* 0x020fe2000001148f */
[----:B------:R-:W-:Y:S01]  /*b600*/  ULDC.64 UR4, c[0x0][0x3f8] ;  /* 0x0000fe0000047ab9 */ /* 0x000fe20000000a00 */
[----:B------:R-:W-:Y:S01]  /*b610*/  ULDC.64 UR6, c[0x0][0x408] ;  /* 0x0001020000067ab9 */ /* 0x000fe20000000a00 */
[----:B------:R-:W-:Y:S01]  /*b620*/  ISETP.NE.AND P2, PT, R24, RZ, PT ;  /* 0x000000ff1800720c */ /* 0x000fe20003f45270 */
[----:B------:R-:W-:-:S04]  /*b630*/  IMAD.WIDE.U32 R4, R143, UR4, RZ ;  /* 0x000000048f047c25 */ /* 0x000fc8000f8e00ff */
[C---:B0-----:R-:W-:Y:S02]  /*b640*/  IMAD R6, R0.reuse, UR4, RZ ;  /* 0x0000000400067c24 */ /* 0x041fe4000f8e02ff */
[----:B------:R-:W-:Y:S02]  /*b650*/  IMAD R0, R0, UR6, RZ ;  /* 0x0000000600007c24 */ /* 0x000fe4000f8e02ff */
[C---:B------:R-:W-:Y:S01]  /*b660*/  IMAD R25, R143.reuse, UR5, R6 ;  /* 0x000000058f197c24 */ /* 0x040fe2000f8e0206 */
[----:B------:R-:W-:Y:S01]  /*b670*/  ULDC.64 UR4, c[0x0][0x3e8] ;  /* 0x0000fa0000047ab9 */ /* 0x000fe20000000a00 */
[----:B------:R-:W-:Y:S01]  /*b680*/  IMAD.WIDE.U32 R44, R143, UR6, RZ ;  /* 0x000000068f2c7c25 */ /* 0x000fe2000f8e00ff */
[----:B------:R-:W-:-:S03]  /*b690*/  LEA R24, P0, R4, UR4, 0x1 ;  /* 0x0000000404187c11 */ /* 0x000fc6000f8008ff */
[----:B------:R-:W-:Y:S01]  /*b6a0*/  IMAD R3, R143, UR7, R0 ;  /* 0x000000078f037c24 */ /* 0x000fe2000f8e0200 */
[----:B------:R-:W-:Y:S01]  /*b6b0*/  ULDC.64 UR6, c[0x0][0x400] ;  /* 0x0001000000067ab9 */ /* 0x000fe20000000a00 */
[----:B------:R-:W-:Y:S01]  /*b6c0*/  IMAD.IADD R25, R25, 0x1, R5 ;  /* 0x0000000119197824 */ /* 0x000fe200078e0205 */
[----:B------:R-:W-:Y:S01]  /*b6d0*/  LEA R43, P1, R44, UR6, 0x1 ;  /* 0x000000062c2b7c11 */ /* 0x000fe2000f8208ff */
[----:B------:R-:W-:-:S03]  /*b6e0*/  IMAD.IADD R3, R3, 0x1, R45 ;  /* 0x0000000103037824 */ /* 0x000fc600078e022d */
[----:B------:R-:W-:Y:S02]  /*b6f0*/  LEA.HI.X R25, R4, UR5, R25, 0x1, P0 ;  /* 0x0000000504197c11 */ /* 0x000fe400080f0c19 */
[----:B------:R-:W-:Y:S01]  /*b700*/  LEA.HI.X R44, R44, UR7, R3, 0x1, P1 ;  /* 0x000000072c2c7c11 */ /* 0x000fe200088f0c03 */
[----:B------:R-:W-:Y:S06]  /*b710*/  @!P2 BRA `(.L_x_544) ;  /* 0x000000000040a947 */ /* 0x000fec0003800000 */
[----:B------:R-:W-:Y:S01]  /*b720*/  MOV R14, 0x0 ;  /* 0x00000000000e7802 */ /* 0x000fe20000000f00 */
[----:B------:R-:W-:Y:S01]  /*b730*/  ULDC.64 UR4, c[0x4][0xb8] ;  /* 0x01002e0000047ab9 */ /* 0x000fe20000000a00 */
[----:B------:R-:W-:Y:S01]  /*b740*/  ULDC.64 UR6, c[0x4][0xc0] ;  /* 0x0100300000067ab9 */ /* 0x000fe20000000a00 */
[----:B------:R-:W-:Y:S02]  /*b750*/  IMAD.U32 R4, RZ, RZ, UR4 ;  /* 0x00000004ff047e24 */ /* 0x000fe4000f8e00ff */
[----:B------:R-:W-:Y:S01]  /*b760*/  IMAD.U32 R5, RZ, RZ, UR5 ;  /* 0x00000005ff057e24 */ /* 0x000fe2000f8e00ff */
[----:B------:R-:W0:Y:S01]  /*b770*/  LDC.64 R14, c[0x4][R14] ;  /* 0x010000000e0e7b82 */ /* 0x000e220000000a00 */
[----:B------:R-:W-:Y:S01]  /*b780*/  ULDC.64 UR4, c[0x4][0x20] ;  /* 0x0100080000047ab9 */ /* 0x000fe20000000a00 */
        /* <DEDUP_REMOVED lines=9> */
.L_x_544:
[----:B------:R-:W-:Y:S01]  /*b820*/  ULDC.U8 UR4, c[0x0][0x410] ;  /* 0x0001040000047ab9 */ /* 0x000fe20000000000 */
[----:B------:R-:W-:Y:S01]  /*b830*/  BSSY B0, `(.L_x_545) ;  /* 0x000056e000007945 */ /* 0x000fe20003800000 */
[----:B------:R-:W-:Y:S01]  /*b840*/  ISETP.NE.AND P0, PT, RZ, UR4, PT ;  /* 0x00000004ff007c0c */ /* 0x000fe2000bf05270 */
[----:B------:R-:W-:-:S12]  /*b850*/  IMAD R4, R145, 0x80, R17 ;  /* 0x0000008091047824 */ /* 0x000fd800078e0211 */
[----:B------:R-:W-:Y:S05]  /*b860*/  @!P0 BRA `(.L_x_546) ;  /* 0x0000002800ac8947 */ /* 0x000fea0003800000 */
[----:B------:R-:W-:-:S03]  /*b870*/  UMOV UR4, 0xffffffff ;  /* 0xffffffff00047882 */ /* 0x000fc60000000000 */
[----:B------:R-:W-:Y:S05]  /*b880*/  BRA.DIV UR4, `(.L_x_547) ;  /* 0x0000016204fc7947 */ /* 0x000fea000b800000 */
[----:B------:R0:W1:Y:S04]  /*b890*/  SHFL.IDX PT, R0, R25, RZ, 0x1c1f ;  /* 0x001c1fff19007589 */ /* 0x00006800000e0000 */
[----:B------:R0:W2:Y:S04]  /*b8a0*/  SHFL.IDX PT, R3, R24, RZ, 0x1c1f ;  /* 0x001c1fff18037589 */ /* 0x0000a800000e0000 */
[----:B------:R-:W3:Y:S04]  /*b8b0*/  SHFL.IDX PT, R44, R44, RZ, 0x1c1f ;  /* 0x001c1fff2c2c7589 */ /* 0x000ee800000e0000 */
[----:B0-----:R-:W4:Y:S02]  /*b8c0*/  SHFL.IDX PT, R43, R43, RZ, 0x1c1f ;  /* 0x001c1fff2b2b7589 */ /* 0x001f2400000e0000 */
.L_x_804:
[----:B------:R-:W-:Y:S01]  /*b8d0*/  ULDC UR4, c[0x0][0x448] ;  /* 0x0001120000047ab9 */ /* 0x000fe20000000800 */
[----:B------:R-:W-:Y:S01]  /*b8e0*/  LOP3.LUT R6, R191, 0x18, R18, 0xf8, !PT ;  /* 0x00000018bf067812 */ /* 0x000fe200078ef812 */
[----:B------:R-:W-:Y:S01]  /*b8f0*/  IMAD R37, R150, UR4, RZ ;  /* 0x0000000496257c24 */ /* 0x000fe2000f8e02ff */
[----:B------:R-:W-:Y:S01]  /*b900*/  BSSY B1, `(.L_x_548) ;  /* 0x0000052000017945 */ /* 0x000fe20003800000 */
[----:B------:R-:W-:Y:S02]  /*b910*/  LOP3.LUT P0, RZ, R229, 0x4, RZ, 0xc0, !PT ;  /* 0x00000004e5ff7812 */ /* 0x000fe4000780c0ff */
[----:B------:R-:W-:Y:S02]  /*b920*/  CS2R R10, SRZ ;  /* 0x00000000000a7805 */ /* 0x000fe4000001ff00 */
[----:B------:R-:W-:Y:S02]  /*b930*/  LOP3.LUT R5, R6, R193, RZ, 0x3c, !PT ;  /* 0x000000c106057212 */ /* 0x000fe400078e3cff */
[----:B------:R-:W-:-:S02]  /*b940*/  CS2R R12, SRZ ;  /* 0x00000000000c7805 */ /* 0x000fc4000001ff00 */
[----:B------:R-:W-:Y:S01]  /*b950*/  ISETP.GE.AND P1, PT, R4, R37, PT ;  /* 0x000000250400720c */ /* 0x000fe20003f26270 */
[----:B------:R-:W-:Y:S01]  /*b960*/  IMAD R37, R145, -0x80, R37 ;  /* 0xffffff8091257824 */ /* 0x000fe200078e0225 */
[----:B------:R-:W-:Y:S01]  /*b970*/  CS2R R14, SRZ ;  /* 0x00000000000e7805 */ /* 0x000fe2000001ff00 */
[----:B------:R-:W-:Y:S01]  /*b980*/  IMAD R5, R192, 0x200, R5 ;  /* 0x00000200c0057824 */ /* 0x000fe200078e0205 */
[----:B------:R-:W-:Y:S02]  /*b990*/  CS2R R20, SRZ ;  /* 0x0000000000147805 */ /* 0x000fe4000001ff00 */
[----:B------:R-:W-:Y:S02]  /*b9a0*/  CS2R R6, SRZ ;  /* 0x0000000000067805 */ /* 0x000fe4000001ff00 */
[----:B------:R-:W-:Y:S01]  /*b9b0*/  CS2R R24, SRZ ;  /* 0x0000000000187805 */ /* 0x000fe2000001ff00 */
[----:B------:R-:W-:Y:S01]  /*b9c0*/  IMAD R9, R5, 0x2, R2 ;  /* 0x0000000205097824 */ /* 0x000fe200078e0202 */
[----:B------:R-:W-:-:S02]  /*b9d0*/  CS2R R26, SRZ ;  /* 0x00000000001a7805 */ /* 0x000fc4000001ff00 */
[----:B------:R-:W-:Y:S02]  /*b9e0*/  CS2R R28, SRZ ;  /* 0x00000000001c7805 */ /* 0x000fe4000001ff00 */
[----:B------:R-:W-:Y:S02]  /*b9f0*/  CS2R R30, SRZ ;  /* 0x00000000001e7805 */ /* 0x000fe4000001ff00 */
[----:B------:R-:W-:Y:S02]  /*ba00*/  CS2R R32, SRZ ;  /* 0x0000000000207805 */ /* 0x000fe4000001ff00 */
[----:B------:R-:W-:Y:S01]  /*ba10*/  CS2R R34, SRZ ;  /* 0x0000000000227805 */ /* 0x000fe2000001ff00 */
[C---:B------:R-:W-:Y:S01]  /*ba20*/  VIADD R45, R9.reuse, 0x10400 ;  /* 0x00010400092d7836 */ /* 0x040fe20000000000 */
[----:B------:R-:W-:Y:S01]  /*ba30*/  CS2R R4, SRZ ;  /* 0x0000000000047805 */ /* 0x000fe2000001ff00 */
[----:B------:R-:W-:Y:S01]  /*ba40*/  VIADD R8, R9, 0x10440 ;  /* 0x0001044009087836 */ /* 0x000fe20000000000 */
[----:B------:R-:W-:Y:S06]  /*ba50*/  @P1 BRA `(.L_x_549) ;  /* 0x0000000000f01947 */ /* 0x000fec0003800000 */
[----:B------:R-:W3:Y:S01]  /*ba60*/  LDL R42, [R1+0x4c] ;  /* 0x00004c00012a7983 */ /* 0x000ee20000100800 */
[----:B------:R-:W-:-:S03]  /*ba70*/  ULDC UR4, c[0x0][0x3f4] ;  /* 0x0000fd0000047ab9 */ /* 0x000fc60000000800 */
[----:B------:R-:W3:Y:S04]  /*ba80*/  LDL R53, [R1+0x10] ;  /* 0x0000100001357983 */ /* 0x000ee80000100800 */
[----:B------:R-:W3:Y:S01]  /*ba90*/  LDL R52, [R1+0x48] ;  /* 0x0000480001347983 */ /* 0x000ee20000100800 */
[----:B------:R-:W-:Y:S02]  /*baa0*/  ISETP.GE.AND P2, PT, R22, UR4, PT ;  /* 0x0000000416007c0c */ /* 0x000fe4000bf46270 */
[----:B------:R-:W-:Y:S02]  /*bab0*/  ISETP.GE.AND P3, PT, R187, UR4, PT ;  /* 0x00000004bb007c0c */ /* 0x000fe4000bf66270 */
[----:B------:R-:W-:Y:S02]  /*bac0*/  ISETP.GE.AND P4, PT, R186, UR4, PT ;  /* 0x00000004ba007c0c */ /* 0x000fe4000bf86270 */
[----:B------:R-:W-:-:S02]  /*bad0*/  CS2R R26, SRZ ;  /* 0x00000000001a7805 */ /* 0x000fc4000001ff00 */
[----:B------:R-:W-:-:S05]  /*bae0*/  CS2R R10, SRZ ;  /* 0x00000000000a7805 */ /* 0x000fca000001ff00 */
[----:B--2---:R-:W-:Y:S02]  /*baf0*/  @!P2 IMAD.MOV.U32 R4, RZ, RZ, R3 ;  /* 0x000000ffff04a224 */ /* 0x004fe400078e0003 */
[----:B-1----:R-:W-:Y:S02]  /*bb00*/  @!P2 IMAD.MOV.U32 R5, RZ, RZ, R0 ;  /* 0x000000ffff05a224 */ /* 0x002fe400078e0000 */
[----:B----4-:R-:W-:Y:S02]  /*bb10*/  @!P2 IMAD.MOV.U32 R6, RZ, RZ, R43 ;  /* 0x000000ffff06a224 */ /* 0x010fe400078e002b */
[----:B---3--:R-:W-:Y:S01]  /*bb20*/  @!P2 IMAD.MOV.U32 R7, RZ, RZ, R44 ;  /* 0x000000ffff07a224 */ /* 0x008fe200078e002c */
[----:B------:R-:W-:Y:S01]  /*bb30*/  @!P3 IADD3 R20, P1, R3, R232, RZ ;  /* 0x000000e80314b210 */ /* 0x000fe20007f3e0ff */
[----:B------:R-:W-:-:S04]  /*bb40*/  @!P2 IMAD.WIDE R4, R22, 0x2, R4 ;  /* 0x000000021604a825 */ /* 0x000fc800078e0204 */
[----:B------:R-:W-:Y:S01]  /*bb50*/  @!P2 IMAD.WIDE R6, R22, 0x2, R6 ;  /* 0x000000021606a825 */ /* 0x000fe200078e0206 */
[----:B------:R-:W5:Y:S03]  /*bb60*/  @!P2 LD.E.64 R26, desc[UR56][R4.64] ;  /* 0x00000038041aa980 */ /* 0x000f66000c101b00 */
[----:B------:R-:W-:Y:S01]  /*bb70*/  @!P3 IMAD.X R21, R0, 0x1, R231, P1 ;  /* 0x000000010015b824 */ /* 0x000fe200008e06e7 */
[----:B------:R-:W5:Y:S01]  /*bb80*/  @!P2 LD.E.64 R10, desc[UR56][R6.64] ;  /* 0x00000038060aa980 */ /* 0x000f62000c101b00 */
[----:B------:R-:W-:Y:S02]  /*bb90*/  @!P3 IADD3 R24, P1, R43, R232, RZ ;  /* 0x000000e82b18b210 */ /* 0x000fe40007f3e0ff */
[----:B------:R-:W-:Y:S02]  /*bba0*/  ISETP.GE.AND P2, PT, R189, UR4, PT ;  /* 0x00000004bd007c0c */ /* 0x000fe4000bf46270 */
[----:B------:R-:W-:-:S02]  /*bbb0*/  CS2R R28, SRZ ;  /* 0x00000000001c7805 */ /* 0x000fc4000001ff00 */
[-C--:B------:R-:W-:Y:S02]  /*bbc0*/  @!P4 IADD3 R38, P5, R3, R234.reuse, RZ ;  /* 0x000000ea0326c210 */ /* 0x080fe40007fbe0ff */
[----:B------:R-:W-:Y:S02]  /*bbd0*/  CS2R R12, SRZ ;  /* 0x00000000000c7805 */ /* 0x000fe4000001ff00 */
[----:B------:R-:W-:Y:S01]  /*bbe0*/  @!P4 IADD3 R40, P6, R43, R234, RZ ;  /* 0x000000ea2b28c210 */ /* 0x000fe20007fde0ff */
[----:B------:R-:W-:Y:S01]  /*bbf0*/  @!P3 IMAD.X R25, R44, 0x1, R231, P1 ;  /* 0x000000012c19b824 */ /* 0x000fe200008e06e7 */
[----:B------:R-:W-:Y:S02]  /*bc00*/  CS2R R30, SRZ ;  /* 0x00000000001e7805 */ /* 0x000fe4000001ff00 */
[----:B------:R-:W-:Y:S01]  /*bc10*/  CS2R R14, SRZ ;  /* 0x00000000000e7805 */ /* 0x000fe2000001ff00 */
[--C-:B------:R-:W-:Y:S01]  /*bc20*/  @!P4 IMAD.X R39, R0, 0x1, R233.reuse, P5 ;  /* 0x000000010027c824 */ /* 0x100fe200028e06e9 */
[----:B------:R0:W5:Y:S01]  /*bc30*/  @!P3 LD.E.64 R28, desc[UR56][R20.64] ;  /* 0x00000038141cb980 */ /* 0x000162000c101b00 */
[----:B------:R-:W-:Y:S01]  /*bc40*/  @!P4 IMAD.X R41, R44, 0x1, R233, P6 ;  /* 0x000000012c29c824 */ /* 0x000fe200030e06e9 */
[----:B------:R-:W-:-:S02]  /*bc50*/  ISETP.GE.AND P1, PT, R188, UR4, PT ;  /* 0x00000004bc007c0c */ /* 0x000fc4000bf26270 */
[----:B------:R1:W5:Y:S01]  /*bc60*/  @!P3 LD.E.64 R12, desc[UR56][R24.64] ;  /* 0x00000038180cb980 */ /* 0x000362000c101b00 */
[----:B------:R-:W-:Y:S02]  /*bc70*/  ISETP.GE.AND P3, PT, R190, UR4, PT ;  /* 0x00000004be007c0c */ /* 0x000fe4000bf66270 */
[-C--:B------:R-:W-:Y:S01]  /*bc80*/  @!P2 IADD3 R48, P5, R43, R236.reuse, RZ ;  /* 0x000000ec2b30a210 */ /* 0x080fe20007fbe0ff */
[----:B------:R-:W5:Y:S04]  /*bc90*/  @!P4 LD.E.64 R30, desc[UR56][R38.64] ;  /* 0x00000038261ec980 */ /* 0x000f68000c101b00 */
[----:B------:R2:W5:Y:S01]  /*bca0*/  @!P4 LD.E.64 R14, desc[UR56][R40.64] ;  /* 0x00000038280ec980 */ /* 0x000562000c101b00 */
[----:B------:R-:W-:Y:S02]  /*bcb0*/  @!P2 IADD3 R46, P4, R3, R236, RZ ;  /* 0x000000ec032ea210 */ /* 0x000fe40007f9e0ff */
[----:B------:R-:W-:-:S02]  /*bcc0*/  CS2R R32, SRZ ;  /* 0x0000000000207805 */ /* 0x000fc4000001ff00 */
[----:B0-----:R-:W-:Y:S01]  /*bcd0*/  CS2R R20, SRZ ;  /* 0x0000000000147805 */ /* 0x001fe2000001ff00 */
[--C-:B------:R-:W-:Y:S02]  /*bce0*/  @!P2 IMAD.X R49, R44, 0x1, R235.reuse, P5 ;  /* 0x000000012c31a824 */ /* 0x100fe400028e06eb */
[----:B------:R-:W-:-:S03]  /*bcf0*/  @!P2 IMAD.X R47, R0, 0x1, R235, P4 ;  /* 0x00000001002fa824 */ /* 0x000fc600020e06eb */
[----:B------:R0:W5:Y:S04]  /*bd00*/  @!P2 LD.E.64 R20, desc[UR56][R48.64] ;  /* 0x000000383014a980 */ /* 0x000168000c101b00 */
[----:B------:R0:W5:Y:S01]  /*bd10*/  @!P2 LD.E.64 R32, desc[UR56][R46.64] ;  /* 0x000000382e20a980 */ /* 0x000162000c101b00 */
[----:B------:R-:W-:Y:S02]  /*bd20*/  CS2R R34, SRZ ;  /* 0x0000000000227805 */ /* 0x000fe4000001ff00 */
[----:B------:R-:W-:Y:S02]  /*bd30*/  CS2R R6, SRZ ;  /* 0x0000000000067805 */ /* 0x000fe4000001ff00 */
[----:B------:R-:W-:Y:S02]  /*bd40*/  CS2R R4, SRZ ;  /* 0x0000000000047805 */ /* 0x000fe4000001ff00 */
[----:B-1----:R-:W-:-:S02]  /*bd50*/  CS2R R24, SRZ ;  /* 0x0000000000187805 */ /* 0x002fc4000001ff00 */
[-C--:B--2---:R-:W-:Y:S02]  /*bd60*/  @!P3 IADD3 R40, P4, R3, R42.reuse, RZ ;  /* 0x0000002a0328b210 */ /* 0x084fe40007f9e0ff */
[----:B------:R-:W-:Y:S02]  /*bd70*/  @!P3 IADD3 R42, P5, R43, R42, RZ ;  /* 0x0000002a2b2ab210 */ /* 0x000fe40007fbe0ff */
[-C--:B------:R-:W-:Y:S02]  /*bd80*/  @!P1 IADD3 R50, P6, R3, R53.reuse, RZ ;  /* 0x0000003503329210 */ /* 0x080fe40007fde0ff */
[----:B------:R-:W-:Y:S01]  /*bd90*/  @!P1 IADD3 R38, P2, R43, R53, RZ ;  /* 0x000000352b269210 */ /* 0x000fe20007f5e0ff */
[C-C-:B------:R-:W-:Y:S02]  /*bda0*/  @!P3 IMAD.X R41, R0.reuse, 0x1, R52.reuse, P4 ;  /* 0x000000010029b824 */ /* 0x140fe400020e0634 */
[--C-:B------:R-:W-:Y:S02]  /*bdb0*/  @!P1 IMAD.X R51, R0, 0x1, R237.reuse, P6 ;  /* 0x0000000100339824 */ /* 0x100fe400030e06ed */
[C---:B------:R-:W-:Y:S01]  /*bdc0*/  @!P1 IMAD.X R39, R44.reuse, 0x1, R237, P2 ;  /* 0x000000012c279824 */ /* 0x040fe200010e06ed */
[----:B------:R0:W5:Y:S01]  /*bdd0*/  @!P3 LD.E.64 R4, desc[UR56][R40.64] ;  /* 0x000000382804b980 */ /* 0x000162000c101b00 */
[----:B------:R-:W-:-:S03]  /*bde0*/  @!P3 IMAD.X R43, R44, 0x1, R52, P5 ;  /* 0x000000012c2bb824 */ /* 0x000fc600028e0634 */
[----:B------:R0:W5:Y:S04]  /*bdf0*/  @!P1 LD.E.64 R34, desc[UR56][R50.64] ;  /* 0x0000003832229980 */ /* 0x000168000c101b00 */
[----:B------:R0:W5:Y:S04]  /*be00*/  @!P1 LD.E.64 R6, desc[UR56][R38.64] ;  /* 0x0000003826069980 */ /* 0x000168000c101b00 */
[----:B------:R0:W5:Y:S02]  /*be10*/  @!P3 LD.E.64 R24, desc[UR56][R42.64] ;  /* 0x000000382a18b980 */ /* 0x000164000c101b00 */
.L_x_549:
[----:B------:R-:W-:Y:S05]  /*be20*/  BSYNC B1 ;  /* 0x0000000000017941 */ /* 0x000fea0003800000 */
.L_x_548:
[----:B-1---5:R-:W-:Y:S01]  /*be30*/  IMAD.MOV.U32 R0, RZ, RZ, R26 ;  /* 0x000000ffff007224 */ /* 0x022fe200078e001a */
[----:B------:R-:W-:Y:S01]  /*be40*/  SHF.R.U64 R71, R26, 0x10, R27 ;  /* 0x000000101a477819 */ /* 0x000fe2000000121b */
[----:B------:R-:W-:Y:S01]  /*be50*/  IMAD.MOV.U32 R26, RZ, RZ, R28 ;  /* 0x000000ffff1a7224 */ /* 0x000fe200078e001c */
[----:B------:R-:W-:Y:S01]  /*be60*/  SHF.R.U64 R69, R28, 0x10, R29 ;  /* 0x000000101c457819 */ /* 0x000fe2000000121d */
[----:B--2---:R-:W-:Y:S01]  /*be70*/  IMAD.MOV.U32 R3, RZ, RZ, R27 ;  /* 0x000000ffff037224 */ /* 0x004fe200078e001b */
[----:B------:R-:W-:Y:S01]  /*be80*/  LEA.HI R28, R206, R206, RZ, 0x1 ;  /* 0x000000cece1c7211 */ /* 0x000fe200078f08ff */
[----:B0-----:R-:W-:Y:S01]  /*be90*/  IMAD.MOV.U32 R46, RZ, RZ, R5 ;  /* 0x000000ffff2e7224 */ /* 0x001fe200078e0005 */
[----:B------:R-:W-:Y:S01]  /*bea0*/  SHF.R.U32.HI R68, RZ, 0x10, R27 ;  /* 0x00000010ff447819 */ /* 0x000fe2000001161b */
[--C-:B------:R-:W-:Y:S01]  /*beb0*/  IMAD.MOV.U32 R27, RZ, RZ, R29.reuse ;  /* 0x000000ffff1b7224 */ /* 0x100fe200078e001d */
[----:B------:R-:W-:Y:S01]  /*bec0*/  SHF.R.U32.HI R66, RZ, 0x10, R29 ;  /* 0x00000010ff427819 */ /* 0x000fe2000001161d */
[----:B------:R-:W-:Y:S01]  /*bed0*/  @P0 VIADD R8, R45, 0xffffffc0 ;  /* 0xffffffc02d080836 */ /* 0x000fe20000000000 */
[----:B------:R-:W-:Y:S01]  /*bee0*/  LOP3.LUT R29, R28, 0xfffffffe, RZ, 0xc0, !PT ;  /* 0xfffffffe1c1d7812 */ /* 0x000fe200078ec0ff */
[----:B------:R-:W-:Y:S01]  /*bef0*/  IMAD.MOV.U32 R40, RZ, RZ, R31 ;  /* 0x000000ffff287224 */ /* 0x000fe200078e001f */
[--C-:B------:R-:W-:Y:S01]  /*bf00*/  SHF.R.U64 R58, R4, 0x10, R5.reuse ;  /* 0x00000010043a7819 */ /* 0x100fe20000001205 */
[----:B------:R-:W-:Y:S01]  /*bf10*/  IMAD.MOV.U32 R45, RZ, RZ, R4 ;  /* 0x000000ffff2d7224 */ /* 0x000fe200078e0004 */
[----:B------:R-:W-:Y:S01]  /*bf20*/  SHF.R.U32.HI R61, RZ, 0x10, R5 ;  /* 0x00000010ff3d7819 */ /* 0x000fe20000011605 */
[----:B------:R-:W-:Y:S01]  /*bf30*/  IMAD.IADD R5, R206, 0x1, -R29 ;  /* 0x00000001ce057824 */ /* 0x000fe200078e0a1d */
[--C-:B------:R-:W-:Y:S01]  /*bf40*/  SHF.R.U32.HI R67, RZ, 0x10, R31.reuse ;  /* 0x00000010ff437819 */ /* 0x100fe2000001161f */
[----:B------:R-:W-:Y:S01]  /*bf50*/  IMAD.MOV.U32 R41, RZ, RZ, R32 ;  /* 0x000000ffff297224 */ /* 0x000fe200078e0020 */
[----:B------:R-:W-:Y:S01]  /*bf60*/  SHF.R.U64 R64, R30, 0x10, R31 ;  /* 0x000000101e407819 */ /* 0x000fe2000000121f */
[--C-:B------:R-:W-:Y:S01]  /*bf70*/  IMAD.MOV.U32 R42, RZ, RZ, R33.reuse ;  /* 0x000000ffff2a7224 */ /* 0x100fe200078e0021 */
[----:B------:R-:W-:Y:S01]  /*bf80*/  SHF.L.U32 R5, R5, 0x1f, RZ ;  /* 0x0000001f05057819 */ /* 0x000fe200000006ff */
[----:B------:R-:W-:Y:S01]  /*bf90*/  IMAD.MOV.U32 R4, RZ, RZ, R10 ;  /* 0x000000ffff047224 */ /* 0x000fe200078e000a */
[----:B------:R-:W-:Y:S01]  /*bfa0*/  SHF.R.U64 R62, R32, 0x10, R33 ;  /* 0x00000010203e7819 */ /* 0x000fe20000001221 */
[----:B------:R-:W-:Y:S01]  /*bfb0*/  IMAD.MOV.U32 R38, RZ, RZ, R11 ;  /* 0x000000ffff267224 */ /* 0x000fe200078e000b */
[----:B------:R-:W0:Y:S01]  /*bfc0*/  SYNCS.PHASECHK.TRANS64.TRYWAIT P0, [R2+URZ+0x34800], R5 ;  /* 0x03480005020075a7 */ /* 0x000e22000800017f */
[----:B------:R-:W-:Y:S01]  /*bfd0*/  SHF.R.U32.HI R65, RZ, 0x10, R33 ;  /* 0x00000010ff417819 */ /* 0x000fe20000011621 */
[----:B------:R-:W-:Y:S01]  /*bfe0*/  IMAD.MOV.U32 R39, RZ, RZ, R30 ;  /* 0x000000ffff277224 */ /* 0x000fe200078e001e */
[--C-:B------:R-:W-:Y:S01]  /*bff0*/  SHF.R.U64 R59, R10, 0x10, R11.reuse ;  /* 0x000000100a3b7819 */ /* 0x100fe2000000120b */
[----:B----4-:R-:W-:Y:S01]  /*c000*/  IMAD.MOV.U32 R43, RZ, RZ, R34 ;  /* 0x000000ffff2b7224 */ /* 0x010fe200078e0022 */
[----:B------:R-:W-:Y:S01]  /*c010*/  SHF.R.U32.HI R57, RZ, 0x10, R11 ;  /* 0x00000010ff397819 */ /* 0x000fe2000001160b */
[----:B---3--:R-:W-:Y:S01]  /*c020*/  IMAD.MOV.U32 R44, RZ, RZ, R35 ;  /* 0x000000ffff2c7224 */ /* 0x008fe200078e0023 */
[----:B------:R-:W-:Y:S01]  /*c030*/  PRMT R31, R27, 0x5410, R66 ;  /* 0x000054101b1f7816 */ /* 0x000fe20000000042 */
[----:B------:R-:W-:Y:S01]  /*c040*/  IMAD.MOV.U32 R32, RZ, RZ, R12 ;  /* 0x000000ffff207224 */ /* 0x000fe200078e000c */
[----:B------:R-:W-:Y:S01]  /*c050*/  PRMT R27, R40, 0x5410, R67 ;  /* 0x00005410281b7816 */ /* 0x000fe20000000043 */
[----:B------:R-:W-:Y:S01]  /*c060*/  IMAD.MOV.U32 R33, RZ, RZ, R13 ;  /* 0x000000ffff217224 */ /* 0x000fe200078e000d */
[--C-:B------:R-:W-:Y:S01]  /*c070*/  SHF.R.U64 R60, R34, 0x10, R35.reuse ;  /* 0x00000010223c7819 */ /* 0x100fe20000001223 */
[----:B------:R-:W-:Y:S01]  /*c080*/  IMAD.MOV.U32 R28, RZ, RZ, R14 ;  /* 0x000000ffff1c7224 */ /* 0x000fe200078e000e */
[----:B------:R-:W-:Y:S01]  /*c090*/  SHF.R.U32.HI R63, RZ, 0x10, R35 ;  /* 0x00000010ff3f7819 */ /* 0x000fe20000011623 */
[----:B------:R-:W-:Y:S01]  /*c0a0*/  IMAD.MOV.U32 R29, RZ, RZ, R15 ;  /* 0x000000ffff1d7224 */ /* 0x000fe200078e000f */
[--C-:B------:R-:W-:Y:S01]  /*c0b0*/  SHF.R.U64 R55, R12, 0x10, R13.reuse ;  /* 0x000000100c377819 */ /* 0x100fe2000000120d */
[----:B------:R-:W-:Y:S01]  /*c0c0*/  IMAD.MOV.U32 R10, RZ, RZ, R20 ;  /* 0x000000ffff0a7224 */ /* 0x000fe200078e0014 */
[----:B------:R-:W-:Y:S01]  /*c0d0*/  SHF.R.U32.HI R56, RZ, 0x10, R13 ;  /* 0x00000010ff387819 */ /* 0x000fe2000001160d */
[----:B------:R-:W-:Y:S01]  /*c0e0*/  IMAD.MOV.U32 R11, RZ, RZ, R21 ;  /* 0x000000ffff0b7224 */ /* 0x000fe200078e0015 */
[--C-:B------:R-:W-:Y:S01]  /*c0f0*/  SHF.R.U64 R53, R14, 0x10, R15.reuse ;  /* 0x000000100e357819 */ /* 0x100fe2000000120f */
[----:B------:R-:W-:Y:S01]  /*c100*/  BSSY B1, `(.L_x_550) ;  /* 0x0000021000017945 */ /* 0x000fe20003800000 */
[----:B------:R-:W-:Y:S01]  /*c110*/  SHF.R.U32.HI R54, RZ, 0x10, R15 ;  /* 0x00000010ff367819 */ /* 0x000fe2000001160f */
[----:B------:R-:W-:Y:S01]  /*c120*/  IMAD.MOV.U32 R14, RZ, RZ, R6 ;  /* 0x000000ffff0e7224 */ /* 0x000fe200078e0006 */
[----:B------:R-:W-:Y:S01]  /*c130*/  SHF.R.U64 R51, R20, 0x10, R21 ;  /* 0x0000001014337819 */ /* 0x000fe20000001215 */
[----:B------:R-:W-:Y:S01]  /*c140*/  IMAD.MOV.U32 R15, RZ, RZ, R7 ;  /* 0x000000ffff0f7224 */ /* 0x000fe200078e0007 */
[----:B------:R-:W-:-:S02]  /*c150*/  SHF.R.U32.HI R52, RZ, 0x10, R21 ;  /* 0x00000010ff347819 */ /* 0x000fc40000011615 */
[----:B------:R-:W-:Y:S02]  /*c160*/  VIMNMX R40, R37, 0x80, PT ;  /* 0x0000008025287848 */ /* 0x000fe40003fe0100 */
[--C-:B------:R-:W-:Y:S01]  /*c170*/  SHF.R.U64 R49, R6, 0x10, R7.reuse ;  /* 0x0000001006317819 */ /* 0x100fe20000001207 */
[----:B------:R-:W-:Y:S01]  /*c180*/  IMAD.MOV.U32 R6, RZ, RZ, R24 ;  /* 0x000000ffff067224 */ /* 0x000fe200078e0018 */
[----:B------:R-:W-:Y:S01]  /*c190*/  SHF.R.U32.HI R50, RZ, 0x10, R7 ;  /* 0x00000010ff327819 */ /* 0x000fe20000011607 */
[--C-:B------:R-:W-:Y:S01]  /*c1a0*/  IMAD.MOV.U32 R7, RZ, RZ, R25.reuse ;  /* 0x000000ffff077224 */ /* 0x100fe200078e0019 */
[--C-:B------:R-:W-:Y:S02]  /*c1b0*/  SHF.R.U64 R47, R24, 0x10, R25.reuse ;  /* 0x00000010182f7819 */ /* 0x100fe40000001219 */
[----:B------:R-:W-:Y:S02]  /*c1c0*/  SHF.R.U32.HI R48, RZ, 0x10, R25 ;  /* 0x00000010ff307819 */ /* 0x000fe40000011619 */
[----:B------:R-:W-:-:S02]  /*c1d0*/  PRMT R34, R0, 0x5410, R71 ;  /* 0x0000541000227816 */ /* 0x000fc40000000047 */
[----:B------:R-:W-:Y:S02]  /*c1e0*/  PRMT R35, R3, 0x5410, R68 ;  /* 0x0000541003237816 */ /* 0x000fe40000000044 */
[----:B------:R-:W-:Y:S02]  /*c1f0*/  PRMT R30, R26, 0x5410, R69 ;  /* 0x000054101a1e7816 */ /* 0x000fe40000000045 */
[----:B------:R-:W-:Y:S02]  /*c200*/  PRMT R26, R39, 0x5410, R64 ;  /* 0x00005410271a7816 */ /* 0x000fe40000000040 */
[----:B------:R-:W-:Y:S02]  /*c210*/  PRMT R20, R41, 0x5410, R62 ;  /* 0x0000541029147816 */ /* 0x000fe4000000003e */
[----:B------:R-:W-:Y:S02]  /*c220*/  PRMT R21, R42, 0x5410, R65 ;  /* 0x000054102a157816 */ /* 0x000fe40000000041 */
[----:B------:R-:W-:-:S02]  /*c230*/  PRMT R12, R43, 0x5410, R60 ;  /* 0x000054102b0c7816 */ /* 0x000fc4000000003c */
[----:B------:R-:W-:Y:S02]  /*c240*/  PRMT R13, R44, 0x5410, R63 ;  /* 0x000054102c0d7816 */ /* 0x000fe4000000003f */
[----:B------:R-:W-:Y:S02]  /*c250*/  PRMT R0, R45, 0x5410, R58 ;  /* 0x000054102d007816 */ /* 0x000fe4000000003a */
[----:B------:R-:W-:Y:S02]  /*c260*/  PRMT R3, R46, 0x5410, R61 ;  /* 0x000054102e037816 */ /* 0x000fe4000000003d */
[----:B------:R-:W-:Y:S02]  /*c270*/  PRMT R37, R4, 0x5410, R59 ;  /* 0x0000541004257816 */ /* 0x000fe4000000003b */
[----:B------:R-:W-:Y:S02]  /*c280*/  ISETP.GE.AND P1, PT, R17, R40, PT ;  /* 0x000000281100720c */ /* 0x000fe40003f26270 */
[----:B------:R-:W-:-:S02]  /*c290*/  PRMT R38, R38, 0x5410, R57 ;  /* 0x0000541026267816 */ /* 0x000fc40000000039 */
[----:B------:R-:W-:Y:S02]  /*c2a0*/  PRMT R32, R32, 0x5410, R55 ;  /* 0x0000541020207816 */ /* 0x000fe40000000037 */
[----:B------:R-:W-:Y:S02]  /*c2b0*/  PRMT R33, R33, 0x5410, R56 ;  /* 0x0000541021217816 */ /* 0x000fe40000000038 */
[----:B------:R-:W-:Y:S02]  /*c2c0*/  PRMT R28, R28, 0x5410, R53 ;  /* 0x000054101c1c7816 */ /* 0x000fe40000000035 */
[----:B------:R-:W-:Y:S02]  /*c2d0*/  PRMT R29, R29, 0x5410, R54 ;  /* 0x000054101d1d7816 */ /* 0x000fe40000000036 */
[----:B------:R-:W-:Y:S02]  /*c2e0*/  PRMT R24, R10, 0x5410, R51 ;  /* 0x000054100a187816 */ /* 0x000fe40000000033 */
[----:B------:R-:W-:Y:S01]  /*c2f0*/  PRMT R25, R11, 0x5410, R52 ;  /* 0x000054100b197816 */ /* 0x000fe20000000034 */
[----:B0-----:R-:W-:Y:S06]  /*c300*/  @!P0 BRA `(.L_x_551) ;  /* 0x0000015800d08947 */ /* 0x001fec0003800000 */
.L_x_805:
[----:B------:R-:W-:Y:S05]  /*c310*/  BSYNC B1 ;  /* 0x0000000000017941 */ /* 0x000fea0003800000 */
.L_x_550:
[----:B------:R-:W-:Y:S01]  /*c320*/  BSSY B1, `(.L_x_552) ;  /* 0x0000101000017945 */ /* 0x000fe20003800000 */
[----:B------:R-:W-:Y:S02]  /*c330*/  PRMT R14, R14, 0x5410, R49 ;  /* 0x000054100e0e7816 */ /* 0x000fe40000000031 */
[----:B------:R-:W-:Y:S02]  /*c340*/  PRMT R15, R15, 0x5410, R50 ;  /* 0x000054100f0f7816 */ /* 0x000fe40000000032 */
[----:B------:R-:W-:Y:S02]  /*c350*/  PRMT R10, R6, 0x5410, R47 ;  /* 0x00005410060a7816 */ /* 0x000fe4000000002f */
[----:B------:R-:W-:Y:S01]  /*c360*/  PRMT R11, R7, 0x5410, R48 ;  /* 0x00005410070b7816 */ /* 0x000fe20000000030 */
[----:B------:R-:W-:Y:S06]  /*c370*/  @P1 BRA `(.L_x_553) ;  /* 0x0000000c00ec1947 */ /* 0x000fec0003800000 */
[----:B0-----:R-:W0:Y:S01]  /*c380*/  LDC R5, c[0x0][0x3f4] ;  /* 0x0000fd00ff057b82 */ /* 0x001e220000000800 */
[----:B------:R-:W-:Y:S01]  /*c390*/  BSSY B2, `(.L_x_554) ;  /* 0x000002e000027945 */ /* 0x000fe20003800000 */
[-C--:B0-----:R-:W-:Y:S02]  /*c3a0*/  ISETP.GE.AND P0, PT, R22, R5.reuse, PT ;  /* 0x000000051600720c */ /* 0x081fe40003f06270 */
[-C--:B------:R-:W-:Y:S02]  /*c3b0*/  ISETP.GE.AND P1, PT, R187, R5.reuse, PT ;  /* 0x00000005bb00720c */ /* 0x080fe40003f26270 */
[-C--:B------:R-:W-:Y:S02]  /*c3c0*/  ISETP.GE.AND P2, PT, R186, R5.reuse, PT ;  /* 0x00000005ba00720c */ /* 0x080fe40003f46270 */
[-C--:B------:R-:W-:Y:S02]  /*c3d0*/  ISETP.GE.AND P3, PT, R189, R5.reuse, PT ;  /* 0x00000005bd00720c */ /* 0x080fe40003f66270 */
[----:B------:R-:W-:-:S02]  /*c3e0*/  ISETP.GE.AND P4, PT, R188, R5, PT ;  /* 0x00000005bc00720c */ /* 0x000fc40003f86270 */
[----:B------:R-:W-:-:S03]  /*c3f0*/  ISETP.GE.AND P5, PT, R190, R5, PT ;  /* 0x00000005be00720c */ /* 0x000fc60003fa6270 */
[----:B------:R-:W-:Y:S10]  /*c400*/  @P0 BRA `(.L_x_555) ;  /* 0x0000000000980947 */ /* 0x000ff40003800000 */
[----:B------:R-:W0:Y:S01]  /*c410*/  LDS.128 R4, [R9+0x10400] ;  /* 0x0104000009047984 */ /* 0x000e220000000c00 */
[C---:B------:R-:W-:Y:S01]  /*c420*/  IMAD.U32 R45, R37.reuse, 0x10000, RZ ;  /* 0x00010000252d7824 */ /* 0x040fe200078e00ff */
[----:B------:R-:W-:Y:S01]  /*c430*/  LOP3.LUT R48, R37, 0xffff0000, RZ, 0xc0, !PT ;  /* 0xffff000025307812 */ /* 0x000fe200078ec0ff */
[C---:B------:R-:W-:Y:S01]  /*c440*/  IMAD.U32 R44, R34.reuse, 0x10000, RZ ;  /* 0x00010000222c7824 */ /* 0x040fe200078e00ff */
[----:B------:R-:W-:Y:S01]  /*c450*/  LOP3.LUT R46, R34, 0xffff0000, RZ, 0xc0, !PT ;  /* 0xffff0000222e7812 */ /* 0x000fe200078ec0ff */
[C---:B0-----:R-:W-:Y:S01]  /*c460*/  IMAD.U32 R39, R4.reuse, 0x10000, RZ ;  /* 0x0001000004277824 */ /* 0x041fe200078e00ff */
[----:B------:R-:W-:Y:S01]  /*c470*/  LOP3.LUT R4, R4, 0xffff0000, RZ, 0xc0, !PT ;  /* 0xffff000004047812 */ /* 0x000fe200078ec0ff */
[C---:B------:R-:W-:Y:S01]  /*c480*/  IMAD.U32 R41, R5.reuse, 0x10000, RZ ;  /* 0x0001000005297824 */ /* 0x040fe200078e00ff */
[----:B------:R-:W-:Y:S01]  /*c490*/  LOP3.LUT R5, R5, 0xffff0000, RZ, 0xc0, !PT ;  /* 0xffff000005057812 */ /* 0x000fe200078ec0ff */
[C---:B------:R-:W-:Y:S01]  /*c4a0*/  IMAD.U32 R42, R6.reuse, 0x10000, RZ ;  /* 0x00010000062a7824 */ /* 0x040fe200078e00ff */
[----:B------:R-:W-:Y:S01]  /*c4b0*/  LOP3.LUT R6, R6, 0xffff0000, RZ, 0xc0, !PT ;  /* 0xffff000006067812 */ /* 0x000fe200078ec0ff */
[C---:B------:R-:W-:Y:S01]  /*c4c0*/  FMUL.FTZ R50, R4.reuse, R45 ;  /* 0x0000002d04327220 */ /* 0x040fe20000410000 */
[----:B------:R-:W-:Y:S01]  /*c4d0*/  FMUL.FTZ R4, R4, R44 ;  /* 0x0000002c04047220 */ /* 0x000fe20000410000 */
[----:B------:R-:W-:-:S02]  /*c4e0*/  IMAD.U32 R43, R7, 0x10000, RZ ;  /* 0x00010000072b7824 */ /* 0x000fc400078e00ff */
[----:B------:R-:W-:Y:S01]  /*c4f0*/  FMUL.FTZ R52, R5, R48 ;  /* 0x0000003005347220 */ /* 0x000fe20000410000 */
[C---:B------:R-:W-:Y:S01]  /*c500*/  FFMA.FTZ R50, R39.reuse, R44, -R50 ;  /* 0x0000002c27327223 */ /* 0x040fe20000010832 */
[----:B------:R-:W-:Y:S01]  /*c510*/  FFMA.FTZ R45, R39, R45, R4 ;  /* 0x0000002d272d7223 */ /* 0x000fe20000010004 */
[----:B------:R-:W-:Y:S01]  /*c520*/  LOP3.LUT R7, R7, 0xffff0000, RZ, 0xc0, !PT ;  /* 0xffff000007077812 */ /* 0x000fe200078ec0ff */
[-C--:B------:R-:W-:Y:S01]  /*c530*/  FMUL.FTZ R54, R5, R46.reuse ;  /* 0x0000002e05367220 */ /* 0x080fe20000410000 */
[C---:B------:R-:W-:Y:S01]  /*c540*/  LOP3.LUT R44, R38.reuse, 0xffff0000, RZ, 0xc0, !PT ;  /* 0xffff0000262c7812 */ /* 0x040fe200078ec0ff */
[----:B------:R-:W-:Y:S01]  /*c550*/  IMAD.U32 R39, R38, 0x10000, RZ ;  /* 0x0001000026277824 */ /* 0x000fe200078e00ff */
[C---:B------:R-:W-:Y:S01]  /*c560*/  LOP3.LUT R4, R35.reuse, 0xffff0000, RZ, 0xc0, !PT ;  /* 0xffff000023047812 */ /* 0x040fe200078ec0ff */
[----:B------:R-:W-:Y:S02]  /*c570*/  IMAD.U32 R5, R35, 0x10000, RZ ;  /* 0x0001000023057824 */ /* 0x000fe400078e00ff */
[C---:B------:R-:W-:Y:S01]  /*c580*/  FFMA.FTZ R52, R41.reuse, R46, -R52 ;  /* 0x0000002e29347223 */ /* 0x040fe20000010834 */
[----:B------:R-:W-:Y:S01]  /*c590*/  FFMA.FTZ R41, R41, R48, R54 ;  /* 0x0000003029297223 */ /* 0x000fe20000010036 */
[C---:B------:R-:W-:Y:S01]  /*c5a0*/  FMUL.FTZ R47, R6.reuse, R39 ;  /* 0x00000027062f7220 */ /* 0x040fe20000410000 */
[-C--:B------:R-:W-:Y:S01]  /*c5b0*/  FMUL.FTZ R46, R6, R5.reuse ;  /* 0x00000005062e7220 */ /* 0x080fe20000410000 */
[C---:B------:R-:W-:Y:S01]  /*c5c0*/  FMUL.FTZ R48, R7.reuse, R44 ;  /* 0x0000002c07307220 */ /* 0x040fe20000410000 */
[-C--:B------:R-:W-:Y:S01]  /*c5d0*/  FMUL.FTZ R49, R7, R4.reuse ;  /* 0x0000000407317220 */ /* 0x080fe20000410000 */
[C---:B------:R-:W-:Y:S01]  /*c5e0*/  FFMA.FTZ R6, R42.reuse, R5, -R47 ;  /* 0x000000052a067223 */ /* 0x040fe2000001082f */
[----:B------:R-:W-:Y:S01]  /*c5f0*/  FFMA.FTZ R39, R42, R39, R46 ;  /* 0x000000272a277223 */ /* 0x000fe2000001002e */
[C---:B------:R-:W-:Y:S01]  /*c600*/  FFMA.FTZ R7, R43.reuse, R4, -R48 ;  /* 0x000000042b077223 */ /* 0x040fe20000010830 */
[----:B------:R-:W-:Y:S01]  /*c610*/  FFMA.FTZ R44, R43, R44, R49 ;  /* 0x0000002c2b2c7223 */ /* 0x000fe20000010031 */
[----:B------:R-:W-:-:S02]  /*c620*/  F2FP.BF16.F32.PACK_AB R4, R45, R50 ;  /* 0x000000322d04723e */ /* 0x000fc400000010ff */
[----:B------:R-:W-:Y:S02]  /*c630*/  F2FP.BF16.F32.PACK_AB R5, R41, R52 ;  /* 0x000000342905723e */ /* 0x000fe400000010ff */
[----:B------:R-:W-:Y:S02]  /*c640*/  F2FP.BF16.F32.PACK_AB R6, R39, R6 ;  /* 0x000000062706723e */ /* 0x000fe400000010ff */
[----:B------:R-:W-:-:S05]  /*c650*/  F2FP.BF16.F32.PACK_AB R7, R44, R7 ;  /* 0x000000072c07723e */ /* 0x000fca00000010ff */
[----:B------:R0:W-:Y:S02]  /*c660*/  STS.128 [R9+0x10400], R4 ;  /* 0x0104000409007388 */ /* 0x0001e40000000c00 */
.L_x_555:
[----:B------:R-:W-:Y:S05]  /*c670*/  BSYNC B2 ;  /* 0x0000000000027941 */ /* 0x000fea0003800000 */
.L_x_554:
[----:B------:R-:W-:Y:S04]  /*c680*/  BSSY B2, `(.L_x_556) ;  /* 0x0000028000027945 */ /* 0x000fe80003800000 */
[----:B------:R-:W-:Y:S05]  /*c690*/  @P1 BRA `(.L_x_557) ;  /* 0x0000000000981947 */ /* 0x000fea0003800000 */
[----:B0-----:R-:W0:Y:S01]  /*c6a0*/  LDS.128 R4, [R8] ;  /* 0x0000000008047984 */ /* 0x001e220000000c00 */
        /* <DEDUP_REMOVED lines=36> */
[----:B------:R1:W-:Y:S02]  /*c8f0*/  STS.128 [R8], R4 ;  /* 0x0000000408007388 */ /* 0x0003e40000000c00 */
.L_x_557:
[----:B------:R-:W-:Y:S05]  /*c900*/  BSYNC B2 ;  /* 0x0000000000027941 */ /* 0x000fea0003800000 */
.L_x_556:
[----:B------:R-:W-:Y:S04]  /*c910*/  BSSY B2, `(.L_x_558) ;  /* 0x0000028000027945 */ /* 0x000fe80003800000 */
[----:B------:R-:W-:Y:S05]  /*c920*/  @P2 BRA `(.L_x_559) ;  /* 0x0000000000982947 */ /* 0x000fea0003800000 */
[----:B01----:R-:W0:Y:S01]  /*c930*/  LDS.128 R4, [R9+0x14400] ;  /* 0x0144000009047984 */ /* 0x003e220000000c00 */
        /* <DEDUP_REMOVED lines=37> */
.L_x_559:
[----:B------:R-:W-:Y:S05]  /*cb90*/  BSYNC B2 ;  /* 0x0000000000027941 */ /* 0x000fea0003800000 */
.L_x_558:
[----:B------:R-:W-:Y:S04]  /*cba0*/  BSSY B2, `(.L_x_560) ;  /* 0x0000028000027945 */ /* 0x000fe80003800000 */
[----:B------:R-:W-:Y:S05]  /*cbb0*/  @P3 BRA `(.L_x_561) ;  /* 0x0000000000983947 */ /* 0x000fea0003800000 */
[----:B012---:R-:W0:Y:S01]  /*cbc0*/  LDS.128 R4, [R8+0x4000] ;  /* 0x0040000008047984 */ /* 0x007e220000000c00 */
        /* <DEDUP_REMOVED lines=37> */
.L_x_561:
[----:B------:R-:W-:Y:S05]  /*ce20*/  BSYNC B2 ;  /* 0x0000000000027941 */ /* 0x000fea0003800000 */
.L_x_560:
[----:B------:R-:W-:Y:S04]  /*ce30*/  BSSY B2, `(.L_x_562) ;  /* 0x0000028000027945 */ /* 0x000fe80003800000 */
[----:B------:R-:W-:Y:S05]  /*ce40*/  @P4 BRA `(.L_x_563) ;  /* 0x0000000000984947 */ /* 0x000fea0003800000 */
[----:B0123--:R-:W0:Y:S01]  /*ce50*/  LDS.128 R4, [R9+0x18400] ;  /* 0x0184000009047984 */ /* 0x00fe220000000c00 */
        /* <DEDUP_REMOVED lines=37> */
.L_x_563:
[----:B------:R-:W-:Y:S05]  /*d0b0*/  BSYNC B2 ;  /* 0x0000000000027941 */ /* 0x000fea0003800000 */
.L_x_562:
[----:B------:R-:W-:Y:S05]  /*d0c0*/  @P5 BRA `(.L_x_553) ;  /* 0x0000000000985947 */ /* 0x000fea0003800000 */
[----:B01234-:R-:W0:Y:S01]  /*d0d0*/  LDS.128 R4, [R8+0x8000] ;  /* 0x0080000008047984 */ /* 0x01fe220000000c00 */
        /* <DEDUP_REMOVED lines=37> */
.L_x_553:
[----:B------:R-:W-:Y:S05]  /*d330*/  BSYNC B1 ;  /* 0x0000000000017941 */ /* 0x000fea0003800000 */
.L_x_552:
[----:B------:R-:W-:-:S13]  /*d340*/  ISETP.GE.AND P0, PT, R207, R40, PT ;  /* 0x00000028cf00720c */ /* 0x000fda0003f06270 */
[----:B------:R-:W-:Y:S05]  /*d350*/  @P0 BRA `(.L_x_564) ;  /* 0x0000003800ec0947 */ /* 0x000fea0003800000 */
[----:B01234-:R-:W0:Y:S01]  /*d360*/  LDC R5, c[0x0][0x3f4] ;  /* 0x0000fd00ff057b82 */ /* 0x01fe220000000800 */
        /* <DEDUP_REMOVED lines=12> */
[----:B------:R-:W-:Y:S02]  /*d430*/  LOP3.LUT R46, R34, 0xffff0000, RZ, 0xc0, !PT ;  /* 0xffff0000222e7812 */ /* 0x000fe400078ec0ff */
[----:B------:R-:W-:Y:S01]  /*d440*/  LOP3.LUT R47, R38, 0xffff0000, RZ, 0xc0, !PT ;  /* 0xffff0000262f7812 */ /* 0x000fe200078ec0ff */
[C---:B0-----:R-:W-:Y:S01]  /*d450*/  IMAD.U32 R39, R4.reuse, 0x10000, RZ ;  /* 0x0001000004277824 */ /* 0x041fe200078e00ff */
[----:B------:R-:W-:Y:S01]  /*d460*/  LOP3.LUT R4, R4, 0xffff0000, RZ, 0xc0, !PT ;  /* 0xffff000004047812 */ /* 0x000fe200078ec0ff */
[C---:B------:R-:W-:Y:S01]  /*d470*/  IMAD.U32 R40, R5.reuse, 0x10000, RZ ;  /* 0x0001000005287824 */ /* 0x040fe200078e00ff */
[----:B------:R-:W-:Y:S01]  /*d480*/  LOP3.LUT R5, R5, 0xffff0000, RZ, 0xc0, !PT ;  /* 0xffff000005057812 */ /* 0x000fe200078ec0ff */
[C---:B------:R-:W-:Y:S01]  /*d490*/  IMAD.U32 R34, R6.reuse, 0x10000, RZ ;  /* 0x0001000006227824 */ /* 0x040fe200078e00ff */
[----:B------:R-:W-:Y:S01]  /*d4a0*/  LOP3.LUT R6, R6, 0xffff0000, RZ, 0xc0, !PT ;  /* 0xffff000006067812 */ /* 0x000fe200078ec0ff */
[-C--:B------:R-:W-:Y:S01]  /*d4b0*/  FMUL.FTZ R42, R45, R4.reuse ;  /* 0x000000042d2a7220 */ /* 0x080fe20000410000 */
[----:B------:R-:W-:Y:S01]  /*d4c0*/  FMUL.FTZ R44, R43, R4 ;  /* 0x000000042b2c7220 */ /* 0x000fe20000410000 */
[----:B------:R-:W-:Y:S01]  /*d4d0*/  FMUL.FTZ R41, R48, R5 ;  /* 0x0000000530297220 */ /* 0x000fe20000410000 */
[----:B------:R-:W-:-:S02]  /*d4e0*/  IMAD.U32 R37, R7, 0x10000, RZ ;  /* 0x0001000007257824 */ /* 0x000fc400078e00ff */
[-C--:B------:R-:W-:Y:S01]  /*d4f0*/  FFMA.FTZ R4, R43, R39.reuse, -R42 ;  /* 0x000000272b047223 */ /* 0x080fe2000001082a */
[----:B------:R-:W-:Y:S01]  /*d500*/  FFMA.FTZ R39, R45, R39, R44 ;  /* 0x000000272d277223 */ /* 0x000fe2000001002c */
[C---:B------:R-:W-:Y:S01]  /*d510*/  FMUL.FTZ R43, R46.reuse, R5 ;  /* 0x000000052e2b7220 */ /* 0x040fe20000410000 */
[----:B------:R-:W-:Y:S01]  /*d520*/  LOP3.LUT R7, R7, 0xffff0000, RZ, 0xc0, !PT ;  /* 0xffff000007077812 */ /* 0x000fe200078ec0ff */
[-C--:B------:R-:W-:Y:S01]  /*d530*/  FFMA.FTZ R5, R46, R40.reuse, -R41 ;  /* 0x000000282e057223 */ /* 0x080fe20000010829 */
[C---:B------:R-:W-:Y:S01]  /*d540*/  LOP3.LUT R45, R35.reuse, 0xffff0000, RZ, 0xc0, !PT ;  /* 0xffff0000232d7812 */ /* 0x040fe200078ec0ff */
[----:B------:R-:W-:Y:S02]  /*d550*/  IMAD.U32 R46, R38, 0x10000, RZ ;  /* 0x00010000262e7824 */ /* 0x000fe400078e00ff */
[----:B------:R-:W-:Y:S01]  /*d560*/  FFMA.FTZ R40, R48, R40, R43 ;  /* 0x0000002830287223 */ /* 0x000fe2000001002b */
[----:B------:R-:W-:Y:S02]  /*d570*/  IMAD.U32 R44, R35, 0x10000, RZ ;  /* 0x00010000232c7824 */ /* 0x000fe400078e00ff */
[-C--:B------:R-:W-:Y:S01]  /*d580*/  FMUL.FTZ R38, R47, R7.reuse ;  /* 0x000000072f267220 */ /* 0x080fe20000410000 */
[-C--:B------:R-:W-:Y:S01]  /*d590*/  FMUL.FTZ R35, R46, R6.reuse ;  /* 0x000000062e237220 */ /* 0x080fe20000410000 */
[C---:B------:R-:W-:Y:S01]  /*d5a0*/  FMUL.FTZ R42, R45.reuse, R7 ;  /* 0x000000072d2a7220 */ /* 0x040fe20000410000 */
[C---:B------:R-:W-:Y:S01]  /*d5b0*/  FMUL.FTZ R41, R44.reuse, R6 ;  /* 0x000000062c297220 */ /* 0x040fe20000410000 */
[-C--:B------:R-:W-:Y:S01]  /*d5c0*/  FFMA.FTZ R7, R45, R37.reuse, -R38 ;  /* 0x000000252d077223 */ /* 0x080fe20000010826 */
[-C--:B------:R-:W-:Y:S01]  /*d5d0*/  FFMA.FTZ R6, R44, R34.reuse, -R35 ;  /* 0x000000222c067223 */ /* 0x080fe20000010823 */
[----:B------:R-:W-:Y:S01]  /*d5e0*/  FFMA.FTZ R42, R47, R37, R42 ;  /* 0x000000252f2a7223 */ /* 0x000fe2000001002a */
[----:B------:R-:W-:Y:S01]  /*d5f0*/  FFMA.FTZ R41, R46, R34, R41 ;  /* 0x000000222e297223 */ /* 0x000fe20000010029 */
[----:B------:R-:W-:-:S02]  /*d600*/  F2FP.BF16.F32.PACK_AB R4, R39, R4 ;  /* 0x000000042704723e */ /* 0x000fc400000010ff */
[----:B------:R-:W-:Y:S02]  /*d610*/  F2FP.BF16.F32.PACK_AB R5, R40, R5 ;  /* 0x000000052805723e */ /* 0x000fe400000010ff */
[----:B------:R-:W-:Y:S02]  /*d620*/  F2FP.BF16.F32.PACK_AB R6, R41, R6 ;  /* 0x000000062906723e */ /* 0x000fe400000010ff */
[----:B------:R-:W-:-:S05]  /*d630*/  F2FP.BF16.F32.PACK_AB R7, R42, R7 ;  /* 0x000000072a07723e */ /* 0x000fca00000010ff */
[----:B------:R0:W-:Y:S02]  /*d640*/  STS.128 [R9+0x12400], R4 ;  /* 0x0124000409007388 */ /* 0x0001e40000000c00 */
.L_x_566:
[----:B------:R-:W-:Y:S05]  /*d650*/  BSYNC B1 ;  /* 0x0000000000017941 */ /* 0x000fea0003800000 */
.L_x_565:
[----:B------:R-:W-:Y:S04]  /*d660*/  BSSY B1, `(.L_x_567) ;  /* 0x0000028000017945 */ /* 0x000fe80003800000 */
[----:B------:R-:W-:Y:S05]  /*d670*/  @P1 BRA `(.L_x_568) ;  /* 0x0000000000981947 */ /* 0x000fea0003800000 */
[----:B0-----:R-:W0:Y:S01]  /*d680*/  LDS.128 R4, [R8+0x2000] ;  /* 0x0020000008047984 */ /* 0x001e220000000c00 */
[----:B------:R-:W-:Y:S01]  /*d690*/  IMAD.U32 R40, R30, 0x10000, RZ ;  /* 0x000100001e287824 */ /* 0x000fe200078e00ff */
[C---:B------:R-:W-:Y:S01]  /*d6a0*/  LOP3.LUT R43, R32.reuse, 0xffff0000, RZ, 0xc0, !PT ;  /* 0xffff0000202b7812 */ /* 0x040fe200078ec0ff */
[----:B------:R-:W-:Y:S01]  /*d6b0*/  IMAD.U32 R42, R32, 0x10000, RZ ;  /* 0x00010000202a7824 */ /* 0x000fe200078e00ff */
        /* <DEDUP_REMOVED lines=17> */
[----:B------:R-:W-:Y:S01]  /*d7d0*/  LOP3.LUT R40, R31, 0xffff0000, RZ, 0xc0, !PT ;  /* 0xffff00001f287812 */ /* 0x000fe200078ec0ff */
[----:B------:R-:W-:Y:S02]  /*d7e0*/  IMAD.U32 R42, R33, 0x10000, RZ ;  /* 0x00010000212a7824 */ /* 0x000fe400078e00ff */
[----:B------:R-:W-:Y:S01]  /*d7f0*/  FFMA.FTZ R34, R43, R35, R34 ;  /* 0x000000232b227223 */ /* 0x000fe20000010022 */
[----:B------:R-:W-:Y:S02]  /*d800*/  IMAD.U32 R38, R31, 0x10000, RZ ;  /* 0x000100001f267824 */ /* 0x000fe400078e00ff */
[-C--:B------:R-:W-:Y:S01]  /*d810*/  FMUL.FTZ R35, R44, R7.reuse ;  /* 0x000000072c237220 */ /* 0x080fe20000410000 */
[-C--:B------:R-:W-:Y:S01]  /*d820*/  FMUL.FTZ R31, R42, R6.reuse ;  /* 0x000000062a1f7220 */ /* 0x080fe20000410000 */
[----:B------:R-:W-:Y:S01]  /*d830*/  FMUL.FTZ R37, R40, R7 ;  /* 0x0000000728257220 */ /* 0x000fe20000410000 */
[----:B------:R-:W-:Y:S01]  /*d840*/  FMUL.FTZ R33, R38, R6 ;  /* 0x0000000626217220 */ /* 0x000fe20000410000 */
[----:B------:R-:W-:Y:S01]  /*d850*/  FFMA.FTZ R7, R40, R32, -R35 ;  /* 0x0000002028077223 */ /* 0x000fe20000010823 */
[----:B------:R-:W-:Y:S01]  /*d860*/  FFMA.FTZ R6, R38, R30, -R31 ;  /* 0x0000001e26067223 */ /* 0x000fe2000001081f */
[----:B------:R-:W-:Y:S01]  /*d870*/  FFMA.FTZ R32, R44, R32, R37 ;  /* 0x000000202c207223 */ /* 0x000fe20000010025 */
[----:B------:R-:W-:Y:S01]  /*d880*/  FFMA.FTZ R33, R42, R30, R33 ;  /* 0x0000001e2a217223 */ /* 0x000fe20000010021 */
[----:B------:R-:W-:-:S02]  /*d890*/  F2FP.BF16.F32.PACK_AB R4, R39, R4 ;  /* 0x000000042704723e */ /* 0x000fc400000010ff */
[----:B------:R-:W-:Y:S02]  /*d8a0*/  F2FP.BF16.F32.PACK_AB R5, R34, R5 ;  /* 0x000000052205723e */ /* 0x000fe400000010ff */
[----:B------:R-:W-:Y:S02]  /*d8b0*/  F2FP.BF16.F32.PACK_AB R6, R33, R6 ;  /* 0x000000062106723e */ /* 0x000fe400000010ff */
[----:B------:R-:W-:-:S05]  /*d8c0*/  F2FP.BF16.F32.PACK_AB R7, R32, R7 ;  /* 0x000000072007723e */ /* 0x000fca00000010ff */
[----:B------:R1:W-:Y:S02]  /*d8d0*/  STS.128 [R8+0x2000], R4 ;  /* 0x0020000408007388 */ /* 0x0003e40000000c00 */
.L_x_568:
[----:B------:R-:W-:Y:S05]  /*d8e0*/  BSYNC B1 ;  /* 0x0000000000017941 */ /* 0x000fea0003800000 */
.L_x_567:
[----:B------:R-:W-:Y:S04]  /*d8f0*/  BSSY B1, `(.L_x_569) ;  /* 0x0000028000017945 */ /* 0x000fe80003800000 */
[----:B------:R-:W-:Y:S05]  /*d900*/  @P2 BRA `(.L_x_570) ;  /* 0x0000000000982947 */ /* 0x000fea0003800000 */
[----:B01----:R-:W0:Y:S01]  /*d910*/  LDS.128 R4, [R9+0x16400] ;  /* 0x0164000009047984 */ /* 0x003e220000000c00 */
        /* <DEDUP_REMOVED lines=37> */
.L_x_570:
[----:B------:R-:W-:Y:S05]  /*db70*/  BSYNC B1 ;  /* 0x0000000000017941 */ /* 0x000fea0003800000 */
.L_x_569:
[----:B------:R-:W-:Y:S04]  /*db80*/  BSSY B1, `(.L_x_571) ;  /* 0x0000028000017945 */ /* 0x000fe80003800000 */
[----:B------:R-:W-:Y:S05]  /*db90*/  @P3 BRA `(.L_x_572) ;  /* 0x0000000000983947 */ /* 0x000fea0003800000 */
[----:B012---:R-:W0:Y:S01]  /*dba0*/  LDS.128 R4, [R8+0x6000] ;  /* 0x0060000008047984 */ /* 0x007e220000000c00 */
        /* <DEDUP_REMOVED lines=37> */
.L_x_572:
[----:B------:R-:W-:Y:S05]  /*de00*/  BSYNC B1 ;  /* 0x0000000000017941 */ /* 0x000fea0003800000 */
.L_x_571:
[----:B------:R-:W-:Y:S04]  /*de10*/  BSSY B1, `(.L_x_573) ;  /* 0x0000028000017945 */ /* 0x000fe80003800000 */
[----:B------:R-:W-:Y:S05]  /*de20*/  @P4 BRA `(.L_x_574) ;  /* 0x0000000000984947 */ /* 0x000fea0003800000 */
[----:B0123--:R-:W0:Y:S01]  /*de30*/  LDS.128 R4, [R9+0x1a400] ;  /* 0x01a4000009047984 */ /* 0x00fe220000000c00 */
        /* <DEDUP_REMOVED lines=37> */
.L_x_574:
[----:B------:R-:W-:Y:S05]  /*e090*/  BSYNC B1 ;  /* 0x0000000000017941 */ /* 0x000fea0003800000 */
.L_x_573:
[----:B------:R-:W-:Y:S05]  /*e0a0*/  @P5 BRA `(.L_x_564) ;  /* 0x0000002c00985947 */ /* 0x000fea0003800000 */
[----:B01234-:R-:W0:Y:S01]  /*e0b0*/  LDS.128 R4, [R8+0xa000] ;  /* 0x00a0000008047984 */ /* 0x01fe220000000c00 */
        /* <DEDUP_REMOVED lines=17> */
[----:B------:R-:W-:Y:S01]  /*e1d0*/  FMUL.FTZ R15, R24, R5 ;  /* 0x00000005180f7220 */ /* 0x000fe20000410000 */
        /* <DEDUP_REMOVED lines=18> */
[----:B------:R0:W-:Y:S01]  /*e300*/  STS.128 [R8+0xa000], R4 ;  /* 0x00a0000408007388 */ /* 0x0001e20000000c00 */
[----:B------:R-:W-:Y:S05]  /*e310*/  BRA `(.L_x_564) ;  /* 0x0000002800fc7947 */ /* 0x000fea0003800000 */
.L_x_546:
[----:B------:R-:W-:-:S03]  /*e320*/  UMOV UR4, 0xffffffff ;  /* 0xffffffff00047882 */ /* 0x000fc60000000000 */
[----:B------:R-:W-:Y:S05]  /*e330*/  BRA.DIV UR4, `(.L_x_575) ;  /* 0x0000013a04d87947 */ /* 0x000fea000b800000 */
[----:B------:R-:W0:Y:S04]  /*e340*/  SHFL.IDX PT, R3, R25, RZ, 0x1c1f ;  /* 0x001c1fff19037589 */ /* 0x000e2800000e0000 */
[----:B------:R-:W1:Y:S04]  /*e350*/  SHFL.IDX PT, R0, R24, RZ, 0x1c1f ;  /* 0x001c1fff18007589 */ /* 0x000e6800000e0000 */
[----:B------:R2:W3:Y:S04]  /*e360*/  SHFL.IDX PT, R5, R44, RZ, 0x1c1f ;  /* 0x001c1fff2c057589 */ /* 0x0004e800000e0000 */
[----:B------:R2:W4:Y:S01]  /*e370*/  SHFL.IDX PT, R14, R43, RZ, 0x1c1f ;  /* 0x001c1fff2b0e7589 */ /* 0x00052200000e0000 */
[----:B0-----:R-:W-:-:S02]  /*e380*/  IMAD.MOV.U32 R21, RZ, RZ, R3 ;  /* 0x000000ffff157224 */ /* 0x001fc400078e0003 */
[----:B-12---:R-:W-:-:S07]  /*e390*/  IMAD.MOV.U32 R20, RZ, RZ, R0 ;  /* 0x000000ffff147224 */ /* 0x006fce00078e0000 */
.L_x_811:
[----:B------:R-:W-:Y:S01]  /*e3a0*/  ULDC UR4, c[0x0][0x448] ;  /* 0x0001120000047ab9 */ /* 0x000fe20000000800 */
[----:B------:R-:W-:Y:S01]  /*e3b0*/  BSSY B1, `(.L_x_576) ;  /* 0x0000033000017945 */ /* 0x000fe20003800000 */
[----:B------:R-:W-:Y:S01]  /*e3c0*/  IMAD R37, R150, UR4, RZ ;  /* 0x0000000496257c24 */ /* 0x000fe2000f8e02ff */
[----:B------:R-:W-:Y:S01]  /*e3d0*/  CS2R R6, SRZ ;  /* 0x0000000000067805 */ /* 0x000fe2000001ff00 */
[----:B----4-:R-:W-:Y:S01]  /*e3e0*/  IMAD.MOV.U32 R38, RZ, RZ, R14 ;  /* 0x000000ffff267224 */ /* 0x010fe200078e000e */
[----:B------:R-:W-:Y:S01]  /*e3f0*/  CS2R R8, SRZ ;  /* 0x0000000000087805 */ /* 0x000fe2000001ff00 */
[----:B---3--:R-:W-:Y:S01]  /*e400*/  IMAD.MOV.U32 R39, RZ, RZ, R5 ;  /* 0x000000ffff277224 */ /* 0x008fe200078e0005 */
[----:B------:R-:W-:Y:S01]  /*e410*/  ISETP.GE.AND P0, PT, R4, R37, PT ;  /* 0x000000250400720c */ /* 0x000fe20003f06270 */
[----:B------:R-:W-:Y:S01]  /*e420*/  IMAD R37, R145, -0x80, R37 ;  /* 0xffffff8091257824 */ /* 0x000fe200078e0225 */
        /* <DEDUP_REMOVED lines=11> */
[C---:B------:R-:W-:Y:S01]  /*e4e0*/  VIADD R0, R18.reuse, 0x20 ;  /* 0x0000002012007836 */ /* 0x040fe20000000000 */
[----:B------:R-:W-:Y:S01]  /*e4f0*/  ULDC UR4, c[0x0][0x3f4] ;  /* 0x0000fd0000047ab9 */ /* 0x000fe20000000800 */
[C---:B------:R-:W-:Y:S01]  /*e500*/  VIADD R3, R18.reuse, 0x40 ;  /* 0x0000004012037836 */ /* 0x040fe20000000000 */
[----:B------:R-:W-:Y:S02]  /*e510*/  ISETP.GE.AND P0, PT, R18, UR4, PT ;  /* 0x0000000412007c0c */ /* 0x000fe4000bf06270 */
[----:B------:R-:W-:Y:S02]  /*e520*/  CS2R R24, SRZ ;  /* 0x0000000000187805 */ /* 0x000fe4000001ff00 */
[----:B------:R-:W-:Y:S02]  /*e530*/  ISETP.GE.AND P1, PT, R0, UR4, PT ;  /* 0x0000000400007c0c */ /* 0x000fe4000bf26270 */
[----:B------:R-:W-:Y:S02]  /*e540*/  CS2R R26, SRZ ;  /* 0x00000000001a7805 */ /* 0x000fe4000001ff00 */
[----:B------:R-:W-:-:S02]  /*e550*/  ISETP.GE.AND P2, PT, R3, UR4, PT ;  /* 0x0000000403007c0c */ /* 0x000fc4000bf46270 */
[----:B------:R-:W-:Y:S02]  /*e560*/  CS2R R4, SRZ ;  /* 0x0000000000047805 */ /* 0x000fe4000001ff00 */
[----:B------:R-:W-:Y:S02]  /*e570*/  CS2R R6, SRZ ;  /* 0x0000000000067805 */ /* 0x000fe4000001ff00 */
[----:B------:R-:W-:Y:S01]  /*e580*/  CS2R R28, SRZ ;  /* 0x00000000001c7805 */ /* 0x000fe2000001ff00 */
[----:B------:R-:W-:-:S04]  /*e590*/  @!P0 IMAD.WIDE R12, R18, 0x2, R20 ;  /* 0x00000002120c8825 */ /* 0x000fc800078e0214 */
[----:B------:R-:W-:Y:S01]  /*e5a0*/  @!P1 IMAD.SHL.U32 R43, R227, 0x8, RZ ;  /* 0x00000008e32b9824 */ /* 0x000fe200078e00ff */
[----:B------:R0:W5:Y:S01]  /*e5b0*/  @!P0 LD.E.128 R24, desc[UR56][R12.64] ;  /* 0x000000380c188980 */ /* 0x000162000c101d00 */
[----:B------:R-:W-:Y:S01]  /*e5c0*/  @!P2 IMAD.SHL.U32 R45, R228, 0x8, RZ ;  /* 0x00000008e42da824 */ /* 0x000fe200078e00ff */
[----:B------:R-:W-:Y:S01]  /*e5d0*/  CS2R R30, SRZ ;  /* 0x00000000001e7805 */ /* 0x000fe2000001ff00 */
[--C-:B------:R-:W-:Y:S01]  /*e5e0*/  @!P1 IMAD.WIDE R40, R43, 0x2, R20.reuse ;  /* 0x000000022b289825 */ /* 0x100fe200078e0214 */
[----:B------:R-:W-:Y:S02]  /*e5f0*/  CS2R R8, SRZ ;  /* 0x0000000000087805 */ /* 0x000fe4000001ff00 */
[----:B------:R-:W-:Y:S02]  /*e600*/  CS2R R10, SRZ ;  /* 0x00000000000a7805 */ /* 0x000fe4000001ff00 */
[----:B------:R-:W-:Y:S01]  /*e610*/  CS2R R32, SRZ ;  /* 0x0000000000207805 */ /* 0x000fe2000001ff00 */
[----:B------:R-:W-:Y:S01]  /*e620*/  @!P2 IMAD.WIDE R20, R45, 0x2, R20 ;  /* 0x000000022d14a825 */ /* 0x000fe200078e0214 */
[----:B------:R-:W-:-:S02]  /*e630*/  CS2R R34, SRZ ;  /* 0x0000000000227805 */ /* 0x000fc4000001ff00 */
[----:B------:R-:W-:Y:S02]  /*e640*/  CS2R R14, SRZ ;  /* 0x00000000000e7805 */ /* 0x000fe4000001ff00 */
[----:B0-----:R-:W-:Y:S01]  /*e650*/  CS2R R12, SRZ ;  /* 0x00000000000c7805 */ /* 0x001fe2000001ff00 */
[--C-:B------:R-:W-:Y:S01]  /*e660*/  @!P1 IMAD.WIDE R42, R43, 0x2, R38.reuse ;  /* 0x000000022b2a9825 */ /* 0x100fe200078e0226 */
[----:B------:R0:W5:Y:S03]  /*e670*/  @!P1 LD.E.128 R28, desc[UR56][R40.64] ;  /* 0x00000038281c9980 */ /* 0x000166000c101d00 */
[--C-:B------:R-:W-:Y:S01]  /*e680*/  @!P2 IMAD.WIDE R44, R45, 0x2, R38.reuse ;  /* 0x000000022d2ca825 */ /* 0x100fe200078e0226 */
[----:B------:R0:W5:Y:S03]  /*e690*/  @!P1 LD.E.128 R8, desc[UR56][R42.64] ;  /* 0x000000382a089980 */ /* 0x000166000c101d00 */
[----:B------:R-:W-:Y:S01]  /*e6a0*/  @!P0 IMAD.WIDE R38, R18, 0x2, R38 ;  /* 0x0000000212268825 */ /* 0x000fe200078e0226 */
[----:B------:R0:W5:Y:S04]  /*e6b0*/  @!P2 LD.E.128 R32, desc[UR56][R20.64] ;  /* 0x000000381420a980 */ /* 0x000168000c101d00 */
[----:B------:R0:W5:Y:S04]  /*e6c0*/  @!P0 LD.E.128 R4, desc[UR56][R38.64] ;  /* 0x0000003826048980 */ /* 0x000168000c101d00 */
[----:B------:R0:W5:Y:S02]  /*e6d0*/  @!P2 LD.E.128 R12, desc[UR56][R44.64] ;  /* 0x000000382c0ca980 */ /* 0x000164000c101d00 */
.L_x_577:
[----:B------:R-:W-:Y:S05]  /*e6e0*/  BSYNC B1 ;  /* 0x0000000000017941 */ /* 0x000fea0003800000 */
.L_x_576:
[----:B0-----:R-:W-:Y:S01]  /*e6f0*/  LEA.HI R20, R206, R206, RZ, 0x1 ;  /* 0x000000cece147211 */ /* 0x001fe200078f08ff */
[--C-:B-----5:R-:W-:Y:S01]  /*e700*/  IMAD.MOV.U32 R38, RZ, RZ, R5.reuse ;  /* 0x000000ffff267224 */ /* 0x120fe200078e0005 */
[----:B------:R-:W-:Y:S01]  /*e710*/  SHF.R.U64 R55, R4, 0x10, R5 ;  /* 0x0000001004377819 */ /* 0x000fe20000001205 */
[----:B------:R-:W-:Y:S01]  /*e720*/  IMAD.MOV.U32 R3, RZ, RZ, R25 ;  /* 0x000000ffff037224 */ /* 0x000fe200078e0019 */
[----:B------:R-:W-:Y:S01]  /*e730*/  LOP3.LUT R21, R20, 0xfffffffe, RZ, 0xc0, !PT ;  /* 0xfffffffe14157812 */ /* 0x000fe200078ec0ff */
[----:B------:R-:W-:Y:S01]  /*e740*/  IMAD.MOV.U32 R42, RZ, RZ, R31 ;  /* 0x000000ffff2a7224 */ /* 0x000fe200078e001f */
[----:B------:R-:W-:Y:S01]  /*e750*/  SHF.R.U32.HI R53, RZ, 0x10, R5 ;  /* 0x00000010ff357819 */ /* 0x000fe20000011605 */
[----:B------:R-:W-:Y:S01]  /*e760*/  IMAD.MOV.U32 R0, RZ, RZ, R24 ;  /* 0x000000ffff007224 */ /* 0x000fe200078e0018 */
[----:B------:R-:W-:Y:S01]  /*e770*/  SHF.R.U64 R67, R24, 0x10, R25 ;  /* 0x0000001018437819 */ /* 0x000fe20000001219 */
[----:B------:R-:W-:Y:S01]  /*e780*/  IMAD.IADD R21, R206, 0x1, -R21 ;  /* 0x00000001ce157824 */ /* 0x000fe200078e0a15 */
[----:B------:R-:W-:Y:S01]  /*e790*/  SHF.R.U32.HI R64, RZ, 0x10, R25 ;  /* 0x00000010ff407819 */ /* 0x000fe20000011619 */
[--C-:B------:R-:W-:Y:S01]  /*e7a0*/  IMAD.MOV.U32 R25, RZ, RZ, R27.reuse ;  /* 0x000000ffff197224 */ /* 0x100fe200078e001b */
[----:B------:R-:W-:Y:S01]  /*e7b0*/  SHF.R.U64 R65, R26, 0x10, R27 ;  /* 0x000000101a417819 */ /* 0x000fe2000000121b */
[----:B------:R-:W-:Y:S01]  /*e7c0*/  IMAD.MOV.U32 R46, RZ, RZ, R35 ;  /* 0x000000ffff2e7224 */ /* 0x000fe200078e0023 */
[----:B------:R-:W-:Y:S01]  /*e7d0*/  SHF.L.U32 R5, R21, 0x1f, RZ ;  /* 0x0000001f15057819 */ /* 0x000fe200000006ff */
[----:B------:R-:W-:Y:S01]  /*e7e0*/  IMAD.MOV.U32 R24, RZ, RZ, R26 ;  /* 0x000000ffff187224 */ /* 0x000fe200078e001a */
[----:B------:R-:W-:Y:S01]  /*e7f0*/  SHF.R.U32.HI R62, RZ, 0x10, R27 ;  /* 0x00000010ff3e7819 */ /* 0x000fe2000001161b */
[--C-:B------:R-:W-:Y:S01]  /*e800*/  IMAD.MOV.U32 R27, RZ, RZ, R29.reuse ;  /* 0x000000ffff1b7224 */ /* 0x100fe200078e001d */
[----:B------:R-:W0:Y:S01]  /*e810*/  SYNCS.PHASECHK.TRANS64.TRYWAIT P0, [R2+URZ+0x34800], R5 ;  /* 0x03480005020075a7 */ /* 0x000e22000800017f */
[----:B------:R-:W-:Y:S01]  /*e820*/  SHF.R.U32.HI R60, RZ, 0x10, R29 ;  /* 0x00000010ff3c7819 */ /* 0x000fe2000001161d */
[----:B------:R-:W-:Y:S01]  /*e830*/  IMAD.MOV.U32 R26, RZ, RZ, R28 ;  /* 0x000000ffff1a7224 */ /* 0x000fe200078e001c */
[----:B------:R-:W-:Y:S01]  /*e840*/  SHF.R.U32.HI R61, RZ, 0x10, R31 ;  /* 0x00000010ff3d7819 */ /* 0x000fe2000001161f */
[----:B------:R-:W-:Y:S01]  /*e850*/  IMAD.MOV.U32 R41, RZ, RZ, R30 ;  /* 0x000000ffff297224 */ /* 0x000fe200078e001e */
[--C-:B------:R-:W-:Y:S01]  /*e860*/  SHF.R.U64 R54, R34, 0x10, R35.reuse ;  /* 0x0000001022367819 */ /* 0x100fe20000001223 */
[----:B------:R-:W-:Y:S01]  /*e870*/  IMAD.MOV.U32 R43, RZ, RZ, R32 ;  /* 0x000000ffff2b7224 */ /* 0x000fe200078e0020 */
[----:B------:R-:W-:Y:S01]  /*e880*/  SHF.R.U32.HI R57, RZ, 0x10, R35 ;  /* 0x00000010ff397819 */ /* 0x000fe20000011623 */
[----:B------:R-:W-:Y:S01]  /*e890*/  IMAD.MOV.U32 R44, RZ, RZ, R33 ;  /* 0x000000ffff2c7224 */ /* 0x000fe200078e0021 */
[----:B------:R-:W-:Y:S01]  /*e8a0*/  PRMT R35, R25, 0x5410, R62 ;  /* 0x0000541019237816 */ /* 0x000fe2000000003e */
[----:B------:R-:W-:Y:S01]  /*e8b0*/  IMAD.MOV.U32 R45, RZ, RZ, R34 ;  /* 0x000000ffff2d7224 */ /* 0x000fe200078e0022 */
[----:B------:R-:W-:Y:S01]  /*e8c0*/  SHF.R.U64 R63, R28, 0x10, R29 ;  /* 0x000000101c3f7819 */ /* 0x000fe2000000121d */
[----:B------:R-:W-:Y:S01]  /*e8d0*/  IMAD.MOV.U32 R20, RZ, RZ, R4 ;  /* 0x000000ffff147224 */ /* 0x000fe200078e0004 */
[----:B------:R-:W-:Y:S01]  /*e8e0*/  SHF.R.U64 R58, R30, 0x10, R31 ;  /* 0x000000101e3a7819 */ /* 0x000fe2000000121f */
[----:B------:R-:W-:Y:S01]  /*e8f0*/  IMAD.MOV.U32 R39, RZ, RZ, R6 ;  /* 0x000000ffff277224 */ /* 0x000fe200078e0006 */
[----:B------:R-:W-:Y:S01]  /*e900*/  PRMT R25, R27, 0x5410, R60 ;  /* 0x000054101b197816 */ /* 0x000fe2000000003c */
[----:B------:R-:W-:Y:S01]  /*e910*/  IMAD.MOV.U32 R40, RZ, RZ, R7 ;  /* 0x000000ffff287224 */ /* 0x000fe200078e0007 */
[----:B------:R-:W-:Y:S01]  /*e920*/  PRMT R27, R42, 0x5410, R61 ;  /* 0x000054102a1b7816 */ /* 0x000fe2000000003d */
[----:B------:R-:W-:Y:S01]  /*e930*/  IMAD.MOV.U32 R28, RZ, RZ, R8 ;  /* 0x000000ffff1c7224 */ /* 0x000fe200078e0008 */
[----:B------:R-:W-:Y:S01]  /*e940*/  SHF.R.U64 R56, R32, 0x10, R33 ;  /* 0x0000001020387819 */ /* 0x000fe20000001221 */
[----:B------:R-:W-:Y:S01]  /*e950*/  IMAD.MOV.U32 R29, RZ, RZ, R9 ;  /* 0x000000ffff1d7224 */ /* 0x000fe200078e0009 */
[----:B------:R-:W-:Y:S01]  /*e960*/  SHF.R.U32.HI R59, RZ, 0x10, R33 ;  /* 0x00000010ff3b7819 */ /* 0x000fe20000011621 */
[----:B------:R-:W-:Y:S01]  /*e970*/  IMAD.MOV.U32 R30, RZ, RZ, R10 ;  /* 0x000000ffff1e7224 */ /* 0x000fe200078e000a */
[----:B------:R-:W-:Y:S01]  /*e980*/  SHF.R.U64 R52, R6, 0x10, R7 ;  /* 0x0000001006347819 */ /* 0x000fe20000001207 */
[----:B------:R-:W-:Y:S01]  /*e990*/  IMAD.MOV.U32 R31, RZ, RZ, R11 ;  /* 0x000000ffff1f7224 */ /* 0x000fe200078e000b */
[----:B------:R-:W-:Y:S01]  /*e9a0*/  SHF.R.U32.HI R51, RZ, 0x10, R7 ;  /* 0x00000010ff337819 */ /* 0x000fe20000011607 */
[----:B------:R-:W-:Y:S01]  /*e9b0*/  BSSY B1, `(.L_x_578) ;  /* 0x0000021000017945 */ /* 0x000fe20003800000 */
        /* <DEDUP_REMOVED lines=8> */
[----:B------:R-:W-:-:S02]  /*ea40*/  VIMNMX R42, R37, 0x80, PT ;  /* 0x00000080252a7848 */ /* 0x000fc40003fe0100 */
[----:B------:R-:W-:Y:S02]  /*ea50*/  PRMT R34, R24, 0x5410, R65 ;  /* 0x0000541018227816 */ /* 0x000fe40000000041 */
[--C-:B------:R-:W-:Y:S02]  /*ea60*/  SHF.R.U64 R11, R12, 0x10, R13.reuse ;  /* 0x000000100c0b7819 */ /* 0x100fe4000000120d */
[----:B------:R-:W-:Y:S02]  /*ea70*/  SHF.R.U32.HI R9, RZ, 0x10, R13 ;  /* 0x00000010ff097819 */ /* 0x000fe4000001160d */
[----:B------:R-:W-:Y:S02]  /*ea80*/  PRMT R32, R0, 0x5410, R67 ;  /* 0x0000541000207816 */ /* 0x000fe40000000043 */
[----:B------:R-:W-:Y:S02]  /*ea90*/  PRMT R33, R3, 0x5410, R64 ;  /* 0x0000541003217816 */ /* 0x000fe40000000040 */
[----:B------:R-:W-:-:S02]  /*eaa0*/  PRMT R24, R26, 0x5410, R63 ;  /* 0x000054101a187816 */ /* 0x000fc4000000003f */
[--C-:B------:R-:W-:Y:S02]  /*eab0*/  SHF.R.U64 R10, R14, 0x10, R15.reuse ;  /* 0x000000100e0a7819 */ /* 0x100fe4000000120f */
[----:B------:R-:W-:Y:S02]  /*eac0*/  SHF.R.U32.HI R8, RZ, 0x10, R15 ;  /* 0x00000010ff087819 */ /* 0x000fe4000001160f */
[----:B------:R-:W-:Y:S02]  /*ead0*/  PRMT R26, R41, 0x5410, R58 ;  /* 0x00005410291a7816 */ /* 0x000fe4000000003a */
[----:B------:R-:W-:Y:S02]  /*eae0*/  PRMT R0, R43, 0x5410, R56 ;  /* 0x000054102b007816 */ /* 0x000fe40000000038 */
[----:B------:R-:W-:Y:S02]  /*eaf0*/  PRMT R3, R44, 0x5410, R59 ;  /* 0x000054102c037816 */ /* 0x000fe4000000003b */
[----:B------:R-:W-:-:S02]  /*eb00*/  PRMT R12, R45, 0x5410, R54 ;  /* 0x000054102d0c7816 */ /* 0x000fc40000000036 */
[----:B------:R-:W-:Y:S02]  /*eb10*/  PRMT R13, R46, 0x5410, R57 ;  /* 0x000054102e0d7816 */ /* 0x000fe40000000039 */
[----:B------:R-:W-:Y:S02]  /*eb20*/  PRMT R37, R20, 0x5410, R55 ;  /* 0x0000541014257816 */ /* 0x000fe40000000037 */
[----:B------:R-:W-:Y:S02]  /*eb30*/  ISETP.GE.AND P1, PT, R17, R42, PT ;  /* 0x0000002a1100720c */ /* 0x000fe40003f26270 */
[----:B------:R-:W-:Y:S02]  /*eb40*/  PRMT R38, R38, 0x5410, R53 ;  /* 0x0000541026267816 */ /* 0x000fe40000000035 */
[----:B------:R-:W-:Y:S02]  /*eb50*/  PRMT R39, R39, 0x5410, R52 ;  /* 0x0000541027277816 */ /* 0x000fe40000000034 */
[----:B------:R-:W-:-:S02]  /*eb60*/  PRMT R40, R40, 0x5410, R51 ;  /* 0x0000541028287816 */ /* 0x000fc40000000033 */
[----:B------:R-:W-:Y:S02]  /*eb70*/  PRMT R28, R28, 0x5410, R49 ;  /* 0x000054101c1c7816 */ /* 0x000fe40000000031 */
[----:B------:R-:W-:Y:S02]  /*eb80*/  PRMT R29, R29, 0x5410, R50 ;  /* 0x000054101d1d7816 */ /* 0x000fe40000000032 */
[----:B------:R-:W-:Y:S02]  /*eb90*/  PRMT R30, R30, 0x5410, R47 ;  /* 0x000054101e1e7816 */ /* 0x000fe4000000002f */
[----:B------:R-:W-:Y:S01]  /*eba0*/  PRMT R31, R31, 0x5410, R48 ;  /* 0x000054101f1f7816 */ /* 0x000fe20000000030 */
[----:B0-----:R-:W-:Y:S06]  /*ebb0*/  @!P0 BRA `(.L_x_579) ;  /* 0x0000013400308947 */ /* 0x001fec0003800000 */
.L_x_812:
[----:B------:R-:W-:Y:S05]  /*ebc0*/  BSYNC B1 ;  /* 0x0000000000017941 */ /* 0x000fea0003800000 */
.L_x_578:
[----:B------:R-:W-:Y:S01]  /*ebd0*/  BSSY B1, `(.L_x_580) ;  /* 0x000011e000017945 */ /* 0x000fe20003800000 */
[----:B------:R-:W-:Y:S02]  /*ebe0*/  PRMT R14, R4, 0x5410, R11 ;  /* 0x00005410040e7816 */ /* 0x000fe4000000000b */
[----:B------:R-:W-:Y:S02]  /*ebf0*/  PRMT R15, R6, 0x5410, R9 ;  /* 0x00005410060f7816 */ /* 0x000fe40000000009 */
[----:B------:R-:W-:Y:S02]  /*ec00*/  PRMT R20, R7, 0x5410, R10 ;  /* 0x0000541007147816 */ /* 0x000fe4000000000a */
[----:B------:R-:W-:Y:S01]  /*ec10*/  PRMT R21, R21, 0x5410, R8 ;  /* 0x0000541015157816 */ /* 0x000fe20000000008 */
[----:B------:R-:W-:Y:S06]  /*ec20*/  @P1 BRA `(.L_x_581) ;  /* 0x0000001000601947 */ /* 0x000fec0003800000 */
[----:B------:R-:W1:Y:S01]  /*ec30*/  LDC R41, c[0x0][0x3f4] ;  /* 0x0000fd00ff297b82 */ /* 0x000e620000000800 */
[C---:B------:R-:W-:Y:S01]  /*ec40*/  VIADD R4, R18.reuse, 0x20 ;  /* 0x0000002012047836 */ /* 0x040fe20000000000 */
[----:B------:R-:W-:Y:S01]  /*ec50*/  BSSY B2, `(.L_x_582) ;  /* 0x0000061000027945 */ /* 0x000fe20003800000 */
[C---:B------:R-:W-:Y:S01]  /*ec60*/  VIADD R6, R18.reuse, 0x40 ;  /* 0x0000004012067836 */ /* 0x040fe20000000000 */
[-C--:B-1----:R-:W-:Y:S02]  /*ec70*/  ISETP.GE.AND P0, PT, R18, R41.reuse, PT ;  /* 0x000000291200720c */ /* 0x082fe40003f06270 */
[-C--:B------:R-:W-:Y:S02]  /*ec80*/  ISETP.GE.AND P1, PT, R4, R41.reuse, PT ;  /* 0x000000290400720c */ /* 0x080fe40003f26270 */
[----:B------:R-:W-:-:S09]  /*ec90*/  ISETP.GE.AND P2, PT, R6, R41, PT ;  /* 0x000000290600720c */ /* 0x000fd20003f46270 */
[----:B------:R-:W-:Y:S05]  /*eca0*/  @P0 BRA `(.L_x_583) ;  /* 0x00000004006c0947 */ /* 0x000fea0003800000 */
[----:B0-----:R-:W-:Y:S01]  /*ecb0*/  LEA.HI R5, R41, R226, RZ, 0x1d ;  /* 0x000000e229057211 */ /* 0x001fe200078fe8ff */
[----:B------:R-:W-:Y:S01]  /*ecc0*/  IMAD.U32 R54, R37, 0x10000, RZ ;  /* 0x0001000025367824 */ /* 0x000fe200078e00ff */
[----:B------:R-:W-:Y:S01]  /*ecd0*/  LOP3.LUT R4, R191, 0x38, R18, 0xf8, !PT ;  /* 0x00000038bf047812 */ /* 0x000fe200078ef812 */
[----:B------:R-:W-:Y:S01]  /*ece0*/  IMAD.U32 R52, R32, 0x10000, RZ ;  /* 0x0001000020347824 */ /* 0x000fe200078e00ff */
[----:B------:R-:W-:Y:S01]  /*ecf0*/  SHF.R.S32.HI R6, RZ, 0x1f, R5 ;  /* 0x0000001fff067819 */ /* 0x000fe20000011405 */
[----:B------:R-:W-:Y:S01]  /*ed00*/  IMAD.U32 R53, R38, 0x10000, RZ ;  /* 0x0001000026357824 */ /* 0x000fe200078e00ff */
[----:B------:R-:W-:Y:S02]  /*ed10*/  LOP3.LUT R51, R37, 0xffff0000, RZ, 0xc0, !PT ;  /* 0xffff000025337812 */ /* 0x000fe400078ec0ff */
[----:B------:R-:W-:Y:S01]  /*ed20*/  LEA.HI R7, R6, R5, RZ, 0x3 ;  /* 0x0000000506077211 */ /* 0x000fe200078f18ff */
[----:B------:R-:W-:Y:S01]  /*ed30*/  IMAD.SHL.U32 R6, R5, 0x8, RZ ;  /* 0x0000000805067824 */ /* 0x000fe200078e00ff */
[----:B------:R-:W-:-:S03]  /*ed40*/  LOP3.LUT R5, R4, R193, RZ, 0x3c, !PT ;  /* 0x000000c104057212 */ /* 0x000fc600078e3cff */
[----:B------:R-:W-:Y:S01]  /*ed50*/  IMAD.SHL.U32 R7, R7, 0x400, RZ ;  /* 0x0000040007077824 */ /* 0x000fe200078e00ff */
[----:B------:R-:W-:Y:S01]  /*ed60*/  LOP3.LUT R6, R191, 0x38, R6, 0xf8, !PT ;  /* 0x00000038bf067812 */ /* 0x000fe200078ef806 */
[----:B------:R-:W-:-:S03]  /*ed70*/  IMAD R5, R192, 0x200, R5 ;  /* 0x00000200c0057824 */ /* 0x000fc600078e0205 */
[----:B------:R-:W-:Y:S01]  /*ed80*/  LOP3.LUT R7, R7, 0x7fffe000, RZ, 0xc0, !PT ;  /* 0x7fffe00007077812 */ /* 0x000fe200078ec0ff */
[----:B------:R-:W-:Y:S01]  /*ed90*/  IMAD R61, R5, 0x2, R2 ;  /* 0x00000002053d7824 */ /* 0x000fe200078e0202 */
[----:B------:R-:W-:-:S03]  /*eda0*/  LOP3.LUT R6, R6, R193, RZ, 0x3c, !PT ;  /* 0x000000c106067212 */ /* 0x000fc600078e3cff */
[----:B------:R-:W-:-:S04]  /*edb0*/  IMAD R7, R192, 0x200, R7 ;  /* 0x00000200c0077824 */ /* 0x000fc800078e0207 */
[----:B------:R-:W-:Y:S02]  /*edc0*/  IMAD.IADD R9, R7, 0x1, R6 ;  /* 0x0000000107097824 */ /* 0x000fe400078e0206 */
[----:B------:R-:W0:Y:S02]  /*edd0*/  LDS.128 R4, [R61+0x10400] ;  /* 0x010400003d047984 */ /* 0x000e240000000c00 */
[----:B------:R-:W-:-:S05]  /*ede0*/  IMAD R62, R9, 0x2, R2 ;  /* 0x00000002093e7824 */ /* 0x000fca00078e0202 */
[----:B------:R-:W1:Y:S01]  /*edf0*/  LDS.128 R8, [R62+0x10400] ;  /* 0x010400003e087984 */ /* 0x000e620000000c00 */
[C---:B0-----:R-:W-:Y:S01]  /*ee00*/  IMAD.U32 R43, R4.reuse, 0x10000, RZ ;  /* 0x00010000042b7824 */ /* 0x041fe200078e00ff */
[----:B------:R-:W-:Y:S01]  /*ee10*/  LOP3.LUT R4, R4, 0xffff0000, RZ, 0xc0, !PT ;  /* 0xffff000004047812 */ /* 0x000fe200078ec0ff */
[C---:B------:R-:W-:Y:S01]  /*ee20*/  IMAD.U32 R44, R5.reuse, 0x10000, RZ ;  /* 0x00010000052c7824 */ /* 0x040fe200078e00ff */
[----:B------:R-:W-:Y:S01]  /*ee30*/  LOP3.LUT R5, R5, 0xffff0000, RZ, 0xc0, !PT ;  /* 0xffff000005057812 */ /* 0x000fe200078ec0ff */
[C---:B------:R-:W-:Y:S01]  /*ee40*/  IMAD.U32 R45, R6.reuse, 0x10000, RZ ;  /* 0x00010000062d7824 */ /* 0x040fe200078e00ff */
[----:B------:R-:W-:Y:S01]  /*ee50*/  LOP3.LUT R6, R6, 0xffff0000, RZ, 0xc0, !PT ;  /* 0xffff000006067812 */ /* 0x000fe200078ec0ff */
[C---:B------:R-:W-:Y:S01]  /*ee60*/  IMAD.U32 R46, R7.reuse, 0x10000, RZ ;  /* 0x00010000072e7824 */ /* 0x040fe200078e00ff */
[----:B------:R-:W-:Y:S01]  /*ee70*/  LOP3.LUT R7, R7, 0xffff0000, RZ, 0xc0, !PT ;  /* 0xffff000007077812 */ /* 0x000fe200078ec0ff */
[C---:B-1----:R-:W-:Y:S01]  /*ee80*/  IMAD.U32 R47, R8.reuse, 0x10000, RZ ;  /* 0x00010000082f7824 */ /* 0x042fe200078e00ff */
[----:B------:R-:W-:Y:S01]  /*ee90*/  LOP3.LUT R8, R8, 0xffff0000, RZ, 0xc0, !PT ;  /* 0xffff000008087812 */ /* 0x000fe200078ec0ff */
[C---:B------:R-:W-:Y:S01]  /*eea0*/  IMAD.U32 R48, R9.reuse, 0x10000, RZ ;  /* 0x0001000009307824 */ /* 0x040fe200078e00ff */
[----:B------:R-:W-:Y:S01]  /*eeb0*/  LOP3.LUT R9, R9, 0xffff0000, RZ, 0xc0, !PT ;  /* 0xffff000009097812 */ /* 0x000fe200078ec0ff */
[C---:B------:R-:W-:Y:S01]  /*eec0*/  FMUL.FTZ R56, R47.reuse, R54 ;  /* 0x000000362f387220 */ /* 0x040fe20000410000 */
[-C--:B------:R-:W-:Y:S01]  /*eed0*/  FMUL.FTZ R58, R47, R52.reuse ;  /* 0x000000342f3a7220 */ /* 0x080fe20000410000 */
[----:B------:R-:W-:Y:S01]  /*eee0*/  LOP3.LUT R47, R32, 0xffff0000, RZ, 0xc0, !PT ;  /* 0xffff0000202f7812 */ /* 0x000fe200078ec0ff */
[----:B------:R-:W-:Y:S01]  /*eef0*/  FMUL.FTZ R55, R8, R51 ;  /* 0x0000003308377220 */ /* 0x000fe20000410000 */
[C---:B------:R-:W-:Y:S01]  /*ef00*/  FFMA.FTZ R56, R43.reuse, R52, -R56 ;  /* 0x000000342b387223 */ /* 0x040fe20000010838 */
[----:B------:R-:W-:Y:S01]  /*ef10*/  FFMA.FTZ R58, R43, R54, R58 ;  /* 0x000000362b3a7223 */ /* 0x000fe2000001003a */
[----:B------:R-:W-:-:S02]  /*ef20*/  IMAD.U32 R43, R33, 0x10000, RZ ;  /* 0x00010000212b7824 */ /* 0x000fc400078e00ff */
[-C--:B------:R-:W-:Y:S01]  /*ef30*/  FMUL.FTZ R57, R8, R47.reuse ;  /* 0x0000002f08397220 */ /* 0x080fe20000410000 */
[----:B------:R-:W-:Y:S01]  /*ef40*/  FFMA.FTZ R55, R4, R47, -R55 ;  /* 0x0000002f04377223 */ /* 0x000fe20000010837 */
[----:B------:R-:W-:Y:S01]  /*ef50*/  FMUL.FTZ R47, R48, R53 ;  /* 0x00000035302f7220 */ /* 0x000fe20000410000 */
[----:B------:R-:W-:Y:S02]  /*ef60*/  IMAD.U32 R49, R10, 0x10000, RZ ;  /* 0x000100000a317824 */ /* 0x000fe400078e00ff */
[----:B------:R-:W-:Y:S01]  /*ef70*/  FMUL.FTZ R52, R48, R43 ;  /* 0x0000002b30347220 */ /* 0x000fe20000410000 */
[----:B------:R-:W-:Y:S01]  /*ef80*/  FFMA.FTZ R57, R4, R51, R57 ;  /* 0x0000003304397223 */ /* 0x000fe20000010039 */
[----:B------:R-:W-:Y:S01]  /*ef90*/  LOP3.LUT R10, R10, 0xffff0000, RZ, 0xc0, !PT ;  /* 0xffff00000a0a7812 */ /* 0x000fe200078ec0ff */
[----:B------:R-:W-:Y:S01]  /*efa0*/  FFMA.FTZ R48, R44, R43, -R47 ;  /* 0x0000002b2c307223 */ /* 0x000fe2000001082f */
[C---:B------:R-:W-:Y:S01]  /*efb0*/  LOP3.LUT R51, R39.reuse, 0xffff0000, RZ, 0xc0, !PT ;  /* 0xffff000027337812 */ /* 0x040fe200078ec0ff */
[----:B------:R-:W-:Y:S01]  /*efc0*/  IMAD.U32 R8, R39, 0x10000, RZ ;  /* 0x0001000027087824 */ /* 0x000fe200078e00ff */
[C---:B------:R-:W-:Y:S01]  /*efd0*/  LOP3.LUT R43, R34.reuse, 0xffff0000, RZ, 0xc0, !PT ;  /* 0xffff0000222b7812 */ /* 0x040fe200078ec0ff */
[----:B------:R-:W-:-:S02]  /*efe0*/  IMAD.U32 R4, R34, 0x10000, RZ ;  /* 0x0001000022047824 */ /* 0x000fc400078e00ff */
[----:B------:R-:W-:Y:S01]  /*eff0*/  FFMA.FTZ R52, R44, R53, R52 ;  /* 0x000000352c347223 */ /* 0x000fe20000010034 */
[C---:B------:R-:W-:Y:S01]  /*f000*/  FMUL.FTZ R59, R10.reuse, R51 ;  /* 0x000000330a3b7220 */ /* 0x040fe20000410000 */
[C---:B------:R-:W-:Y:S01]  /*f010*/  FMUL.FTZ R44, R49.reuse, R8 ;  /* 0x00000008312c7220 */ /* 0x040fe20000410000 */
[-C--:B------:R-:W-:Y:S01]  /*f020*/  FMUL.FTZ R54, R49, R4.reuse ;  /* 0x0000000431367220 */ /* 0x080fe20000410000 */
[----:B------:R-:W-:Y:S01]  /*f030*/  FMUL.FTZ R10, R10, R43 ;  /* 0x0000002b0a0a7220 */ /* 0x000fe20000410000 */
[----:B------:R-:W-:Y:S02]  /*f040*/  IMAD.U32 R50, R11, 0x10000, RZ ;  /* 0x000100000b327824 */ /* 0x000fe400078e00ff */
[C---:B------:R-:W-:Y:S01]  /*f050*/  FFMA.FTZ R53, R45.reuse, R4, -R44 ;  /* 0x000000042d357223 */ /* 0x040fe2000001082c */
[----:B------:R-:W-:Y:S02]  /*f060*/  IMAD.U32 R49, R40, 0x10000, RZ ;  /* 0x0001000028317824 */ /* 0x000fe400078e00ff */
[----:B------:R-:W-:Y:S01]  /*f070*/  FFMA.FTZ R54, R45, R8, R54 ;  /* 0x000000082d367223 */ /* 0x000fe20000010036 */
[----:B------:R-:W-:-:S02]  /*f080*/  IMAD.U32 R47, R35, 0x10000, RZ ;  /* 0x00010000232f7824 */ /* 0x000fc400078e00ff */
[----:B------:R-:W-:Y:S01]  /*f090*/  FFMA.FTZ R51, R6, R51, R10 ;  /* 0x0000003306337223 */ /* 0x000fe2000001000a */
[----:B------:R-:W-:Y:S01]  /*f0a0*/  LOP3.LUT R11, R11, 0xffff0000, RZ, 0xc0, !PT ;  /* 0xffff00000b0b7812 */ /* 0x000fe200078ec0ff */
[----:B------:R-:W-:Y:S01]  /*f0b0*/  FMUL.FTZ R45, R50, R49 ;  /* 0x00000031322d7220 */ /* 0x000fe20000410000 */
[----:B------:R-:W-:Y:S01]  /*f0c0*/  FFMA.FTZ R60, R6, R43, -R59 ;  /* 0x0000002b063c7223 */ /* 0x000fe2000001083b */
[----:B------:R-:W-:Y:S01]  /*f0d0*/  LOP3.LUT R8, R38, 0xffff0000, RZ, 0xc0, !PT ;  /* 0xffff000026087812 */ /* 0x000fe200078ec0ff */
[-C--:B------:R-:W-:Y:S01]  /*f0e0*/  FMUL.FTZ R43, R50, R47.reuse ;  /* 0x0000002f322b7220 */ /* 0x080fe20000410000 */
[----:B------:R-:W-:Y:S01]  /*f0f0*/  LOP3.LUT R10, R40, 0xffff0000, RZ, 0xc0, !PT ;  /* 0xffff0000280a7812 */ /* 0x000fe200078ec0ff */
[C---:B------:R-:W-:Y:S01]  /*f100*/  FFMA.FTZ R45, R46.reuse, R47, -R45 ;  /* 0x0000002f2e2d7223 */ /* 0x040fe2000001082d */
[----:B------:R-:W-:Y:S01]  /*f110*/  LOP3.LUT R4, R33, 0xffff0000, RZ, 0xc0, !PT ;  /* 0xffff000021047812 */ /* 0x000fe200078ec0ff */
[----:B------:R-:W-:Y:S01]  /*f120*/  FFMA.FTZ R46, R46, R49, R43 ;  /* 0x000000312e2e7223 */ /* 0x000fe2000001002b */
[----:B------:R-:W-:Y:S01]  /*f130*/  LOP3.LUT R6, R35, 0xffff0000, RZ, 0xc0, !PT ;  /* 0xffff000023067812 */ /* 0x000fe200078ec0ff */
[----:B------:R-:W-:Y:S01]  /*f140*/  FMUL.FTZ R44, R9, R8 ;  /* 0x00000008092c7220 */ /* 0x000fe20000410000 */
[----:B------:R-:W-:Y:S01]  /*f150*/  FMUL.FTZ R50, R11, R10 ;  /* 0x0000000a0b327220 */ /* 0x000fe20000410000 */
[----:B------:R-:W-:-:S02]  /*f160*/  FMUL.FTZ R43, R9, R4 ;  /* 0x00000004092b7220 */ /* 0x000fc40000410000 */
[----:B------:R-:W-:Y:S01]  /*f170*/  FMUL.FTZ R11, R11, R6 ;  /* 0x000000060b0b7220 */ /* 0x000fe20000410000 */
[----:B------:R-:W-:Y:S01]  /*f180*/  FFMA.FTZ R9, R5, R4, -R44 ;  /* 0x0000000405097223 */ /* 0x000fe2000001082c */
[----:B------:R-:W-:Y:S01]  /*f190*/  FFMA.FTZ R50, R7, R6, -R50 ;  /* 0x0000000607327223 */ /* 0x000fe20000010832 */
[----:B------:R-:W-:Y:S01]  /*f1a0*/  FFMA.FTZ R43, R5, R8, R43 ;  /* 0x00000008052b7223 */ /* 0x000fe2000001002b */
[----:B------:R-:W-:Y:S01]  /*f1b0*/  FFMA.FTZ R11, R7, R10, R11 ;  /* 0x0000000a070b7223 */ /* 0x000fe2000001000b */
[----:B------:R-:W-:Y:S02]  /*f1c0*/  F2FP.BF16.F32.PACK_AB R6, R60, R53 ;  /* 0x000000353c06723e */ /* 0x000fe400000010ff */
[----:B------:R-:W-:Y:S02]  /*f1d0*/  F2FP.BF16.F32.PACK_AB R4, R55, R56 ;  /* 0x000000383704723e */ /* 0x000fe400000010ff */
[----:B------:R-:W-:Y:S02]  /*f1e0*/  F2FP.BF16.F32.PACK_AB R5, R9, R48 ;  /* 0x000000300905723e */ /* 0x000fe400000010ff */
[----:B------:R-:W-:-:S02]  /*f1f0*/  F2FP.BF16.F32.PACK_AB R7, R50, R45 ;  /* 0x0000002d3207723e */ /* 0x000fc400000010ff */
[----:B------:R-:W-:Y:S02]  /*f200*/  F2FP.BF16.F32.PACK_AB R10, R51, R54 ;  /* 0x00000036330a723e */ /* 0x000fe400000010ff */
[----:B------:R-:W-:Y:S01]  /*f210*/  F2FP.BF16.F32.PACK_AB R8, R57, R58 ;  /* 0x0000003a3908723e */ /* 0x000fe200000010ff */
[----:B------:R1:W-:Y:S01]  /*f220*/  STS.128 [R61+0x10400], R4 ;  /* 0x010400043d007388 */ /* 0x0003e20000000c00 */
[----:B------:R-:W-:Y:S02]  /*f230*/  F2FP.BF16.F32.PACK_AB R9, R43, R52 ;  /* 0x000000342b09723e */ /* 0x000fe400000010ff */
[----:B------:R-:W-:-:S05]  /*f240*/  F2FP.BF16.F32.PACK_AB R11, R11, R46 ;  /* 0x0000002e0b0b723e */ /* 0x000fca00000010ff */
[----:B------:R1:W-:Y:S02]  /*f250*/  STS.128 [R62+0x10400], R8 ;  /* 0x010400083e007388 */ /* 0x0003e40000000c00 */
.L_x_583:
[----:B------:R-:W-:Y:S05]  /*f260*/  BSYNC B2 ;  /* 0x0000000000027941 */ /* 0x000fea0003800000 */
.L_x_582:
[----:B------:R-:W-:Y:S04]  /*f270*/  BSSY B2, `(.L_x_584) ;  /* 0x000005a000027945 */ /* 0x000fe80003800000 */
[----:B------:R-:W-:Y:S05]  /*f280*/  @P1 BRA `(.L_x_585) ;  /* 0x0000000400601947 */ /* 0x000fea0003800000 */
[----:B------:R-:W2:Y:S01]  /*f290*/  LDL R60, [R1+0x78] ;  /* 0x00007800013c7983 */ /* 0x000ea20000100800 */
[----:B-1----:R-:W-:Y:S01]  /*f2a0*/  LEA.HI R4, R41, R227, RZ, 0x1d ;  /* 0x000000e329047211 */ /* 0x002fe200078fe8ff */
[C---:B------:R-:W-:Y:S01]  /*f2b0*/  IMAD.U32 R55, R28.reuse, 0x10000, RZ ;  /* 0x000100001c377824 */ /* 0x040fe200078e00ff */
[----:B------:R-:W-:Y:S01]  /*f2c0*/  LOP3.LUT R57, R28, 0xffff0000, RZ, 0xc0, !PT ;  /* 0xffff00001c397812 */ /* 0x000fe200078ec0ff */
[----:B------:R-:W-:Y:S01]  /*f2d0*/  IMAD.U32 R53, R24, 0x10000, RZ ;  /* 0x0001000018357824 */ /* 0x000fe200078e00ff */
[----:B0-----:R-:W-:-:S04]  /*f2e0*/  SHF.R.S32.HI R5, RZ, 0x1f, R4 ;  /* 0x0000001fff057819 */ /* 0x001fc80000011404 */
        /* <DEDUP_REMOVED lines=8> */
[----:B------:R-:W-:-:S05]  /*f370*/  IMAD R43, R9, 0x2, R2 ;  /* 0x00000002092b7824 */ /* 0x000fca00078e0202 */
[----:B------:R-:W0:Y:S02]  /*f380*/  LDS.128 R8, [R43+0x10400] ;  /* 0x010400002b087984 */ /* 0x000e240000000c00 */
[C---:B0-----:R-:W-:Y:S01]  /*f390*/  IMAD.U32 R48, R8.reuse, 0x10000, RZ ;  /* 0x0001000008307824 */ /* 0x041fe200078e00ff */
[----:B------:R-:W-:Y:S01]  /*f3a0*/  LOP3.LUT R8, R8, 0xffff0000, RZ, 0xc0, !PT ;  /* 0xffff000008087812 */ /* 0x000fe200078ec0ff */
[C---:B------:R-:W-:Y:S01]  /*f3b0*/  IMAD.U32 R49, R9.reuse, 0x10000, RZ ;  /* 0x0001000009317824 */ /* 0x040fe200078e00ff */
[----:B------:R-:W-:Y:S01]  /*f3c0*/  LOP3.LUT R9, R9, 0xffff0000, RZ, 0xc0, !PT ;  /* 0xffff000009097812 */ /* 0x000fe200078ec0ff */
[C---:B------:R-:W-:Y:S01]  /*f3d0*/  FMUL.FTZ R59, R48.reuse, R55 ;  /* 0x00000037303b7220 */ /* 0x040fe20000410000 */
[----:B------:R-:W-:Y:S01]  /*f3e0*/  FMUL.FTZ R61, R48, R53 ;  /* 0x00000035303d7220 */ /* 0x000fe20000410000 */
[----:B------:R-:W-:Y:S01]  /*f3f0*/  FMUL.FTZ R63, R8, R57 ;  /* 0x00000039083f7220 */ /* 0x000fe20000410000 */
[----:B------:R-:W-:Y:S02]  /*f400*/  IMAD.U32 R48, R29, 0x10000, RZ ;  /* 0x000100001d307824 */ /* 0x000fe400078e00ff */
[C---:B------:R-:W-:Y:S01]  /*f410*/  IMAD.U32 R50, R10.reuse, 0x10000, RZ ;  /* 0x000100000a327824 */ /* 0x040fe200078e00ff */
[----:B------:R-:W-:Y:S01]  /*f420*/  LOP3.LUT R10, R10, 0xffff0000, RZ, 0xc0, !PT ;  /* 0xffff00000a0a7812 */ /* 0x000fe200078ec0ff */
[C---:B------:R-:W-:Y:S01]  /*f430*/  IMAD.U32 R51, R11.reuse, 0x10000, RZ ;  /* 0x000100000b337824 */ /* 0x040fe200078e00ff */
[----:B------:R-:W-:Y:S01]  /*f440*/  LOP3.LUT R11, R11, 0xffff0000, RZ, 0xc0, !PT ;  /* 0xffff00000b0b7812 */ /* 0x000fe200078ec0ff */
[----:B--2---:R-:W0:Y:S02]  /*f450*/  LDS.128 R4, [R60] ;  /* 0x000000003c047984 */ /* 0x004e240000000c00 */
[C---:B0-----:R-:W-:Y:S01]  /*f460*/  IMAD.U32 R44, R4.reuse, 0x10000, RZ ;  /* 0x00010000042c7824 */ /* 0x041fe200078e00ff */
[----:B------:R-:W-:Y:S01]  /*f470*/  LOP3.LUT R4, R4, 0xffff0000, RZ, 0xc0, !PT ;  /* 0xffff000004047812 */ /* 0x000fe200078ec0ff */
[C---:B------:R-:W-:Y:S01]  /*f480*/  IMAD.U32 R45, R5.reuse, 0x10000, RZ ;  /* 0x00010000052d7824 */ /* 0x040fe200078e00ff */
[----:B------:R-:W-:Y:S01]  /*f490*/  LOP3.LUT R5, R5, 0xffff0000, RZ, 0xc0, !PT ;  /* 0xffff000005057812 */ /* 0x000fe200078ec0ff */
[----:B------:R-:W-:Y:S01]  /*f4a0*/  FFMA.FTZ R59, R44, R53, -R59 ;  /* 0x000000352c3b7223 */ /* 0x000fe2000001083b */
[----:B------:R-:W-:Y:S01]  /*f4b0*/  LOP3.LUT R53, R24, 0xffff0000, RZ, 0xc0, !PT ;  /* 0xffff000018357812 */ /* 0x000fe200078ec0ff */
[----:B------:R-:W-:Y:S01]  /*f4c0*/  FFMA.FTZ R61, R44, R55, R61 ;  /* 0x000000372c3d7223 */ /* 0x000fe2000001003d */
[----:B------:R-:W-:-:S02]  /*f4d0*/  IMAD.U32 R44, R25, 0x10000, RZ ;  /* 0x00010000192c7824 */ /* 0x000fc400078e00ff */
[----:B------:R-:W-:Y:S02]  /*f4e0*/  IMAD.U32 R46, R6, 0x10000, RZ ;  /* 0x00010000062e7824 */ /* 0x000fe400078e00ff */
[-C--:B------:R-:W-:Y:S01]  /*f4f0*/  FMUL.FTZ R55, R8, R53.reuse ;  /* 0x0000003508377220 */ /* 0x080fe20000410000 */
[----:B------:R-:W-:Y:S01]  /*f500*/  FFMA.FTZ R52, R4, R53, -R63 ;  /* 0x0000003504347223 */ /* 0x000fe2000001083f */
[C---:B------:R-:W-:Y:S01]  /*f510*/  FMUL.FTZ R8, R49.reuse, R48 ;  /* 0x0000003031087220 */ /* 0x040fe20000410000 */
[----:B------:R-:W-:Y:S02]  /*f520*/  IMAD.U32 R53, R30, 0x10000, RZ ;  /* 0x000100001e357824 */ /* 0x000fe400078e00ff */
[-C--:B------:R-:W-:Y:S01]  /*f530*/  FMUL.FTZ R63, R49, R44.reuse ;  /* 0x0000002c313f7220 */ /* 0x080fe20000410000 */
[----:B------:R-:W-:Y:S01]  /*f540*/  FFMA.FTZ R54, R4, R57, R55 ;  /* 0x0000003904367223 */ /* 0x000fe20000010037 */
[----:B------:R-:W-:Y:S01]  /*f550*/  FFMA.FTZ R56, R45, R44, -R8 ;  /* 0x0000002c2d387223 */ /* 0x000fe20000010808 */
[----:B------:R-:W-:-:S02]  /*f560*/  IMAD.U32 R49, R26, 0x10000, RZ ;  /* 0x000100001a317824 */ /* 0x000fc400078e00ff */
[----:B------:R-:W-:Y:S01]  /*f570*/  FFMA.FTZ R63, R45, R48, R63 ;  /* 0x000000302d3f7223 */ /* 0x000fe2000001003f */
[----:B------:R-:W-:Y:S01]  /*f580*/  FMUL.FTZ R57, R50, R53 ;  /* 0x0000003532397220 */ /* 0x000fe20000410000 */
[----:B------:R-:W-:Y:S01]  /*f590*/  LOP3.LUT R55, R30, 0xffff0000, RZ, 0xc0, !PT ;  /* 0xffff00001e377812 */ /* 0x000fe200078ec0ff */
[----:B------:R-:W-:Y:S01]  /*f5a0*/  IMAD.U32 R44, R31, 0x10000, RZ ;  /* 0x000100001f2c7824 */ /* 0x000fe200078e00ff */
[----:B------:R-:W-:Y:S01]  /*f5b0*/  LOP3.LUT R45, R26, 0xffff0000, RZ, 0xc0, !PT ;  /* 0xffff00001a2d7812 */ /* 0x000fe200078ec0ff */
[-C--:B------:R-:W-:Y:S01]  /*f5c0*/  FMUL.FTZ R65, R50, R49.reuse ;  /* 0x0000003132417220 */ /* 0x080fe20000410000 */
[----:B------:R-:W-:Y:S01]  /*f5d0*/  LOP3.LUT R6, R6, 0xffff0000, RZ, 0xc0, !PT ;  /* 0xffff000006067812 */ /* 0x000fe200078ec0ff */
[----:B------:R-:W-:Y:S01]  /*f5e0*/  FFMA.FTZ R57, R46, R49, -R57 ;  /* 0x000000312e397223 */ /* 0x000fe20000010839 */
[C---:B------:R-:W-:Y:S01]  /*f5f0*/  FMUL.FTZ R49, R10.reuse, R55 ;  /* 0x000000370a317220 */ /* 0x040fe20000410000 */
[----:B------:R-:W-:Y:S02]  /*f600*/  IMAD.U32 R47, R7, 0x10000, RZ ;  /* 0x00010000072f7824 */ /* 0x000fe400078e00ff */
[----:B------:R-:W-:Y:S01]  /*f610*/  FMUL.FTZ R10, R10, R45 ;  /* 0x0000002d0a0a7220 */ /* 0x000fe20000410000 */
[----:B------:R-:W-:-:S02]  /*f620*/  IMAD.U32 R4, R27, 0x10000, RZ ;  /* 0x000100001b047824 */ /* 0x000fc400078e00ff */
[----:B------:R-:W-:Y:S01]  /*f630*/  FMUL.FTZ R8, R51, R44 ;  /* 0x0000002c33087220 */ /* 0x000fe20000410000 */
[----:B------:R-:W-:Y:S01]  /*f640*/  FFMA.FTZ R65, R46, R53, R65 ;  /* 0x000000352e417223 */ /* 0x000fe20000010041 */
[C---:B------:R-:W-:Y:S01]  /*f650*/  FFMA.FTZ R46, R6.reuse, R45, -R49 ;  /* 0x0000002d062e7223 */ /* 0x040fe20000010831 */
[----:B------:R-:W-:Y:S01]  /*f660*/  FFMA.FTZ R48, R6, R55, R10 ;  /* 0x0000003706307223 */ /* 0x000fe2000001000a */
[-C--:B------:R-:W-:Y:S01]  /*f670*/  FFMA.FTZ R49, R47, R4.reuse, -R8 ;  /* 0x000000042f317223 */ /* 0x080fe20000010808 */
[----:B------:R-:W-:Y:S01]  /*f680*/  FMUL.FTZ R50, R51, R4 ;  /* 0x0000000433327220 */ /* 0x000fe20000410000 */
[----:B------:R-:W-:Y:S02]  /*f690*/  LOP3.LUT R8, R29, 0xffff0000, RZ, 0xc0, !PT ;  /* 0xffff00001d087812 */ /* 0x000fe400078ec0ff */
[----:B------:R-:W-:Y:S01]  /*f6a0*/  LOP3.LUT R10, R31, 0xffff0000, RZ, 0xc0, !PT ;  /* 0xffff00001f0a7812 */ /* 0x000fe200078ec0ff */
[----:B------:R-:W-:Y:S01]  /*f6b0*/  FFMA.FTZ R50, R47, R44, R50 ;  /* 0x0000002c2f327223 */ /* 0x000fe20000010032 */
[----:B------:R-:W-:Y:S01]  /*f6c0*/  LOP3.LUT R4, R25, 0xffff0000, RZ, 0xc0, !PT ;  /* 0xffff000019047812 */ /* 0x000fe200078ec0ff */
[----:B------:R-:W-:Y:S01]  /*f6d0*/  FMUL.FTZ R44, R9, R8 ;  /* 0x00000008092c7220 */ /* 0x000fe20000410000 */
[----:B------:R-:W-:Y:S01]  /*f6e0*/  LOP3.LUT R6, R27, 0xffff0000, RZ, 0xc0, !PT ;  /* 0xffff00001b067812 */ /* 0x000fe200078ec0ff */
[----:B------:R-:W-:Y:S01]  /*f6f0*/  FMUL.FTZ R58, R11, R10 ;  /* 0x0000000a0b3a7220 */ /* 0x000fe20000410000 */
[----:B------:R-:W-:Y:S01]  /*f700*/  LOP3.LUT R7, R7, 0xffff0000, RZ, 0xc0, !PT ;  /* 0xffff000007077812 */ /* 0x000fe200078ec0ff */
[-C--:B------:R-:W-:Y:S01]  /*f710*/  FMUL.FTZ R45, R9, R4.reuse ;  /* 0x00000004092d7220 */ /* 0x080fe20000410000 */
[----:B------:R-:W-:Y:S01]  /*f720*/  FFMA.FTZ R9, R5, R4, -R44 ;  /* 0x0000000405097223 */ /* 0x000fe2000001082c */
[-C--:B------:R-:W-:Y:S01]  /*f730*/  FMUL.FTZ R11, R11, R6.reuse ;  /* 0x000000060b0b7220 */ /* 0x080fe20000410000 */
[----:B------:R-:W-:Y:S01]  /*f740*/  F2FP.BF16.F32.PACK_AB R4, R52, R59 ;  /* 0x0000003b3404723e */ /* 0x000fe200000010ff */
[----:B------:R-:W-:Y:S01]  /*f750*/  FFMA.FTZ R58, R7, R6, -R58 ;  /* 0x00000006073a7223 */ /* 0x000fe2000001083a */
[----:B------:R-:W-:Y:S01]  /*f760*/  FFMA.FTZ R44, R5, R8, R45 ;  /* 0x00000008052c7223 */ /* 0x000fe2000001002d */
[----:B------:R-:W-:Y:S01]  /*f770*/  FFMA.FTZ R11, R7, R10, R11 ;  /* 0x0000000a070b7223 */ /* 0x000fe2000001000b */
[----:B------:R-:W-:-:S02]  /*f780*/  F2FP.BF16.F32.PACK_AB R6, R46, R57 ;  /* 0x000000392e06723e */ /* 0x000fc400000010ff */
[----:B------:R-:W-:Y:S02]  /*f790*/  F2FP.BF16.F32.PACK_AB R5, R9, R56 ;  /* 0x000000380905723e */ /* 0x000fe400000010ff */
[----:B------:R-:W-:Y:S02]  /*f7a0*/  F2FP.BF16.F32.PACK_AB R7, R58, R49 ;  /* 0x000000313a07723e */ /* 0x000fe400000010ff */
[----:B------:R-:W-:Y:S02]  /*f7b0*/  F2FP.BF16.F32.PACK_AB R10, R48, R65 ;  /* 0x00000041300a723e */ /* 0x000fe400000010ff */
[----:B------:R-:W-:Y:S01]  /*f7c0*/  F2FP.BF16.F32.PACK_AB R8, R54, R61 ;  /* 0x0000003d3608723e */ /* 0x000fe200000010ff */
[----:B------:R2:W-:Y:S01]  /*f7d0*/  STS.128 [R60], R4 ;  /* 0x000000043c007388 */ /* 0x0005e20000000c00 */
[----:B------:R-:W-:Y:S02]  /*f7e0*/  F2FP.BF16.F32.PACK_AB R9, R44, R63 ;  /* 0x0000003f2c09723e */ /* 0x000fe400000010ff */
[----:B------:R-:W-:-:S05]  /*f7f0*/  F2FP.BF16.F32.PACK_AB R11, R11, R50 ;  /* 0x000000320b0b723e */ /* 0x000fca00000010ff */
[----:B------:R2:W-:Y:S02]  /*f800*/  STS.128 [R43+0x10400], R8 ;  /* 0x010400082b007388 */ /* 0x0005e40000000c00 */
.L_x_585:
[----:B------:R-:W-:Y:S05]  /*f810*/  BSYNC B2 ;  /* 0x0000000000027941 */ /* 0x000fea0003800000 */
.L_x_584:
[----:B------:R-:W-:Y:S05]  /*f820*/  @P2 BRA `(.L_x_581) ;  /* 0x0000000400602947 */ /* 0x000fea0003800000 */
[----:B-1----:R-:W3:Y:S01]  /*f830*/  LDL R61, [R1+0x70] ;  /* 0x00007000013d7983 */ /* 0x002ee20000100800 */
[----:B------:R-:W-:Y:S01]  /*f840*/  LEA.HI R41, R41, R228, RZ, 0x1d ;  /* 0x000000e429297211 */ /* 0x000fe200078fe8ff */
[C---:B------:R-:W-:Y:S01]  /*f850*/  IMAD.U32 R54, R14.reuse, 0x10000, RZ ;  /* 0x000100000e367824 */ /* 0x040fe200078e00ff */
[----:B------:R-:W-:Y:S01]  /*f860*/  LOP3.LUT R51, R14, 0xffff0000, RZ, 0xc0, !PT ;  /* 0xffff00000e337812 */ /* 0x000fe200078ec0ff */
[----:B------:R-:W-:Y:S01]  /*f870*/  IMAD.U32 R52, R0, 0x10000, RZ ;  /* 0x0001000000347824 */ /* 0x000fe200078e00ff */
[----:B--2---:R-:W-:Y:S01]  /*f880*/  SHF.R.S32.HI R4, RZ, 0x1f, R41 ;  /* 0x0000001fff047819 */ /* 0x004fe20000011429 */
[----:B------:R-:W-:-:S03]  /*f890*/  IMAD.U32 R53, R15, 0x10000, RZ ;  /* 0x000100000f357824 */ /* 0x000fc600078e00ff */
[----:B0-----:R-:W-:Y:S01]  /*f8a0*/  LEA.HI R5, R4, R41, RZ, 0x3 ;  /* 0x0000002904057211 */ /* 0x001fe200078f18ff */
        /* <DEDUP_REMOVED lines=15> */
[----:B------:R-:W-:Y:S01]  /*f9a0*/  LOP3.LUT R47, R0, 0xffff0000, RZ, 0xc0, !PT ;  /* 0xffff0000002f7812 */ /* 0x000fe200078ec0ff */
[----:B------:R-:W-:Y:S01]  /*f9b0*/  FMUL.FTZ R55, R8, R51 ;  /* 0x0000003308377220 */ /* 0x000fe20000410000 */
[C---:B------:R-:W-:Y:S01]  /*f9c0*/  IMAD.U32 R49, R10.reuse, 0x10000, RZ ;  /* 0x000100000a317824 */ /* 0x040fe200078e00ff */
[----:B------:R-:W-:Y:S01]  /*f9d0*/  LOP3.LUT R10, R10, 0xffff0000, RZ, 0xc0, !PT ;  /* 0xffff00000a0a7812 */ /* 0x000fe200078ec0ff */
[----:B------:R-:W-:-:S02]  /*f9e0*/  IMAD.U32 R50, R11, 0x10000, RZ ;  /* 0x000100000b327824 */ /* 0x000fc400078e00ff */
[----:B------:R-:W-:Y:S01]  /*f9f0*/  FMUL.FTZ R57, R8, R47 ;  /* 0x0000002f08397220 */ /* 0x000fe20000410000 */
[----:B------:R-:W-:Y:S01]  /*fa00*/  IMAD.U32 R8, R20, 0x10000, RZ ;  /* 0x0001000014087824 */ /* 0x000fe200078e00ff */
[----:B------:R-:W-:Y:S01]  /*fa10*/  LOP3.LUT R11, R11, 0xffff0000, RZ, 0xc0, !PT ;  /* 0xffff00000b0b7812 */ /* 0x000fe200078ec0ff */
[----:B---3--:R-:W0:Y:S02]  /*fa20*/  LDS.128 R4, [R61] ;  /* 0x000000003d047984 */ /* 0x008e240000000c00 */
[C---:B0-----:R-:W-:Y:S01]  /*fa30*/  IMAD.U32 R43, R4.reuse, 0x10000, RZ ;  /* 0x00010000042b7824 */ /* 0x041fe200078e00ff */
[----:B------:R-:W-:Y:S01]  /*fa40*/  LOP3.LUT R4, R4, 0xffff0000, RZ, 0xc0, !PT ;  /* 0xffff000004047812 */ /* 0x000fe200078ec0ff */
[C---:B------:R-:W-:Y:S01]  /*fa50*/  IMAD.U32 R44, R5.reuse, 0x10000, RZ ;  /* 0x00010000052c7824 */ /* 0x040fe200078e00ff */
[----:B------:R-:W-:Y:S01]  /*fa60*/  LOP3.LUT R5, R5, 0xffff0000, RZ, 0xc0, !PT ;  /* 0xffff000005057812 */ /* 0x000fe200078ec0ff */
[C---:B------:R-:W-:Y:S01]  /*fa70*/  FFMA.FTZ R56, R43.reuse, R52, -R56 ;  /* 0x000000342b387223 */ /* 0x040fe20000010838 */
[----:B------:R-:W-:Y:S01]  /*fa80*/  FFMA.FTZ R58, R43, R54, R58 ;  /* 0x000000362b3a7223 */ /* 0x000fe2000001003a */
[----:B------:R-:W-:-:S02]  /*fa90*/  IMAD.U32 R43, R3, 0x10000, RZ ;  /* 0x00010000032b7824 */ /* 0x000fc400078e00ff */
[----:B------:R-:W-:Y:S01]  /*faa0*/  FFMA.FTZ R55, R4, R47, -R55 ;  /* 0x0000002f04377223 */ /* 0x000fe20000010837 */
[----:B------:R-:W-:Y:S01]  /*fab0*/  FMUL.FTZ R47, R48, R53 ;  /* 0x00000035302f7220 */ /* 0x000fe20000410000 */
[----:B------:R-:W-:Y:S01]  /*fac0*/  FFMA.FTZ R57, R4, R51, R57 ;  /* 0x0000003304397223 */ /* 0x000fe20000010039 */
[-C--:B------:R-:W-:Y:S01]  /*fad0*/  FMUL.FTZ R52, R48, R43.reuse ;  /* 0x0000002b30347220 */ /* 0x080fe20000410000 */
[----:B------:R-:W-:Y:S01]  /*fae0*/  LOP3.LUT R51, R20, 0xffff0000, RZ, 0xc0, !PT ;  /* 0xffff000014337812 */ /* 0x000fe200078ec0ff */
[----:B------:R-:W-:Y:S01]  /*faf0*/  FFMA.FTZ R48, R44, R43, -R47 ;  /* 0x0000002b2c307223 */ /* 0x000fe2000001082f */
[C---:B------:R-:W-:Y:S01]  /*fb00*/  LOP3.LUT R43, R12.reuse, 0xffff0000, RZ, 0xc0, !PT ;  /* 0xffff00000c2b7812 */ /* 0x040fe200078ec0ff */
[----:B------:R-:W-:Y:S02]  /*fb10*/  IMAD.U32 R4, R12, 0x10000, RZ ;  /* 0x000100000c047824 */ /* 0x000fe400078e00ff */
[----:B------:R-:W-:Y:S01]  /*fb20*/  FFMA.FTZ R52, R44, R53, R52 ;  /* 0x000000352c347223 */ /* 0x000fe20000010034 */
[C---:B------:R-:W-:Y:S01]  /*fb30*/  IMAD.U32 R45, R6.reuse, 0x10000, RZ ;  /* 0x00010000062d7824 */ /* 0x040fe200078e00ff */
[----:B------:R-:W-:Y:S01]  /*fb40*/  LOP3.LUT R6, R6, 0xffff0000, RZ, 0xc0, !PT ;  /* 0xffff000006067812 */ /* 0x000fe200078ec0ff */
[C---:B------:R-:W-:Y:S01]  /*fb50*/  FMUL.FTZ R59, R10.reuse, R51 ;  /* 0x000000330a3b7220 */ /* 0x040fe20000410000 */
[C---:B------:R-:W-:Y:S01]  /*fb60*/  FMUL.FTZ R44, R49.reuse, R8 ;  /* 0x00000008312c7220 */ /* 0x040fe20000410000 */
[----:B------:R-:W-:Y:S01]  /*fb70*/  FMUL.FTZ R54, R49, R4 ;  /* 0x0000000431367220 */ /* 0x000fe20000410000 */
[----:B------:R-:W-:Y:S01]  /*fb80*/  FMUL.FTZ R10, R10, R43 ;  /* 0x0000002b0a0a7220 */ /* 0x000fe20000410000 */
[----:B------:R-:W-:-:S02]  /*fb90*/  IMAD.U32 R49, R21, 0x10000, RZ ;  /* 0x0001000015317824 */ /* 0x000fc400078e00ff */
[----:B------:R-:W-:Y:S01]  /*fba0*/  FFMA.FTZ R53, R45, R4, -R44 ;  /* 0x000000042d357223 */ /* 0x000fe2000001082c */
[----:B------:R-:W-:Y:S02]  /*fbb0*/  IMAD.U32 R47, R13, 0x10000, RZ ;  /* 0x000100000d2f7824 */ /* 0x000fe400078e00ff */
[----:B------:R-:W-:Y:S01]  /*fbc0*/  FFMA.FTZ R54, R45, R8, R54 ;  /* 0x000000082d367223 */ /* 0x000fe20000010036 */
[----:B------:R-:W-:Y:S01]  /*fbd0*/  FFMA.FTZ R51, R6, R51, R10 ;  /* 0x0000003306337223 */ /* 0x000fe2000001000a */
[----:B------:R-:W-:Y:S02]  /*fbe0*/  IMAD.U32 R46, R7, 0x10000, RZ ;  /* 0x00010000072e7824 */ /* 0x000fe400078e00ff */
        /* <DEDUP_REMOVED lines=10> */
[----:B------:R-:W-:Y:S01]  /*fc90*/  LOP3.LUT R7, R7, 0xffff0000, RZ, 0xc0, !PT ;  /* 0xffff000007077812 */ /* 0x000fe200078ec0ff */
[----:B------:R-:W-:Y:S01]  /*fca0*/  FMUL.FTZ R50, R11, R10 ;  /* 0x0000000a0b327220 */ /* 0x000fe20000410000 */
        /* <DEDUP_REMOVED lines=9> */
[----:B------:R-:W-:Y:S02]  /*fd40*/  F2FP.BF16.F32.PACK_AB R7, R50, R45 ;  /* 0x0000002d3207723e */ /* 0x000fe400000010ff */
[----:B------:R-:W-:Y:S02]  /*fd50*/  F2FP.BF16.F32.PACK_AB R10, R51, R54 ;  /* 0x00000036330a723e */ /* 0x000fe400000010ff */
[----:B------:R-:W-:Y:S01]  /*fd60*/  F2FP.BF16.F32.PACK_AB R8, R57, R58 ;  /* 0x0000003a3908723e */ /* 0x000fe200000010ff */
[----:B------:R3:W-:Y:S01]  /*fd70*/  STS.128 [R61], R4 ;  /* 0x000000043d007388 */ /* 0x0007e20000000c00 */
[----:B------:R-:W-:-:S02]  /*fd80*/  F2FP.BF16.F32.PACK_AB R9, R43, R52 ;  /* 0x000000342b09723e */ /* 0x000fc400000010ff */
[----:B------:R-:W-:-:S05]  /*fd90*/  F2FP.BF16.F32.PACK_AB R11, R11, R46 ;  /* 0x0000002e0b0b723e */ /* 0x000fca00000010ff */
[----:B------:R3:W-:Y:S02]  /*fda0*/  STS.128 [R41+0x10400], R8 ;  /* 0x0104000829007388 */ /* 0x0007e40000000c00 */
.L_x_581:
[----:B------:R-:W-:Y:S05]  /*fdb0*/  BSYNC B1 ;  /* 0x0000000000017941 */ /* 0x000fea0003800000 */
.L_x_580:
[----:B------:R-:W-:-:S13]  /*fdc0*/  ISETP.GE.AND P0, PT, R207, R42, PT ;  /* 0x0000002acf00720c */ /* 0x000fda0003f06270 */
[----:B------:R-:W-:Y:S05]  /*fdd0*/  @P0 BRA `(.L_x_564) ;  /* 0x00000010004c0947 */ /* 0x000fea0003800000 */
[----:B---3--:R-:W3:Y:S01]  /*fde0*/  LDC R41, c[0x0][0x3f4] ;  /* 0x0000fd00ff297b82 */ /* 0x008ee20000000800 */
[C---:B-12---:R-:W-:Y:S01]  /*fdf0*/  VIADD R4, R18.reuse, 0x20 ;  /* 0x0000002012047836 */ /* 0x046fe20000000000 */
[----:B------:R-:W-:Y:S01]  /*fe00*/  BSSY B1, `(.L_x_586) ;  /* 0x000005e000017945 */ /* 0x000fe20003800000 */
[C---:B------:R-:W-:Y:S01]  /*fe10*/  VIADD R6, R18.reuse, 0x40 ;  /* 0x0000004012067836 */ /* 0x040fe20000000000 */
[----:B------:R-:W-:Y:S02]  /*fe20*/  SHF.R.U32.HI R59, RZ, 0x3, R185 ;  /* 0x00000003ff3b7819 */ /* 0x000fe400000116b9 */
[-C--:B---3--:R-:W-:Y:S02]  /*fe30*/  ISETP.GE.AND P0, PT, R18, R41.reuse, PT ;  /* 0x000000291200720c */ /* 0x088fe40003f06270 */
[-C--:B------:R-:W-:Y:S02]  /*fe40*/  ISETP.GE.AND P1, PT, R4, R41.reuse, PT ;  /* 0x000000290400720c */ /* 0x080fe40003f26270 */
[----:B------:R-:W-:-:S09]  /*fe50*/  ISETP.GE.AND P2, PT, R6, R41, PT ;  /* 0x000000290600720c */ /* 0x000fd20003f46270 */
[----:B------:R-:W-:Y:S05]  /*fe60*/  @P0 BRA `(.L_x_587) ;  /* 0x00000004005c0947 */ /* 0x000fea0003800000 */
[----:B------:R-:W2:Y:S01]  /*fe70*/  LDL R61, [R1+0x74] ;  /* 0x00007400013d7983 */ /* 0x000ea20000100800 */
[----:B------:R-:W-:Y:S01]  /*fe80*/  LEA.HI R4, R41, R226, RZ, 0x1d ;  /* 0x000000e229047211 */ /* 0x000fe200078fe8ff */
[C---:B------:R-:W-:Y:S01]  /*fe90*/  IMAD.U32 R53, R37.reuse, 0x10000, RZ ;  /* 0x0001000025357824 */ /* 0x040fe200078e00ff */
[----:B------:R-:W-:Y:S01]  /*fea0*/  LOP3.LUT R58, R37, 0xffff0000, RZ, 0xc0, !PT ;  /* 0xffff0000253a7812 */ /* 0x000fe200078ec0ff */
[----:B------:R-:W-:Y:S01]  /*feb0*/  IMAD.U32 R51, R32, 0x10000, RZ ;  /* 0x0001000020337824 */ /* 0x000fe200078e00ff */
[----:B0-----:R-:W-:Y:S01]  /*fec0*/  SHF.R.S32.HI R5, RZ, 0x1f, R4 ;  /* 0x0000001fff057819 */ /* 0x001fe20000011404 */
[----:B------:R-:W-:Y:S01]  /*fed0*/  IMAD.SHL.U32 R6, R4, 0x8, RZ ;  /* 0x0000000804067824 */ /* 0x000fe200078e00ff */
[----:B------:R-:W-:Y:S01]  /*fee0*/  LOP3.LUT R32, R32, 0xffff0000, RZ, 0xc0, !PT ;  /* 0xffff000020207812 */ /* 0x000fe200078ec0ff */
[----:B------:R-:W-:Y:S01]  /*fef0*/  IMAD.U32 R60, R38, 0x10000, RZ ;  /* 0x00010000263c7824 */ /* 0x000fe200078e00ff */
[----:B------:R-:W-:Y:S01]  /*ff00*/  LEA.HI R5, R5, R4, RZ, 0x3 ;  /* 0x0000000405057211 */ /* 0x000fe200078f18ff */
[----:B------:R-:W-:Y:S01]  /*ff10*/  IMAD.U32 R56, R33, 0x10000, RZ ;  /* 0x0001000021387824 */ /* 0x000fe200078e00ff */
[----:B------:R-:W-:Y:S01]  /*ff20*/  LOP3.LUT R4, R185, 0x38, R6, 0xf8, !PT ;  /* 0x00000038b9047812 */ /* 0x000fe200078ef806 */
[----:B------:R-:W-:Y:S01]  /*ff30*/  IMAD.U32 R55, R39, 0x10000, RZ ;  /* 0x0001000027377824 */ /* 0x000fe200078e00ff */
[----:B------:R-:W-:Y:S01]  /*ff40*/  LOP3.LUT R57, R40, 0xffff0000, RZ, 0xc0, !PT ;  /* 0xffff000028397812 */ /* 0x000fe200078ec0ff */
[----:B------:R-:W-:Y:S01]  /*ff50*/  IMAD.SHL.U32 R5, R5, 0x400, RZ ;  /* 0x0000040005057824 */ /* 0x000fe200078e00ff */
[----:B------:R-:W-:-:S02]  /*ff60*/  LOP3.LUT R4, R4, R59, RZ, 0x3c, !PT ;  /* 0x0000003b04047212 */ /* 0x000fc400078e3cff */
[----:B------:R-:W-:Y:S02]  /*ff70*/  LOP3.LUT R33, R33, 0xffff0000, RZ, 0xc0, !PT ;  /* 0xffff000021217812 */ /* 0x000fe400078ec0ff */
[----:B------:R-:W-:-:S04]  /*ff80*/  LOP3.LUT R5, R5, 0x7fffe000, RZ, 0xc0, !PT ;  /* 0x7fffe00005057812 */ /* 0x000fc800078ec0ff */
[----:B------:R-:W-:-:S05]  /*ff90*/  IADD3 R9, R4, R5, R195 ;  /* 0x0000000504097210 */ /* 0x000fca0007ffe0c3 */
[----:B------:R-:W-:-:S05]  /*ffa0*/  IMAD R42, R9, 0x2, R2 ;  /* 0x00000002092a7824 */ /* 0x000fca00078e0202 */
[----:B------:R-:W0:Y:S02]  /*ffb0*/  LDS.128 R8, [R42+0x10400] ;  /* 0x010400002a087984 */ /* 0x000e240000000c00 */
[C---:B0-----:R-:W-:Y:S01]  /*ffc0*/  IMAD.U32 R47, R8.reuse, 0x10000, RZ ;  /* 0x00010000082f7824 */ /* 0x041fe200078e00ff */
[----:B------:R-:W-:Y:S01]  /*ffd0*/  LOP3.LUT R8, R8, 0xffff0000, RZ, 0xc0, !PT ;  /* 0xffff000008087812 */ /* 0x000fe200078ec0ff */
[C---:B------:R-:W-:Y:S01]  /*ffe0*/  IMAD.U32 R48, R9.reuse, 0x10000, RZ ;  /* 0x0001000009307824 */ /* 0x040fe200078e00ff */
[----:B------:R-:W-:Y:S01]  /*fff0*/  LOP3.LUT R9, R9, 0xffff0000, RZ, 0xc0, !PT ;  /* 0xffff000009097812 */ /* 0x000fe200078ec0ff */
[-C--:B------:R-:W-:Y:S01]  /*10000*/  FMUL.FTZ R52, R53, R47.reuse ;  /* 0x0000002f35347220 */ /* 0x080fe20000410000 */
[----:B------:R-:W-:Y:S01]  /*10010*/  FMUL.FTZ R54, R51, R47 ;  /* 0x0000002f33367220 */ /* 0x000fe20000410000 */
[----:B------:R-:W-:Y:S01]  /*10020*/  FMUL.FTZ R47, R60, R48 ;  /* 0x000000303c2f7220 */ /* 0x000fe20000410000 */
[----:B------:R-:W-:Y:S01]  /*10030*/  FMUL.FTZ R37, R58, R8 ;  /* 0x000000083a257220 */ /* 0x000fe20000410000 */
        /* <DEDUP_REMOVED lines=9> */
[-C--:B------:R-:W-:Y:S01]  /*100d0*/  FFMA.FTZ R52, R51, R43.reuse, -R52 ;  /* 0x0000002b33347223 */ /* 0x080fe20000010834 */
[----:B------:R-:W-:Y:S01]  /*100e0*/  FMUL.FTZ R51, R56, R48 ;  /* 0x0000003038337220 */ /* 0x000fe20000410000 */
[----:B------:R-:W-:Y:S01]  /*100f0*/  FFMA.FTZ R54, R53, R43, R54 ;  /* 0x0000002b35367223 */ /* 0x000fe20000010036 */
[----:B------:R-:W-:Y:S01]  /*10100*/  FMUL.FTZ R43, R32, R8 ;  /* 0x00000008202b7220 */ /* 0x000fe20000410000 */
[----:B------:R-:W-:-:S02]  /*10110*/  IMAD.U32 R53, R34, 0x10000, RZ ;  /* 0x0001000022357824 */ /* 0x000fc400078e00ff */
[-C--:B------:R-:W-:Y:S01]  /*10120*/  FFMA.FTZ R47, R56, R44.reuse, -R47 ;  /* 0x0000002c382f7223 */ /* 0x080fe2000001082f */
[----:B------:R-:W-:Y:S01]  /*10130*/  FFMA.FTZ R51, R60, R44, R51 ;  /* 0x0000002c3c337223 */ /* 0x000fe20000010033 */
[----:B------:R-:W-:Y:S01]  /*10140*/  LOP3.LUT R34, R34, 0xffff0000, RZ, 0xc0, !PT ;  /* 0xffff000022227812 */ /* 0x000fe200078ec0ff */
[-C--:B------:R-:W-:Y:S01]  /*10150*/  FFMA.FTZ R37, R32, R4.reuse, -R37 ;  /* 0x0000000420257223 */ /* 0x080fe20000010825 */
[----:B------:R-:W-:Y:S01]  /*10160*/  LOP3.LUT R44, R39, 0xffff0000, RZ, 0xc0, !PT ;  /* 0xffff0000272c7812 */ /* 0x000fe200078ec0ff */
[----:B------:R-:W-:Y:S01]  /*10170*/  FFMA.FTZ R43, R58, R4, R43 ;  /* 0x000000043a2b7223 */ /* 0x000fe2000001002b */
[----:B------:R-:W-:Y:S02]  /*10180*/  IMAD.U32 R45, R6, 0x10000, RZ ;  /* 0x00010000062d7824 */ /* 0x000fe400078e00ff */
[-C--:B------:R-:W-:Y:S01]  /*10190*/  FMUL.FTZ R4, R55, R49.reuse ;  /* 0x0000003137047220 */ /* 0x080fe20000410000 */
[----:B------:R-:W-:Y:S01]  /*101a0*/  FMUL.FTZ R32, R53, R49 ;  /* 0x0000003135207220 */ /* 0x000fe20000410000 */
[----:B------:R-:W-:-:S02]  /*101b0*/  IMAD.U32 R48, R40, 0x10000, RZ ;  /* 0x0001000028307824 */ /* 0x000fc400078e00ff */
[-C--:B------:R-:W-:Y:S01]  /*101c0*/  FMUL.FTZ R39, R44, R10.reuse ;  /* 0x0000000a2c277220 */ /* 0x080fe20000410000 */
[----:B------:R-:W-:Y:S01]  /*101d0*/  FMUL.FTZ R49, R34, R10 ;  /* 0x0000000a22317220 */ /* 0x000fe20000410000 */
[-C--:B------:R-:W-:Y:S01]  /*101e0*/  FFMA.FTZ R8, R53, R45.reuse, -R4 ;  /* 0x0000002d35087223 */ /* 0x080fe20000010804 */
[----:B------:R-:W-:Y:S01]  /*101f0*/  FFMA.FTZ R10, R55, R45, R32 ;  /* 0x0000002d370a7223 */ /* 0x000fe20000010020 */
[----:B------:R-:W-:Y:S01]  /*10200*/  LOP3.LUT R6, R6, 0xffff0000, RZ, 0xc0, !PT ;  /* 0xffff000006067812 */ /* 0x000fe200078ec0ff */
[----:B------:R-:W-:Y:S02]  /*10210*/  IMAD.U32 R46, R7, 0x10000, RZ ;  /* 0x00010000072e7824 */ /* 0x000fe400078e00ff */
[----:B------:R-:W-:Y:S01]  /*10220*/  FMUL.FTZ R45, R48, R50 ;  /* 0x00000032302d7220 */ /* 0x000fe20000410000 */
[C---:B------:R-:W-:Y:S01]  /*10230*/  IMAD.U32 R4, R35.reuse, 0x10000, RZ ;  /* 0x0001000023047824 */ /* 0x040fe200078e00ff */
[----:B------:R-:W-:Y:S01]  /*10240*/  LOP3.LUT R55, R38, 0xffff0000, RZ, 0xc0, !PT ;  /* 0xffff000026377812 */ /* 0x000fe200078ec0ff */
[----:B------:R-:W-:Y:S01]  /*10250*/  FFMA.FTZ R39, R34, R6, -R39 ;  /* 0x0000000622277223 */ /* 0x000fe20000010827 */
[----:B------:R-:W-:Y:S01]  /*10260*/  LOP3.LUT R35, R35, 0xffff0000, RZ, 0xc0, !PT ;  /* 0xffff000023237812 */ /* 0x000fe200078ec0ff */
[C---:B------:R-:W-:Y:S01]  /*10270*/  FMUL.FTZ R53, R4.reuse, R50 ;  /* 0x0000003204357220 */ /* 0x040fe20000410000 */
[----:B------:R-:W-:Y:S01]  /*10280*/  LOP3.LUT R7, R7, 0xffff0000, RZ, 0xc0, !PT ;  /* 0xffff000007077812 */ /* 0x000fe200078ec0ff */
[----:B------:R-:W-:Y:S01]  /*10290*/  FFMA.FTZ R45, R4, R46, -R45 ;  /* 0x0000002e042d7223 */ /* 0x000fe2000001082d */
[----:B------:R-:W-:Y:S01]  /*102a0*/  FFMA.FTZ R49, R44, R6, R49 ;  /* 0x000000062c317223 */ /* 0x000fe20000010031 */
[----:B------:R-:W-:Y:S01]  /*102b0*/  FMUL.FTZ R4, R55, R9 ;  /* 0x0000000937047220 */ /* 0x000fe20000410000 */
[----:B------:R-:W-:Y:S01]  /*102c0*/  FMUL.FTZ R38, R57, R11 ;  /* 0x0000000b39267220 */ /* 0x000fe20000410000 */
[----:B------:R-:W-:Y:S01]  /*102d0*/  FMUL.FTZ R6, R33, R9 ;  /* 0x0000000921067220 */ /* 0x000fe20000410000 */
[----:B------:R-:W-:Y:S01]  /*102e0*/  FMUL.FTZ R40, R35, R11 ;  /* 0x0000000b23287220 */ /* 0x000fe20000410000 */
[----:B------:R-:W-:Y:S01]  /*102f0*/  FFMA.FTZ R32, R33, R5, -R4 ;  /* 0x0000000521207223 */ /* 0x000fe20000010804 */
[----:B------:R-:W-:Y:S01]  /*10300*/  FFMA.FTZ R38, R35, R7, -R38 ;  /* 0x0000000723267223 */ /* 0x000fe20000010826 */
[----:B------:R-:W-:Y:S01]  /*10310*/  FFMA.FTZ R53, R48, R46, R53 ;  /* 0x0000002e30357223 */ /* 0x000fe20000010035 */
        /* <DEDUP_REMOVED lines=12> */
.L_x_587:
[----:B------:R-:W-:Y:S05]  /*103e0*/  BSYNC B1 ;  /* 0x0000000000017941 */ /* 0x000fea0003800000 */
.L_x_586:
[----:B------:R-:W-:Y:S04]  /*103f0*/  BSSY B1, `(.L_x_588) ;  /* 0x0000059000017945 */ /* 0x000fe80003800000 */
[----:B------:R-:W-:Y:S05]  /*10400*/  @P1 BRA `(.L_x_589) ;  /* 0x00000004005c1947 */ /* 0x000fea0003800000 */
[----:B------:R-:W2:Y:S01]  /*10410*/  LDL R50, [R1+0x6c] ;  /* 0x00006c0001327983 */ /* 0x000ea20000100800 */
[----:B-1----:R-:W-:Y:S01]  /*10420*/  LEA.HI R4, R41, R227, RZ, 0x1d ;  /* 0x000000e329047211 */ /* 0x002fe200078fe8ff */
        /* <DEDUP_REMOVED lines=8> */
[C---:B------:R-:W-:Y:S01]  /*104b0*/  IMAD.U32 R47, R26.reuse, 0x10000, RZ ;  /* 0x000100001a2f7824 */ /* 0x040fe200078e00ff */
[----:B------:R-:W-:Y:S01]  /*104c0*/  LOP3.LUT R4, R185, 0x38, R6, 0xf8, !PT ;  /* 0x00000038b9047812 */ /* 0x000fe200078ef806 */
[----:B------:R-:W-:Y:S01]  /*104d0*/  IMAD.U32 R48, R29, 0x10000, RZ ;  /* 0x000100001d307824 */ /* 0x000fe200078e00ff */
[----:B------:R-:W-:Y:S01]  /*104e0*/  LOP3.LUT R26, R26, 0xffff0000, RZ, 0xc0, !PT ;  /* 0xffff00001a1a7812 */ /* 0x000fe200078ec0ff */
[----:B------:R-:W-:Y:S01]  /*104f0*/  IMAD.SHL.U32 R5, R5, 0x400, RZ ;  /* 0x0000040005057824 */ /* 0x000fe200078e00ff */
[----:B------:R-:W-:Y:S01]  /*10500*/  LOP3.LUT R4, R4, R59, RZ, 0x3c, !PT ;  /* 0x0000003b04047212 */ /* 0x000fe200078e3cff */
[----:B------:R-:W-:Y:S01]  /*10510*/  IMAD.U32 R55, R31, 0x10000, RZ ;  /* 0x000100001f377824 */ /* 0x000fe200078e00ff */
[----:B------:R-:W-:Y:S01]  /*10520*/  LOP3.LUT R30, R30, 0xffff0000, RZ, 0xc0, !PT ;  /* 0xffff00001e1e7812 */ /* 0x000fe200078ec0ff */
[----:B------:R-:W-:Y:S01]  /*10530*/  IMAD.U32 R28, R25, 0x10000, RZ ;  /* 0x00010000191c7824 */ /* 0x000fe200078e00ff */
[----:B------:R-:W-:Y:S01]  /*10540*/  LOP3.LUT R5, R5, 0x7fffe000, RZ, 0xc0, !PT ;  /* 0x7fffe00005057812 */ /* 0x000fe200078ec0ff */
[----:B------:R-:W-:Y:S01]  /*10550*/  IMAD.U32 R51, R27, 0x10000, RZ ;  /* 0x000100001b337824 */ /* 0x000fe200078e00ff */
[----:B------:R-:W-:-:S02]  /*10560*/  LOP3.LUT R29, R29, 0xffff0000, RZ, 0xc0, !PT ;  /* 0xffff00001d1d7812 */ /* 0x000fc400078ec0ff */
[----:B------:R-:W-:Y:S02]  /*10570*/  IADD3 R9, R4, R5, R195 ;  /* 0x0000000504097210 */ /* 0x000fe40007ffe0c3 */
[----:B------:R-:W-:Y:S02]  /*10580*/  LOP3.LUT R31, R31, 0xffff0000, RZ, 0xc0, !PT ;  /* 0xffff00001f1f7812 */ /* 0x000fe400078ec0ff */
[----:B------:R-:W-:Y:S01]  /*10590*/  LOP3.LUT R25, R25, 0xffff0000, RZ, 0xc0, !PT ;  /* 0xffff000019197812 */ /* 0x000fe200078ec0ff */
[----:B------:R-:W-:Y:S01]  /*105a0*/  IMAD R32, R9, 0x2, R2 ;  /* 0x0000000209207824 */ /* 0x000fe200078e0202 */
[----:B------:R-:W-:-:S04]  /*105b0*/  LOP3.LUT R27, R27, 0xffff0000, RZ, 0xc0, !PT ;  /* 0xffff00001b1b7812 */ /* 0x000fc800078ec0ff */
[----:B------:R-:W0:Y:S02]  /*105c0*/  LDS.128 R8, [R32+0x10400] ;  /* 0x0104000020087984 */ /* 0x000e240000000c00 */
[C---:B0-----:R-:W-:Y:S01]  /*105d0*/  IMAD.U32 R38, R8.reuse, 0x10000, RZ ;  /* 0x0001000008267824 */ /* 0x041fe200078e00ff */
[----:B------:R-:W-:Y:S01]  /*105e0*/  LOP3.LUT R8, R8, 0xffff0000, RZ, 0xc0, !PT ;  /* 0xffff000008087812 */ /* 0x000fe200078ec0ff */
[C---:B------:R-:W-:Y:S01]  /*105f0*/  IMAD.U32 R40, R10.reuse, 0x10000, RZ ;  /* 0x000100000a287824 */ /* 0x040fe200078e00ff */
[----:B------:R-:W-:Y:S01]  /*10600*/  LOP3.LUT R10, R10, 0xffff0000, RZ, 0xc0, !PT ;  /* 0xffff00000a0a7812 */ /* 0x000fe200078ec0ff */
[-C--:B------:R-:W-:Y:S01]  /*10610*/  FMUL.FTZ R44, R45, R38.reuse ;  /* 0x000000262d2c7220 */ /* 0x080fe20000410000 */
[----:B------:R-:W-:Y:S01]  /*10620*/  FMUL.FTZ R38, R43, R38 ;  /* 0x000000262b267220 */ /* 0x000fe20000410000 */
[C---:B------:R-:W-:Y:S01]  /*10630*/  IMAD.U32 R39, R9.reuse, 0x10000, RZ ;  /* 0x0001000009277824 */ /* 0x040fe200078e00ff */
[----:B------:R-:W-:Y:S01]  /*10640*/  LOP3.LUT R9, R9, 0xffff0000, RZ, 0xc0, !PT ;  /* 0xffff000009097812 */ /* 0x000fe200078ec0ff */
[C---:B------:R-:W-:Y:S01]  /*10650*/  IMAD.U32 R42, R11.reuse, 0x10000, RZ ;  /* 0x000100000b2a7824 */ /* 0x040fe200078e00ff */
[----:B------:R-:W-:Y:S01]  /*10660*/  LOP3.LUT R11, R11, 0xffff0000, RZ, 0xc0, !PT ;  /* 0xffff00000b0b7812 */ /* 0x000fe200078ec0ff */
[----:B------:R-:W-:Y:S01]  /*10670*/  FMUL.FTZ R49, R26, R10 ;  /* 0x0000000a1a317220 */ /* 0x000fe20000410000 */
[----:B--2---:R-:W0:Y:S02]  /*10680*/  LDS.128 R4, [R50] ;  /* 0x0000000032047984 */ /* 0x004e240000000c00 */
[C---:B0-----:R-:W-:Y:S01]  /*10690*/  IMAD.U32 R33, R4.reuse, 0x10000, RZ ;  /* 0x0001000004217824 */ /* 0x041fe200078e00ff */
[----:B------:R-:W-:Y:S01]  /*106a0*/  LOP3.LUT R4, R4, 0xffff0000, RZ, 0xc0, !PT ;  /* 0xffff000004047812 */ /* 0x000fe200078ec0ff */
[C---:B------:R-:W-:Y:S01]  /*106b0*/  IMAD.U32 R35, R6.reuse, 0x10000, RZ ;  /* 0x0001000006237824 */ /* 0x040fe200078e00ff */
[----:B------:R-:W-:Y:S01]  /*106c0*/  LOP3.LUT R6, R6, 0xffff0000, RZ, 0xc0, !PT ;  /* 0xffff000006067812 */ /* 0x000fe200078ec0ff */
[-C--:B------:R-:W-:Y:S01]  /*106d0*/  FFMA.FTZ R44, R43, R33.reuse, -R44 ;  /* 0x000000212b2c7223 */ /* 0x080fe2000001082c */
[----:B------:R-:W-:Y:S01]  /*106e0*/  FFMA.FTZ R38, R45, R33, R38 ;  /* 0x000000212d267223 */ /* 0x000fe20000010026 */
[-C--:B------:R-:W-:Y:S01]  /*106f0*/  FMUL.FTZ R43, R46, R8.reuse ;  /* 0x000000082e2b7220 */ /* 0x080fe20000410000 */
[----:B------:R-:W-:Y:S01]  /*10700*/  FMUL.FTZ R33, R24, R8 ;  /* 0x0000000818217220 */ /* 0x000fe20000410000 */
[----:B------:R-:W-:-:S02]  /*10710*/  IMAD.U32 R34, R5, 0x10000, RZ ;  /* 0x0001000005227824 */ /* 0x000fc400078e00ff */
[-C--:B------:R-:W-:Y:S01]  /*10720*/  FMUL.FTZ R45, R48, R39.reuse ;  /* 0x00000027302d7220 */ /* 0x080fe20000410000 */
[-C--:B------:R-:W-:Y:S01]  /*10730*/  FFMA.FTZ R43, R24, R4.reuse, -R43 ;  /* 0x00000004182b7223 */ /* 0x080fe2000001082b */
[----:B------:R-:W-:Y:S01]  /*10740*/  FFMA.FTZ R33, R46, R4, R33 ;  /* 0x000000042e217223 */ /* 0x000fe20000010021 */
[-C--:B------:R-:W-:Y:S01]  /*10750*/  FMUL.FTZ R4, R53, R40.reuse ;  /* 0x0000002835047220 */ /* 0x080fe20000410000 */
[----:B------:R-:W-:Y:S02]  /*10760*/  IMAD.U32 R37, R7, 0x10000, RZ ;  /* 0x0001000007257824 */ /* 0x000fe400078e00ff */
[C---:B------:R-:W-:Y:S01]  /*10770*/  FMUL.FTZ R40, R47.reuse, R40 ;  /* 0x000000282f287220 */ /* 0x040fe20000410000 */
[----:B------:R-:W-:Y:S01]  /*10780*/  FMUL.FTZ R39, R28, R39 ;  /* 0x000000271c277220 */ /* 0x000fe20000410000 */
[----:B------:R-:W-:Y:S01]  /*10790*/  FFMA.FTZ R8, R47, R35, -R4 ;  /* 0x000000232f087223 */ /* 0x000fe20000010804 */
[----:B------:R-:W-:Y:S01]  /*107a0*/  FMUL.FTZ R4, R55, R42 ;  /* 0x0000002a37047220 */ /* 0x000fe20000410000 */
[----:B------:R-:W-:Y:S01]  /*107b0*/  FMUL.FTZ R47, R30, R10 ;  /* 0x0000000a1e2f7220 */ /* 0x000fe20000410000 */
[----:B------:R-:W-:Y:S01]  /*107c0*/  FFMA.FTZ R45, R28, R34, -R45 ;  /* 0x000000221c2d7223 */ /* 0x000fe2000001082d */
[----:B------:R-:W-:Y:S01]  /*107d0*/  LOP3.LUT R5, R5, 0xffff0000, RZ, 0xc0, !PT ;  /* 0xffff000005057812 */ /* 0x000fe200078ec0ff */
[----:B------:R-:W-:Y:S01]  /*107e0*/  FFMA.FTZ R49, R30, R6, R49 ;  /* 0x000000061e317223 */ /* 0x000fe20000010031 */
[----:B------:R-:W-:Y:S01]  /*107f0*/  LOP3.LUT R7, R7, 0xffff0000, RZ, 0xc0, !PT ;  /* 0xffff000007077812 */ /* 0x000fe200078ec0ff */
[----:B------:R-:W-:Y:S01]  /*10800*/  FFMA.FTZ R28, R51, R37, -R4 ;  /* 0x00000025331c7223 */ /* 0x000fe20000010804 */
[----:B------:R-:W-:Y:S01]  /*10810*/  FFMA.FTZ R39, R48, R34, R39 ;  /* 0x0000002230277223 */ /* 0x000fe20000010027 */
[----:B------:R-:W-:Y:S01]  /*10820*/  FFMA.FTZ R47, R26, R6, -R47 ;  /* 0x000000061a2f7223 */ /* 0x000fe2000001082f */
[----:B------:R-:W-:Y:S01]  /*10830*/  FMUL.FTZ R4, R29, R9 ;  /* 0x000000091d047220 */ /* 0x000fe20000410000 */
        /* <DEDUP_REMOVED lines=20> */
.L_x_589:
[----:B------:R-:W-:Y:S05]  /*10980*/  BSYNC B1 ;  /* 0x0000000000017941 */ /* 0x000fea0003800000 */
.L_x_588:
[----:B------:R-:W-:Y:S05]  /*10990*/  @P2 BRA `(.L_x_564) ;  /* 0x00000004005c2947 */ /* 0x000fea0003800000 */
[----:B------:R-:W0:Y:S01]  /*109a0*/  LDL R43, [R1+0x68] ;  /* 0x00006800012b7983 */ /* 0x000e220000100800 */
[----:B------:R-:W-:Y:S01]  /*109b0*/  LEA.HI R41, R41, R228, RZ, 0x1d ;  /* 0x000000e429297211 */ /* 0x000fe200078fe8ff */
[C---:B------:R-:W-:Y:S01]  /*109c0*/  IMAD.U32 R35, R14.reuse, 0x10000, RZ ;  /* 0x000100000e237824 */ /* 0x040fe200078e00ff */
[----:B------:R-:W-:Y:S01]  /*109d0*/  LOP3.LUT R40, R14, 0xffff0000, RZ, 0xc0, !PT ;  /* 0xffff00000e287812 */ /* 0x000fe200078ec0ff */
[C---:B------:R-:W-:Y:S01]  /*109e0*/  IMAD.U32 R33, R0.reuse, 0x10000, RZ ;  /* 0x0001000000217824 */ /* 0x040fe200078e00ff */
[----:B-12---:R-:W-:Y:S01]  /*109f0*/  SHF.R.S32.HI R6, RZ, 0x1f, R41 ;  /* 0x0000001fff067819 */ /* 0x006fe20000011429 */
[----:B------:R-:W-:Y:S01]  /*10a00*/  IMAD.SHL.U32 R4, R41, 0x8, RZ ;  /* 0x0000000829047824 */ /* 0x000fe200078e00ff */
[----:B------:R-:W-:Y:S01]  /*10a10*/  LOP3.LUT R0, R0, 0xffff0000, RZ, 0xc0, !PT ;  /* 0xffff000000007812 */ /* 0x000fe200078ec0ff */
[----:B------:R-:W-:Y:S01]  /*10a20*/  IMAD.U32 R42, R15, 0x10000, RZ ;  /* 0x000100000f2a7824 */ /* 0x000fe200078e00ff */
[----:B------:R-:W-:Y:S01]  /*10a30*/  LEA.HI R6, R6, R41, RZ, 0x3 ;  /* 0x0000002906067211 */ /* 0x000fe200078f18ff */
[----:B------:R-:W-:Y:S01]  /*10a40*/  IMAD.U32 R38, R3, 0x10000, RZ ;  /* 0x0001000003267824 */ /* 0x000fe200078e00ff */
[----:B------:R-:W-:Y:S01]  /*10a50*/  LOP3.LUT R4, R185, 0x38, R4, 0xf8, !PT ;  /* 0x00000038b9047812 */ /* 0x000fe200078ef804 */
[C---:B------:R-:W-:Y:S01]  /*10a60*/  IMAD.U32 R39, R20.reuse, 0x10000, RZ ;  /* 0x0001000014277824 */ /* 0x040fe200078e00ff */
[----:B------:R-:W-:Y:S01]  /*10a70*/  LOP3.LUT R20, R20, 0xffff0000, RZ, 0xc0, !PT ;  /* 0xffff000014147812 */ /* 0x000fe200078ec0ff */
[----:B------:R-:W-:Y:S01]  /*10a80*/  IMAD.SHL.U32 R6, R6, 0x400, RZ ;  /* 0x0000040006067824 */ /* 0x000fe200078e00ff */
[----:B------:R-:W-:Y:S01]  /*10a90*/  LOP3.LUT R4, R4, R59, RZ, 0x3c, !PT ;  /* 0x0000003b04047212 */ /* 0x000fe200078e3cff */
[C---:B------:R-:W-:Y:S01]  /*10aa0*/  IMAD.U32 R37, R12.reuse, 0x10000, RZ ;  /* 0x000100000c257824 */ /* 0x040fe200078e00ff */
[----:B------:R-:W-:-:S02]  /*10ab0*/  LOP3.LUT R12, R12, 0xffff0000, RZ, 0xc0, !PT ;  /* 0xffff00000c0c7812 */ /* 0x000fc400078ec0ff */
[----:B------:R-:W-:Y:S02]  /*10ac0*/  LOP3.LUT R6, R6, 0x7fffe000, RZ, 0xc0, !PT ;  /* 0x7fffe00006067812 */ /* 0x000fe400078ec0ff */
[----:B------:R-:W-:Y:S02]  /*10ad0*/  LOP3.LUT R15, R15, 0xffff0000, RZ, 0xc0, !PT ;  /* 0xffff00000f0f7812 */ /* 0x000fe400078ec0ff */
[----:B------:R-:W-:Y:S02]  /*10ae0*/  IADD3 R9, R4, R6, R195 ;  /* 0x0000000604097210 */ /* 0x000fe40007ffe0c3 */
[----:B------:R-:W-:-:S03]  /*10af0*/  LOP3.LUT R3, R3, 0xffff0000, RZ, 0xc0, !PT ;  /* 0xffff000003037812 */ /* 0x000fc600078ec0ff */
[----:B------:R-:W-:-:S05]  /*10b00*/  IMAD R24, R9, 0x2, R2 ;  /* 0x0000000209187824 */ /* 0x000fca00078e0202 */
[----:B------:R-:W1:Y:S02]  /*10b10*/  LDS.128 R8, [R24+0x10400] ;  /* 0x0104000018087984 */ /* 0x000e640000000c00 */
[C---:B-1----:R-:W-:Y:S01]  /*10b20*/  IMAD.U32 R29, R8.reuse, 0x10000, RZ ;  /* 0x00010000081d7824 */ /* 0x042fe200078e00ff */
[----:B------:R-:W-:Y:S01]  /*10b30*/  LOP3.LUT R8, R8, 0xffff0000, RZ, 0xc0, !PT ;  /* 0xffff000008087812 */ /* 0x000fe200078ec0ff */
[C---:B------:R-:W-:Y:S01]  /*10b40*/  IMAD.U32 R30, R9.reuse, 0x10000, RZ ;  /* 0x00010000091e7824 */ /* 0x040fe200078e00ff */
[----:B------:R-:W-:Y:S01]  /*10b50*/  LOP3.LUT R9, R9, 0xffff0000, RZ, 0xc0, !PT ;  /* 0xffff000009097812 */ /* 0x000fe200078ec0ff */
[-C--:B------:R-:W-:Y:S01]  /*10b60*/  FMUL.FTZ R34, R35, R29.reuse ;  /* 0x0000001d23227220 */ /* 0x080fe20000410000 */
[----:B------:R-:W-:Y:S01]  /*10b70*/  FMUL.FTZ R14, R33, R29 ;  /* 0x0000001d210e7220 */ /* 0x000fe20000410000 */
[-C--:B------:R-:W-:Y:S01]  /*10b80*/  FMUL.FTZ R29, R40, R8.reuse ;  /* 0x00000008281d7220 */ /* 0x080fe20000410000 */
[C---:B------:R-:W-:Y:S01]  /*10b90*/  IMAD.U32 R31, R10.reuse, 0x10000, RZ ;  /* 0x000100000a1f7824 */ /* 0x040fe200078e00ff */
[----:B------:R-:W-:Y:S01]  /*10ba0*/  LOP3.LUT R10, R10, 0xffff0000, RZ, 0xc0, !PT ;  /* 0xffff00000a0a7812 */ /* 0x000fe200078ec0ff */
[C---:B------:R-:W-:Y:S01]  /*10bb0*/  IMAD.U32 R32, R11.reuse, 0x10000, RZ ;  /* 0x000100000b207824 */ /* 0x040fe200078e00ff */
[----:B------:R-:W-:Y:S01]  /*10bc0*/  LOP3.LUT R11, R11, 0xffff0000, RZ, 0xc0, !PT ;  /* 0xffff00000b0b7812 */ /* 0x000fe200078ec0ff */
[----:B0-----:R-:W0:Y:S02]  /*10bd0*/  LDS.128 R4, [R43] ;  /* 0x000000002b047984 */ /* 0x001e240000000c00 */
[C---:B0-----:R-:W-:Y:S01]  /*10be0*/  IMAD.U32 R25, R4.reuse, 0x10000, RZ ;  /* 0x0001000004197824 */ /* 0x041fe200078e00ff */
[----:B------:R-:W-:Y:S01]  /*10bf0*/  LOP3.LUT R4, R4, 0xffff0000, RZ, 0xc0, !PT ;  /* 0xffff000004047812 */ /* 0x000fe200078ec0ff */
[C---:B------:R-:W-:Y:S01]  /*10c00*/  IMAD.U32 R26, R5.reuse, 0x10000, RZ ;  /* 0x00010000051a7824 */ /* 0x040fe200078e00ff */
[----:B------:R-:W-:Y:S01]  /*10c10*/  LOP3.LUT R5, R5, 0xffff0000, RZ, 0xc0, !PT ;  /* 0xffff000005057812 */ /* 0x000fe200078ec0ff */
[-C--:B------:R-:W-:Y:S01]  /*10c20*/  FFMA.FTZ R34, R33, R25.reuse, -R34 ;  /* 0x0000001921227223 */ /* 0x080fe20000010822 */
[----:B------:R-:W-:Y:S01]  /*10c30*/  FFMA.FTZ R14, R35, R25, R14 ;  /* 0x00000019230e7223 */ /* 0x000fe2000001000e */
[C---:B------:R-:W-:Y:S01]  /*10c40*/  FMUL.FTZ R25, R0.reuse, R8 ;  /* 0x0000000800197220 */ /* 0x040fe20000410000 */
[----:B------:R-:W-:Y:S01]  /*10c50*/  FFMA.FTZ R29, R0, R4, -R29 ;  /* 0x00000004001d7223 */ /* 0x000fe2000001081d */
[-C--:B------:R-:W-:Y:S01]  /*10c60*/  FMUL.FTZ R33, R42, R30.reuse ;  /* 0x0000001e2a217220 */ /* 0x080fe20000410000 */
[----:B------:R-:W-:Y:S01]  /*10c70*/  FMUL.FTZ R35, R38, R30 ;  /* 0x0000001e26237220 */ /* 0x000fe20000410000 */
[----:B------:R-:W-:-:S02]  /*10c80*/  IMAD.U32 R27, R6, 0x10000, RZ ;  /* 0x00010000061b7824 */ /* 0x000fc400078e00ff */
[-C--:B------:R-:W-:Y:S01]  /*10c90*/  FMUL.FTZ R0, R39, R31.reuse ;  /* 0x0000001f27007220 */ /* 0x080fe20000410000 */
[----:B------:R-:W-:Y:S01]  /*10ca0*/  FFMA.FTZ R25, R40, R4, R25 ;  /* 0x0000000428197223 */ /* 0x000fe20000010019 */
[-C--:B------:R-:W-:Y:S01]  /*10cb0*/  FFMA.FTZ R33, R38, R26.reuse, -R33 ;  /* 0x0000001a26217223 */ /* 0x080fe20000010821 */
[----:B------:R-:W-:Y:S01]  /*10cc0*/  FFMA.FTZ R35, R42, R26, R35 ;  /* 0x0000001a2a237223 */ /* 0x000fe20000010023 */
[C---:B------:R-:W-:Y:S01]  /*10cd0*/  FMUL.FTZ R4, R37.reuse, R31 ;  /* 0x0000001f25047220 */ /* 0x040fe20000410000 */
[-C--:B------:R-:W-:Y:S01]  /*10ce0*/  FFMA.FTZ R8, R37, R27.reuse, -R0 ;  /* 0x0000001b25087223 */ /* 0x080fe20000010800 */
[----:B------:R-:W-:Y:S02]  /*10cf0*/  IMAD.U32 R26, R21, 0x10000, RZ ;  /* 0x00010000151a7824 */ /* 0x000fe400078e00ff */
[-C--:B------:R-:W-:Y:S01]  /*10d00*/  FMUL.FTZ R31, R20, R10.reuse ;  /* 0x0000000a141f7220 */ /* 0x080fe20000410000 */
[----:B------:R-:W-:Y:S02]  /*10d10*/  IMAD.U32 R0, R13, 0x10000, RZ ;  /* 0x000100000d007824 */ /* 0x000fe400078e00ff */
[----:B------:R-:W-:Y:S01]  /*10d20*/  FMUL.FTZ R37, R12, R10 ;  /* 0x0000000a0c257220 */ /* 0x000fe20000410000 */
[----:B------:R-:W-:Y:S01]  /*10d30*/  LOP3.LUT R6, R6, 0xffff0000, RZ, 0xc0, !PT ;  /* 0xffff000006067812 */ /* 0x000fe200078ec0ff */
[----:B------:R-:W-:Y:S01]  /*10d40*/  FFMA.FTZ R10, R39, R27, R4 ;  /* 0x0000001b270a7223 */ /* 0x000fe20000010004 */
[----:B------:R-:W-:-:S02]  /*10d50*/  IMAD.U32 R28, R7, 0x10000, RZ ;  /* 0x00010000071c7824 */ /* 0x000fc400078e00ff */
[-C--:B------:R-:W-:Y:S01]  /*10d60*/  FMUL.FTZ R27, R26, R32.reuse ;  /* 0x000000201a1b7220 */ /* 0x080fe20000410000 */
[----:B------:R-:W-:Y:S01]  /*10d70*/  LOP3.LUT R21, R21, 0xffff0000, RZ, 0xc0, !PT ;  /* 0xffff000015157812 */ /* 0x000fe200078ec0ff */
[----:B------:R-:W-:Y:S01]  /*10d80*/  FMUL.FTZ R39, R0, R32 ;  /* 0x0000002000277220 */ /* 0x000fe20000410000 */
[----:B------:R-:W-:Y:S01]  /*10d90*/  LOP3.LUT R13, R13, 0xffff0000, RZ, 0xc0, !PT ;  /* 0xffff00000d0d7812 */ /* 0x000fe200078ec0ff */
[-C--:B------:R-:W-:Y:S01]  /*10da0*/  FFMA.FTZ R31, R12, R6.reuse, -R31 ;  /* 0x000000060c1f7223 */ /* 0x080fe2000001081f */
[----:B------:R-:W-:Y:S01]  /*10db0*/  LOP3.LUT R7, R7, 0xffff0000, RZ, 0xc0, !PT ;  /* 0xffff000007077812 */ /* 0x000fe200078ec0ff */
[----:B------:R-:W-:Y:S01]  /*10dc0*/  FFMA.FTZ R37, R20, R6, R37 ;  /* 0x0000000614257223 */ /* 0x000fe20000010025 */
[-C--:B------:R-:W-:Y:S01]  /*10dd0*/  FFMA.FTZ R27, R0, R28.reuse, -R27 ;  /* 0x0000001c001b7223 */ /* 0x080fe2000001081b */
        /* <DEDUP_REMOVED lines=19> */
.L_x_564:
[----:B------:R-:W-:Y:S05]  /*10f10*/  BSYNC B0 ;  /* 0x0000000000007941 */ /* 0x000fea0003800000 */
.L_x_545:
[----:B------:R-:W-:Y:S01]  /*10f20*/  @!PT LDS RZ, [RZ] ;  /* 0x00000000fffff984 */ /* 0x000fe20000000800 */
[----:B------:R-:W-:Y:S01]  /*10f30*/  @!PT LDS RZ, [RZ] ;  /* 0x00000000fffff984 */ /* 0x000fe20000000800 */
[----:B------:R-:W-:Y:S01]  /*10f40*/  @!PT LDS RZ, [RZ] ;  /* 0x00000000fffff984 */ /* 0x000fe20000000800 */
[----:B------:R-:W-:Y:S01]  /*10f50*/  @!PT LDS RZ, [RZ] ;  /* 0x00000000fffff984 */ /* 0x000fe20000000800 */
[----:B------:R5:W-:Y:S06]  /*10f60*/  MEMBAR.ALL.CTA ;  /* 0x0000000000007992 */ /* 0x000bec0000008000 */
[----:B-----5:R-:W5:Y:S01]  /*10f70*/  FENCE.VIEW.ASYNC.S ;  /* 0x00000000000073c6 */ /* 0x020f620000000000 */
[----:B------:R-:W-:Y:S05]  /*10f80*/  WARPSYNC.ALL ;  /* 0x0000000000007948 */ /* 0x000fea0003800000 */
[----:B-----5:R-:W-:Y:S06]  /*10f90*/  BAR.SYNC.DEFER_BLOCKING 0xd, 0x100 ;  /* 0x0344000000007b1d */ /* 0x020fec0000010000 */
.L_x_543:
[----:B------:R-:W-:-:S05]  /*10fa0*/  IMAD.U32 R0, RZ, RZ, UR58 ;  /* 0x0000003aff007e24 */ /* 0x000fca000f8e00ff */
[----:B------:R-:W-:-:S13]  /*10fb0*/  ISETP.NE.AND P0, PT, R0, 0x3, PT ;  /* 0x000000030000780c */ /* 0x000fda0003f05270 */
[----:B------:R-:W-:Y:S05]  /*10fc0*/  @!P0 BRA `(.L_x_590) ;  /* 0x0000000000048947 */ /* 0x000fea0003800000 */
[----:B------:R-:W-:Y:S01]  /*10fd0*/  BPT.TRAP 0x1 ;  /* 0x000000040000795c */ /* 0x000fe20000300000 */
.L_x_590:
[----:B0123--:R-:W-:Y:S01]  /*10fe0*/  IMAD R10, R194, 0x8, R2 ;  /* 0x00000008c20a7824 */ /* 0x00ffe200078e0202 */
[----:B------:R-:W-:-:S04]  /*10ff0*/  SHF.L.U32 R3, R196, 0x1f, RZ ;  /* 0x0000001fc4037819 */ /* 0x000fc800000006ff */
[----:B------:R0:W1:Y:S01]  /*11000*/  SYNCS.PHASECHK.TRANS64.TRYWAIT P2, [R10+URZ+0x34830], R3 ;  /* 0x034830030a0075a7 */ /* 0x000062000804017f */
[----:B------:R-:W-:Y:S05]  /*11010*/  @!P0 BRA `(.L_x_591) ;  /* 0x0000000000048947 */ /* 0x000fea0003800000 */
[----:B------:R-:W-:Y:S01]  /*11020*/  BPT.TRAP 0x1 ;  /* 0x000000040000795c */ /* 0x000fe20000300000 */
.L_x_591:
[----:B------:R-:W2:Y:S01]  /*11030*/  S2R R0, SR_TID.X ;  /* 0x0000000000007919 */ /* 0x000ea20000002100 */
[----:B------:R-:W-:Y:S01]  /*11040*/  IMAD.MOV.U32 R151, RZ, RZ, RZ ;  /* 0x000000ffff977224 */ /* 0x000fe200078e00ff */
[----:B--2---:R-:W-:-:S04]  /*11050*/  LOP3.LUT R0, R0, 0x7f, RZ, 0xc0, !PT ;  /* 0x0000007f00007812 */ /* 0x004fc800078ec0ff */
[----:B------:R-:W-:Y:S01]  /*11060*/  ISETP.NE.AND P1, PT, R0, RZ, PT ;  /* 0x000000ff0000720c */ /* 0x000fe20003f25270 */
[----:B-1----:R-:W-:-:S12]  /*11070*/  @P2 BRA `(.L_x_592) ;  /* 0x0000000000082947 */ /* 0x002fd80003800000 */
[----:B------:R-:W1:Y:S02]  /*11080*/  SYNCS.PHASECHK.TRANS64.TRYWAIT P2, [R10+URZ+0x34830], R3 ;  /* 0x034830030a0075a7 */ /* 0x000e64000804017f */
[----:B-1----:R-:W-:Y:S05]  /*11090*/  @!P2 BRA `(.L_x_593) ;  /* 0x00000110000ca947 */ /* 0x002fea0003800000 */
.L_x_592:
[----:B------:R-:W-:Y:S05]  /*110a0*/  WARPSYNC.ALL ;  /* 0x0000000000007948 */ /* 0x000fea0003800000 */
[----:B------:R-:W-:Y:S01]  /*110b0*/  VIADD R0, R2, 0x1c400 ;  /* 0x0001c40002007836 */ /* 0x000fe20000000000 */
[----:B------:R-:W-:Y:S01]  /*110c0*/  R2UR UR4, R36 ;  /* 0x00000000240472ca */ /* 0x000fe200000e0000 */
[----:B----4-:R-:W-:Y:S01]  /*110d0*/  IMAD.MOV.U32 R5, RZ, RZ, 0x40000040 ;  /* 0x40000040ff057424 */ /* 0x010fe200078e00ff */
[----:B------:R-:W-:Y:S01]  /*110e0*/  WARPGROUP.ARRIVE ;  /* 0x00000000000079c5 */ /* 0x000fe20000000000 */
[----:B------:R-:W-:Y:S01]  /*110f0*/  UMOV UR9, 0x40000040 ;  /* 0x4000004000097882 */ /* 0x000fe20000000000 */
[----:B------:R-:W-:Y:S01]  /*11100*/  SHF.R.U32.HI R0, RZ, 0x4, R0 ;  /* 0x00000004ff007819 */ /* 0x000fe20000011600 */
[----:B------:R-:W-:Y:S01]  /*11110*/  IMAD.MOV.U32 R9, RZ, RZ, 0x40000040 ;  /* 0x40000040ff097424 */ /* 0x000fe200078e00ff */
[----:B------:R-:W-:Y:S01]  /*11120*/  R2UR UR11, R5 ;  /* 0x00000000050b72ca */ /* 0x000fe200000e0000 */
[----:B------:R-:W-:Y:S01]  /*11130*/  IMAD.U32 R21, RZ, RZ, UR9 ;  /* 0x00000009ff157e24 */ /* 0x000fe2000f8e00ff */
[----:B------:R-:W-:Y:S01]  /*11140*/  LOP3.LUT R0, R0, 0x3fff, RZ, 0xc0, !PT ;  /* 0x00003fff00007812 */ /* 0x000fe200078ec0ff */
[----:B------:R-:W-:Y:S01]  /*11150*/  UMOV UR41, 0x40000040 ;  /* 0x4000004000297882 */ /* 0x000fe20000000000 */
[----:B------:R-:W-:Y:S01]  /*11160*/  UMOV UR45, 0x40000040 ;  /* 0x40000040002d7882 */ /* 0x000fe20000000000 */
[----:B------:R-:W-:Y:S01]  /*11170*/  UMOV UR49, 0x40000040 ;  /* 0x4000004000317882 */ /* 0x000fe20000000000 */
[----:B------:R-:W-:Y:S01]  /*11180*/  LOP3.LUT R6, R0, 0x10000, RZ, 0xfc, !PT ;  /* 0x0001000000067812 */ /* 0x000fe200078efcff */
[----:B------:R-:W-:Y:S01]  /*11190*/  ULOP3.LUT UR4, UR4, 0x10000, URZ, 0xfc, !UPT ;  /* 0x0001000004047892 */ /* 0x000fe2000f8efc3f */
[----:B------:R-:W-:Y:S01]  /*111a0*/  IMAD.MOV.U32 R5, RZ, RZ, 0x40000040 ;  /* 0x40000040ff057424 */ /* 0x000fe200078e00ff */
[----:B------:R-:W-:Y:S01]  /*111b0*/  UMOV UR53, 0x40000040 ;  /* 0x4000004000357882 */ /* 0x000fe20000000000 */
[----:B------:R-:W-:Y:S01]  /*111c0*/  P2R R14, PR, RZ, 0x2 ;  /* 0x00000002ff0e7803 */ /* 0x000fe20000000000 */
[----:B------:R-:W-:Y:S01]  /*111d0*/  IMAD R4, R194, 0xc00, R6 ;  /* 0x00000c00c2047824 */ /* 0x000fe200078e0206 */
[----:B------:R-:W-:Y:S01]  /*111e0*/  UIADD3 UR5, UR4, 0x2, URZ ;  /* 0x0000000204057890 */ /* 0x000fe2000fffe03f */
[----:B------:R-:W-:Y:S01]  /*111f0*/  R2UR UR55, R5 ;  /* 0x00000000053772ca */ /* 0x000fe200000e0000 */
[----:B------:R-:W-:Y:S01]  /*11200*/  UMOV UR8, UR4 ;  /* 0x0000000400087c82 */ /* 0x000fe20008000000 */
[C---:B------:R-:W-:Y:S01]  /*11210*/  VIADD R8, R4.reuse, 0x2 ;  /* 0x0000000204087836 */ /* 0x040fe20000000000 */
[----:B------:R-:W-:Y:S01]  /*11220*/  R2UR UR10, R4 ;  /* 0x00000000040a72ca */ /* 0x000fe200000e0000 */
[----:B------:R-:W-:Y:S01]  /*11230*/  IMAD.U32 R20, RZ, RZ, UR8 ;  /* 0x00000008ff147e24 */ /* 0x000fe2000f8e00ff */
[----:B------:R-:W-:Y:S01]  /*11240*/  UIADD3 UR40, UR4, 0x800, URZ ;  /* 0x0000080004287890 */ /* 0x000fe2000fffe03f */
[----:B------:R-:W-:Y:S01]  /*11250*/  P2R R12, PR, RZ, 0x1 ;  /* 0x00000001ff0c7803 */ /* 0x000fe20000000000 */
[----:B------:R-:W-:Y:S01]  /*11260*/  UIADD3 UR44, UR4, 0x802, URZ ;  /* 0x00000802042c7890 */ /* 0x000fe2000fffe03f */
[----:B------:R-:W-:Y:S01]  /*11270*/  BSSY B0, `(.L_x_594) ;  /* 0x00004c1000007945 */ /* 0x000fe20003800000 */
[----:B------:R2:W-:Y:S01]  /*11280*/  STL.64 [R1+0x40], R20 ;  /* 0x0000401401007387 */ /* 0x0005e20000100a00 */
[----:B------:R-:W-:Y:S01]  /*11290*/  UIADD3 UR48, UR4, 0x804, URZ ;  /* 0x0000080404307890 */ /* 0x000fe2000fffe03f */
[--C-:B------:R-:W-:Y:S01]  /*112a0*/  IMAD.MOV.U32 R150, RZ, RZ, R151.reuse ;  /* 0x000000ffff967224 */ /* 0x100fe200078e0097 */
[----:B------:R-:W-:Y:S01]  /*112b0*/  UIADD3 UR52, UR4, 0x806, URZ ;  /* 0x0000080604347890 */ /* 0x000fe2000fffe03f */
[--C-:B------:R-:W-:Y:S01]  /*112c0*/  IMAD.MOV.U32 R148, RZ, RZ, R151.reuse ;  /* 0x000000ffff947224 */ /* 0x100fe200078e0097 */
[----:B------:R-:W-:Y:S01]  /*112d0*/  ULDC UR60, c[0x0][0x988] ;  /* 0x00026200003c7ab9 */ /* 0x000fe20000000800 */
[----:B------:R-:W-:Y:S01]  /*112e0*/  IMAD.MOV.U32 R147, RZ, RZ, R151 ;  /* 0x000000ffff937224 */ /* 0x000fe200078e0097 */
[----:B------:R-:W-:Y:S01]  /*112f0*/  HGMMA.64x128x16.F32.BF16 R24, gdesc[UR8], RZ, !UPT, gsb0 ;  /* 0x01e00000081879f0 */ /* 0x000fe2000c0018ff */
[----:B------:R-:W-:Y:S01]  /*11300*/  R2UR UR10, R8 ;  /* 0x00000000080a72ca */ /* 0x000fe200000e0000 */
[----:B------:R-:W-:Y:S01]  /*11310*/  UMOV UR8, UR5 ;  /* 0x0000000500087c82 */ /* 0x000fe20008000000 */
[----:B------:R-:W-:Y:S01]  /*11320*/  R2UR UR11, R9 ;  /* 0x00000000090b72ca */ /* 0x000fe200000e0000 */
[----:B------:R-:W-:Y:S01]  /*11330*/  UMOV UR9, 0x40000040 ;  /* 0x4000004000097882 */ /* 0x000fe20000000000 */
[----:B------:R-:W-:Y:S01]  /*11340*/  VIADD R8, R4, 0x4 ;  /* 0x0000000404087836 */ /* 0x000fe20000000000 */
[----:B------:R-:W-:Y:S01]  /*11350*/  UIADD3 UR5, UR4, 0x4, URZ ;  /* 0x0000000404057890 */ /* 0x000fe2000fffe03f */
[----:B------:R-:W-:-:S02]  /*11360*/  IMAD.MOV.U32 R9, RZ, RZ, 0x40000040 ;  /* 0x40000040ff097424 */ /* 0x000fc400078e00ff */
[----:B--2---:R-:W-:Y:S02]  /*11370*/  IMAD.U32 R20, RZ, RZ, UR8 ;  /* 0x00000008ff147e24 */ /* 0x004fe4000f8e00ff */
[----:B------:R-:W-:Y:S02]  /*11380*/  IMAD.U32 R21, RZ, RZ, UR9 ;  /* 0x00000009ff157e24 */ /* 0x000fe4000f8e00ff */
[--C-:B------:R-:W-:Y:S02]  /*11390*/  IMAD.MOV.U32 R146, RZ, RZ, R151.reuse ;  /* 0x000000ffff927224 */ /* 0x100fe400078e0097 */
[--C-:B------:R-:W-:Y:S01]  /*113a0*/  IMAD.MOV.U32 R145, RZ, RZ, R151.reuse ;  /* 0x000000ffff917224 */ /* 0x100fe200078e0097 */
[----:B------:R2:W-:Y:S01]  /*113b0*/  STL.64 [R1+0x38], R20 ;  /* 0x0000381401007387 */ /* 0x0005e20000100a00 */
[--C-:B------:R-:W-:Y:S02]  /*113c0*/  IMAD.MOV.U32 R144, RZ, RZ, R151.reuse ;  /* 0x000000ffff907224 */ /* 0x100fe400078e0097 */
[----:B-----5:R-:W-:-:S02]  /*113d0*/  IMAD.MOV.U32 R143, RZ, RZ, R151 ;  /* 0x000000ffff8f7224 */ /* 0x020fc400078e0097 */
        /* <DEDUP_REMOVED lines=29> */
[----:B------:R-:W-:Y:S01]  /*115b0*/  IMAD.MOV.U32 R88, RZ, RZ, R151 ;  /* 0x000000ffff587224 */ /* 0x000fe200078e0097 */
[----:B------:R-:W-:-:S02]  /*115c0*/  WARPGROUP.DEPBAR.LE gsb0, 0x0 ;  /* 0x00008000000079c5 */ /* 0x000fc40000010000 */
[----:B------:R-:W-:-:S06]  /*115d0*/  WARPGROUP.ARRIVE ;  /* 0x00000000000079c5 */ /* 0x000fcc0000000000 */
[----:B------:R-:W-:Y:S01]  /*115e0*/  HGMMA.64x128x16.F32.BF16 R24, gdesc[UR8], R24, gsb0 ;  /* 0x01e00000081879f0 */ /* 0x000fe20008001818 */
[----:B------:R-:W-:Y:S01]  /*115f0*/  R2UR UR10, R8 ;  /* 0x00000000080a72ca */ /* 0x000fe200000e0000 */
[----:B------:R-:W-:Y:S01]  /*11600*/  UMOV UR8, UR5 ;  /* 0x0000000500087c82 */ /* 0x000fe20008000000 */
[----:B------:R-:W-:Y:S01]  /*11610*/  R2UR UR11, R9 ;  /* 0x00000000090b72ca */ /* 0x000fe200000e0000 */
[----:B------:R-:W-:Y:S01]  /*11620*/  UMOV UR9, 0x40000040 ;  /* 0x4000004000097882 */ /* 0x000fe20000000000 */
[----:B------:R-:W-:Y:S01]  /*11630*/  VIADD R8, R4, 0x6 ;  /* 0x0000000604087836 */ /* 0x000fe20000000000 */
[----:B------:R-:W-:Y:S01]  /*11640*/  UIADD3 UR5, UR4, 0x6, URZ ;  /* 0x0000000604057890 */ /* 0x000fe2000fffe03f */
[----:B------:R-:W-:Y:S02]  /*11650*/  IMAD.MOV.U32 R9, RZ, RZ, 0x40000040 ;  /* 0x40000040ff097424 */ /* 0x000fe400078e00ff */
[----:B--2---:R-:W-:Y:S02]  /*11660*/  IMAD.U32 R20, RZ, RZ, UR8 ;  /* 0x00000008ff147e24 */ /* 0x004fe4000f8e00ff */
[----:B------:R-:W-:-:S05]  /*11670*/  IMAD.U32 R21, RZ, RZ, UR9 ;  /* 0x00000009ff157e24 */ /* 0x000fca000f8e00ff */
[----:B------:R2:W-:Y:S01]  /*11680*/  STL.64 [R1+0x30], R20 ;  /* 0x0000301401007387 */ /* 0x0005e20000100a00 */
[----:B------:R-:W-:Y:S02]  /*11690*/  WARPGROUP.DEPBAR.LE gsb0, 0x0 ;  /* 0x00008000000079c5 */ /* 0x000fe40000010000 */
        /* <DEDUP_REMOVED lines=48> */
[----:B--2---:R-:W-:Y:S01]  /*119a0*/  IMAD.U32 R20, RZ, RZ, UR8 ;  /* 0x00000008ff147e24 */ /* 0x004fe2000f8e00ff */
[----:B------:R-:W-:Y:S01]  /*119b0*/  ULDC UR4, c[0x0][0x988] ;  /* 0x0002620000047ab9 */ /* 0x000fe20000000800 */
        /* <DEDUP_REMOVED lines=9> */
[----:B------:R-:W-:Y:S02]  /*11a50*/  VIADD R8, R4, 0x800 ;  /* 0x0000080004087836 */ /* 0x000fe40000000000 */
[----:B------:R-:W-:Y:S02]  /*11a60*/  IMAD.MOV.U32 R9, RZ, RZ, 0x40000040 ;  /* 0x40000040ff097424 */ /* 0x000fe400078e00ff */
[----:B--2---:R-:W-:Y:S01]  /*11a70*/  IMAD.U32 R20, RZ, RZ, UR8 ;  /* 0x00000008ff147e24 */ /* 0x004fe2000f8e00ff */
[----:B------:R-:W-:Y:S01]  /*11a80*/  R2UR UR42, R8 ;  /* 0x00000000082a72ca */ /* 0x000fe200000e0000 */
[----:B------:R-:W-:Y:S01]  /*11a90*/  VIADD R8, R4, 0x802 ;  /* 0x0000080204087836 */ /* 0x000fe20000000000 */
[----:B------:R-:W-:Y:S01]  /*11aa0*/  R2UR UR43, R9 ;  /* 0x00000000092b72ca */ /* 0x000fe200000e0000 */
[----:B------:R-:W-:-:S02]  /*11ab0*/  IMAD.MOV.U32 R9, RZ, RZ, 0x40000040 ;  /* 0x40000040ff097424 */ /* 0x000fc400078e00ff */
[----:B------:R-:W-:Y:S01]  /*11ac0*/  IMAD.U32 R21, RZ, RZ, UR9 ;  /* 0x00000009ff157e24 */ /* 0x000fe2000f8e00ff */
[----:B------:R-:W-:Y:S01]  /*11ad0*/  R2UR UR46, R8 ;  /* 0x00000000082e72ca */ /* 0x000fe200000e0000 */
[C---:B------:R-:W-:Y:S01]  /*11ae0*/  VIADD R8, R4.reuse, 0x804 ;  /* 0x0000080404087836 */ /* 0x040fe20000000000 */
[----:B------:R-:W-:Y:S01]  /*11af0*/  R2UR UR47, R9 ;  /* 0x00000000092f72ca */ /* 0x000fe200000e0000 */
[----:B------:R-:W-:Y:S01]  /*11b00*/  IMAD.MOV.U32 R9, RZ, RZ, 0x40000040 ;  /* 0x40000040ff097424 */ /* 0x000fe200078e00ff */
[----:B------:R2:W-:Y:S01]  /*11b10*/  STL.64 [R1], R20 ;  /* 0x0000001401007387 */ /* 0x0005e20000100a00 */
[----:B------:R-:W-:Y:S01]  /*11b20*/  VIADD R4, R4, 0x806 ;  /* 0x0000080604047836 */ /* 0x000fe20000000000 */
[----:B------:R-:W-:Y:S02]  /*11b30*/  R2UR UR50, R8 ;  /* 0x00000000083272ca */ /* 0x000fe400000e0000 */
[----:B------:R-:W-:Y:S02]  /*11b40*/  R2UR UR51, R9 ;  /* 0x00000000093372ca */ /* 0x000fe400000e0000 */
[----:B------:R-:W-:-:S02]  /*11b50*/  R2UR UR54, R4 ;  /* 0x00000000043672ca */ /* 0x000fc400000e0000 */
[----:B------:R-:W-:-:S05]  /*11b60*/  IADD3 R4, R152, 0x80, -R209 ;  /* 0x0000008098047810 */ /* 0x000fca0007ffe8d1 */
[----:B------:R-:W-:-:S05]  /*11b70*/  IMAD R4, R149, -0x80, R4 ;  /* 0xffffff8095047824 */ /* 0x000fca00078e0204 */
[C---:B------:R-:W-:Y:S02]  /*11b80*/  ISETP.GT.AND P4, PT, R4.reuse, RZ, PT ;  /* 0x000000ff0400720c */ /* 0x040fe40003f84270 */
[C---:B------:R-:W-:Y:S02]  /*11b90*/  ISETP.GT.AND P3, PT, R4.reuse, 0x1, PT ;  /* 0x000000010400780c */ /* 0x040fe40003f64270 */
[C---:B------:R-:W-:Y:S02]  /*11ba0*/  ISETP.GT.AND P2, PT, R4.reuse, 0x8, PT ;  /* 0x000000080400780c */ /* 0x040fe40003f44270 */
[C---:B------:R-:W-:Y:S02]  /*11bb0*/  ISETP.GT.AND P6, PT, R4.reuse, 0x9, PT ;  /* 0x000000090400780c */ /* 0x040fe40003fc4270 */
[C---:B------:R-:W-:Y:S02]  /*11bc0*/  ISETP.GT.AND P5, PT, R4.reuse, 0x10, PT ;  /* 0x000000100400780c */ /* 0x040fe40003fa4270 */
[----:B------:R-:W-:-:S02]  /*11bd0*/  ISETP.GT.AND P1, PT, R4, 0x59, PT ;  /* 0x000000590400780c */ /* 0x000fc40003f24270 */
[----:B------:R-:W-:Y:S01]  /*11be0*/  ISETP.GT.AND P0, PT, R4, 0x60, PT ;  /* 0x000000600400780c */ /* 0x000fe20003f04270 */
        /* <DEDUP_REMOVED lines=54> */
[----:B--2---:R-:W-:Y:S02]  /*11f50*/  FSEL R21, R42, -INF , P6 ;  /* 0xff8000002a157808 */ /* 0x004fe40003000000 */
        /* <DEDUP_REMOVED lines=76> */
[----:B01----:R-:W0:Y:S01]  /*12420*/  SHFL.BFLY PT, R3, R8, 0x2, 0x1f ;  /* 0x0c401f0008037f89 */ /* 0x003e2200000e0000 */
        /* <DEDUP_REMOVED lines=8> */
[----:B------:R-:W-:Y:S02]  /*124b0*/  ISETP.NE.AND P0, PT, R12, RZ, PT ;  /* 0x000000ff0c00720c */ /* 0x000fe40003f05270 */
[----:B------:R-:W-:Y:S02]  /*124c0*/  ISETP.NE.AND P1, PT, R14, RZ, PT ;  /* 0x000000ff0e00720c */ /* 0x000fe40003f25270 */
[----:B0-----:R-:W-:-:S02]  /*124d0*/  FMNMX.FTZ R20, R8, R3, !PT ;  /* 0x0000000308147209 */ /* 0x001fc40007810000 */
[----:B------:R-:W-:-:S03]  /*124e0*/  FMNMX.FTZ R8, R5, R27, !PT ;  /* 0x0000001b05087209 */ /* 0x000fc60007810000 */
        /* <DEDUP_REMOVED lines=71> */
[----:B------:R-:W-:Y:S01]  /*12960*/  FFMA.FTZ R85, R85, R0, -R4 ;  /* 0x0000000055557223 */ /* 0x000fe20000010804 */
[--C-:B------:R-:W-:Y:S01]  /*12970*/  IMAD.MOV.U32 R137, RZ, RZ, R151.reuse ;  /* 0x000000ffff897224 */ /* 0x100fe200078e0097 */
[----:B------:R-:W-:Y:S01]  /*12980*/  FMNMX.FTZ R8, R69, R8, !PT ;  /* 0x0000000845087209 */ /* 0x000fe20007810000 */
[----:B------:R-:W-:-:S02]  /*12990*/  IMAD.MOV.U32 R135, RZ, RZ, R151 ;  /* 0x000000ffff877224 */ /* 0x000fc400078e0097 */
[--C-:B------:R-:W-:Y:S01]  /*129a0*/  IMAD.MOV.U32 R133, RZ, RZ, R151.reuse ;  /* 0x000000ffff857224 */ /* 0x100fe200078e0097 */
[----:B------:R-:W-:Y:S01]  /*129b0*/  FMNMX.FTZ R8, R89, R8, !PT ;  /* 0x0000000859087209 */ /* 0x000fe20007810000 */
[----:B------:R-:W4:Y:S01]  /*129c0*/  MUFU.EX2 R15, R15 ;  /* 0x0000000f000f7308 */ /* 0x000f220000000800 */
[--C-:B------:R-:W-:Y:S02]  /*129d0*/  IMAD.MOV.U32 R131, RZ, RZ, R151.reuse ;  /* 0x000000ffff837224 */ /* 0x100fe400078e0097 */
[----:B------:R-:W-:Y:S01]  /*129e0*/  FMNMX.FTZ R8, R91, R8, !PT ;  /* 0x000000085b087209 */ /* 0x000fe20007810000 */
[--C-:B------:R-:W-:Y:S02]  /*129f0*/  IMAD.MOV.U32 R129, RZ, RZ, R151.reuse ;  /* 0x000000ffff817224 */ /* 0x100fe400078e0097 */
[--C-:B------:R-:W-:Y:S01]  /*12a00*/  IMAD.MOV.U32 R127, RZ, RZ, R151.reuse ;  /* 0x000000ffff7f7224 */ /* 0x100fe200078e0097 */
[----:B------:R-:W-:Y:S01]  /*12a10*/  FMNMX.FTZ R8, R93, R8, !PT ;  /* 0x000000085d087209 */ /* 0x000fe20007810000 */
[----:B------:R-:W4:Y:S01]  /*12a20*/  MUFU.EX2 R178, R178 ;  /* 0x000000b200b27308 */ /* 0x000f220000000800 */
[----:B------:R-:W-:-:S02]  /*12a30*/  IMAD.MOV.U32 R125, RZ, RZ, R151 ;  /* 0x000000ffff7d7224 */ /* 0x000fc400078e0097 */
[----:B------:R-:W-:Y:S01]  /*12a40*/  FMNMX.FTZ R8, R95, R8, !PT ;  /* 0x000000085f087209 */ /* 0x000fe20007810000 */
[--C-:B------:R-:W-:Y:S02]  /*12a50*/  IMAD.MOV.U32 R123, RZ, RZ, R151.reuse ;  /* 0x000000ffff7b7224 */ /* 0x100fe400078e0097 */
[--C-:B------:R-:W-:Y:S01]  /*12a60*/  IMAD.MOV.U32 R121, RZ, RZ, R151.reuse ;  /* 0x000000ffff797224 */ /* 0x100fe200078e0097 */
[----:B------:R-:W-:Y:S01]  /*12a70*/  FMNMX.FTZ R8, R99, R8, !PT ;  /* 0x0000000863087209 */ /* 0x000fe20007810000 */
[----:B------:R-:W4:Y:S01]  /*12a80*/  MUFU.EX2 R33, R33 ;  /* 0x0000002100217308 */ /* 0x000f220000000800 */
[--C-:B------:R-:W-:Y:S02]  /*12a90*/  IMAD.MOV.U32 R119, RZ, RZ, R151.reuse ;  /* 0x000000ffff777224 */ /* 0x100fe400078e0097 */
[--C-:B------:R-:W-:Y:S01]  /*12aa0*/  IMAD.MOV.U32 R117, RZ, RZ, R151.reuse ;  /* 0x000000ffff757224 */ /* 0x100fe200078e0097 */
[----:B------:R-:W0:Y:S01]  /*12ab0*/  SHFL.BFLY PT, R7, R8, 0x2, 0x1f ;  /* 0x0c401f0008077f89 */ /* 0x000e2200000e0000 */
[----:B------:R-:W-:-:S02]  /*12ac0*/  IMAD.MOV.U32 R113, RZ, RZ, R151 ;  /* 0x000000ffff717224 */ /* 0x000fc400078e0097 */
[--C-:B------:R-:W-:Y:S01]  /*12ad0*/  IMAD.MOV.U32 R111, RZ, RZ, R151.reuse ;  /* 0x000000ffff6f7224 */ /* 0x100fe200078e0097 */
[----:B------:R-:W-:Y:S01]  /*12ae0*/  MUFU.EX2 R172, R172 ;  /* 0x000000ac00ac7308 */ /* 0x000fe20000000800 */
[----:B------:R-:W-:-:S07]  /*12af0*/  IMAD.MOV.U32 R109, RZ, RZ, R151 ;  /* 0x000000ffff6d7224 */ /* 0x000fce00078e0097 */
        /* <DEDUP_REMOVED lines=16> */
[----:B------:R-:W-:Y:S01]  /*12c00*/  FADD.FTZ R5, R180, R25 ;  /* 0x00000019b4057221 */ /* 0x000fe20000010000 */
[-CC-:B------:R-:W-:Y:S01]  /*12c10*/  FFMA.FTZ R8, R31, R0.reuse, -R26.reuse ;  /* 0x000000001f087223 */ /* 0x180fe2000001081a */
[-CC-:B------:R-:W-:Y:S01]  /*12c20*/  FFMA.FTZ R177, R11, R0.reuse, -R26.reuse ;  /* 0x000000000bb17223 */ /* 0x180fe2000001081a */
[----:B------:R-:W-:Y:S01]  /*12c30*/  MUFU.EX2 R181, R181 ;  /* 0x000000b500b57308 */ /* 0x000fe20000000800 */
[----:B-1----:R-:W-:Y:S01]  /*12c40*/  FADD.FTZ R32, R182, R5 ;  /* 0x00000005b6207221 */ /* 0x002fe20000010000 */
[-CC-:B------:R-:W-:Y:S01]  /*12c50*/  FFMA.FTZ R12, R35, R0.reuse, -R26.reuse ;  /* 0x00000000230c7223 */ /* 0x180fe2000001081a */
[-CC-:B------:R-:W-:Y:S01]  /*12c60*/  FFMA.FTZ R179, R13, R0.reuse, -R26.reuse ;  /* 0x000000000db37223 */ /* 0x180fe2000001081a */
[-C--:B------:R-:W-:Y:S01]  /*12c70*/  FFMA.FTZ R14, R39, R0.reuse, -R26 ;  /* 0x00000000270e7223 */ /* 0x080fe2000001081a */
[----:B--2---:R-:W-:Y:S01]  /*12c80*/  FADD.FTZ R5, R29, R32 ;  /* 0x000000201d057221 */ /* 0x004fe20000010000 */
[-CC-:B------:R-:W-:Y:S01]  /*12c90*/  FFMA.FTZ R173, R21, R0.reuse, -R26.reuse ;  /* 0x0000000015ad7223 */ /* 0x180fe2000001081a */
[-CC-:B------:R-:W-:Y:S01]  /*12ca0*/  FFMA.FTZ R20, R43, R0.reuse, -R26.reuse ;  /* 0x000000002b147223 */ /* 0x180fe2000001081a */
[----:B------:R-:W0:Y:S01]  /*12cb0*/  MUFU.EX2 R4, R4 ;  /* 0x0000000400047308 */ /* 0x000e220000000800 */
[----:B---3--:R-:W-:Y:S01]  /*12cc0*/  FADD.FTZ R34, R176, R5 ;  /* 0x00000005b0227221 */ /* 0x008fe20000010000 */
[-CC-:B------:R-:W-:Y:S01]  /*12cd0*/  FFMA.FTZ R175, R37, R0.reuse, -R26.reuse ;  /* 0x0000000025af7223 */ /* 0x180fe2000001081a */
[-CC-:B------:R-:W-:Y:S01]  /*12ce0*/  FFMA.FTZ R24, R47, R0.reuse, -R26.reuse ;  /* 0x000000002f187223 */ /* 0x180fe2000001081a */
[-C--:B------:R-:W-:Y:S01]  /*12cf0*/  FFMA.FTZ R169, R41, R0.reuse, -R26 ;  /* 0x0000000029a97223 */ /* 0x080fe2000001081a */
[----:B----4-:R-:W-:Y:S01]  /*12d00*/  FADD.FTZ R5, R15, R34 ;  /* 0x000000220f057221 */ /* 0x010fe20000010000 */
        /* <DEDUP_REMOVED lines=23> */
[-CC-:B------:R-:W-:Y:S01]  /*12e80*/  FFMA.FTZ R89, R89, R0.reuse, -R26.reuse ;  /* 0x0000000059597223 */ /* 0x180fe2000001081a */
[-CC-:B------:R-:W-:Y:S01]  /*12e90*/  FFMA.FTZ R91, R91, R0.reuse, -R26.reuse ;  /* 0x000000005b5b7223 */ /* 0x180fe2000001081a */
[-CC-:B------:R-:W-:Y:S01]  /*12ea0*/  FFMA.FTZ R93, R93, R0.reuse, -R26.reuse ;  /* 0x000000005d5d7223 */ /* 0x180fe2000001081a */
[----:B------:R-:W1:Y:S01]  /*12eb0*/  MUFU.EX2 R12, R12 ;  /* 0x0000000c000c7308 */ /* 0x000e620000000800 */
[C---:B--2---:R-:W-:Y:S01]  /*12ec0*/  FADD.FTZ R36, R8.reuse, R5 ;  /* 0x0000000508247221 */ /* 0x044fe20000010000 */
[-CC-:B------:R-:W-:Y:S01]  /*12ed0*/  FFMA.FTZ R95, R95, R0.reuse, -R26.reuse ;  /* 0x000000005f5f7223 */ /* 0x180fe2000001081a */
[----:B------:R-:W-:Y:S01]  /*12ee0*/  FFMA.FTZ R99, R99, R0, -R26 ;  /* 0x0000000063637223 */ /* 0x000fe2000001081a */
[----:B------:R-:W-:Y:S01]  /*12ef0*/  F2FP.BF16.F32.PACK_AB R183, R8, R183 ;  /* 0x000000b708b7723e */ /* 0x000fe200000010ff */
[----:B------:R-:W-:Y:S01]  /*12f00*/  IMAD.MOV.U32 R115, RZ, RZ, R151 ;  /* 0x000000ffff737224 */ /* 0x000fe200078e0097 */
[----:B------:R-:W-:-:S02]  /*12f10*/  F2FP.BF16.F32.PACK_AB R181, R4, R181 ;  /* 0x000000b504b5723e */ /* 0x000fc400000010ff */
[----:B------:R-:W2:Y:S01]  /*12f20*/  MUFU.EX2 R179, R179 ;  /* 0x000000b300b37308 */ /* 0x000ea20000000800 */
[----:B0-----:R-:W-:Y:S01]  /*12f30*/  FADD.FTZ R5, R177, R36 ;  /* 0x00000024b1057221 */ /* 0x001fe20000010000 */
[----:B------:R-:W-:Y:S02]  /*12f40*/  F2FP.BF16.F32.PACK_AB R180, R25, R180 ;  /* 0x000000b419b4723e */ /* 0x000fe400000010ff */
[----:B------:R-:W-:Y:S02]  /*12f50*/  F2FP.BF16.F32.PACK_AB R182, R29, R182 ;  /* 0x000000b61db6723e */ /* 0x000fe400000010ff */
[----:B------:R-:W-:Y:S02]  /*12f60*/  F2FP.BF16.F32.PACK_AB R176, R15, R176 ;  /* 0x000000b00fb0723e */ /* 0x000fe400000010ff */
[----:B------:R-:W0:Y:S01]  /*12f70*/  MUFU.EX2 R14, R14 ;  /* 0x0000000e000e7308 */ /* 0x000e220000000800 */
[C---:B-1----:R-:W-:Y:S01]  /*12f80*/  FADD.FTZ R36, R12.reuse, R5 ;  /* 0x000000050c247221 */ /* 0x042fe20000010000 */
[----:B------:R-:W-:Y:S01]  /*12f90*/  FADD.FTZ R5, R77, R38 ;  /* 0x000000264d057221 */ /* 0x000fe20000010000 */
[----:B------:R-:W-:Y:S01]  /*12fa0*/  F2FP.BF16.F32.PACK_AB R177, R12, R177 ;  /* 0x000000b10cb1723e */ /* 0x000fe200000010ff */
[----:B------:R-:W-:Y:S01]  /*12fb0*/  VIADD R12, R149, 0xfffffffe ;  /* 0xfffffffe950c7836 */ /* 0x000fe20000000000 */
[----:B------:R-:W-:Y:S01]  /*12fc0*/  F2FP.BF16.F32.PACK_AB R178, R33, R178 ;  /* 0x000000b221b2723e */ /* 0x000fe200000010ff */
[----:B------:R-:W-:Y:S01]  /*12fd0*/  FADD.FTZ R38, R168, R5 ;  /* 0x00000005a8267221 */ /* 0x000fe20000010000 */
[----:B------:R-:W-:Y:S01]  /*12fe0*/  @!P1 VIADD R5, R10, 0x34840 ;  /* 0x000348400a059836 */ /* 0x000fe20000000000 */
[----:B------:R-:W1:Y:S01]  /*12ff0*/  MUFU.EX2 R173, R173 ;  /* 0x000000ad00ad7308 */ /* 0x000e620000000800 */
[----:B--2---:R-:W-:Y:S01]  /*13000*/  FADD.FTZ R9, R179, R36 ;  /* 0x00000024b3097221 */ /* 0x004fe20000010000 */
[----:B------:R-:W-:Y:S01]  /*13010*/  FADD.FTZ R11, R81, R38 ;  /* 0x00000026510b7221 */ /* 0x000fe20000010000 */
[----:B------:R-:W-:Y:S01]  /*13020*/  ISETP.GE.AND P2, PT, R12, R197, PT ;  /* 0x000000c50c00720c */ /* 0x000fe20003f46270 */
[----:B------:R-:W-:Y:S01]  /*13030*/  IMAD.MOV.U32 R149, RZ, RZ, R151 ;  /* 0x000000ffff957224 */ /* 0x000fe200078e0097 */
[----:B------:R-:W-:-:S02]  /*13040*/  @!P1 PRMT R5, RZ, 0x654, R5 ;  /* 0x00000654ff059816 */ /* 0x000fc40000000005 */
[----:B------:R-:W-:Y:S01]  /*13050*/  F2FP.BF16.F32.PACK_AB R172, R73, R172 ;  /* 0x000000ac49ac723e */ /* 0x000fe200000010ff */
[----:B------:R-:W2:Y:S01]  /*13060*/  MUFU.EX2 R20, R20 ;  /* 0x0000001400147308 */ /* 0x000ea20000000800 */
[C---:B0-----:R-:W-:Y:S01]  /*13070*/  FADD.FTZ R36, R14.reuse, R9 ;  /* 0x000000090e247221 */ /* 0x041fe20000010000 */
[----:B------:R0:W-:Y:S01]  /*13080*/  @!P1 SYNCS.ARRIVE.TRANS64.RED.A1T0 RZ, [R5+URZ], RZ ;  /* 0x000000ff05ff99a7 */ /* 0x0001e2000810043f */
[----:B------:R-:W-:Y:S02]  /*13090*/  F2FP.BF16.F32.PACK_AB R174, R77, R174 ;  /* 0x000000ae4dae723e */ /* 0x000fe400000010ff */
[----:B------:R-:W-:Y:S02]  /*130a0*/  F2FP.BF16.F32.PACK_AB R168, R81, R168 ;  /* 0x000000a851a8723e */ /* 0x000fe400000010ff */
[----:B------:R-:W-:Y:S01]  /*130b0*/  F2FP.BF16.F32.PACK_AB R179, R14, R179 ;  /* 0x000000b30eb3723e */ /* 0x000fe200000010ff */
[----:B------:R-:W0:Y:S01]  /*130c0*/  MUFU.EX2 R175, R175 ;  /* 0x000000af00af7308 */ /* 0x000e220000000800 */
[----:B-1----:R-:W-:Y:S01]  /*130d0*/  FADD.FTZ R9, R173, R36 ;  /* 0x00000024ad097221 */ /* 0x002fe20000010000 */
[----:B------:R-:W-:Y:S01]  /*130e0*/  FADD.FTZ R36, R170, R11 ;  /* 0x0000000baa247221 */ /* 0x000fe20000010000 */
[----:B------:R-:W-:-:S05]  /*130f0*/  F2FP.BF16.F32.PACK_AB R170, R79, R170 ;  /* 0x000000aa4faa723e */ /* 0x000fca00000010ff */
[----:B------:R-:W1:Y:S01]  /*13100*/  MUFU.EX2 R24, R24 ;  /* 0x0000001800187308 */ /* 0x000e620000000800 */
[C---:B--2---:R-:W-:Y:S01]  /*13110*/  FADD.FTZ R38, R20.reuse, R9 ;  /* 0x0000000914267221 */ /* 0x044fe20000010000 */
[----:B------:R-:W-:Y:S01]  /*13120*/  FADD.FTZ R9, R79, R36 ;  /* 0x000000244f097221 */ /* 0x000fe20000010000 */
[----:B------:R-:W-:Y:S01]  /*13130*/  FFMA.FTZ R36, R71, R0, -R26 ;  /* 0x0000000047247223 */ /* 0x000fe2000001081a */
[----:B------:R-:W-:-:S04]  /*13140*/  F2FP.BF16.F32.PACK_AB R173, R20, R173 ;  /* 0x000000ad14ad723e */ /* 0x000fc800000010ff */
        /* <DEDUP_REMOVED lines=80> */
[----:B------:R2:W3:Y:S01]  /*13650*/  MUFU.EX2 R38, R89 ;  /* 0x0000005900267308 */ /* 0x0004e20000000800 */
[----:B0-----:R-:W-:-:S07]  /*13660*/  FADD.FTZ R44, R166, R9 ;  /* 0x00000009a62c7221 */ /* 0x001fce0000010000 */
[----:B------:R-:W0:Y:S01]  /*13670*/  MUFU.EX2 R91, R91 ;  /* 0x0000005b005b7308 */ /* 0x000e220000000800 */
[----:B-1----:R-:W-:Y:S01]  /*13680*/  FADD.FTZ R9, R69, R42 ;  /* 0x0000002a45097221 */ /* 0x002fe20000010000 */
[----:B--2---:R-:W-:-:S06]  /*13690*/  IMAD.MOV.U32 R89, RZ, RZ, R151 ;  /* 0x000000ffff597224 */ /* 0x004fcc00078e0097 */
[----:B------:R1:W2:Y:S01]  /*136a0*/  MUFU.EX2 R40, R93 ;  /* 0x0000005d00287308 */ /* 0x0002a20000000800 */
[C---:B---3--:R-:W-:Y:S01]  /*136b0*/  FADD.FTZ R4, R38.reuse, R9 ;  /* 0x0000000926047221 */ /* 0x048fe20000010000 */
[----:B------:R-:W-:-:S06]  /*136c0*/  F2FP.BF16.F32.PACK_AB R163, R38, R69 ;  /* 0x0000004526a3723e */ /* 0x000fcc00000010ff */
[----:B------:R-:W3:Y:S01]  /*136d0*/  MUFU.EX2 R95, R95 ;  /* 0x0000005f005f7308 */ /* 0x000ee20000000800 */
[----:B0-----:R-:W-:Y:S01]  /*136e0*/  FADD.FTZ R9, R91, R4 ;  /* 0x000000045b097221 */ /* 0x001fe20000010000 */
[----:B-1----:R-:W-:-:S06]  /*136f0*/  IMAD.MOV.U32 R93, RZ, RZ, R151 ;  /* 0x000000ffff5d7224 */ /* 0x002fcc00078e0097 */
[----:B------:R0:W1:Y:S01]  /*13700*/  MUFU.EX2 R8, R99 ;  /* 0x0000006300087308 */ /* 0x0000620000000800 */
[C---:B--2---:R-:W-:Y:S01]  /*13710*/  FADD.FTZ R4, R40.reuse, R9 ;  /* 0x0000000928047221 */ /* 0x044fe20000010000 */
[----:B------:R-:W-:Y:S01]  /*13720*/  F2FP.BF16.F32.PACK_AB R165, R40, R91 ;  /* 0x0000005b28a5723e */ /* 0x000fe200000010ff */
[----:B------:R-:W-:-:S05]  /*13730*/  IMAD.MOV.U32 R91, RZ, RZ, R151 ;  /* 0x000000ffff5b7224 */ /* 0x000fca00078e0097 */
[----:B------:R-:W2:Y:S01]  /*13740*/  MUFU.EX2 R85, R85 ;  /* 0x0000005500557308 */ /* 0x000ea20000000800 */
[----:B---3--:R-:W-:Y:S01]  /*13750*/  FADD.FTZ R9, R95, R4 ;  /* 0x000000045f097221 */ /* 0x008fe20000010000 */
[----:B0-----:R-:W-:-:S03]  /*13760*/  IMAD.MOV.U32 R99, RZ, RZ, R151 ;  /* 0x000000ffff637224 */ /* 0x001fc600078e0097 */
[C---:B-1----:R-:W-:Y:S01]  /*13770*/  FADD.FTZ R4, R8.reuse, R9 ;  /* 0x0000000908047221 */ /* 0x042fe20000010000 */
[----:B------:R-:W-:Y:S01]  /*13780*/  F2FP.BF16.F32.PACK_AB R167, R8, R95 ;  /* 0x0000005f08a7723e */ /* 0x000fe200000010ff */
[----:B------:R-:W-:Y:S02]  /*13790*/  IMAD.MOV.U32 R8, RZ, RZ, 0x3f800000 ;  /* 0x3f800000ff087424 */ /* 0x000fe400078e00ff */
[----:B------:R-:W-:Y:S02]  /*137a0*/  IMAD.MOV.U32 R9, RZ, RZ, 0x3f800000 ;  /* 0x3f800000ff097424 */ /* 0x000fe400078e00ff */
[----:B------:R-:W-:Y:S02]  /*137b0*/  IMAD.MOV.U32 R95, RZ, RZ, R151 ;  /* 0x000000ffff5f7224 */ /* 0x000fe400078e0097 */
[C---:B--2---:R-:W-:Y:S01]  /*137c0*/  FADD.FTZ R5, R85.reuse, R44 ;  /* 0x0000002c55057221 */ /* 0x044fe20000010000 */
[----:B------:R-:W-:Y:S01]  /*137d0*/  F2FP.BF16.F32.PACK_AB R166, R85, R166 ;  /* 0x000000a655a6723e */ /* 0x000fe200000010ff */
[----:B------:R-:W-:Y:S06]  /*137e0*/  @!P2 BRA `(.L_x_595) ;  /* 0x0000002400a4a947 */ /* 0x000fec0003800000 */
[----:B------:R-:W-:Y:S01]  /*137f0*/  IMAD.MOV.U32 R13, RZ, RZ, R7 ;  /* 0x000000ffff0d7224 */ /* 0x000fe200078e0007 */
[----:B------:R-:W-:Y:S01]  /*13800*/  CS2R R150, SRZ ;  /* 0x0000000000967805 */ /* 0x000fe2000001ff00 */
        /* <DEDUP_REMOVED lines=34> */
[----:B------:R-:W-:-:S07]  /*13a30*/  CS2R R88, SRZ ;  /* 0x0000000000587805 */ /* 0x000fce000001ff00 */
.L_x_606:
[----:B------:R-:W-:-:S05]  /*13a40*/  VIADD R0, R10, 0x1 ;  /* 0x000000010a007836 */ /* 0x000fca0000000000 */
[----:B------:R-:W-:-:S04]  /*13a50*/  ISETP.NE.AND P2, PT, R0, 0x2, PT ;  /* 0x000000020000780c */ /* 0x000fc80003f45270 */
[----:B------:R-:W-:Y:S02]  /*13a60*/  SEL R196, RZ, 0x1, P2 ;  /* 0x00000001ffc47807 */ /* 0x000fe40001000000 */
[----:B------:R-:W-:Y:S02]  /*13a70*/  SEL R194, R0, RZ, P2 ;  /* 0x000000ff00c27207 */ /* 0x000fe40001000000 */
[----:B------:R-:W-:Y:S01]  /*13a80*/  LOP3.LUT R196, R11, R196, RZ, 0x3c, !PT ;  /* 0x000000c40bc47212 */ /* 0x000fe200078e3cff */
[----:B------:R-:W-:Y:S06]  /*13a90*/  @!P0 BRA `(.L_x_596) ;  /* 0x0000000000048947 */ /* 0x000fec0003800000 */
[----:B------:R-:W-:Y:S01]  /*13aa0*/  BPT.TRAP 0x1 ;  /* 0x000000040000795c */ /* 0x000fe20000300000 */
.L_x_596:
[----:B------:R-:W-:Y:S01]  /*13ab0*/  IMAD R15, R194, 0x8, R2 ;  /* 0x00000008c20f7824 */ /* 0x000fe200078e0202 */
[----:B------:R-:W-:-:S04]  /*13ac0*/  SHF.L.U32 R20, R196, 0x1f, RZ ;  /* 0x0000001fc4147819 */ /* 0x000fc800000006ff */
[----:B------:R0:W1:Y:S01]  /*13ad0*/  SYNCS.PHASECHK.TRANS64.TRYWAIT P2, [R15+URZ+0x34830], R20 ;  /* 0x034830140f0075a7 */ /* 0x000062000804017f */
[----:B------:R-:W-:Y:S05]  /*13ae0*/  @!P0 BRA `(.L_x_597) ;  /* 0x0000000000048947 */ /* 0x000fea0003800000 */
[----:B------:R-:W-:Y:S01]  /*13af0*/  BPT.TRAP 0x1 ;  /* 0x000000040000795c */ /* 0x000fe20000300000 */
.L_x_597:
[----:B------:R-:W-:Y:S01]  /*13b00*/  IMAD R0, R194, 0xc00, R6 ;  /* 0x00000c00c2007824 */ /* 0x000fe200078e0206 */
[----:B------:R-:W-:Y:S03]  /*13b10*/  BSSY B1, `(.L_x_598) ;  /* 0x0000006000017945 */ /* 0x000fe60003800000 */
[C---:B------:R-:W-:Y:S02]  /*13b20*/  VIADD R24, R0.reuse, 0x2 ;  /* 0x0000000200187836 */ /* 0x040fe40000000000 */
[----:B------:R-:W-:Y:S01]  /*13b30*/  VIADD R3, R0, 0x4 ;  /* 0x0000000400037836 */ /* 0x000fe20000000000 */
[----:B-1----:R-:W-:Y:S06]  /*13b40*/  @P2 BRA `(.L_x_599) ;  /* 0x0000000000082947 */ /* 0x002fec0003800000 */
[----:B------:R-:W1:Y:S02]  /*13b50*/  SYNCS.PHASECHK.TRANS64.TRYWAIT P2, [R15+URZ+0x34830], R20 ;  /* 0x034830140f0075a7 */ /* 0x000e64000804017f */
[----:B-1----:R-:W-:Y:S05]  /*13b60*/  @!P2 BRA `(.L_x_600) ;  /* 0x000000e4006ca947 */ /* 0x002fea0003800000 */
.L_x_599:
[----:B------:R-:W-:Y:S05]  /*13b70*/  BSYNC B1 ;  /* 0x0000000000017941 */ /* 0x000fea0003800000 */
.L_x_598:
[----:B------:R-:W2:Y:S04]  /*13b80*/  LDL.64 R28, [R1+0x40] ;  /* 0x00004000011c7983 */ /* 0x000ea80000100a00 */
[----:B------:R3:W-:Y:S01]  /*13b90*/  STL.64 [R1+0xa8], R12 ;  /* 0x0000a80c01007387 */ /* 0x0007e20000100a00 */
[-C--:B------:R-:W-:Y:S01]  /*13ba0*/  FMUL.FTZ R88, R88, R9.reuse ;  /* 0x0000000958587220 */ /* 0x080fe20000410000 */
[-C--:B------:R-:W-:Y:S01]  /*13bb0*/  FMUL.FTZ R89, R89, R9.reuse ;  /* 0x0000000959597220 */ /* 0x080fe20000410000 */
[-C--:B------:R-:W-:Y:S01]  /*13bc0*/  FMUL.FTZ R92, R92, R9.reuse ;  /* 0x000000095c5c7220 */ /* 0x080fe20000410000 */
[-C--:B------:R-:W-:Y:S01]  /*13bd0*/  FMUL.FTZ R93, R93, R9.reuse ;  /* 0x000000095d5d7220 */ /* 0x080fe20000410000 */
[-C--:B------:R-:W-:Y:S01]  /*13be0*/  FMUL.FTZ R96, R96, R9.reuse ;  /* 0x0000000960607220 */ /* 0x080fe20000410000 */
[-C--:B------:R-:W-:Y:S01]  /*13bf0*/  FMUL.FTZ R97, R97, R9.reuse ;  /* 0x0000000961617220 */ /* 0x080fe20000410000 */
[-C--:B------:R-:W-:Y:S01]  /*13c00*/  FMUL.FTZ R100, R100, R9.reuse ;  /* 0x0000000964647220 */ /* 0x080fe20000410000 */
[----:B---3--:R-:W3:Y:S04]  /*13c10*/  LDL.64 R12, [R1+0x30] ;  /* 0x00003000010c7983 */ /* 0x008ee80000100a00 */
        /* <DEDUP_REMOVED lines=10> */
[----:B----4-:R-:W4:Y:S01]  /*13cc0*/  LDL.64 R10, [R1+0x28] ;  /* 0x00002800010a7983 */ /* 0x010f220000100a00 */
[-C--:B------:R-:W-:Y:S01]  /*13cd0*/  FMUL.FTZ R120, R120, R9.reuse ;  /* 0x0000000978787220 */ /* 0x080fe20000410000 */
[----:B------:R-:W-:-:S02]  /*13ce0*/  FMUL.FTZ R121, R121, R9 ;  /* 0x0000000979797220 */ /* 0x000fc40000410000 */
[----:B------:R0:W-:Y:S01]  /*13cf0*/  STL [R1+0x98], R6 ;  /* 0x0000980601007387 */ /* 0x0001e20000100800 */
        /* <DEDUP_REMOVED lines=9> */
[----:B0-----:R-:W4:Y:S01]  /*13d90*/  LDL.64 R6, [R1+0x20] ;  /* 0x0000200001067983 */ /* 0x001f220000100a00 */
[-C--:B------:R-:W-:Y:S01]  /*13da0*/  FMUL.FTZ R141, R141, R9.reuse ;  /* 0x000000098d8d7220 */ /* 0x080fe20000410000 */
[-C--:B------:R-:W-:Y:S01]  /*13db0*/  FMUL.FTZ R144, R144, R9.reuse ;  /* 0x0000000990907220 */ /* 0x080fe20000410000 */
[-C--:B------:R-:W-:Y:S01]  /*13dc0*/  FMUL.FTZ R145, R145, R9.reuse ;  /* 0x0000000991917220 */ /* 0x080fe20000410000 */
[----:B------:R0:W-:Y:S01]  /*13dd0*/  STL.64 [R1+0x90], R4 ;  /* 0x0000900401007387 */ /* 0x0001e20000100a00 */
        /* <DEDUP_REMOVED lines=34> */
[----:B------:R-:W-:Y:S01]  /*14000*/  R2UR UR10, R24 ;  /* 0x00000000180a72ca */ /* 0x000fe200000e0000 */
[----:B------:R-:W3:Y:S01]  /*14010*/  LDL.64 R8, [R1+0x38] ;  /* 0x0000380001087983 */ /* 0x000ee20000100a00 */
[----:B------:R-:W-:-:S02]  /*14020*/  IMAD.MOV.U32 R24, RZ, RZ, R3 ;  /* 0x000000ffff187224 */ /* 0x000fc400078e0003 */
[----:B-1----:R-:W-:Y:S01]  /*14030*/  IMAD.MOV.U32 R20, RZ, RZ, R0 ;  /* 0x000000ffff147224 */ /* 0x002fe200078e0000 */
[----:B0-----:R-:W4:Y:S01]  /*14040*/  LDL.64 R4, [R1+0x18] ;  /* 0x0000180001047983 */ /* 0x001f220000100a00 */
[----:B------:R-:W-:Y:S01]  /*14050*/  IMAD.MOV.U32 R21, RZ, RZ, 0x40000040 ;  /* 0x40000040ff157424 */ /* 0x000fe200078e00ff */
[----:B------:R-:W-:Y:S01]  /*14060*/  R2UR UR14, R24 ;  /* 0x00000000180e72ca */ /* 0x000fe200000e0000 */
[----:B------:R-:W-:Y:S01]  /*14070*/  VIADD R24, R0, 0x400 ;  /* 0x0000040000187836 */ /* 0x000fe20000000000 */
[----:B------:R-:W-:Y:S01]  /*14080*/  R2UR UR6, R20 ;  /* 0x00000000140672ca */ /* 0x000fe200000e0000 */
[----:B------:R-:W-:Y:S01]  /*14090*/  VIADD R26, R0, 0x402 ;  /* 0x00000402001a7836 */ /* 0x000fe20000000000 */
[----:B------:R-:W-:Y:S01]  /*140a0*/  R2UR UR7, R21 ;  /* 0x00000000150772ca */ /* 0x000fe200000e0000 */
[----:B------:R-:W-:Y:S01]  /*140b0*/  IMAD.MOV.U32 R25, RZ, RZ, 0x40000040 ;  /* 0x40000040ff197424 */ /* 0x000fe200078e00ff */
[----:B------:R-:W-:Y:S01]  /*140c0*/  R2UR UR22, R24 ;  /* 0x00000000181672ca */ /* 0x000fe200000e0000 */
[----:B------:R-:W-:Y:S01]  /*140d0*/  VIADD R24, R0, 0x406 ;  /* 0x0000040600187836 */ /* 0x000fe20000000000 */
[----:B------:R-:W-:Y:S01]  /*140e0*/  R2UR UR26, R26 ;  /* 0x000000001a1a72ca */ /* 0x000fe200000e0000 */
[----:B------:R-:W-:Y:S01]  /*140f0*/  IMAD.MOV.U32 R27, RZ, RZ, 0x40000040 ;  /* 0x40000040ff1b7424 */ /* 0x000fe200078e00ff */
[C---:B------:R-:W-:Y:S01]  /*14100*/  R2UR UR11, R25.reuse ;  /* 0x00000000190b72ca */ /* 0x040fe200000e0000 */
[----:B------:R-:W-:Y:S01]  /*14110*/  VIADD R26, R0, 0x800 ;  /* 0x00000800001a7836 */ /* 0x000fe20000000000 */
[----:B------:R-:W-:Y:S01]  /*14120*/  R2UR UR34, R24 ;  /* 0x00000000182272ca */ /* 0x000fe200000e0000 */
[C---:B------:R-:W-:Y:S01]  /*14130*/  VIADD R24, R0.reuse, 0x804 ;  /* 0x0000080400187836 */ /* 0x040fe20000000000 */
[C---:B------:R-:W-:Y:S01]  /*14140*/  R2UR UR15, R25.reuse ;  /* 0x00000000190f72ca */ /* 0x040fe200000e0000 */
[----:B------:R-:W-:Y:S01]  /*14150*/  VIADD R20, R0, 0x6 ;  /* 0x0000000600147836 */ /* 0x000fe20000000000 */
[----:B------:R-:W-:-:S02]  /*14160*/  R2UR UR23, R25 ;  /* 0x00000000191772ca */ /* 0x000fc400000e0000 */
[----:B------:R-:W-:Y:S02]  /*14170*/  R2UR UR27, R27 ;  /* 0x000000001b1b72ca */ /* 0x000fe400000e0000 */
[----:B------:R-:W-:Y:S02]  /*14180*/  R2UR UR35, R25 ;  /* 0x00000000192372ca */ /* 0x000fe400000e0000 */
[----:B------:R-:W-:Y:S02]  /*14190*/  R2UR UR42, R26 ;  /* 0x000000001a2a72ca */ /* 0x000fe400000e0000 */
[----:B------:R-:W-:Y:S02]  /*141a0*/  R2UR UR43, R27 ;  /* 0x000000001b2b72ca */ /* 0x000fe400000e0000 */
[----:B------:R-:W-:Y:S02]  /*141b0*/  R2UR UR50, R24 ;  /* 0x00000000183272ca */ /* 0x000fe400000e0000 */
[----:B------:R-:W-:-:S02]  /*141c0*/  R2UR UR51, R25 ;  /* 0x00000000193372ca */ /* 0x000fc400000e0000 */
[----:B------:R-:W-:Y:S01]  /*141d0*/  R2UR UR18, R20 ;  /* 0x00000000141272ca */ /* 0x000fe200000e0000 */
[----:B------:R-:W-:Y:S01]  /*141e0*/  VIADD R20, R0, 0x404 ;  /* 0x0000040400147836 */ /* 0x000fe20000000000 */
[C---:B------:R-:W-:Y:S02]  /*141f0*/  R2UR UR19, R21.reuse ;  /* 0x00000000151372ca */ /* 0x040fe400000e0000 */
[C---:B------:R-:W-:Y:S02]  /*14200*/  R2UR UR31, R21.reuse ;  /* 0x00000000151f72ca */ /* 0x040fe400000e0000 */
[----:B------:R-:W-:Y:S01]  /*14210*/  R2UR UR30, R20 ;  /* 0x00000000141e72ca */ /* 0x000fe200000e0000 */
[----:B------:R-:W-:Y:S01]  /*14220*/  VIADD R20, R0, 0x802 ;  /* 0x0000080200147836 */ /* 0x000fe20000000000 */
[----:B------:R-:W-:-:S04]  /*14230*/  R2UR UR47, R21 ;  /* 0x00000000152f72ca */ /* 0x000fc800000e0000 */
[----:B------:R-:W-:Y:S01]  /*14240*/  R2UR UR46, R20 ;  /* 0x00000000142e72ca */ /* 0x000fe200000e0000 */
[----:B------:R-:W-:Y:S01]  /*14250*/  VIADD R20, R0, 0x806 ;  /* 0x0000080600147836 */ /* 0x000fe20000000000 */
[----:B--2---:R-:W-:Y:S02]  /*14260*/  R2UR UR4, R28 ;  /* 0x000000001c0472ca */ /* 0x004fe400000e0000 */
[----:B------:R-:W-:Y:S02]  /*14270*/  R2UR UR5, R29 ;  /* 0x000000001d0572ca */ /* 0x000fe400000e0000 */
[----:B------:R-:W-:-:S11]  /*14280*/  WARPGROUP.ARRIVE ;  /* 0x00000000000079c5 */ /* 0x000fd60000000000 */
[----:B------:R-:W-:Y:S01]  /*14290*/  HGMMA.64x128x16.F32.BF16 R24, gdesc[UR4], RZ, !UPT, gsb0 ;  /* 0x01e00000041879f0 */ /* 0x000fe2000c0018ff */
[----:B---3--:R-:W-:Y:S02]  /*142a0*/  R2UR UR8, R8 ;  /* 0x00000000080872ca */ /* 0x008fe400000e0000 */
[----:B------:R-:W-:Y:S02]  /*142b0*/  R2UR UR9, R9 ;  /* 0x00000000090972ca */ /* 0x000fe400000e0000 */
[----:B------:R-:W-:Y:S01]  /*142c0*/  R2UR UR12, R12 ;  /* 0x000000000c0c72ca */ /* 0x000fe200000e0000 */
[----:B------:R-:W2:Y:S01]  /*142d0*/  LDL.64 R8, [R1] ;  /* 0x0000000001087983 */ /* 0x000ea20000100a00 */
[----:B------:R-:W-:Y:S02]  /*142e0*/  WARPGROUP.DEPBAR.LE gsb0, 0x0 ;  /* 0x00008000000079c5 */ /* 0x000fe40000010000 */
[----:B------:R-:W-:-:S07]  /*142f0*/  WARPGROUP.ARRIVE ;  /* 0x00000000000079c5 */ /* 0x000fce0000000000 */
[----:B------:R-:W-:Y:S01]  /*14300*/  HGMMA.64x128x16.F32.BF16 R24, gdesc[UR8], R24, gsb0 ;  /* 0x01e00000081879f0 */ /* 0x000fe20008001818 */
[----:B------:R-:W-:Y:S02]  /*14310*/  R2UR UR13, R13 ;  /* 0x000000000d0d72ca */ /* 0x000fe400000e0000 */
[----:B----4-:R-:W-:Y:S02]  /*14320*/  R2UR UR16, R10 ;  /* 0x000000000a1072ca */ /* 0x010fe400000e0000 */
[----:B------:R-:W-:Y:S01]  /*14330*/  R2UR UR17, R11 ;  /* 0x000000000b1172ca */ /* 0x000fe200000e0000 */
[----:B------:R-:W-:Y:S02]  /*14340*/  WARPGROUP.DEPBAR.LE gsb0, 0x0 ;  /* 0x00008000000079c5 */ /* 0x000fe40000010000 */
[----:B------:R-:W-:-:S06]  /*14350*/  WARPGROUP.ARRIVE ;  /* 0x00000000000079c5 */ /* 0x000fcc0000000000 */
[----:B------:R-:W-:Y:S01]  /*14360*/  HGMMA.64x128x16.F32.BF16 R24, gdesc[UR12], R24, gsb0 ;  /* 0x01e000000c1879f0 */ /* 0x000fe20008001818 */
[----:B------:R-:W-:Y:S02]  /*14370*/  R2UR UR54, R20 ;  /* 0x00000000143672ca */ /* 0x000fe400000e0000 */
[----:B------:R-:W-:Y:S02]  /*14380*/  R2UR UR55, R21 ;  /* 0x00000000153772ca */ /* 0x000fe400000e0000 */
[----:B------:R-:W3:Y:S01]  /*14390*/  LDL.64 R20, [R1+0x8] ;  /* 0x0000080001147983 */ /* 0x000ee20000100a00 */
[----:B------:R-:W-:Y:S02]  /*143a0*/  R2UR UR20, R6 ;  /* 0x00000000061472ca */ /* 0x000fe400000e0000 */
[----:B------:R-:W-:Y:S01]  /*143b0*/  R2UR UR21, R7 ;  /* 0x00000000071572ca */ /* 0x000fe200000e0000 */
[----:B------:R0:W5:Y:S01]  /*143c0*/  LDL.LU.64 R12, [R1+0xa8] ;  /* 0x0000a800010c7983 */ /* 0x0001620000300a00 */
[----:B------:R-:W-:-:S02]  /*143d0*/  R2UR UR24, R4 ;  /* 0x00000000041872ca */ /* 0x000fc400000e0000 */
[----:B------:R-:W-:Y:S01]  /*143e0*/  R2UR UR25, R5 ;  /* 0x00000000051972ca */ /* 0x000fe200000e0000 */
[----:B------:R0:W5:Y:S04]  /*143f0*/  LDL.LU.64 R10, [R1+0xa0] ;  /* 0x0000a000010a7983 */ /* 0x0001680000300a00 */
[----:B------:R0:W5:Y:S04]  /*14400*/  LDL.LU R6, [R1+0x98] ;  /* 0x0000980001067983 */ /* 0x0001680000300800 */
[----:B------:R0:W5:Y:S01]  /*14410*/  LDL.LU.64 R4, [R1+0x90] ;  /* 0x0000900001047983 */ /* 0x0001620000300a00 */
[----:B------:R-:W-:-:S02]  /*14420*/  WARPGROUP.DEPBAR.LE gsb0, 0x0 ;  /* 0x00008000000079c5 */ /* 0x000fc40000010000 */
[----:B------:R-:W-:-:S06]  /*14430*/  WARPGROUP.ARRIVE ;  /* 0x00000000000079c5 */ /* 0x000fcc0000000000 */
[----:B------:R-:W-:Y:S03]  /*14440*/  HGMMA.64x128x16.F32.BF16 R24, gdesc[UR16], R24, gsb0 ;  /* 0x01e00000101879f0 */ /* 0x000fe60008001818 */
[----:B------:R-:W-:Y:S02]  /*14450*/  WARPGROUP.DEPBAR.LE gsb0, 0x0 ;  /* 0x00008000000079c5 */ /* 0x000fe40000010000 */
[----:B------:R-:W-:-:S07]  /*14460*/  WARPGROUP.ARRIVE ;  /* 0x00000000000079c5 */ /* 0x000fce0000000000 */
[----:B------:R-:W-:Y:S01]  /*14470*/  HGMMA.64x128x16.F32.BF16 R24, gdesc[UR20], R24, gsb0 ;  /* 0x01e00000141879f0 */ /* 0x000fe20008001818 */
[----:B---3--:R-:W-:Y:S02]  /*14480*/  R2UR UR28, R20 ;  /* 0x00000000141c72ca */ /* 0x008fe400000e0000 */
[----:B------:R-:W-:Y:S01]  /*14490*/  R2UR UR29, R21 ;  /* 0x00000000151d72ca */ /* 0x000fe200000e0000 */
[----:B------:R-:W-:Y:S02]  /*144a0*/  WARPGROUP.DEPBAR.LE gsb0, 0x0 ;  /* 0x00008000000079c5 */ /* 0x000fe40000010000 */
[----:B------:R-:W-:-:S06]  /*144b0*/  WARPGROUP.ARRIVE ;  /* 0x00000000000079c5 */ /* 0x000fcc0000000000 */
[----:B------:R-:W-:Y:S01]  /*144c0*/  HGMMA.64x128x16.F32.BF16 R24, gdesc[UR24], R24, gsb0 ;  /* 0x01e00000181879f0 */ /* 0x000fe20008001818 */
[----:B--2---:R-:W-:Y:S02]  /*144d0*/  R2UR UR32, R8 ;  /* 0x00000000082072ca */ /* 0x004fe400000e0000 */
[----:B------:R-:W-:Y:S01]  /*144e0*/  R2UR UR33, R9 ;  /* 0x00000000092172ca */ /* 0x000fe200000e0000 */
        /* <DEDUP_REMOVED lines=19> */
[----:B0-----:R-:W-:Y:S05]  /*14620*/  @!P0 BRA `(.L_x_601) ;  /* 0x0000000000048947 */ /* 0x001fea0003800000 */
[----:B------:R-:W-:Y:S01]  /*14630*/  BPT.TRAP 0x1 ;  /* 0x000000040000795c */ /* 0x000fe20000300000 */
.L_x_601:
[----:B-----5:R-:W-:Y:S01]  /*14640*/  SHF.L.U32 R0, R11, 0x1f, RZ ;  /* 0x0000001f0b007819 */ /* 0x020fe200000006ff */
[----:B------:R-:W-:-:S04]  /*14650*/  IMAD R20, R10, 0x8, R2 ;  /* 0x000000080a147824 */ /* 0x000fc800078e0202 */
[----:B------:R0:W1:Y:S01]  /*14660*/  SYNCS.PHASECHK.TRANS64.TRYWAIT P2, [R20+URZ+0x34850], R0 ;  /* 0x03485000140075a7 */ /* 0x000062000804017f */
[----:B------:R-:W-:Y:S05]  /*14670*/  @!P0 BRA `(.L_x_602) ;  /* 0x0000000000048947 */ /* 0x000fea0003800000 */
[----:B------:R-:W-:Y:S01]  /*14680*/  BPT.TRAP 0x1 ;  /* 0x000000040000795c */ /* 0x000fe20000300000 */
.L_x_602:
[----:B------:R-:W-:Y:S04]  /*14690*/  BSSY B1, `(.L_x_603) ;  /* 0x0000004000017945 */ /* 0x000fe80003800000 */
[----:B-1----:R-:W-:Y:S05]  /*146a0*/  @P2 BRA `(.L_x_604) ;  /* 0x0000000000082947 */ /* 0x002fea0003800000 */
[----:B------:R-:W1:Y:S02]  /*146b0*/  SYNCS.PHASECHK.TRANS64.TRYWAIT P2, [R20+URZ+0x34850], R0 ;  /* 0x03485000140075a7 */ /* 0x000e64000804017f */
[----:B-1----:R-:W-:Y:S05]  /*146c0*/  @!P2 BRA `(.L_x_605) ;  /* 0x000000d800a8a947 */ /* 0x002fea0003800000 */
.L_x_604:
[----:B------:R-:W-:Y:S05]  /*146d0*/  BSYNC B1 ;  /* 0x0000000000017941 */ /* 0x000fea0003800000 */
.L_x_603:
[----:B01----:R-:W-:Y:S01]  /*146e0*/  VIADD R0, R2, 0x400 ;  /* 0x0000040002007836 */ /* 0x003fe20000000000 */
[----:B------:R-:W-:Y:S01]  /*146f0*/  WARPGROUP.ARRIVE ;  /* 0x00000000000079c5 */ /* 0x000fe20000000000 */
[----:B------:R-:W-:Y:S01]  /*14700*/  IMAD.MOV.U32 R11, RZ, RZ, 0x40000040 ;  /* 0x40000040ff0b7424 */ /* 0x000fe200078e00ff */
[----:B------:R-:W-:Y:S01]  /*14710*/  ISETP.GT.AND P2, PT, R12, R197, PT ;  /* 0x000000c50c00720c */ /* 0x000fe20003f44270 */
[----:B------:R-:W-:Y:S01]  /*14720*/  IMAD.MOV.U32 R9, RZ, RZ, 0x40000040 ;  /* 0x40000040ff097424 */ /* 0x000fe200078e00ff */
[----:B------:R-:W-:Y:S01]  /*14730*/  SHF.R.U32.HI R0, RZ, 0x4, R0 ;  /* 0x00000004ff007819 */ /* 0x000fe20000011600 */
[----:B------:R-:W-:Y:S01]  /*14740*/  @!P1 VIADD R15, R15, 0x34840 ;  /* 0x000348400f0f9836 */ /* 0x000fe20000000000 */
[----:B------:R-:W-:Y:S01]  /*14750*/  R2UR UR7, R11 ;  /* 0x000000000b0772ca */ /* 0x000fe200000e0000 */
[----:B------:R-:W-:Y:S01]  /*14760*/  @!P1 VIADD R20, R20, 0x34860 ;  /* 0x0003486014149836 */ /* 0x000fe20000000000 */
[----:B------:R-:W-:Y:S01]  /*14770*/  LOP3.LUT R0, R0, 0x3fff, RZ, 0xc0, !PT ;  /* 0x00003fff00007812 */ /* 0x000fe200078ec0ff */
[----:B------:R-:W-:Y:S01]  /*14780*/  VIADD R12, R12, 0xffffffff ;  /* 0xffffffff0c0c7836 */ /* 0x000fe20000000000 */
[----:B------:R-:W-:-:S02]  /*14790*/  @!P1 PRMT R15, RZ, 0x654, R15 ;  /* 0x00000654ff0f9816 */ /* 0x000fc4000000000f */
[----:B------:R-:W-:Y:S02]  /*147a0*/  LOP3.LUT R0, R0, 0x4000000, RZ, 0xfc, !PT ;  /* 0x0400000000007812 */ /* 0x000fe400078efcff */
[----:B------:R-:W-:-:S03]  /*147b0*/  @!P1 PRMT R20, RZ, 0x654, R20 ;  /* 0x00000654ff149816 */ /* 0x000fc60000000014 */
[----:B------:R-:W-:Y:S01]  /*147c0*/  IMAD R10, R10, 0x800, R0 ;  /* 0x000008000a0a7824 */ /* 0x000fe200078e0200 */
[----:B------:R-:W-:-:S03]  /*147d0*/  FMNMX.FTZ R0, R24, R14, !PT ;  /* 0x0000000e18007209 */ /* 0x000fc60007810000 */
[C---:B------:R-:W-:Y:S01]  /*147e0*/  VIADD R8, R10.reuse, 0x80 ;  /* 0x000000800a087836 */ /* 0x040fe20000000000 */
[----:B------:R-:W-:Y:S02]  /*147f0*/  R2UR UR6, R10 ;  /* 0x000000000a0672ca */ /* 0x000fe400000e0000 */
[----:B------:R-:W-:-:S04]  /*14800*/  FMNMX.FTZ R0, R25, R0, !PT ;  /* 0x0000000019007209 */ /* 0x000fc80007810000 */
[----:B------:R-:W-:-:S04]  /*14810*/  FMNMX.FTZ R0, R28, R0, !PT ;  /* 0x000000001c007209 */ /* 0x000fc80007810000 */
[----:B------:R-:W-:-:S03]  /*14820*/  FMNMX.FTZ R0, R29, R0, !PT ;  /* 0x000000001d007209 */ /* 0x000fc60007810000 */
[----:B------:R-:W-:Y:S01]  /*14830*/  HGMMA.64x128x16.F32.BF16 R88, R180, gdesc[UR4].tnspB, R88, gsb0 ;  /* 0x41e00004b4587df0 */ /* 0x000fe20008001858 */
[----:B------:R-:W-:Y:S01]  /*14840*/  R2UR UR6, R8 ;  /* 0x00000000080672ca */ /* 0x000fe200000e0000 */
[----:B------:R-:W-:Y:S01]  /*14850*/  VIADD R8, R10, 0x100 ;  /* 0x000001000a087836 */ /* 0x000fe20000000000 */
[----:B------:R-:W-:Y:S01]  /*14860*/  R2UR UR7, R9 ;  /* 0x00000000090772ca */ /* 0x000fe200000e0000 */
[----:B------:R-:W-:Y:S01]  /*14870*/  IMAD.MOV.U32 R9, RZ, RZ, 0x40000040 ;  /* 0x40000040ff097424 */ /* 0x000fe200078e00ff */
        /* <DEDUP_REMOVED lines=28> */
[----:B------:R-:W0:Y:S01]  /*14a40*/  SHFL.BFLY PT, R0, R3, 0x2, 0x1f ;  /* 0x0c401f0003007f89 */ /* 0x000e2200000e0000 */
[----:B------:R-:W-:Y:S02]  /*14a50*/  WARPGROUP.DEPBAR.LE gsb0, 0x0 ;  /* 0x00008000000079c5 */ /* 0x000fe40000010000 */
[----:B------:R-:W-:Y:S01]  /*14a60*/  WARPGROUP.ARRIVE ;  /* 0x00000000000079c5 */ /* 0x000fe20000000000 */
[----:B0-----:R-:W-:-:S05]  /*14a70*/  FMNMX.FTZ R3, R3, R0, !PT ;  /* 0x0000000003037209 */ /* 0x001fca0007810000 */
[----:B------:R-:W-:Y:S01]  /*14a80*/  HGMMA.64x128x16.F32.BF16 R88, R176, gdesc[UR4].tnspB, R88, gsb0 ;  /* 0x41e00004b0587df0 */ /* 0x000fe20008001858 */
[----:B------:R-:W-:Y:S01]  /*14a90*/  R2UR UR6, R8 ;  /* 0x00000000080672ca */ /* 0x000fe200000e0000 */
[----:B------:R-:W-:Y:S01]  /*14aa0*/  VIADD R8, R10, 0x180 ;  /* 0x000001800a087836 */ /* 0x000fe20000000000 */
[----:B------:R-:W-:Y:S01]  /*14ab0*/  R2UR UR7, R9 ;  /* 0x00000000090772ca */ /* 0x000fe200000e0000 */
[----:B------:R-:W-:Y:S01]  /*14ac0*/  IMAD.MOV.U32 R9, RZ, RZ, 0x40000040 ;  /* 0x40000040ff097424 */ /* 0x000fe200078e00ff */
[----:B------:R-:W0:Y:S02]  /*14ad0*/  SHFL.BFLY PT, R0, R3, 0x1, 0x1f ;  /* 0x0c201f0003007f89 */ /* 0x000e2400000e0000 */
[----:B0-----:R-:W-:Y:S01]  /*14ae0*/  FMNMX.FTZ R3, R3, R0, !PT ;  /* 0x0000000003037209 */ /* 0x001fe20007810000 */
[----:B------:R-:W-:-:S04]  /*14af0*/  IMAD.U32 R0, RZ, RZ, UR60 ;  /* 0x0000003cff007e24 */ /* 0x000fc8000f8e00ff */
[C---:B------:R-:W-:Y:S01]  /*14b00*/  FADD.FTZ R7, -R3.reuse, R14 ;  /* 0x0000000e03077221 */ /* 0x040fe20000010100 */
[----:B------:R-:W-:-:S03]  /*14b10*/  FMUL.FTZ R11, R3, R0 ;  /* 0x00000000030b7220 */ /* 0x000fc60000410000 */
[-C--:B------:R-:W-:Y:S01]  /*14b20*/  FMUL.FTZ R7, R7, R0.reuse ;  /* 0x0000000007077220 */ /* 0x080fe20000410000 */
[-CC-:B------:R-:W-:Y:S01]  /*14b30*/  FFMA.FTZ R180, R24, R0.reuse, -R11.reuse ;  /* 0x0000000018b47223 */ /* 0x180fe2000001080b */
[-CC-:B------:R-:W-:Y:S01]  /*14b40*/  FFMA.FTZ R14, R25, R0.reuse, -R11.reuse ;  /* 0x00000000190e7223 */ /* 0x180fe2000001080b */
[----:B------:R-:W-:Y:S02]  /*14b50*/  VIADD R24, R10, 0x300 ;  /* 0x000003000a187836 */ /* 0x000fe40000000000 */
[-CC-:B------:R-:W-:Y:S01]  /*14b60*/  FFMA.FTZ R182, R28, R0.reuse, -R11.reuse ;  /* 0x000000001cb67223 */ /* 0x180fe2000001080b */
[----:B------:R-:W-:Y:S02]  /*14b70*/  IMAD.MOV.U32 R25, RZ, RZ, 0x40000040 ;  /* 0x40000040ff197424 */ /* 0x000fe400078e00ff */
        /* <DEDUP_REMOVED lines=14> */
[-CC-:B------:R-:W-:Y:S01]  /*14c60*/  FFMA.FTZ R36, R45, R0.reuse, -R11.reuse ;  /* 0x000000002d247223 */ /* 0x180fe2000001080b */
[-CC-:B------:R-:W-:Y:S01]  /*14c70*/  FFMA.FTZ R176, R32, R0.reuse, -R11.reuse ;  /* 0x0000000020b07223 */ /* 0x180fe2000001080b */
[-CC-:B------:R-:W-:Y:S01]  /*14c80*/  FFMA.FTZ R45, R49, R0.reuse, -R11.reuse ;  /* 0x00000000312d7223 */ /* 0x180fe2000001080b */
[----:B------:R-:W-:Y:S01]  /*14c90*/  FFMA.FTZ R32, R65, R0, -R11 ;  /* 0x0000000041207223 */ /* 0x000fe2000001080b */
[----:B------:R-:W-:Y:S01]  /*14ca0*/  HGMMA.64x128x16.F32.BF16 R88, R172, gdesc[UR4].tnspB, R88, gsb0 ;  /* 0x41e00004ac587df0 */ /* 0x000fe20008001858 */
[----:B------:R-:W-:Y:S01]  /*14cb0*/  R2UR UR6, R8 ;  /* 0x00000000080672ca */ /* 0x000fe200000e0000 */
[----:B------:R-:W-:Y:S01]  /*14cc0*/  VIADD R8, R10, 0x200 ;  /* 0x000002000a087836 */ /* 0x000fe20000000000 */
[----:B------:R-:W-:Y:S01]  /*14cd0*/  R2UR UR7, R9 ;  /* 0x00000000090772ca */ /* 0x000fe200000e0000 */
[----:B------:R-:W-:-:S02]  /*14ce0*/  IMAD.MOV.U32 R9, RZ, RZ, 0x40000040 ;  /* 0x40000040ff097424 */ /* 0x000fc400078e00ff */
[----:B------:R-:W-:Y:S01]  /*14cf0*/  FFMA.FTZ R49, R77, R0, -R11 ;  /* 0x000000004d317223 */ /* 0x000fe2000001080b */
        /* <DEDUP_REMOVED lines=11> */
[----:B------:R-:W-:Y:S02]  /*14db0*/  FFMA.FTZ R40, R69, R0, -R11 ;  /* 0x0000000045287223 */ /* 0x000fe4000001080b */
[----:B------:R-:W-:Y:S01]  /*14dc0*/  HGMMA.64x128x16.F32.BF16 R88, R168, gdesc[UR4].tnspB, R88, gsb0 ;  /* 0x41e00004a8587df0 */ /* 0x000fe20008001858 */
[----:B------:R-:W-:Y:S01]  /*14dd0*/  R2UR UR6, R8 ;  /* 0x00000000080672ca */ /* 0x000fe200000e0000 */
[C---:B------:R-:W-:Y:S01]  /*14de0*/  VIADD R8, R10.reuse, 0x280 ;  /* 0x000002800a087836 */ /* 0x040fe20000000000 */
[----:B------:R-:W-:Y:S01]  /*14df0*/  R2UR UR7, R9 ;  /* 0x00000000090772ca */ /* 0x000fe200000e0000 */
[----:B------:R-:W-:Y:S01]  /*14e00*/  IMAD.MOV.U32 R9, RZ, RZ, 0x40000040 ;  /* 0x40000040ff097424 */ /* 0x000fe200078e00ff */
[----:B------:R-:W-:Y:S01]  /*14e10*/  MUFU.EX2 R172, R172 ;  /* 0x000000ac00ac7308 */ /* 0x000fe20000000800 */
[----:B------:R-:W-:-:S07]  /*14e20*/  VIADD R10, R10, 0x380 ;  /* 0x000003800a0a7836 */ /* 0x000fce0000000000 */
        /* <DEDUP_REMOVED lines=11> */
[----:B------:R-:W-:Y:S01]  /*14ee0*/  MUFU.EX2 R168, R168 ;  /* 0x000000a800a87308 */ /* 0x000fe20000000800 */
[----:B------:R-:W-:-:S07]  /*14ef0*/  R2UR UR7, R9 ;  /* 0x00000000090772ca */ /* 0x000fce00000e0000 */
[----:B------:R0:W1:Y:S08]  /*14f00*/  MUFU.EX2 R9, R7 ;  /* 0x0000000700097308 */ /* 0x0000700000000800 */
[----:B------:R-:W-:Y:S01]  /*14f10*/  MUFU.EX2 R170, R170 ;  /* 0x000000aa00aa7308 */ /* 0x000fe20000000800 */
[----:B0-----:R-:W-:-:S04]  /*14f20*/  FMNMX.FTZ R7, R26, R13, !PT ;  /* 0x0000000d1a077209 */ /* 0x001fc80007810000 */
[----:B------:R-:W-:-:S03]  /*14f30*/  FMNMX.FTZ R7, R27, R7, !PT ;  /* 0x000000071b077209 */ /* 0x000fc60007810000 */
[----:B------:R-:W-:Y:S01]  /*14f40*/  MUFU.EX2 R48, R48 ;  /* 0x0000003000307308 */ /* 0x000fe20000000800 */
[----:B------:R-:W-:Y:S01]  /*14f50*/  FMNMX.FTZ R7, R30, R7, !PT ;  /* 0x000000071e077209 */ /* 0x000fe20007810000 */
[----:B-1----:R-:W-:Y:S01]  /*14f60*/  FFMA.FTZ R5, R9, R5, R180 ;  /* 0x0000000509057223 */ /* 0x002fe200000100b4 */
[C---:B------:R-:W-:Y:S02]  /*14f70*/  F2FP.BF16.F32.PACK_AB R180, R14.reuse, R180 ;  /* 0x000000b40eb4723e */ /* 0x040fe400000010ff */
[----:B------:R-:W-:Y:S01]  /*14f80*/  FMNMX.FTZ R7, R31, R7, !PT ;  /* 0x000000071f077209 */ /* 0x000fe20007810000 */
[----:B------:R-:W-:Y:S02]  /*14f90*/  FADD.FTZ R5, R14, R5 ;  /* 0x000000050e057221 */ /* 0x000fe40000010000 */
[----:B------:R-:W-:Y:S01]  /*14fa0*/  MUFU.EX2 R52, R52 ;  /* 0x0000003400347308 */ /* 0x000fe20000000800 */
[----:B------:R-:W-:Y:S01]  /*14fb0*/  FMNMX.FTZ R7, R34, R7, !PT ;  /* 0x0000000722077209 */ /* 0x000fe20007810000 */
[----:B------:R-:W-:-:S03]  /*14fc0*/  FADD.FTZ R5, R182, R5 ;  /* 0x00000005b6057221 */ /* 0x000fc60000010000 */
        /* <DEDUP_REMOVED lines=25> */
[----:B------:R-:W-:Y:S01]  /*15160*/  FMNMX.FTZ R7, R86, R7, !PT ;  /* 0x0000000756077209 */ /* 0x000fe20007810000 */
[----:B------:R-:W-:Y:S02]  /*15170*/  WARPGROUP.DEPBAR.LE gsb0, 0x0 ;  /* 0x00008000000079c5 */ /* 0x000fe40000010000 */
[----:B------:R-:W-:Y:S01]  /*15180*/  WARPGROUP.ARRIVE ;  /* 0x00000000000079c5 */ /* 0x000fe20000000000 */
[----:B------:R-:W-:Y:S01]  /*15190*/  FMNMX.FTZ R7, R87, R7, !PT ;  /* 0x0000000757077209 */ /* 0x000fe20007810000 */
[-CC-:B------:R-:W-:Y:S01]  /*151a0*/  FFMA.FTZ R155, R29, R0.reuse, -R11.reuse ;  /* 0x000000001d9b7223 */ /* 0x180fe2000001080b */
[-CC-:B------:R-:W-:Y:S01]  /*151b0*/  FFMA.FTZ R153, R37, R0.reuse, -R11.reuse ;  /* 0x0000000025997223 */ /* 0x180fe2000001080b */
[-CC-:B------:R-:W-:Y:S01]  /*151c0*/  FFMA.FTZ R29, R53, R0.reuse, -R11.reuse ;  /* 0x00000000351d7223 */ /* 0x180fe2000001080b */
[-CC-:B------:R-:W-:Y:S01]  /*151d0*/  FFMA.FTZ R152, R56, R0.reuse, -R11.reuse ;  /* 0x0000000038987223 */ /* 0x180fe2000001080b */
[----:B------:R-:W-:Y:S01]  /*151e0*/  HGMMA.64x128x16.F32.BF16 R88, R156, gdesc[UR4].tnspB, R88, gsb0 ;  /* 0x41e000049c587df0 */ /* 0x000fe20008001858 */
[----:B------:R-:W-:Y:S01]  /*151f0*/  R2UR UR6, R24 ;  /* 0x00000000180672ca */ /* 0x000fe200000e0000 */
[----:B------:R-:W0:Y:S01]  /*15200*/  SHFL.BFLY PT, R8, R7, 0x2, 0x1f ;  /* 0x0c401f0007087f89 */ /* 0x000e2200000e0000 */
[----:B------:R-:W-:Y:S01]  /*15210*/  R2UR UR7, R25 ;  /* 0x00000000190772ca */ /* 0x000fe200000e0000 */
[-CC-:B------:R-:W-:Y:S01]  /*15220*/  FFMA.FTZ R37, R57, R0.reuse, -R11.reuse ;  /* 0x0000000039257223 */ /* 0x180fe2000001080b */
[-CC-:B------:R-:W-:Y:S01]  /*15230*/  FFMA.FTZ R154, R60, R0.reuse, -R11.reuse ;  /* 0x000000003c9a7223 */ /* 0x180fe2000001080b */
[-CC-:B------:R-:W-:Y:S01]  /*15240*/  FFMA.FTZ R53, R81, R0.reuse, -R11.reuse ;  /* 0x0000000051357223 */ /* 0x180fe2000001080b */
[----:B------:R-:W-:Y:S01]  /*15250*/  FFMA.FTZ R56, R84, R0, -R11 ;  /* 0x0000000054387223 */ /* 0x000fe2000001080b */
[----:B------:R-:W1:Y:S08]  /*15260*/  MUFU.EX2 R155, R155 ;  /* 0x0000009b009b7308 */ /* 0x000e700000000800 */
[----:B------:R-:W2:Y:S08]  /*15270*/  MUFU.EX2 R153, R153 ;  /* 0x0000009900997308 */ /* 0x000eb00000000800 */
[----:B------:R-:W3:Y:S01]  /*15280*/  MUFU.EX2 R29, R29 ;  /* 0x0000001d001d7308 */ /* 0x000ee20000000800 */
[----:B-1----:R-:W-:-:S02]  /*15290*/  F2FP.BF16.F32.PACK_AB R182, R155, R182 ;  /* 0x000000b69bb6723e */ /* 0x002fc400000010ff */
[----:B0-----:R-:W-:-:S05]  /*152a0*/  FMNMX.FTZ R7, R7, R8, !PT ;  /* 0x0000000807077209 */ /* 0x001fca0007810000 */
[----:B------:R-:W0:Y:S01]  /*152b0*/  SHFL.BFLY PT, R8, R7, 0x1, 0x1f ;  /* 0x0c201f0007087f89 */ /* 0x000e2200000e0000 */
[----:B------:R-:W1:Y:S08]  /*152c0*/  MUFU.EX2 R152, R152 ;  /* 0x0000009800987308 */ /* 0x000e700000000800 */
[----:B------:R-:W4:Y:S08]  /*152d0*/  MUFU.EX2 R37, R37 ;  /* 0x0000002500257308 */ /* 0x000f300000000800 */
[----:B------:R-:W5:Y:S01]  /*152e0*/  MUFU.EX2 R154, R154 ;  /* 0x0000009a009a7308 */ /* 0x000f620000000800 */
[----:B0-----:R-:W-:-:S07]  /*152f0*/  FMNMX.FTZ R7, R7, R8, !PT ;  /* 0x0000000807077209 */ /* 0x001fce0007810000 */
[----:B------:R-:W-:Y:S01]  /*15300*/  MUFU.EX2 R53, R53 ;  /* 0x0000003500357308 */ /* 0x000fe20000000800 */
[C---:B------:R-:W-:Y:S01]  /*15310*/  FADD.FTZ R8, -R7.reuse, R13 ;  /* 0x0000000d07087221 */ /* 0x040fe20000010100 */
[----:B------:R-:W-:-:S03]  /*15320*/  FMUL.FTZ R25, R7, R0 ;  /* 0x0000000007197220 */ /* 0x000fc60000410000 */
[-C--:B------:R-:W-:Y:S01]  /*15330*/  FMUL.FTZ R8, R8, R0.reuse ;  /* 0x0000000008087220 */ /* 0x080fe20000410000 */
[-CC-:B------:R-:W-:Y:S01]  /*15340*/  FFMA.FTZ R181, R26, R0.reuse, -R25.reuse ;  /* 0x000000001ab57223 */ /* 0x180fe20000010819 */
[-CC-:B------:R-:W-:Y:S01]  /*15350*/  FFMA.FTZ R24, R27, R0.reuse, -R25.reuse ;  /* 0x000000001b187223 */ /* 0x180fe20000010819 */
[-CC-:B------:R-:W-:Y:S01]  /*15360*/  FFMA.FTZ R183, R30, R0.reuse, -R25.reuse ;  /* 0x000000001eb77223 */ /* 0x180fe20000010819 */
[-CC-:B------:R-:W-:Y:S01]  /*15370*/  FFMA.FTZ R26, R31, R0.reuse, -R25.reuse ;  /* 0x000000001f1a7223 */ /* 0x180fe20000010819 */
[-CC-:B------:R-:W-:Y:S01]  /*15380*/  FFMA.FTZ R177, R34, R0.reuse, -R25.reuse ;  /* 0x0000000022b17223 */ /* 0x180fe20000010819 */
[----:B------:R-:W-:Y:S01]  /*15390*/  MUFU.EX2 R8, R8 ;  /* 0x0000000800087308 */ /* 0x000fe20000000800 */
[-CC-:B------:R-:W-:Y:S01]  /*153a0*/  FFMA.FTZ R27, R35, R0.reuse, -R25.reuse ;  /* 0x00000000231b7223 */ /* 0x180fe20000010819 */
[-CC-:B------:R-:W-:Y:S01]  /*153b0*/  FFMA.FTZ R179, R38, R0.reuse, -R25.reuse ;  /* 0x0000000026b37223 */ /* 0x180fe20000010819 */
[-CC-:B------:R-:W-:Y:S01]  /*153c0*/  FFMA.FTZ R30, R39, R0.reuse, -R25.reuse ;  /* 0x00000000271e7223 */ /* 0x180fe20000010819 */
[-C--:B------:R-:W-:Y:S01]  /*153d0*/  FFMA.FTZ R173, R42, R0.reuse, -R25 ;  /* 0x000000002aad7223 */ /* 0x080fe20000010819 */
[----:B------:R-:W-:Y:S01]  /*153e0*/  FADD.FTZ R39, R155, R5 ;  /* 0x000000059b277221 */ /* 0x000fe20000010000 */
[-CC-:B------:R-:W-:Y:S01]  /*153f0*/  FFMA.FTZ R31, R43, R0.reuse, -R25.reuse ;  /* 0x000000002b1f7223 */ /* 0x180fe20000010819 */
[-C--:B------:R-:W-:Y:S01]  /*15400*/  FFMA.FTZ R175, R46, R0.reuse, -R25 ;  /* 0x000000002eaf7223 */ /* 0x080fe20000010819 */
[----:B------:R-:W-:Y:S01]  /*15410*/  MUFU.EX2 R181, R181 ;  /* 0x000000b500b57308 */ /* 0x000fe20000000800 */
[----:B------:R-:W-:Y:S01]  /*15420*/  FADD.FTZ R39, R176, R39 ;  /* 0x00000027b0277221 */ /* 0x000fe20000010000 */
        /* <DEDUP_REMOVED lines=11> */
[----:B--2---:R-:W-:Y:S01]  /*154e0*/  FADD.FTZ R39, R153, R39 ;  /* 0x0000002799277221 */ /* 0x004fe20000010000 */
[-CC-:B------:R-:W-:Y:S01]  /*154f0*/  FFMA.FTZ R78, R78, R0.reuse, -R25.reuse ;  /* 0x000000004e4e7223 */ /* 0x180fe20000010819 */
[-C--:B------:R-:W-:Y:S01]  /*15500*/  FFMA.FTZ R79, R79, R0.reuse, -R25 ;  /* 0x000000004f4f7223 */ /* 0x080fe20000010819 */
[----:B------:R-:W-:Y:S01]  /*15510*/  MUFU.EX2 R183, R183 ;  /* 0x000000b700b77308 */ /* 0x000fe20000000800 */
[----:B------:R-:W-:Y:S01]  /*15520*/  FADD.FTZ R39, R172, R39 ;  /* 0x00000027ac277221 */ /* 0x000fe20000010000 */
[--C-:B------:R-:W-:Y:S01]  /*15530*/  FFMA.FTZ R82, R82, R0, -R25.reuse ;  /* 0x0000000052527223 */ /* 0x100fe20000010819 */
[----:B------:R-:W-:Y:S01]  /*15540*/  F2FP.BF16.F32.PACK_AB R178, R153, R178 ;  /* 0x000000b299b2723e */ /* 0x000fe200000010ff */
[-C--:B------:R-:W-:Y:S01]  /*15550*/  FFMA.FTZ R83, R83, R0.reuse, -R25 ;  /* 0x0000000053537223 */ /* 0x080fe20000010819 */
[----:B------:R-:W-:Y:S01]  /*15560*/  FADD.FTZ R39, R28, R39 ;  /* 0x000000271c277221 */ /* 0x000fe20000010000 */
[----:B------:R-:W-:Y:S01]  /*15570*/  FFMA.FTZ R86, R86, R0, -R25 ;  /* 0x0000000056567223 */ /* 0x000fe20000010819 */
[----:B------:R-:W-:Y:S01]  /*15580*/  F2FP.BF16.F32.PACK_AB R176, R33, R176 ;  /* 0x000000b021b0723e */ /* 0x000fe200000010ff */
[----:B------:R-:W-:Y:S01]  /*15590*/  MUFU.EX2 R26, R26 ;  /* 0x0000001a001a7308 */ /* 0x000fe20000000800 */
[----:B------:R-:W-:Y:S01]  /*155a0*/  FADD.FTZ R39, R174, R39 ;  /* 0x00000027ae277221 */ /* 0x000fe20000010000 */
[----:B------:R-:W-:-:S02]  /*155b0*/  F2FP.BF16.F32.PACK_AB R172, R28, R172 ;  /* 0x000000ac1cac723e */ /* 0x000fc400000010ff */
[C---:B------:R-:W-:Y:S01]  /*155c0*/  F2FP.BF16.F32.PACK_AB R174, R36.reuse, R174 ;  /* 0x000000ae24ae723e */ /* 0x040fe200000010ff */
[----:B------:R-:W-:-:S03]  /*155d0*/  FADD.FTZ R39, R36, R39 ;  /* 0x0000002724277221 */ /* 0x000fc60000010000 */
[----:B------:R-:W-:Y:S01]  /*155e0*/  MUFU.EX2 R177, R177 ;  /* 0x000000b100b17308 */ /* 0x000fe20000000800 */
[----:B------:R-:W-:Y:S01]  /*155f0*/  FADD.FTZ R39, R168, R39 ;  /* 0x00000027a8277221 */ /* 0x000fe20000010000 */
[----:B------:R-:W-:-:S03]  /*15600*/  F2FP.BF16.F32.PACK_AB R168, R45, R168 ;  /* 0x000000a82da8723e */ /* 0x000fc600000010ff */
[----:B------:R-:W-:-:S03]  /*15610*/  FADD.FTZ R39, R45, R39 ;  /* 0x000000272d277221 */ /* 0x000fc60000010000 */
[----:B------:R-:W-:Y:S01]  /*15620*/  MUFU.EX2 R27, R27 ;  /* 0x0000001b001b7308 */ /* 0x000fe20000000800 */
[----:B------:R-:W-:Y:S01]  /*15630*/  FADD.FTZ R39, R170, R39 ;  /* 0x00000027aa277221 */ /* 0x000fe20000010000 */
[----:B---3--:R-:W-:-:S03]  /*15640*/  F2FP.BF16.F32.PACK_AB R170, R29, R170 ;  /* 0x000000aa1daa723e */ /* 0x008fc600000010ff */
[----:B------:R-:W-:-:S03]  /*15650*/  FADD.FTZ R39, R29, R39 ;  /* 0x000000271d277221 */ /* 0x000fc60000010000 */
[----:B------:R-:W-:Y:S01]  /*15660*/  MUFU.EX2 R179, R179 ;  /* 0x000000b300b37308 */ /* 0x000fe20000000800 */
[----:B-1----:R-:W-:Y:S01]  /*15670*/  FADD.FTZ R39, R152, R39 ;  /* 0x0000002798277221 */ /* 0x002fe20000010000 */
[----:B----4-:R-:W-:-:S03]  /*15680*/  F2FP.BF16.F32.PACK_AB R152, R37, R152 ;  /* 0x000000982598723e */ /* 0x010fc600000010ff */
[----:B------:R-:W-:-:S03]  /*15690*/  FADD.FTZ R39, R37, R39 ;  /* 0x0000002725277221 */ /* 0x000fc60000010000 */
[----:B------:R-:W-:Y:S01]  /*156a0*/  MUFU.EX2 R30, R30 ;  /* 0x0000001e001e7308 */ /* 0x000fe20000000800 */
[----:B-----5:R-:W-:Y:S01]  /*156b0*/  FADD.FTZ R39, R154, R39 ;  /* 0x000000279a277221 */ /* 0x020fe20000010000 */
[----:B------:R-:W-:-:S03]  /*156c0*/  F2FP.BF16.F32.PACK_AB R154, R44, R154 ;  /* 0x0000009a2c9a723e */ /* 0x000fc600000010ff */
[----:B------:R-:W-:Y:S01]  /*156d0*/  FADD.FTZ R39, R44, R39 ;  /* 0x000000272c277221 */ /* 0x000fe20000010000 */
[----:B------:R-:W-:Y:S02]  /*156e0*/  WARPGROUP.DEPBAR.LE gsb0, 0x0 ;  /* 0x00008000000079c5 */ /* 0x000fe40000010000 */
[----:B------:R-:W-:Y:S01]  /*156f0*/  WARPGROUP.ARRIVE ;  /* 0x00000000000079c5 */ /* 0x000fe20000000000 */
[-CC-:B------:R-:W-:Y:S01]  /*15700*/  FFMA.FTZ R156, R64, R0.reuse, -R11.reuse ;  /* 0x00000000409c7223 */ /* 0x180fe2000001080b */
[-CC-:B------:R-:W-:Y:S01]  /*15710*/  FFMA.FTZ R158, R68, R0.reuse, -R11.reuse ;  /* 0x00000000449e7223 */ /* 0x180fe2000001080b */
[-C--:B------:R-:W-:Y:S01]  /*15720*/  FFMA.FTZ R11, R85, R0.reuse, -R11 ;  /* 0x00000000550b7223 */ /* 0x080fe2000001080b */
[----:B------:R-:W-:Y:S01]  /*15730*/  MUFU.EX2 R173, R173 ;  /* 0x000000ad00ad7308 */ /* 0x000fe20000000800 */
[-CC-:B------:R-:W-:Y:S01]  /*15740*/  FFMA.FTZ R157, R66, R0.reuse, -R25.reuse ;  /* 0x00000000429d7223 */ /* 0x180fe20000010819 */
[----:B------:R-:W-:Y:S01]  /*15750*/  HGMMA.64x128x16.F32.BF16 R88, R160, gdesc[UR4].tnspB, R88, gsb0 ;  /* 0x41e00004a0587df0 */ /* 0x000fe20008001858 */
[----:B------:R-:W-:Y:S01]  /*15760*/  R2UR UR6, R10 ;  /* 0x000000000a0672ca */ /* 0x000fe200000e0000 */
[-CC-:B------:R-:W-:Y:S01]  /*15770*/  FFMA.FTZ R10, R58, R0.reuse, -R25.reuse ;  /* 0x000000003a0a7223 */ /* 0x180fe20000010819 */
[----:B------:R-:W-:-:S03]  /*15780*/  FFMA.FTZ R159, R70, R0, -R25 ;  /* 0x00000000469f7223 */ /* 0x000fc60000010819 */
[----:B------:R0:W-:Y:S08]  /*15790*/  MUFU.EX2 R13, R11 ;  /* 0x0000000b000d7308 */ /* 0x0001f00000000800 */
[----:B------:R-:W-:Y:S01]  /*157a0*/  MUFU.EX2 R31, R31 ;  /* 0x0000001f001f7308 */ /* 0x000fe20000000800 */
[----:B0-----:R-:W-:-:S05]  /*157b0*/  IMAD.MOV.U32 R11, RZ, RZ, 0x40000040 ;  /* 0x40000040ff0b7424 */ /* 0x001fca00078e00ff */
[----:B------:R-:W-:Y:S01]  /*157c0*/  R2UR UR7, R11 ;  /* 0x000000000b0772ca */ /* 0x000fe200000e0000 */
        /* <DEDUP_REMOVED lines=8> */
[----:B------:R-:W0:Y:S08]  /*15850*/  MUFU.EX2 R11, R11 ;  /* 0x0000000b000b7308 */ /* 0x000e300000000800 */
[----:B------:R-:W-:Y:S08]  /*15860*/  MUFU.EX2 R5, R63 ;  /* 0x0000003f00057308 */ /* 0x000ff00000000800 */
[----:B------:R-:W1:Y:S01]  /*15870*/  MUFU.EX2 R156, R156 ;  /* 0x0000009c009c7308 */ /* 0x000e620000000800 */
[----:B0-----:R-:W-:-:S07]  /*15880*/  F2FP.BF16.F32.PACK_AB R153, R11, R10 ;  /* 0x0000000a0b99723e */ /* 0x001fce00000010ff */
[----:B------:R-:W-:Y:S08]  /*15890*/  MUFU.EX2 R157, R157 ;  /* 0x0000009d009d7308 */ /* 0x000ff00000000800 */
[----:B------:R-:W0:Y:S01]  /*158a0*/  MUFU.EX2 R158, R158 ;  /* 0x0000009e009e7308 */ /* 0x000e220000000800 */
[----:B-1----:R-:W-:Y:S01]  /*158b0*/  FADD.FTZ R39, R156, R39 ;  /* 0x000000279c277221 */ /* 0x002fe20000010000 */
[----:B------:R-:W-:-:S03]  /*158c0*/  F2FP.BF16.F32.PACK_AB R156, R32, R156 ;  /* 0x0000009c209c723e */ /* 0x000fc600000010ff */
[----:B------:R-:W-:-:S03]  /*158d0*/  FADD.FTZ R39, R32, R39 ;  /* 0x0000002720277221 */ /* 0x000fc60000010000 */
[----:B------:R-:W-:Y:S08]  /*158e0*/  MUFU.EX2 R159, R159 ;  /* 0x0000009f009f7308 */ /* 0x000ff00000000800 */
[----:B------:R-:W-:Y:S01]  /*158f0*/  MUFU.EX2 R75, R75 ;  /* 0x0000004b004b7308 */ /* 0x000fe20000000800 */
[----:B0-----:R-:W-:Y:S01]  /*15900*/  FADD.FTZ R39, R158, R39 ;  /* 0x000000279e277221 */ /* 0x001fe20000010000 */
[----:B------:R-:W-:-:S03]  /*15910*/  F2FP.BF16.F32.PACK_AB R158, R40, R158 ;  /* 0x0000009e289e723e */ /* 0x000fc600000010ff */
[----:B------:R-:W-:-:S03]  /*15920*/  FADD.FTZ R14, R40, R39 ;  /* 0x00000027280e7221 */ /* 0x000fc60000010000 */
[----:B------:R-:W-:Y:S01]  /*15930*/  MUFU.EX2 R78, R78 ;  /* 0x0000004e004e7308 */ /* 0x000fe20000000800 */
[----:B------:R-:W-:Y:S01]  /*15940*/  FADD.FTZ R14, R21, R14 ;  /* 0x0000000e150e7221 */ /* 0x000fe20000010000 */
[----:B------:R-:W-:Y:S02]  /*15950*/  WARPGROUP.DEPBAR.LE gsb0, 0x0 ;  /* 0x00008000000079c5 */ /* 0x000fe40000010000 */
[----:B------:R-:W-:Y:S01]  /*15960*/  WARPGROUP.ARRIVE ;  /* 0x00000000000079c5 */ /* 0x000fe20000000000 */
[----:B------:R-:W-:-:S03]  /*15970*/  FFMA.FTZ R161, R74, R0, -R25 ;  /* 0x000000004aa17223 */ /* 0x000fc60000010819 */
[----:B------:R-:W0:Y:S01]  /*15980*/  MUFU.EX2 R79, R79 ;  /* 0x0000004f004f7308 */ /* 0x000e220000000800 */
[----:B------:R-:W-:Y:S02]  /*15990*/  F2FP.BF16.F32.PACK_AB R160, R41, R21 ;  /* 0x0000001529a0723e */ /* 0x000fe400000010ff */
[----:B------:R-:W-:Y:S01]  /*159a0*/  F2FP.BF16.F32.PACK_AB R162, R49, R48 ;  /* 0x0000003031a2723e */ /* 0x000fe200000010ff */
[----:B------:R-:W-:Y:S04]  /*159b0*/  HGMMA.64x128x16.F32.BF16 R88, R164, gdesc[UR4].tnspB, R88, gsb0 ;  /* 0x41e00004a4587df0 */ /* 0x000fe80008001858 */
[----:B------:R-:W-:Y:S08]  /*159c0*/  MUFU.EX2 R161, R161 ;  /* 0x000000a100a17308 */ /* 0x000ff00000000800 */
[----:B------:R-:W-:Y:S01]  /*159d0*/  MUFU.EX2 R82, R82 ;  /* 0x0000005200527308 */ /* 0x000fe20000000800 */
[----:B0-----:R-:W-:-:S07]  /*159e0*/  F2FP.BF16.F32.PACK_AB R163, R79, R78 ;  /* 0x0000004e4fa3723e */ /* 0x001fce00000010ff */
[----:B------:R-:W-:Y:S08]  /*159f0*/  MUFU.EX2 R83, R83 ;  /* 0x0000005300537308 */ /* 0x000ff00000000800 */
[----:B------:R-:W0:Y:S08]  /*15a00*/  MUFU.EX2 R56, R56 ;  /* 0x0000003800387308 */ /* 0x000e300000000800 */
[----:B------:R-:W-:Y:S01]  /*15a10*/  MUFU.EX2 R86, R86 ;  /* 0x0000005600567308 */ /* 0x000fe20000000800 */
[----:B------:R-:W-:-:S02]  /*15a20*/  WARPGROUP.DEPBAR.LE gsb0, 0x0 ;  /* 0x00008000000079c5 */ /* 0x000fc40000010000 */
[----:B------:R1:W-:Y:S01]  /*15a30*/  @!P1 SYNCS.ARRIVE.TRANS64.RED.A1T0 RZ, [R15+URZ], RZ ;  /* 0x000000ff0fff99a7 */ /* 0x0003e2000810043f */
[----:B0-----:R-:W-:Y:S02]  /*15a40*/  F2FP.BF16.F32.PACK_AB R166, R13, R56 ;  /* 0x000000380da6723e */ /* 0x001fe400000010ff */
[----:B------:R-:W-:Y:S02]  /*15a50*/  F2FP.BF16.F32.PACK_AB R164, R53, R52 ;  /* 0x0000003435a4723e */ /* 0x000fe400000010ff */
[----:B------:R-:W-:Y:S01]  /*15a60*/  F2FP.BF16.F32.PACK_AB R165, R83, R82 ;  /* 0x0000005253a5723e */ /* 0x000fe200000010ff */
[----:B-1----:R-:W-:Y:S01]  /*15a70*/  FFMA.FTZ R15, R8, R4, R181 ;  /* 0x00000004080f7223 */ /* 0x002fe200000100b5 */
[----:B------:R0:W-:Y:S01]  /*15a80*/  @!P1 SYNCS.ARRIVE.TRANS64.RED.A1T0 RZ, [R20+URZ], RZ ;  /* 0x000000ff14ff99a7 */ /* 0x0001e2000810043f */
[----:B------:R-:W1:Y:S01]  /*15a90*/  MUFU.EX2 R4, R62 ;  /* 0x0000003e00047308 */ /* 0x000e620000000800 */
[C---:B------:R-:W-:Y:S01]  /*15aa0*/  F2FP.BF16.F32.PACK_AB R181, R24.reuse, R181 ;  /* 0x000000b518b5723e */ /* 0x040fe200000010ff */
[----:B------:R-:W-:-:S04]  /*15ab0*/  FADD.FTZ R15, R24, R15 ;  /* 0x0000000f180f7221 */ /* 0x000fc80000010000 */
[----:B------:R-:W-:Y:S01]  /*15ac0*/  FADD.FTZ R15, R183, R15 ;  /* 0x0000000fb70f7221 */ /* 0x000fe20000010000 */
[----:B------:R-:W-:-:S03]  /*15ad0*/  F2FP.BF16.F32.PACK_AB R183, R26, R183 ;  /* 0x000000b71ab7723e */ /* 0x000fc600000010ff */
[----:B0-----:R-:W-:Y:S01]  /*15ae0*/  FADD.FTZ R20, R26, R15 ;  /* 0x0000000f1a147221 */ /* 0x001fe20000010000 */
[----:B------:R-:W-:-:S03]  /*15af0*/  FFMA.FTZ R15, R67, R0, -R25 ;  /* 0x00000000430f7223 */ /* 0x000fc60000010819 */
[----:B------:R-:W-:Y:S01]  /*15b00*/  FADD.FTZ R20, R177, R20 ;  /* 0x00000014b1147221 */ /* 0x000fe20000010000 */
[C---:B------:R-:W-:Y:S02]  /*15b10*/  F2FP.BF16.F32.PACK_AB R177, R27.reuse, R177 ;  /* 0x000000b11bb1723e */ /* 0x040fe400000010ff */
[----:B------:R-:W-:Y:S01]  /*15b20*/  MUFU.EX2 R15, R15 ;  /* 0x0000000f000f7308 */ /* 0x000fe20000000800 */
[----:B------:R-:W-:Y:S01]  /*15b30*/  FADD.FTZ R42, R27, R20 ;  /* 0x000000141b2a7221 */ /* 0x000fe20000010000 */
[--C-:B------:R-:W-:Y:S01]  /*15b40*/  FFMA.FTZ R20, R71, R0, -R25.reuse ;  /* 0x0000000047147223 */ /* 0x100fe20000010819 */
[----:B-1----:R-:W-:Y:S01]  /*15b50*/  F2FP.BF16.F32.PACK_AB R155, R5, R4 ;  /* 0x00000004059b723e */ /* 0x002fe200000010ff */
[----:B------:R-:W-:Y:S01]  /*15b60*/  FFMA.FTZ R25, R87, R0, -R25 ;  /* 0x0000000057197223 */ /* 0x000fe20000010819 */
[----:B------:R-:W-:Y:S01]  /*15b70*/  FADD.FTZ R42, R179, R42 ;  /* 0x0000002ab32a7221 */ /* 0x000fe20000010000 */
[C---:B------:R-:W-:Y:S02]  /*15b80*/  F2FP.BF16.F32.PACK_AB R179, R30.reuse, R179 ;  /* 0x000000b31eb3723e */ /* 0x040fe400000010ff */
[----:B------:R-:W-:Y:S01]  /*15b90*/  MUFU.EX2 R20, R20 ;  /* 0x0000001400147308 */ /* 0x000fe20000000800 */
[----:B------:R-:W-:-:S04]  /*15ba0*/  FADD.FTZ R42, R30, R42 ;  /* 0x0000002a1e2a7221 */ /* 0x000fc80000010000 */
[----:B------:R-:W-:Y:S01]  /*15bb0*/  FADD.FTZ R42, R173, R42 ;  /* 0x0000002aad2a7221 */ /* 0x000fe20000010000 */
[C---:B------:R-:W-:Y:S02]  /*15bc0*/  F2FP.BF16.F32.PACK_AB R173, R31.reuse, R173 ;  /* 0x000000ad1fad723e */ /* 0x040fe400000010ff */
[----:B------:R-:W0:Y:S01]  /*15bd0*/  MUFU.EX2 R25, R25 ;  /* 0x0000001900197308 */ /* 0x000e220000000800 */
[----:B------:R-:W-:-:S04]  /*15be0*/  FADD.FTZ R42, R31, R42 ;  /* 0x0000002a1f2a7221 */ /* 0x000fc80000010000 */
[----:B------:R-:W-:Y:S01]  /*15bf0*/  FADD.FTZ R42, R175, R42 ;  /* 0x0000002aaf2a7221 */ /* 0x000fe20000010000 */
[----:B------:R-:W-:-:S03]  /*15c00*/  F2FP.BF16.F32.PACK_AB R175, R34, R175 ;  /* 0x000000af22af723e */ /* 0x000fc600000010ff */
[----:B------:R-:W-:-:S04]  /*15c10*/  FADD.FTZ R42, R34, R42 ;  /* 0x0000002a222a7221 */ /* 0x000fc80000010000 */
[----:B------:R-:W-:Y:S01]  /*15c20*/  FADD.FTZ R42, R169, R42 ;  /* 0x0000002aa92a7221 */ /* 0x000fe20000010000 */
[----:B------:R-:W-:-:S03]  /*15c30*/  F2FP.BF16.F32.PACK_AB R169, R35, R169 ;  /* 0x000000a923a9723e */ /* 0x000fc600000010ff */
[----:B------:R-:W-:Y:S01]  /*15c40*/  FADD.FTZ R42, R35, R42 ;  /* 0x0000002a232a7221 */ /* 0x000fe20000010000 */
[----:B0-----:R-:W-:-:S03]  /*15c50*/  F2FP.BF16.F32.PACK_AB R167, R25, R86 ;  /* 0x0000005619a7723e */ /* 0x001fc600000010ff */
[----:B------:R-:W-:Y:S01]  /*15c60*/  FADD.FTZ R42, R171, R42 ;  /* 0x0000002aab2a7221 */ /* 0x000fe20000010000 */
[----:B------:R-:W-:-:S03]  /*15c70*/  F2FP.BF16.F32.PACK_AB R171, R38, R171 ;  /* 0x000000ab26ab723e */ /* 0x000fc600000010ff */
[----:B------:R-:W-:-:S04]  /*15c80*/  FADD.FTZ R42, R38, R42 ;  /* 0x0000002a262a7221 */ /* 0x000fc80000010000 */
[----:B------:R-:W-:-:S04]  /*15c90*/  FADD.FTZ R42, R10, R42 ;  /* 0x0000002a0a2a7221 */ /* 0x000fc80000010000 */
[----:B------:R-:W-:-:S04]  /*15ca0*/  FADD.FTZ R42, R11, R42 ;  /* 0x0000002a0b2a7221 */ /* 0x000fc80000010000 */
[----:B------:R-:W-:-:S04]  /*15cb0*/  FADD.FTZ R42, R4, R42 ;  /* 0x0000002a042a7221 */ /* 0x000fc80000010000 */
[----:B------:R-:W-:Y:S01]  /*15cc0*/  FADD.FTZ R42, R5, R42 ;  /* 0x0000002a052a7221 */ /* 0x000fe20000010000 */
[----:B------:R-:W-:Y:S01]  /*15cd0*/  FADD.FTZ R5, R41, R14 ;  /* 0x0000000e29057221 */ /* 0x000fe20000010000 */
[----:B------:R-:W-:Y:S02]  /*15ce0*/  IMAD.MOV.U32 R14, RZ, RZ, R3 ;  /* 0x000000ffff0e7224 */ /* 0x000fe400078e0003 */
        /* <DEDUP_REMOVED lines=15> */
[----:B------:R-:W-:Y:S02]  /*15de0*/  IMAD.MOV.U32 R13, RZ, RZ, R7 ;  /* 0x000000ffff0d7224 */ /* 0x000fe400078e0007 */
[----:B------:R-:W-:-:S04]  /*15df0*/  FADD.FTZ R10, R78, R11 ;  /* 0x0000000b4e0a7221 */ /* 0x000fc80000010000 */
[----:B------:R-:W-:-:S04]  /*15e00*/  FADD.FTZ R11, R79, R10 ;  /* 0x0000000a4f0b7221 */ /* 0x000fc80000010000 */
[----:B------:R-:W-:-:S04]  /*15e10*/  FADD.FTZ R10, R82, R11 ;  /* 0x0000000b520a7221 */ /* 0x000fc80000010000 */
[----:B------:R-:W-:-:S04]  /*15e20*/  FADD.FTZ R11, R83, R10 ;  /* 0x0000000a530b7221 */ /* 0x000fc80000010000 */
[----:B------:R-:W-:Y:S01]  /*15e30*/  FADD.FTZ R10, R86, R11 ;  /* 0x0000000b560a7221 */ /* 0x000fe20000010000 */
[----:B------:R-:W-:-:S03]  /*15e40*/  IMAD.MOV.U32 R11, RZ, RZ, R196 ;  /* 0x000000ffff0b7224 */ /* 0x000fc600078e00c4 */
[----:B------:R-:W-:Y:S01]  /*15e50*/  FADD.FTZ R4, R25, R10 ;  /* 0x0000000a19047221 */ /* 0x000fe20000010000 */
[----:B------:R-:W-:Y:S01]  /*15e60*/  IMAD.MOV.U32 R10, RZ, RZ, R194 ;  /* 0x000000ffff0a7224 */ /* 0x000fe200078e00c2 */
[----:B------:R-:W-:Y:S06]  /*15e70*/  @P2 BRA `(.L_x_606) ;  /* 0xffffffd800f02947 */ /* 0x000fec000383ffff */
.L_x_595:
[----:B------:R-:W-:Y:S05]  /*15e80*/  BSYNC B0 ;  /* 0x0000000000007941 */ /* 0x000fea0003800000 */
.L_x_594:
        /* <DEDUP_REMOVED lines=67> */
.L_x_607:
[----:B------:R-:W-:Y:S01]  /*162c0*/  IMAD R6, R194, 0x8, R2 ;  /* 0x00000008c2067824 */ /* 0x000fe200078e0202 */
[----:B------:R-:W-:-:S04]  /*162d0*/  SHF.L.U32 R9, R196, 0x1f, RZ ;  /* 0x0000001fc4097819 */ /* 0x000fc800000006ff */
[----:B------:R0:W1:Y:S01]  /*162e0*/  SYNCS.PHASECHK.TRANS64.TRYWAIT P2, [R6+URZ+0x34850], R9 ;  /* 0x03485009060075a7 */ /* 0x000062000804017f */
[----:B------:R-:W-:Y:S05]  /*162f0*/  @!P0 BRA `(.L_x_608) ;  /* 0x0000000000048947 */ /* 0x000fea0003800000 */
[----:B------:R-:W-:Y:S01]  /*16300*/  BPT.TRAP 0x1 ;  /* 0x000000040000795c */ /* 0x000fe20000300000 */
.L_x_608:
[----:B------:R-:W-:Y:S01]  /*16310*/  VIADD R2, R2, 0x400 ;  /* 0x0000040002027836 */ /* 0x000fe20000000000 */
[----:B------:R-:W-:Y:S04]  /*16320*/  BSSY B0, `(.L_x_609) ;  /* 0x0000008000007945 */ /* 0x000fe80003800000 */
[----:B------:R-:W-:-:S04]  /*16330*/  SHF.R.U32.HI R2, RZ, 0x4, R2 ;  /* 0x00000004ff027819 */ /* 0x000fc80000011602 */
[----:B------:R-:W-:-:S04]  /*16340*/  LOP3.LUT R2, R2, 0x3fff, RZ, 0xc0, !PT ;  /* 0x00003fff02027812 */ /* 0x000fc800078ec0ff */
[----:B------:R-:W-:-:S05]  /*16350*/  LOP3.LUT R11, R2, 0x4000000, RZ, 0xfc, !PT ;  /* 0x04000000020b7812 */ /* 0x000fca00078efcff */
[----:B------:R-:W-:Y:S01]  /*16360*/  IMAD R2, R194, 0x800, R11 ;  /* 0x00000800c2027824 */ /* 0x000fe200078e020b */
[----:B-1----:R-:W-:Y:S06]  /*16370*/  @P2 BRA `(.L_x_610) ;  /* 0x0000000000082947 */ /* 0x002fec0003800000 */
[----:B------:R-:W1:Y:S02]  /*16380*/  SYNCS.PHASECHK.TRANS64.TRYWAIT P0, [R6+URZ+0x34850], R9 ;  /* 0x03485009060075a7 */ /* 0x000e64000800017f */
[----:B-1----:R-:W-:Y:S05]  /*16390*/  @!P0 BRA `(.L_x_611) ;  /* 0x000000bc00888947 */ /* 0x002fea0003800000 */
.L_x_610:
[----:B------:R-:W-:Y:S05]  /*163a0*/  BSYNC B0 ;  /* 0x0000000000007941 */ /* 0x000fea0003800000 */
.L_x_609:
[----:B------:R-:W-:Y:S01]  /*163b0*/  IMAD.MOV.U32 R8, RZ, RZ, R2 ;  /* 0x000000ffff087224 */ /* 0x000fe200078e0002 */
[----:B------:R-:W-:Y:S01]  /*163c0*/  WARPGROUP.ARRIVE ;  /* 0x00000000000079c5 */ /* 0x000fe20000000000 */
[----:B01----:R-:W-:Y:S02]  /*163d0*/  IMAD.MOV.U32 R9, RZ, RZ, 0x40000040 ;  /* 0x40000040ff097424 */ /* 0x003fe400078e00ff */
[----:B------:R-:W-:Y:S01]  /*163e0*/  VIADD R194, R194, 0x1 ;  /* 0x00000001c2c27836 */ /* 0x000fe20000000000 */
[----:B------:R-:W-:Y:S01]  /*163f0*/  R2UR UR6, R8 ;  /* 0x00000000080672ca */ /* 0x000fe200000e0000 */
[----:B------:R-:W-:Y:S01]  /*16400*/  VIADD R8, R2, 0x80 ;  /* 0x0000008002087836 */ /* 0x000fe20000000000 */
[----:B------:R-:W-:Y:S01]  /*16410*/  R2UR UR7, R9 ;  /* 0x00000000090772ca */ /* 0x000fe200000e0000 */
[----:B------:R-:W-:Y:S01]  /*16420*/  IMAD.MOV.U32 R9, RZ, RZ, 0x40000040 ;  /* 0x40000040ff097424 */ /* 0x000fe200078e00ff */
[----:B------:R-:W-:Y:S01]  /*16430*/  ISETP.NE.AND P2, PT, R194, 0x2, PT ;  /* 0x00000002c200780c */ /* 0x000fe20003f45270 */
[----:B------:R-:W-:-:S02]  /*16440*/  IMAD.MOV.U32 R21, RZ, RZ, -0x800000 ;  /* 0xff800000ff157424 */ /* 0x000fc400078e00ff */
[----:B------:R-:W-:Y:S01]  /*16450*/  IMAD.MOV.U32 R20, RZ, RZ, -0x800000 ;  /* 0xff800000ff147424 */ /* 0x000fe200078e00ff */
[----:B------:R-:W-:Y:S01]  /*16460*/  SEL R194, R194, RZ, P2 ;  /* 0x000000ffc2c27207 */ /* 0x000fe20001000000 */
[----:B------:R-:W-:-:S06]  /*16470*/  VIADD R206, R206, 0x1 ;  /* 0x00000001cece7836 */ /* 0x000fcc0000000000 */
        /* <DEDUP_REMOVED lines=40> */
[----:B------:R-:W0:Y:S02]  /*16700*/  SHFL.BFLY PT, R2, R5, 0x2, 0x1f ;  /* 0x0c401f0005027f89 */ /* 0x000e2400000e0000 */
[----:B0-----:R-:W-:Y:S01]  /*16710*/  FADD.FTZ R2, R2, R5 ;  /* 0x0000000502027221 */ /* 0x001fe20000010000 */
[----:B------:R-:W-:Y:S02]  /*16720*/  WARPGROUP.DEPBAR.LE gsb0, 0x0 ;  /* 0x00008000000079c5 */ /* 0x000fe40000010000 */
[----:B------:R-:W-:-:S06]  /*16730*/  WARPGROUP.ARRIVE ;  /* 0x00000000000079c5 */ /* 0x000fcc0000000000 */
[----:B------:R-:W-:Y:S01]  /*16740*/  HGMMA.64x128x16.F32.BF16 R24, R160, gdesc[UR4].tnspB, R24, gsb0 ;  /* 0x41e00004a0187df0 */ /* 0x000fe20008001818 */
[----:B------:R-:W-:Y:S02]  /*16750*/  R2UR UR6, R8 ;  /* 0x00000000080672ca */ /* 0x000fe400000e0000 */
[----:B------:R-:W-:Y:S02]  /*16760*/  R2UR UR7, R9 ;  /* 0x00000000090772ca */ /* 0x000fe400000e0000 */
[----:B------:R-:W0:Y:S02]  /*16770*/  SHFL.BFLY PT, R9, R4, 0x2, 0x1f ;  /* 0x0c401f0004097f89 */ /* 0x000e2400000e0000 */
[----:B0-----:R-:W-:Y:S01]  /*16780*/  FADD.FTZ R8, R9, R4 ;  /* 0x0000000409087221 */ /* 0x001fe20000010000 */
[----:B------:R-:W-:Y:S01]  /*16790*/  IMAD.MOV.U32 R4, RZ, RZ, RZ ;  /* 0x000000ffff047224 */ /* 0x000fe200078e00ff */
[----:B------:R-:W0:Y:S04]  /*167a0*/  SHFL.BFLY PT, R9, R2, 0x1, 0x1f ;  /* 0x0c201f0002097f89 */ /* 0x000e2800000e0000 */
[----:B------:R-:W1:Y:S01]  /*167b0*/  SHFL.BFLY PT, R11, R8, 0x1, 0x1f ;  /* 0x0c201f00080b7f89 */ /* 0x000e6200000e0000 */
[----:B0-----:R-:W-:Y:S01]  /*167c0*/  FADD.FTZ R10, R2, R9 ;  /* 0x00000009020a7221 */ /* 0x001fe20000010000 */
[----:B------:R-:W-:-:S02]  /*167d0*/  IMAD.MOV.U32 R2, RZ, RZ, RZ ;  /* 0x000000ffff027224 */ /* 0x000fc400078e00ff */
[----:B-1----:R-:W-:Y:S02]  /*167e0*/  FADD.FTZ R12, R8, R11 ;  /* 0x0000000b080c7221 */ /* 0x002fe40000010000 */
[----:B------:R-:W-:Y:S01]  /*167f0*/  FSETP.NE.FTZ.AND P0, PT, R10, RZ, PT ;  /* 0x000000ff0a00720b */ /* 0x000fe20003f15000 */
[----:B------:R-:W-:Y:S01]  /*16800*/  @!P1 VIADD R8, R6, 0x34860 ;  /* 0x0003486006089836 */ /* 0x000fe20000000000 */
[----:B------:R-:W-:Y:S02]  /*16810*/  SEL R11, RZ, 0x1, P2 ;  /* 0x00000001ff0b7807 */ /* 0x000fe40001000000 */
[----:B------:R-:W-:Y:S02]  /*16820*/  FSETP.NE.FTZ.AND P3, PT, R12, RZ, PT ;  /* 0x000000ff0c00720b */ /* 0x000fe40003f75000 */
[----:B------:R-:W-:Y:S02]  /*16830*/  @!P1 PRMT R8, RZ, 0x654, R8 ;  /* 0x00000654ff089816 */ /* 0x000fe40000000008 */
[----:B------:R-:W-:-:S05]  /*16840*/  LOP3.LUT R196, R196, R11, RZ, 0x3c, !PT ;  /* 0x0000000bc4c47212 */ /* 0x000fca00078e3cff */
[----:B------:R-:W0:Y:S01]  /*16850*/  @P0 MUFU.LG2 R5, R10 ;  /* 0x0000000a00050308 */ /* 0x000e220000000c00 */
[----:B------:R-:W-:-:S03]  /*16860*/  @P0 FMUL.FTZ R6, R0, 0.69314718246459960938 ;  /* 0x3f31721800060820 */ /* 0x000fc60000410000 */
[----:B------:R-:W-:-:S04]  /*16870*/  @P3 FMUL.FTZ R11, R0, 0.69314718246459960938 ;  /* 0x3f317218000b3820 */ /* 0x000fc80000410000 */
        /* <DEDUP_REMOVED lines=77> */
.L_x_537:
[----:B------:R-:W1:Y:S08]  /*16d50*/  S2UR UR5, SR_CgaCtaId ;  /* 0x00000000000579c3 */ /* 0x000e700000008800 */
[----:B------:R-:W-:Y:S06]  /*16d60*/  BAR.SYNC.DEFER_BLOCKING 0x5, 0x180 ;  /* 0x0146000000007b1d */ /* 0x000fec0000010000 */
[----:B------:R-:W-:Y:S01]  /*16d70*/  UMOV UR4, 0x400 ;  /* 0x0000040000047882 */ /* 0x000fe20000000000 */
[----:B------:R-:W-:Y:S01]  /*16d80*/  BSSY B0, `(.L_x_612) ;  /* 0x00002dc000007945 */ /* 0x000fe20003800000 */
[----:B-1----:R-:W-:-:S06]  /*16d90*/  ULEA UR4, UR5, UR4, 0x18 ;  /* 0x0000000405047291 */ /* 0x002fcc000f8ec03f */
[----:B------:R-:W-:-:S05]  /*16da0*/  IMAD.U32 R2, RZ, RZ, UR4 ;  /* 0x00000004ff027e24 */ /* 0x000fca000f8e00ff */
[----:B------:R1:W2:Y:S01]  /*16db0*/  LDS.128 R144, [R2+0x348d0] ;  /* 0x0348d00002907984 */ /* 0x0002a20000000c00 */
[----:B------:R-:W-:Y:S06]  /*16dc0*/  BAR.ARV 0x4, 0x180 ;  /* 0x0106000000007b1d */ /* 0x000fec0000002000 */
[----:B------:R-:W-:Y:S05]  /*16dd0*/  @P0 BRA `(.L_x_613) ;  /* 0x00000020006c0947 */ /* 0x000fea0003800000 */
[----:B------:R-:W3:Y:S01]  /*16de0*/  LDL R0, [R1+0x84] ;  /* 0x0000840001007983 */ /* 0x000ee20000100800 */
[----:B------:R-:W4:Y:S01]  /*16df0*/  S2R R3, SR_SWINHI ;  /* 0x0000000000037919 */ /* 0x000f220000002f00 */
[----:B------:R-:W-:Y:S01]  /*16e00*/  F2FP.BF16.F32.PACK_AB R30, R69, R68 ;  /* 0x00000044451e723e */ /* 0x000fe200000010ff */
[----:B------:R-:W-:Y:S01]  /*16e10*/  ULDC.64 UR6, c[0x0][0xc00] ;  /* 0x0003000000067ab9 */ /* 0x000fe20000000a00 */
[----:B------:R-:W-:Y:S01]  /*16e20*/  F2FP.BF16.F32.PACK_AB R32, R73, R72 ;  /* 0x000000484920723e */ /* 0x000fe200000010ff */
[----:B------:R-:W2:Y:S01]  /*16e30*/  LDL R104, [R1+0x80] ;  /* 0x0000800001687983 */ /* 0x000ea20000100800 */
[----:B------:R-:W-:Y:S01]  /*16e40*/  ULDC.64 UR4, c[0x0][0xc08] ;  /* 0x0003020000047ab9 */ /* 0x000fe20000000a00 */
[----:B------:R-:W-:Y:S02]  /*16e50*/  MOV R100, R2 ;  /* 0x0000000200647202 */ /* 0x000fe40000000f00 */
[----:B----4-:R-:W-:Y:S01]  /*16e60*/  MOV R101, R3 ;  /* 0x0000000300657202 */ /* 0x010fe20000000f00 */
[----:B------:R-:W-:Y:S02]  /*16e70*/  BAR.SYNC.DEFER_BLOCKING 0x1, 0x100 ;  /* 0x0044000000007b1d */ /* 0x000fe40000010000 */
[----:B---3--:R-:W-:-:S03]  /*16e80*/  IMAD.WIDE R8, R0, 0x2, R100 ;  /* 0x0000000200087825 */ /* 0x008fc600078e0264 */
[C---:B------:R-:W-:Y:S02]  /*16e90*/  LOP3.LUT R3, R8.reuse, 0x380, RZ, 0xc0, !PT ;  /* 0x0000038008037812 */ /* 0x040fe400078ec0ff */
[C---:B------:R-:W-:Y:S02]  /*16ea0*/  IADD3 R11, P6, R8.reuse, 0x20, RZ ;  /* 0x00000020080b7810 */ /* 0x040fe40007fde0ff */
[----:B------:R-:W-:Y:S02]  /*16eb0*/  SHF.R.U64 R3, R3, 0x3, RZ ;  /* 0x0000000303037819 */ /* 0x000fe400000012ff */
[C---:B0-----:R-:W-:Y:S02]  /*16ec0*/  IADD3 R6, P5, R8.reuse, 0x40, RZ ;  /* 0x0000004008067810 */ /* 0x041fe40007fbe0ff */
[C---:B------:R-:W-:Y:S02]  /*16ed0*/  IADD3 R31, P4, R8.reuse, 0x60, RZ ;  /* 0x00000060081f7810 */ /* 0x040fe40007f9e0ff */
[----:B------:R-:W-:-:S02]  /*16ee0*/  IADD3 R33, P3, R8, 0x4000, RZ ;  /* 0x0000400008217810 */ /* 0x000fc40007f7e0ff */
[C---:B------:R-:W-:Y:S02]  /*16ef0*/  IADD3 R35, P2, R8.reuse, 0x4020, RZ ;  /* 0x0000402008237810 */ /* 0x040fe40007f5e0ff */
[C---:B------:R-:W-:Y:S02]  /*16f00*/  IADD3 R103, P1, R8.reuse, 0x4040, RZ ;  /* 0x0000404008677810 */ /* 0x040fe40007f3e0ff */
[----:B------:R-:W-:Y:S02]  /*16f10*/  IADD3 R105, P0, R8, 0x4060, RZ ;  /* 0x0000406008697810 */ /* 0x000fe40007f1e0ff */
[----:B------:R-:W-:Y:S02]  /*16f20*/  LOP3.LUT R0, R11, 0x380, RZ, 0xc0, !PT ;  /* 0x000003800b007812 */ /* 0x000fe400078ec0ff */
[----:B------:R-:W-:Y:S02]  /*16f30*/  LOP3.LUT R8, R3, R8, RZ, 0x3c, !PT ;  /* 0x0000000803087212 */ /* 0x000fe400078e3cff */
[----:B------:R-:W-:-:S02]  /*16f40*/  LOP3.LUT R3, R6, 0x380, RZ, 0xc0, !PT ;  /* 0x0000038006037812 */ /* 0x000fc400078ec0ff */
[----:B------:R-:W-:Y:S02]  /*16f50*/  LOP3.LUT R10, R31, 0x380, RZ, 0xc0, !PT ;  /* 0x000003801f0a7812 */ /* 0x000fe400078ec0ff */
[----:B------:R-:W-:Y:S02]  /*16f60*/  SHF.R.U64 R0, R0, 0x3, RZ ;  /* 0x0000000300007819 */ /* 0x000fe400000012ff */
[----:B------:R-:W-:Y:S02]  /*16f70*/  LOP3.LUT R14, R33, 0x380, RZ, 0xc0, !PT ;  /* 0x00000380210e7812 */ /* 0x000fe400078ec0ff */
[----:B------:R-:W-:Y:S02]  /*16f80*/  SHF.R.U64 R3, R3, 0x3, RZ ;  /* 0x0000000303037819 */ /* 0x000fe400000012ff */
[----:B------:R-:W-:Y:S02]  /*16f90*/  SHF.R.U64 R10, R10, 0x3, RZ ;  /* 0x000000030a0a7819 */ /* 0x000fe400000012ff */
[----:B------:R-:W-:-:S02]  /*16fa0*/  LOP3.LUT R4, R0, R11, RZ, 0x3c, !PT ;  /* 0x0000000b00047212 */ /* 0x000fc400078e3cff */
[----:B------:R-:W-:Y:S01]  /*16fb0*/  LOP3.LUT R0, R35, 0x380, RZ, 0xc0, !PT ;  /* 0x0000038023007812 */ /* 0x000fe200078ec0ff */
[--C-:B------:R-:W-:Y:S01]  /*16fc0*/  IMAD.X R5, RZ, RZ, R9.reuse, P6 ;  /* 0x000000ffff057224 */ /* 0x100fe200030e0609 */
[----:B------:R-:W-:Y:S01]  /*16fd0*/  SHF.R.U64 R14, R14, 0x3, RZ ;  /* 0x000000030e0e7819 */ /* 0x000fe200000012ff */
[--C-:B------:R-:W-:Y:S01]  /*16fe0*/  IMAD.X R7, RZ, RZ, R9.reuse, P5 ;  /* 0x000000ffff077224 */ /* 0x100fe200028e0609 */
[----:B------:R-:W-:Y:S01]  /*16ff0*/  LOP3.LUT R6, R3, R6, RZ, 0x3c, !PT ;  /* 0x0000000603067212 */ /* 0x000fe200078e3cff */
[--C-:B------:R-:W-:Y:S01]  /*17000*/  IMAD.X R13, RZ, RZ, R9.reuse, P4 ;  /* 0x000000ffff0d7224 */ /* 0x100fe200020e0609 */
[----:B------:R-:W-:Y:S01]  /*17010*/  LOP3.LUT R26, R103, 0x380, RZ, 0xc0, !PT ;  /* 0x00000380671a7812 */ /* 0x000fe200078ec0ff */
[--C-:B------:R-:W-:Y:S01]  /*17020*/  IMAD.X R15, RZ, RZ, R9.reuse, P3 ;  /* 0x000000ffff0f7224 */ /* 0x100fe200018e0609 */
[----:B------:R-:W-:Y:S01]  /*17030*/  LOP3.LUT R12, R10, R31, RZ, 0x3c, !PT ;  /* 0x0000001f0a0c7212 */ /* 0x000fe200078e3cff */
[--C-:B------:R-:W-:Y:S01]  /*17040*/  IMAD.X R25, RZ, RZ, R9.reuse, P2 ;  /* 0x000000ffff197224 */ /* 0x100fe200010e0609 */
[----:B------:R-:W-:Y:S01]  /*17050*/  MOV R3, R8 ;  /* 0x0000000800037202 */ /* 0x000fe20000000f00 */
[--C-:B------:R-:W-:Y:S01]  /*17060*/  IMAD.X R27, RZ, RZ, R9.reuse, P1 ;  /* 0x000000ffff1b7224 */ /* 0x100fe200008e0609 */
[----:B------:R-:W-:Y:S01]  /*17070*/  LOP3.LUT R28, R105, 0x380, RZ, 0xc0, !PT ;  /* 0x00000380691c7812 */ /* 0x000fe200078ec0ff */
[----:B------:R-:W-:Y:S01]  /*17080*/  IMAD.X R29, RZ, RZ, R9, P0 ;  /* 0x000000ffff1d7224 */ /* 0x000fe200000e0609 */
[----:B------:R-:W-:-:S02]  /*17090*/  F2FP.BF16.F32.PACK_AB R8, R89, R88 ;  /* 0x000000585908723e */ /* 0x000fc400000010ff */
[----:B------:R-:W-:Y:S02]  /*170a0*/  F2FP.BF16.F32.PACK_AB R9, R95, R94 ;  /* 0x0000005e5f09723e */ /* 0x000fe400000010ff */
[----:B------:R-:W-:Y:S02]  /*170b0*/  F2FP.BF16.F32.PACK_AB R10, R91, R90 ;  /* 0x0000005a5b0a723e */ /* 0x000fe400000010ff */
[----:B------:R-:W-:Y:S02]  /*170c0*/  F2FP.BF16.F32.PACK_AB R11, R97, R96 ;  /* 0x00000060610b723e */ /* 0x000fe400000010ff */
[----:B------:R-:W-:Y:S02]  /*170d0*/  SHF.R.U64 R0, R0, 0x3, RZ ;  /* 0x0000000300007819 */ /* 0x000fe400000012ff */
[----:B------:R-:W-:Y:S02]  /*170e0*/  LOP3.LUT R14, R14, R33, RZ, 0x3c, !PT ;  /* 0x000000210e0e7212 */ /* 0x000fe400078e3cff */
[----:B------:R-:W-:-:S02]  /*170f0*/  SHF.R.U64 R26, R26, 0x3, RZ ;  /* 0x000000031a1a7819 */ /* 0x000fc400000012ff */
[----:B------:R-:W-:Y:S01]  /*17100*/  SHF.R.U64 R28, R28, 0x3, RZ ;  /* 0x000000031c1c7819 */ /* 0x000fe200000012ff */
[----:B------:R0:W-:Y:S01]  /*17110*/  STSM.16.M88.4 [R3], R8 ;  /* 0x0000000803007844 */ /* 0x0001e20000000200 */
[----:B------:R-:W-:Y:S02]  /*17120*/  MOV R33, R4 ;  /* 0x0000000400217202 */ /* 0x000fe40000000f00 */
[----:B------:R-:W-:Y:S02]  /*17130*/  MOV R34, R6 ;  /* 0x0000000600227202 */ /* 0x000fe40000000f00 */
[----:B------:R-:W-:Y:S02]  /*17140*/  LOP3.LUT R24, R0, R35, RZ, 0x3c, !PT ;  /* 0x0000002300187212 */ /* 0x000fe400078e3cff */
[----:B------:R-:W-:Y:S02]  /*17150*/  F2FP.BF16.F32.PACK_AB R4, R93, R92 ;  /* 0x0000005c5d04723e */ /* 0x000fe400000010ff */
[----:B------:R-:W-:-:S02]  /*17160*/  F2FP.BF16.F32.PACK_AB R5, R99, R98 ;  /* 0x000000626305723e */ /* 0x000fc400000010ff */
[----:B------:R-:W-:Y:S02]  /*17170*/  F2FP.BF16.F32.PACK_AB R6, R37, R36 ;  /* 0x000000242506723e */ /* 0x000fe400000010ff */
[----:B------:R-:W-:Y:S02]  /*17180*/  F2FP.BF16.F32.PACK_AB R7, R39, R38 ;  /* 0x000000262707723e */ /* 0x000fe400000010ff */
[----:B------:R-:W-:Y:S02]  /*17190*/  LOP3.LUT R26, R26, R103, RZ, 0x3c, !PT ;  /* 0x000000671a1a7212 */ /* 0x000fe400078e3cff */
[----:B------:R-:W-:Y:S02]  /*171a0*/  MOV R35, R12 ;  /* 0x0000000c00237202 */ /* 0x000fe40000000f00 */
[----:B------:R-:W-:Y:S02]  /*171b0*/  MOV R0, R14 ;  /* 0x0000000e00007202 */ /* 0x000fe40000000f00 */
[----:B0-----:R-:W-:-:S02]  /*171c0*/  F2FP.BF16.F32.PACK_AB R8, R41, R40 ;  /* 0x000000282908723e */ /* 0x001fc400000010ff */
[----:B------:R-:W-:Y:S02]  /*171d0*/  F2FP.BF16.F32.PACK_AB R9, R43, R42 ;  /* 0x0000002a2b09723e */ /* 0x000fe400000010ff */
[----:B------:R-:W-:Y:S02]  /*171e0*/  F2FP.BF16.F32.PACK_AB R10, R45, R44 ;  /* 0x0000002c2d0a723e */ /* 0x000fe400000010ff */
[----:B------:R-:W-:Y:S02]  /*171f0*/  F2FP.BF16.F32.PACK_AB R11, R47, R46 ;  /* 0x0000002e2f0b723e */ /* 0x000fe400000010ff */
[----:B------:R-:W-:Y:S02]  /*17200*/  LOP3.LUT R28, R28, R105, RZ, 0x3c, !PT ;  /* 0x000000691c1c7212 */ /* 0x000fe400078e3cff */
[----:B------:R-:W-:Y:S02]  /*17210*/  F2FP.BF16.F32.PACK_AB R12, R49, R48 ;  /* 0x00000030310c723e */ /* 0x000fe400000010ff */
[----:B------:R-:W-:-:S02]  /*17220*/  F2FP.BF16.F32.PACK_AB R13, R51, R50 ;  /* 0x00000032330d723e */ /* 0x000fc400000010ff */
[----:B------:R-:W-:Y:S02]  /*17230*/  F2FP.BF16.F32.PACK_AB R14, R53, R52 ;  /* 0x00000034350e723e */ /* 0x000fe400000010ff */
[----:B------:R-:W-:Y:S01]  /*17240*/  F2FP.BF16.F32.PACK_AB R15, R55, R54 ;  /* 0x00000036370f723e */ /* 0x000fe200000010ff */
[----:B------:R0:W-:Y:S01]  /*17250*/  STSM.16.M88.4 [R33], R4 ;  /* 0x0000000421007844 */ /* 0x0001e20000000200 */
[----:B------:R-:W-:Y:S02]  /*17260*/  MOV R102, R24 ;  /* 0x0000001800667202 */ /* 0x000fe40000000f00 */
[----:B------:R-:W-:Y:S01]  /*17270*/  MOV R103, R26 ;  /* 0x0000001a00677202 */ /* 0x000fe20000000f00 */
[----:B------:R3:W-:Y:S01]  /*17280*/  STSM.16.M88.4 [R34], R8 ;  /* 0x0000000822007844 */ /* 0x0007e20000000200 */
[----:B------:R-:W-:Y:S02]  /*17290*/  F2FP.BF16.F32.PACK_AB R24, R57, R56 ;  /* 0x000000383918723e */ /* 0x000fe400000010ff */
[----:B------:R-:W-:Y:S01]  /*172a0*/  F2FP.BF16.F32.PACK_AB R25, R59, R58 ;  /* 0x0000003a3b19723e */ /* 0x000fe200000010ff */
[----:B------:R4:W-:Y:S01]  /*172b0*/  STSM.16.M88.4 [R35], R12 ;  /* 0x0000000c23007844 */ /* 0x0009e20000000200 */
[----:B------:R-:W-:-:S02]  /*172c0*/  F2FP.BF16.F32.PACK_AB R26, R61, R60 ;  /* 0x0000003c3d1a723e */ /* 0x000fc400000010ff */
[----:B------:R-:W-:Y:S02]  /*172d0*/  F2FP.BF16.F32.PACK_AB R27, R63, R62 ;  /* 0x0000003e3f1b723e */ /* 0x000fe400000010ff */
[----:B------:R-:W-:Y:S02]  /*172e0*/  MOV R3, R28 ;  /* 0x0000001c00037202 */ /* 0x000fe40000000f00 */
[----:B------:R-:W-:Y:S02]  /*172f0*/  F2FP.BF16.F32.PACK_AB R28, R65, R64 ;  /* 0x00000040411c723e */ /* 0x000fe400000010ff */
[----:B------:R-:W-:Y:S02]  /*17300*/  F2FP.BF16.F32.PACK_AB R29, R67, R66 ;  /* 0x00000042431d723e */ /* 0x000fe400000010ff */
[----:B------:R-:W-:Y:S02]  /*17310*/  F2FP.BF16.F32.PACK_AB R31, R71, R70 ;  /* 0x00000046471f723e */ /* 0x000fe400000010ff */
[----:B0-----:R-:W-:-:S02]  /*17320*/  F2FP.BF16.F32.PACK_AB R33, R75, R74 ;  /* 0x0000004a4b21723e */ /* 0x001fc400000010ff */
[----:B---3--:R-:W-:Y:S01]  /*17330*/  F2FP.BF16.F32.PACK_AB R34, R77, R76 ;  /* 0x0000004c4d22723e */ /* 0x008fe200000010ff */
[----:B----4-:R-:W0:Y:S01]  /*17340*/  LDC.64 R14, c[0x0][0xba8] ;  /* 0x0002ea00ff0e7b82 */ /* 0x010e220000000a00 */
[----:B------:R-:W-:Y:S02]  /*17350*/  F2FP.BF16.F32.PACK_AB R35, R79, R78 ;  /* 0x0000004e4f23723e */ /* 0x000fe400000010ff */
[----:B------:R-:W-:Y:S02]  /*17360*/  F2FP.BF16.F32.PACK_AB R4, R81, R80 ;  /* 0x000000505104723e */ /* 0x000fe400000010ff */
[----:B------:R-:W-:Y:S02]  /*17370*/  F2FP.BF16.F32.PACK_AB R5, R83, R82 ;  /* 0x000000525305723e */ /* 0x000fe400000010ff */
[----:B------:R-:W-:Y:S02]  /*17380*/  F2FP.BF16.F32.PACK_AB R6, R85, R84 ;  /* 0x000000545506723e */ /* 0x000fe400000010ff */
[----:B------:R-:W-:Y:S01]  /*17390*/  F2FP.BF16.F32.PACK_AB R7, R87, R86 ;  /* 0x000000565707723e */ /* 0x000fe200000010ff */
[----:B------:R3:W-:Y:S04]  /*173a0*/  STSM.16.M88.4 [R0], R24 ;  /* 0x0000001800007844 */ /* 0x0007e80000000200 */
[----:B------:R-:W-:Y:S04]  /*173b0*/  STSM.16.M88.4 [R102], R28 ;  /* 0x0000001c66007844 */ /* 0x000fe80000000200 */
[----:B------:R-:W-:Y:S04]  /*173c0*/  STSM.16.M88.4 [R103], R32 ;  /* 0x0000002067007844 */ /* 0x000fe80000000200 */
[----:B------:R4:W-:Y:S01]  /*173d0*/  STSM.16.M88.4 [R3], R4 ;  /* 0x0000000403007844 */ /* 0x0009e20000000200 */
[----:B------:R-:W-:Y:S01]  /*173e0*/  BAR.SYNC.DEFER_BLOCKING 0x1, 0x100 ;  /* 0x0044000000007b1d */ /* 0x000fe20000010000 */
[----:B------:R-:W-:-:S04]  /*173f0*/  ISETP.NE.U32.AND P0, PT, RZ, UR6, PT ;  /* 0x00000006ff007c0c */ /* 0x000fc8000bf05070 */
[----:B------:R-:W-:Y:S02]  /*17400*/  ISETP.NE.AND.EX P0, PT, RZ, UR7, PT, P0 ;  /* 0x00000007ff007c0c */ /* 0x000fe4000bf05300 */
[----:B------:R-:W-:Y:S01]  /*17410*/  IADD3 R8, P1, R204, UR6, RZ ;  /* 0x00000006cc087c10 */ /* 0x000fe2000ff3e0ff */
[----:B---3--:R-:W-:-:S03]  /*17420*/  IMAD.MOV.U32 R0, RZ, RZ, RZ ;  /* 0x000000ffff007224 */ /* 0x008fc600078e00ff */
[----:B------:R-:W-:Y:S01]  /*17430*/  IADD3.X R9, R205, UR7, RZ, P1, !PT ;  /* 0x00000007cd097c10 */ /* 0x000fe20008ffe4ff */
[----:B------:R-:W-:Y:S01]  /*17440*/  IMAD.MOV.U32 R26, RZ, RZ, 0x9b8 ;  /* 0x000009b8ff1a7424 */ /* 0x000fe200078e00ff */
[----:B----4-:R-:W3:Y:S05]  /*17450*/  LDC R3, c[0x0][0xbe8] ;  /* 0x0002fa00ff037b82 */ /* 0x010eea0000000800 */
[----:B------:R-:W4:Y:S01]  /*17460*/  @P0 LDG.E R0, desc[UR56][R8.64] ;  /* 0x0000003808000981 */ /* 0x000f22000c1e1900 */
[----:B------:R-:W-:-:S04]  /*17470*/  ISETP.NE.U32.AND P1, PT, RZ, UR4, PT ;  /* 0x00000004ff007c0c */ /* 0x000fc8000bf25070 */
[----:B------:R-:W-:-:S13]  /*17480*/  ISETP.NE.AND.EX P1, PT, RZ, UR5, PT, P1 ;  /* 0x00000005ff007c0c */ /* 0x000fda000bf25310 */
[----:B------:R-:W-:Y:S01]  /*17490*/  @P1 IADD3 R204, P2, R204, UR4, RZ ;  /* 0x00000004cccc1c10 */ /* 0x000fe2000ff5e0ff */
[----:B------:R-:W-:Y:S02]  /*174a0*/  ULDC UR4, c[0x0][0xa88] ;  /* 0x0002a20000047ab9 */ /* 0x000fe40000000800 */
[----:B------:R-:W-:Y:S01]  /*174b0*/  IMAD.U32 R102, RZ, RZ, UR4 ;  /* 0x00000004ff667e24 */ /* 0x000fe2000f8e00ff */
[----:B------:R-:W-:Y:S01]  /*174c0*/  @P1 IADD3.X R205, R205, UR5, RZ, P2, !PT ;  /* 0x00000005cdcd1c10 */ /* 0x000fe200097fe4ff */
[----:B------:R-:W-:-:S04]  /*174d0*/  ULDC UR4, c[0x0][0xad4] ;  /* 0x0002b50000047ab9 */ /* 0x000fc80000000800 */
[----:B------:R0:W5:Y:S01]  /*174e0*/  @P1 LDG.E R102, desc[UR56][R204.64] ;  /* 0x00000038cc661981 */ /* 0x000162000c1e1900 */
[----:B------:R-:W-:-:S04]  /*174f0*/  ISETP.NE.AND P2, PT, R202, RZ, PT ;  /* 0x000000ffca00720c */ /* 0x000fc80003f45270 */
[----:B------:R-:W-:-:S04]  /*17500*/  SEL R202, R202, UR4, P2 ;  /* 0x00000004caca7c07 */ /* 0x000fc80009000000 */
[----:B------:R-:W-:-:S04]  /*17510*/  ISETP.GT.AND P3, PT, R202, 0x1, PT ;  /* 0x00000001ca00780c */ /* 0x000fc80003f64270 */
[----:B------:R-:W-:-:S04]  /*17520*/  SEL R26, R26, 0x978, P3 ;  /* 0x000009781a1a7807 */ /* 0x000fc80001800000 */
[----:B------:R-:W1:Y:S08]  /*17530*/  LDC.64 R6, c[0x0][R26+0x220] ;  /* 0x000088001a067b82 */ /* 0x000e700000000a00 */
[----:B------:R-:W2:Y:S01]  /*17540*/  LDC.64 R10, c[0x0][R26+0x218] ;  /* 0x000086001a0a7b82 */ /* 0x000ea20000000a00 */
[----:B---3--:R-:W-:-:S07]  /*17550*/  ISETP.NE.AND P4, PT, R3, 0x1, PT ;  /* 0x000000010300780c */ /* 0x008fce0003f85270 */
[----:B------:R-:W3:Y:S01]  /*17560*/  LDC.64 R12, c[0x0][R26+0x228] ;  /* 0x00008a001a0c7b82 */ /* 0x000ee20000000a00 */
[----:B------:R-:W-:-:S07]  /*17570*/  ISETP.NE.U32.AND P2, PT, RZ, UR6, PT ;  /* 0x00000006ff007c0c */ /* 0x000fce000bf45070 */
[----:B------:R-:W4:Y:S01]  /*17580*/  LDC.64 R4, c[0x0][R26+0x210] ;  /* 0x000084001a047b82 */ /* 0x000f220000000a00 */
[----:B------:R-:W-:-:S07]  /*17590*/  ISETP.NE.AND.EX P2, PT, RZ, UR7, PT, P2 ;  /* 0x00000007ff007c0c */ /* 0x000fce000bf45320 */
[----:B------:R-:W4:Y:S01]  /*175a0*/  @P4 LDC R29, c[0x0][0xbec] ;  /* 0x0002fb00ff1d4b82 */ /* 0x000f220000000800 */
[----:B------:R-:W-:-:S07]  /*175b0*/  SEL R203, R203, RZ, !P2 ;  /* 0x000000ffcbcb7207 */ /* 0x000fce0005000000 */
[----:B------:R-:W4:Y:S01]  /*175c0*/  @P4 LDC R31, c[0x0][0xbf0] ;  /* 0x0002fc00ff1f4b82 */ /* 0x000f220000000800 */
[----:B------:R-:W-:Y:S01]  /*175d0*/  SEL R225, R225, RZ, !P2 ;  /* 0x000000ffe1e17207 */ /* 0x000fe20005000000 */
[----:B-1----:R-:W-:-:S06]  /*175e0*/  IMAD R7, R7, R203, RZ ;  /* 0x000000cb07077224 */ /* 0x002fcc00078e02ff */
[----:B0-----:R-:W0:Y:S01]  /*175f0*/  @!P3 LDC R14, c[0x0][0xb50] ;  /* 0x0002d400ff0ebb82 */ /* 0x001e220000000800 */
[C---:B------:R-:W-:Y:S02]  /*17600*/  IMAD R225, R6.reuse, R225, R7 ;  /* 0x000000e106e17224 */ /* 0x040fe400078e0207 */
[----:B------:R-:W-:-:S05]  /*17610*/  IMAD.WIDE.U32 R6, R6, R203, RZ ;  /* 0x000000cb06067225 */ /* 0x000fca00078e00ff */
[----:B------:R-:W1:Y:S01]  /*17620*/  @!P3 LDC R15, c[0x0][0xb54] ;  /* 0x0002d500ff0fbb82 */ /* 0x000e620000000800 */
[-C--:B--2---:R-:W-:Y:S02]  /*17630*/  IMAD R27, R11, R199.reuse, RZ ;  /* 0x000000c70b1b7224 */ /* 0x084fe400078e02ff */
[----:B------:R-:W-:-:S04]  /*17640*/  IMAD.WIDE.U32 R10, R10, R199, RZ ;  /* 0x000000c70a0a7225 */ /* 0x000fc800078e00ff */
[----:B------:R-:W-:Y:S01]  /*17650*/  IMAD R24, R208, 0x80, R104 ;  /* 0x00000080d0187824 */ /* 0x000fe200078e0268 */
[----:B------:R-:W-:Y:S01]  /*17660*/  SEL R25, R210, RZ, P3 ;  /* 0x000000ffd2197207 */ /* 0x000fe20001800000 */
[----:B------:R-:W-:Y:S02]  /*17670*/  IMAD.IADD R28, R11, 0x1, R27 ;  /* 0x000000010b1c7824 */ /* 0x000fe400078e021b */
[----:B------:R-:W-:Y:S02]  /*17680*/  IMAD.IADD R11, R7, 0x1, R225 ;  /* 0x00000001070b7824 */ /* 0x000fe400078e02e1 */
[----:B------:R-:W-:Y:S02]  /*17690*/  IMAD.MOV.U32 R7, RZ, RZ, R24 ;  /* 0x000000ffff077224 */ /* 0x000fe400078e0018 */
[-C--:B---3--:R-:W-:Y:S02]  /*176a0*/  IMAD R27, R13, R25.reuse, RZ ;  /* 0x000000190d1b7224 */ /* 0x088fe400078e02ff */
[----:B------:R-:W-:-:S04]  /*176b0*/  IMAD.WIDE.U32 R12, R12, R25, RZ ;  /* 0x000000190c0c7225 */ /* 0x000fc800078e00ff */
[----:B------:R-:W-:Y:S01]  /*176c0*/  IMAD.IADD R27, R13, 0x1, R27 ;  /* 0x000000010d1b7824 */ /* 0x000fe200078e021b */
[--C-:B----4-:R-:W-:Y:S01]  /*176d0*/  IADD3 R10, P2, P5, R6, R10, R0.reuse ;  /* 0x0000000a060a7210 */ /* 0x110fe20007d5e000 */
[----:B------:R-:W-:Y:S01]  /*176e0*/  @P4 IMAD.HI.U32 R6, R24, R29, RZ ;  /* 0x0000001d18064227 */ /* 0x000fe200078e00ff */
[----:B------:R-:W-:-:S04]  /*176f0*/  SHF.R.S32.HI R103, RZ, 0x1f, R0 ;  /* 0x0000001fff677819 */ /* 0x000fc80000011400 */
[----:B------:R-:W-:Y:S02]  /*17700*/  @P4 SHF.R.U32.HI R7, RZ, R31, R6 ;  /* 0x0000001fff074219 */ /* 0x000fe40000011606 */
[----:B------:R-:W-:-:S03]  /*17710*/  IADD3.X R11, R11, R28, R103, P2, P5 ;  /* 0x0000001c0b0b7210 */ /* 0x000fc600017ea467 */
[--C-:B------:R-:W-:Y:S01]  /*17720*/  IMAD.MOV R25, RZ, RZ, -R7.reuse ;  /* 0x000000ffff197224 */ /* 0x100fe200078e0a07 */
[----:B------:R-:W-:Y:S02]  /*17730*/  IADD3 R12, P2, P5, R7, R10, R12 ;  /* 0x0000000a070c7210 */ /* 0x000fe40007d5e00c */
[----:B------:R-:W-:Y:S01]  /*17740*/  SHF.R.S32.HI R6, RZ, 0x1f, R7 ;  /* 0x0000001fff067819 */ /* 0x000fe20000011407 */
[----:B------:R-:W-:-:S03]  /*17750*/  IMAD R7, R3, R25, R24 ;  /* 0x0000001903077224 */ /* 0x000fc600078e0218 */
[----:B------:R-:W-:Y:S01]  /*17760*/  IADD3.X R13, R6, R11, R27, P2, P5 ;  /* 0x0000000b060d7210 */ /* 0x000fe200017ea41b */
[-C--:B------:R-:W-:Y:S01]  /*17770*/  IMAD R5, R5, R7.reuse, RZ ;  /* 0x0000000705057224 */ /* 0x080fe200078e02ff */
[----:B------:R-:W-:Y:S01]  /*17780*/  SHF.R.S32.HI R11, RZ, 0x1f, R7 ;  /* 0x0000001fff0b7819 */ /* 0x000fe20000011407 */
[----:B------:R-:W-:-:S04]  /*17790*/  IMAD.WIDE.U32 R12, R4, R7, R12 ;  /* 0x00000007040c7225 */ /* 0x000fc800078e000c */
[----:B------:R-:W-:Y:S01]  /*177a0*/  IMAD R5, R4, R11, R5 ;  /* 0x0000000b04057224 */ /* 0x000fe200078e0205 */
[----:B0-----:R-:W-:-:S03]  /*177b0*/  LEA R14, P2, R12, R14, 0x2 ;  /* 0x0000000e0c0e7211 */ /* 0x001fc600078410ff */
[----:B------:R-:W-:-:S05]  /*177c0*/  IMAD.IADD R4, R13, 0x1, R5 ;  /* 0x000000010d047824 */ /* 0x000fca00078e0205 */
[----:B-1----:R-:W-:Y:S01]  /*177d0*/  LEA.HI.X R12, R12, R15, R4, 0x2, P2 ;  /* 0x0000000f0c0c7211 */ /* 0x002fe200010f1404 */
[----:B------:R-:W-:Y:S06]  /*177e0*/  @P1 BRA `(.L_x_614) ;  /* 0x0000000000101947 */ /* 0x000fec0003800000 */
[----:B------:R-:W-:Y:S05]  /*177f0*/  @!P0 BRA `(.L_x_614) ;  /* 0x00000000000c8947 */ /* 0x000fea0003800000 */
[----:B------:R-:W2:Y:S04]  /*17800*/  LDG.E R5, desc[UR56][R8.64] ;  /* 0x0000003808057981 */ /* 0x000ea8000c1e1900 */
[----:B-----5:R-:W2:Y:S02]  /*17810*/  LDG.E R102, desc[UR56][R8.64+0x4] ;  /* 0x0000043808667981 */ /* 0x020ea4000c1e1900 */
[----:B--2---:R-:W-:-:S07]  /*17820*/  IMAD.IADD R102, R102, 0x1, -R5 ;  /* 0x0000000166667824 */ /* 0x004fce00078e0a05 */
.L_x_614:
[----:B------:R-:W2:Y:S01]  /*17830*/  LDL R8, [R1+0x7c] ;  /* 0x00007c0001087983 */ /* 0x000ea20000100800 */
[----:B-----5:R-:W-:Y:S01]  /*17840*/  IMAD R102, R102, R3, RZ ;  /* 0x0000000366667224 */ /* 0x020fe200078e02ff */
[----:B------:R-:W-:Y:S02]  /*17850*/  LOP3.LUT P0, RZ, R230, 0x3, RZ, 0xc0, !PT ;  /* 0x00000003e6ff7812 */ /* 0x000fe4000780c0ff */
[----:B------:R-:W-:Y:S04]  /*17860*/  SHFL.IDX PT, R4, R14, RZ, 0x1c1f ;  /* 0x001c1fff0e047589 */ /* 0x000fe800000e0000 */
[----:B------:R-:W0:Y:S04]  /*17870*/  SHFL.IDX PT, R5, R12, RZ, 0x1c1f ;  /* 0x001c1fff0c057589 */ /* 0x000e2800000e0000 */
[----:B------:R-:W-:Y:S04]  /*17880*/  SHFL.IDX PT, R6, R14, 0x1, 0x1c1f ;  /* 0x003c1f000e067f89 */ /* 0x000fe800000e0000 */
[----:B------:R-:W1:Y:S01]  /*17890*/  SHFL.IDX PT, R7, R12, 0x1, 0x1c1f ;  /* 0x003c1f000c077f89 */ /* 0x000e6200000e0000 */
[----:B--2---:R-:W-:-:S04]  /*178a0*/  IMAD R11, R208, 0x80, R8 ;  /* 0x00000080d00b7824 */ /* 0x004fc800078e0208 */
[C---:B------:R-:W-:Y:S01]  /*178b0*/  VIADD R15, R11.reuse, 0x8 ;  /* 0x000000080b0f7836 */ /* 0x040fe20000000000 */
[----:B------:R-:W-:-:S04]  /*178c0*/  ISETP.GE.OR P1, PT, R11, R102, P0 ;  /* 0x000000660b00720c */ /* 0x000fc80000726670 */
[----:B------:R-:W-:-:S09]  /*178d0*/  ISETP.GE.OR P0, PT, R15, R102, P0 ;  /* 0x000000660f00720c */ /* 0x000fd20000706670 */
[----:B0-----:R0:W-:Y:S04]  /*178e0*/  @!P1 ST.E desc[UR56][R4.64], R21 ;  /* 0x0000001504009985 */ /* 0x0011e8000c101938 */
[----:B-1----:R0:W-:Y:S01]  /*178f0*/  @!P0 ST.E desc[UR56][R6.64], R20 ;  /* 0x0000001406008985 */ /* 0x0021e2000c101938 */
[----:B------:R-:W-:Y:S05]  /*17900*/  @P3 BRA `(.L_x_615) ;  /* 0x0000000800843947 */ /* 0x000fea0003800000 */
[----:B0-----:R-:W-:Y:S01]  /*17910*/  IMAD R5, R224, 0x40, R198 ;  /* 0x00000040e0057824 */ /* 0x001fe200078e02c6 */
[----:B------:R-:W0:Y:S01]  /*17920*/  @P4 LDC R47, c[0x0][0xbec] ;  /* 0x0002fb00ff2f4b82 */ /* 0x000e220000000800 */
[----:B------:R-:W-:Y:S02]  /*17930*/  ULDC.64 UR4, c[0x0][0xaa0] ;  /* 0x0002a80000047ab9 */ /* 0x000fe40000000a00 */
[----:B------:R-:W-:-:S05]  /*17940*/  IMAD.WIDE R100, R5, 0x2, R100 ;  /* 0x0000000205647825 */ /* 0x000fca00078e0264 */
[----:B------:R-:W1:Y:S01]  /*17950*/  @P4 LDC R49, c[0x0][0xbf0] ;  /* 0x0002fc00ff314b82 */ /* 0x000e620000000800 */
[C---:B------:R-:W-:Y:S01]  /*17960*/  IADD3 R9, P6, R100.reuse, 0x1000, RZ ;  /* 0x0000100064097810 */ /* 0x040fe20007fde0ff */
[----:B------:R-:W-:Y:S01]  /*17970*/  IMAD R103, R103, UR4, RZ ;  /* 0x0000000467677c24 */ /* 0x000fe2000f8e02ff */
[----:B------:R-:W-:Y:S01]  /*17980*/  IADD3 R13, P5, R100, 0x2000, RZ ;  /* 0x00002000640d7810 */ /* 0x000fe20007fbe0ff */
[----:B------:R-:W-:Y:S01]  /*17990*/  IMAD.WIDE.U32 R20, R0, UR4, RZ ;  /* 0x0000000400147c25 */ /* 0x000fe2000f8e00ff */
[----:B------:R-:W-:Y:S02]  /*179a0*/  LOP3.LUT R8, R9, 0x380, RZ, 0xc0, !PT ;  /* 0x0000038009087812 */ /* 0x000fe400078ec0ff */
[----:B------:R-:W-:Y:S01]  /*179b0*/  IADD3 R25, P3, R100, 0x3000, RZ ;  /* 0x0000300064197810 */ /* 0x000fe20007f7e0ff */
[----:B------:R-:W-:Y:S01]  /*179c0*/  IMAD R103, R0, UR5, R103 ;  /* 0x0000000500677c24 */ /* 0x000fe2000f8e0267 */
[----:B------:R-:W-:Y:S01]  /*179d0*/  SHF.R.U64 R8, R8, 0x3, RZ ;  /* 0x0000000308087819 */ /* 0x000fe200000012ff */
[----:B------:R-:W-:Y:S01]  /*179e0*/  IMAD R45, R201, 0x20, R224 ;  /* 0x00000020c92d7824 */ /* 0x000fe200078e02e0 */
[----:B------:R-:W-:Y:S01]  /*179f0*/  ULDC.64 UR4, c[0x0][0xae8] ;  /* 0x0002ba0000047ab9 */ /* 0x000fe20000000a00 */
[----:B------:R-:W-:Y:S01]  /*17a00*/  IMAD.IADD R21, R21, 0x1, R103 ;  /* 0x0000000115157824 */ /* 0x000fe200078e0267 */
[----:B------:R-:W-:Y:S01]  /*17a10*/  LOP3.LUT R8, R8, R9, RZ, 0x3c, !PT ;  /* 0x0000000908087212 */ /* 0x000fe200078e3cff */
[----:B------:R-:W-:Y:S01]  /*17a20*/  IMAD R46, R208, 0x80, R45 ;  /* 0x00000080d02e7824 */ /* 0x000fe200078e022d */
[C---:B------:R-:W-:Y:S01]  /*17a30*/  IADD3 R29, P2, R100.reuse, 0x4000, RZ ;  /* 0x00004000641d7810 */ /* 0x040fe20007f5e0ff */
[----:B------:R-:W-:Y:S01]  /*17a40*/  IMAD.X R9, RZ, RZ, R101, P6 ;  /* 0x000000ffff097224 */ /* 0x000fe200030e0665 */
[C---:B------:R-:W-:Y:S01]  /*17a50*/  IADD3 R33, P1, R100.reuse, 0x5000, RZ ;  /* 0x0000500064217810 */ /* 0x040fe20007f3e0ff */
[----:B------:R-:W-:Y:S01]  /*17a60*/  IMAD.WIDE.U32 R20, R199, UR4, R20 ;  /* 0x00000004c7147c25 */ /* 0x000fe2000f8e0014 */
[----:B------:R-:W-:-:S02]  /*17a70*/  IADD3 R37, P0, R100, 0x6000, RZ ;  /* 0x0000600064257810 */ /* 0x000fc40007f1e0ff */
[----:B------:R-:W-:Y:S01]  /*17a80*/  IADD3 R5, P6, R100, 0x7000, RZ ;  /* 0x0000700064057810 */ /* 0x000fe20007fde0ff */
[----:B0-----:R-:W-:Y:S01]  /*17a90*/  @P4 IMAD.HI.U32 R0, R46, R47, RZ ;  /* 0x0000002f2e004227 */ /* 0x001fe200078e00ff */
[----:B------:R-:W-:Y:S01]  /*17aa0*/  SHF.R.S32.HI R44, RZ, 0x1f, R203 ;  /* 0x0000001fff2c7819 */ /* 0x000fe200000114cb */
[----:B------:R-:W5:Y:S01]  /*17ab0*/  LD.E.128 R8, desc[UR56][R8.64] ;  /* 0x0000003808087980 */ /* 0x000f62000c101d00 */
[----:B------:R-:W-:Y:S01]  /*17ac0*/  LOP3.LUT R12, R13, 0x380, RZ, 0xc0, !PT ;  /* 0x000003800d0c7812 */ /* 0x000fe200078ec0ff */
[----:B------:R-:W-:Y:S01]  /*17ad0*/  IMAD R21, R199, UR5, R21 ;  /* 0x00000005c7157c24 */ /* 0x000fe2000f8e0215 */
[----:B------:R-:W-:Y:S01]  /*17ae0*/  LOP3.LUT R24, R25, 0x380, RZ, 0xc0, !PT ;  /* 0x0000038019187812 */ /* 0x000fe200078ec0ff */
[----:B------:R-:W-:Y:S01]  /*17af0*/  ULDC.64 UR4, c[0x0][0xaf0] ;  /* 0x0002bc0000047ab9 */ /* 0x000fe20000000a00 */
[----:B------:R-:W-:Y:S01]  /*17b00*/  LOP3.LUT R28, R29, 0x380, RZ, 0xc0, !PT ;  /* 0x000003801d1c7812 */ /* 0x000fe200078ec0ff */
[----:B------:R-:W-:Y:S01]  /*17b10*/  IMAD.MOV.U32 R45, RZ, RZ, R46 ;  /* 0x000000ffff2d7224 */ /* 0x000fe200078e002e */
[----:B------:R-:W-:Y:S01]  /*17b20*/  LOP3.LUT R32, R33, 0x380, RZ, 0xc0, !PT ;  /* 0x0000038021207812 */ /* 0x000fe200078ec0ff */
[----:B------:R-:W-:Y:S01]  /*17b30*/  IMAD.X R41, RZ, RZ, R101, P6 ;  /* 0x000000ffff297224 */ /* 0x000fe200030e0665 */
[----:B------:R-:W-:-:S02]  /*17b40*/  LOP3.LUT R36, R37, 0x380, RZ, 0xc0, !PT ;  /* 0x0000038025247812 */ /* 0x000fc400078ec0ff */
[----:B------:R-:W-:Y:S01]  /*17b50*/  LOP3.LUT R4, R5, 0x380, RZ, 0xc0, !PT ;  /* 0x0000038005047812 */ /* 0x000fe200078ec0ff */
[----:B------:R-:W-:Y:S01]  /*17b60*/  IMAD R44, R44, UR4, RZ ;  /* 0x000000042c2c7c24 */ /* 0x000fe2000f8e02ff */
[----:B------:R-:W-:Y:S02]  /*17b70*/  LOP3.LUT R7, R100, 0x380, RZ, 0xc0, !PT ;  /* 0x0000038064077812 */ /* 0x000fe400078ec0ff */
[----:B-1----:R-:W-:Y:S02]  /*17b80*/  @P4 SHF.R.U32.HI R45, RZ, R49, R0 ;  /* 0x00000031ff2d4219 */ /* 0x002fe40000011600 */
[----:B------:R-:W-:Y:S02]  /*17b90*/  SHF.R.U64 R12, R12, 0x3, RZ ;  /* 0x000000030c0c7819 */ /* 0x000fe400000012ff */
[----:B------:R-:W-:Y:S02]  /*17ba0*/  SHF.R.U64 R24, R24, 0x3, RZ ;  /* 0x0000000318187819 */ /* 0x000fe400000012ff */
[----:B------:R-:W-:-:S02]  /*17bb0*/  SHF.R.U64 R28, R28, 0x3, RZ ;  /* 0x000000031c1c7819 */ /* 0x000fc400000012ff */
[----:B------:R-:W-:Y:S02]  /*17bc0*/  SHF.R.U64 R32, R32, 0x3, RZ ;  /* 0x0000000320207819 */ /* 0x000fe400000012ff */
[----:B------:R-:W-:Y:S02]  /*17bd0*/  SHF.R.U64 R36, R36, 0x3, RZ ;  /* 0x0000000324247819 */ /* 0x000fe400000012ff */
[----:B------:R-:W-:Y:S01]  /*17be0*/  SHF.R.U64 R4, R4, 0x3, RZ ;  /* 0x0000000304047819 */ /* 0x000fe200000012ff */
[----:B------:R-:W-:Y:S01]  /*17bf0*/  IMAD R47, R203, UR5, R44 ;  /* 0x00000005cb2f7c24 */ /* 0x000fe2000f8e022c */
[----:B------:R-:W-:Y:S01]  /*17c00*/  SHF.R.U64 R7, R7, 0x3, RZ ;  /* 0x0000000307077819 */ /* 0x000fe200000012ff */
[--C-:B------:R-:W-:Y:S01]  /*17c10*/  IMAD.MOV R44, RZ, RZ, -R45.reuse ;  /* 0x000000ffff2c7224 */ /* 0x100fe200078e0a2d */
[----:B------:R-:W-:Y:S01]  /*17c20*/  SHF.R.S32.HI R0, RZ, 0x1f, R45 ;  /* 0x0000001fff007819 */ /* 0x000fe2000001142d */
[----:B------:R-:W-:Y:S01]  /*17c30*/  IMAD.WIDE.U32 R20, R203, UR4, R20 ;  /* 0x00000004cb147c25 */ /* 0x000fe2000f8e0014 */
[----:B------:R-:W-:Y:S01]  /*17c40*/  LOP3.LUT R12, R12, R13, RZ, 0x3c, !PT ;  /* 0x0000000d0c0c7212 */ /* 0x000fe200078e3cff */
[----:B------:R-:W-:Y:S01]  /*17c50*/  ULDC.64 UR4, c[0x0][0xae0] ;  /* 0x0002b80000047ab9 */ /* 0x000fe20000000a00 */
        /* <DEDUP_REMOVED lines=10> */
[----:B------:R-:W-:Y:S01]  /*17d00*/  LOP3.LUT R100, R7, R100, RZ, 0x3c, !PT ;  /* 0x0000006407647212 */ /* 0x000fe200078e3cff */
[----:B------:R-:W-:Y:S01]  /*17d10*/  IMAD R0, R0, UR4, RZ ;  /* 0x0000000400007c24 */ /* 0x000fe2000f8e02ff */
[----:B------:R-:W5:Y:S01]  /*17d20*/  LD.E.128 R12, desc[UR56][R12.64] ;  /* 0x000000380c0c7980 */ /* 0x000f62000c101d00 */
[----:B------:R-:W-:-:S02]  /*17d30*/  IMAD R3, R3, R44, R46 ;  /* 0x0000002c03037224 */ /* 0x000fc400078e022e */
[----:B------:R-:W-:Y:S01]  /*17d40*/  IMAD.IADD R21, R21, 0x1, R47 ;  /* 0x0000000115157824 */ /* 0x000fe200078e022f */
[----:B------:R0:W5:Y:S01]  /*17d50*/  LD.E.128 R4, desc[UR56][R100.64] ;  /* 0x0000003864047980 */ /* 0x000162000c101d00 */
[C---:B------:R-:W-:Y:S01]  /*17d60*/  IMAD R47, R45.reuse, UR5, R0 ;  /* 0x000000052d2f7c24 */ /* 0x040fe2000f8e0200 */
[----:B------:R-:W-:Y:S02]  /*17d70*/  SHF.R.S32.HI R0, RZ, 0x1f, R3 ;  /* 0x0000001fff007819 */ /* 0x000fe40000011403 */
[----:B------:R-:W5:Y:S01]  /*17d80*/  LD.E.128 R24, desc[UR56][R24.64] ;  /* 0x0000003818187980 */ /* 0x000f62000c101d00 */
[----:B------:R-:W-:Y:S01]  /*17d90*/  IMAD.WIDE.U32 R20, R45, UR4, R20 ;  /* 0x000000042d147c25 */ /* 0x000fe2000f8e0014 */
[----:B------:R-:W-:Y:S02]  /*17da0*/  ULDC.64 UR4, c[0x0][0xad8] ;  /* 0x0002b60000047ab9 */ /* 0x000fe40000000a00 */
[----:B------:R-:W5:Y:S04]  /*17db0*/  LD.E.128 R28, desc[UR56][R28.64] ;  /* 0x000000381c1c7980 */ /* 0x000f68000c101d00 */
[----:B------:R-:W5:Y:S04]  /*17dc0*/  LD.E.128 R32, desc[UR56][R32.64] ;  /* 0x0000003820207980 */ /* 0x000f68000c101d00 */
[----:B------:R-:W5:Y:S04]  /*17dd0*/  LD.E.128 R36, desc[UR56][R36.64] ;  /* 0x0000003824247980 */ /* 0x000f68000c101d00 */
[----:B------:R-:W5:Y:S01]  /*17de0*/  LD.E.128 R40, desc[UR56][R40.64] ;  /* 0x0000003828287980 */ /* 0x000f62000c101d00 */
        /* <DEDUP_REMOVED lines=13> */
[----:B------:R-:W-:Y:S01]  /*17ec0*/  IMAD.IADD R21, R21, 0x1, R47 ;  /* 0x0000000115157824 */ /* 0x000fe200078e022f */
[----:B------:R-:W-:Y:S01]  /*17ed0*/  LEA R46, P3, R20, UR4, 0x1 ;  /* 0x00000004142e7c11 */ /* 0x000fe2000f8608ff */
[----:B------:R-:W-:-:S02]  /*17ee0*/  VIADD R0, R2, 0x34820 ;  /* 0x0003482002007836 */ /* 0x000fc40000000000 */
[C---:B------:R-:W-:Y:S01]  /*17ef0*/  VIADD R45, R49.reuse, 0x20 ;  /* 0x00000020312d7836 */ /* 0x040fe20000000000 */
[----:B------:R-:W-:Y:S01]  /*17f00*/  LEA.HI.X R47, R20, UR5, R21, 0x1, P3 ;  /* 0x00000005142f7c11 */ /* 0x000fe200098f0c15 */
[----:B------:R-:W-:Y:S01]  /*17f10*/  VIADD R3, R49, 0x40 ;  /* 0x0000004031037836 */ /* 0x000fe20000000000 */
[----:B------:R-:W-:Y:S01]  /*17f20*/  PRMT R0, RZ, 0x654, R0 ;  /* 0x00000654ff007816 */ /* 0x000fe20000000000 */
[----:B------:R-:W-:Y:S01]  /*17f30*/  BSSY B1, `(.L_x_616) ;  /* 0x0000012000017945 */ /* 0x000fe20003800000 */
[-C--:B------:R-:W-:Y:S02]  /*17f40*/  ISETP.GE.AND P0, PT, R45, R102.reuse, PT ;  /* 0x000000662d00720c */ /* 0x080fe40003f06270 */
[----:B------:R-:W-:Y:S01]  /*17f50*/  ISETP.GE.AND P1, PT, R3, R102, PT ;  /* 0x000000660300720c */ /* 0x000fe20003f26270 */
[----:B-1----:R0:W-:Y:S01]  /*17f60*/  SYNCS.ARRIVE.TRANS64.RED.A1T0 RZ, [R0+URZ], RZ ;  /* 0x000000ff00ff79a7 */ /* 0x0021e2000810043f */
[----:B------:R0:W1:Y:S01]  /*17f70*/  SHFL.IDX PT, R45, R46, RZ, 0x181f ;  /* 0x00181fff2e2d7589 */ /* 0x00006200000e0000 */
[----:B------:R-:W-:-:S03]  /*17f80*/  SHF.R.S32.HI R104, RZ, 0x1f, R200 ;  /* 0x0000001fff687819 */ /* 0x000fc600000114c8 */
[----:B------:R0:W2:Y:S01]  /*17f90*/  SHFL.IDX PT, R3, R47, RZ, 0x181f ;  /* 0x00181fff2f037589 */ /* 0x0000a200000e0000 */
[----:B------:R-:W-:Y:S01]  /*17fa0*/  SHF.R.S32.HI R105, RZ, 0x1f, R198 ;  /* 0x0000001fff697819 */ /* 0x000fe200000114c6 */
[----:B------:R-:W-:Y:S06]  /*17fb0*/  @P2 BRA `(.L_x_617) ;  /* 0x0000000000242947 */ /* 0x000fec0003800000 */
[----:B------:R-:W-:Y:S02]  /*17fc0*/  ULDC UR4, c[0x0][0xac8] ;  /* 0x0002b20000047ab9 */ /* 0x000fe40000000800 */
[----:B------:R-:W-:Y:S02]  /*17fd0*/  ISETP.GE.AND P2, PT, R198, UR4, PT ;  /* 0x00000004c6007c0c */ /* 0x000fe4000bf46270 */
[----:B------:R-:W-:-:S11]  /*17fe0*/  ISETP.GE.AND P3, PT, R200, UR4, PT ;  /* 0x00000004c8007c0c */ /* 0x000fd6000bf66270 */
[-C--:B-1----:R-:W-:Y:S02]  /*17ff0*/  @!P2 LEA R20, P4, R198, R45.reuse, 0x1 ;  /* 0x0000002dc614a211 */ /* 0x082fe400078808ff */
[----:B------:R-:W-:Y:S02]  /*18000*/  @!P3 LEA R44, P5, R200, R45, 0x1 ;  /* 0x0000002dc82cb211 */ /* 0x000fe400078a08ff */
[-C--:B--2---:R-:W-:Y:S02]  /*18010*/  @!P2 LEA.HI.X R21, R198, R3.reuse, R105, 0x1, P4 ;  /* 0x00000003c615a211 */ /* 0x084fe400020f0c69 */
[----:B------:R-:W-:-:S03]  /*18020*/  @!P3 LEA.HI.X R45, R200, R3, R104, 0x1, P5 ;  /* 0x00000003c82db211 */ /* 0x000fc600028f0c68 */
[----:B-----5:R3:W-:Y:S04]  /*18030*/  @!P2 ST.E.128 desc[UR56][R20.64], R4 ;  /* 0x000000041400a985 */ /* 0x0207e8000c101d38 */
[----:B------:R3:W-:Y:S02]  /*18040*/  @!P3 ST.E.128 desc[UR56][R44.64], R28 ;  /* 0x0000001c2c00b985 */ /* 0x0007e4000c101d38 */
.L_x_617:
[----:B------:R-:W-:Y:S05]  /*18050*/  BSYNC B1 ;  /* 0x0000000000017941 */ /* 0x000fea0003800000 */
.L_x_616:
[----:B--2---:R2:W4:Y:S01]  /*18060*/  SHFL.IDX PT, R3, R47, 0x1, 0x181f ;  /* 0x00381f002f037f89 */ /* 0x00452200000e0000 */
        /* <DEDUP_REMOVED lines=12> */
.L_x_619:
[----:B------:R-:W-:Y:S05]  /*18130*/  BSYNC B1 ;  /* 0x0000000000017941 */ /* 0x000fea0003800000 */
.L_x_618:
        /* <DEDUP_REMOVED lines=13> */
.L_x_621:
[----:B------:R-:W-:Y:S05]  /*18210*/  BSYNC B1 ;  /* 0x0000000000017941 */ /* 0x000fea0003800000 */
.L_x_620:
[----:B0-----:R-:W-:Y:S01]  /*18220*/  VIADD R3, R49, 0x60 ;  /* 0x0000006031037836 */ /* 0x001fe20000000000 */
[----:B--2-4-:R-:W0:Y:S04]  /*18230*/  SHFL.IDX PT, R47, R47, 0x3, 0x181f ;  /* 0x00781f002f2f7f89 */ /* 0x014e2800000e0000 */
[----:B------:R-:W-:Y:S01]  /*18240*/  ISETP.GE.AND P0, PT, R3, R102, PT ;  /* 0x000000660300720c */ /* 0x000fe20003f06270 */
[----:B---3--:R2:W3:-:S12]  /*18250*/  SHFL.IDX PT, R7, R46, 0x3, 0x181f ;  /* 0x00781f002e077f89 */ /* 0x0084d800000e0000 */
[----:B--2---:R-:W-:Y:S05]  /*18260*/  @P0 BRA `(.L_x_622) ;  /* 0x0000001800340947 */ /* 0x004fea0003800000 */
        /* <DEDUP_REMOVED lines=11> */
.L_x_615:
[----:B------:R-:W-:Y:S01]  /*18320*/  ULDC.64 UR4, c[0x0][0xb08] ;  /* 0x0002c20000047ab9 */ /* 0x000fe20000000a00 */
[----:B0-----:R-:W0:Y:S01]  /*18330*/  @P4 LDC R7, c[0x0][0xbec] ;  /* 0x0002fb00ff074b82 */ /* 0x001e220000000800 */
[----:B------:R-:W-:Y:S01]  /*18340*/  IMAD R103, R103, UR4, RZ ;  /* 0x0000000467677c24 */ /* 0x000fe2000f8e02ff */
[----:B------:R-:W-:Y:S01]  /*18350*/  ULDC.64 UR6, c[0x0][0xb30] ;  /* 0x0002cc0000067ab9 */ /* 0x000fe20000000a00 */
[C---:B------:R-:W-:Y:S01]  /*18360*/  IMAD.WIDE.U32 R4, R0.reuse, UR4, RZ ;  /* 0x0000000400047c25 */ /* 0x040fe2000f8e00ff */
[----:B------:R-:W-:Y:S01]  /*18370*/  ISETP.GE.AND P0, PT, R11, R102, PT ;  /* 0x000000660b00720c */ /* 0x000fe20003f06270 */
[----:B------:R-:W-:Y:S01]  /*18380*/  BSSY B1, `(.L_x_623) ;  /* 0x000007a000017945 */ /* 0x000fe20003800000 */
[----:B------:R-:W-:Y:S01]  /*18390*/  SHF.R.S32.HI R26, RZ, 0x1f, R211 ;  /* 0x0000001fff1a7819 */ /* 0x000fe200000114d3 */
[----:B------:R-:W-:Y:S01]  /*183a0*/  IMAD R103, R0, UR5, R103 ;  /* 0x0000000500677c24 */ /* 0x000fe2000f8e0267 */
[----:B------:R-:W1:Y:S01]  /*183b0*/  @P4 LDC R13, c[0x0][0xbf0] ;  /* 0x0002fc00ff0d4b82 */ /* 0x000e620000000800 */
[----:B------:R-:W-:Y:S01]  /*183c0*/  ULDC.64 UR4, c[0x0][0xb38] ;  /* 0x0002ce0000047ab9 */ /* 0x000fe20000000a00 */
[----:B------:R-:W-:Y:S01]  /*183d0*/  SHF.R.S32.HI R0, RZ, 0x1f, R203 ;  /* 0x0000001fff007819 */ /* 0x000fe200000114cb */
[----:B------:R-:W-:Y:S01]  /*183e0*/  IMAD.IADD R5, R5, 0x1, R103 ;  /* 0x0000000105057824 */ /* 0x000fe200078e0267 */
[----:B------:R-:W-:Y:S01]  /*183f0*/  SHF.R.S32.HI R28, RZ, 0x1f, R212 ;  /* 0x0000001fff1c7819 */ /* 0x000fe200000114d4 */
[----:B------:R-:W-:Y:S01]  /*18400*/  VIADD R25, R209, 0x8 ;  /* 0x00000008d1197836 */ /* 0x000fe20000000000 */
[----:B------:R-:W-:Y:S01]  /*18410*/  SHF.R.S32.HI R29, RZ, 0x1f, R213 ;  /* 0x0000001fff1d7819 */ /* 0x000fe200000114d5 */
[----:B------:R-:W-:Y:S01]  /*18420*/  IMAD.WIDE.U32 R4, R199, UR4, R4 ;  /* 0x00000004c7047c25 */ /* 0x000fe2000f8e0004 */
[----:B------:R-:W-:-:S02]  /*18430*/  SHF.R.S32.HI R30, RZ, 0x1f, R214 ;  /* 0x0000001fff1e7819 */ /* 0x000fc400000114d6 */
[----:B------:R-:W-:Y:S01]  /*18440*/  SHF.R.S32.HI R14, RZ, 0x1f, R25 ;  /* 0x0000001fff0e7819 */ /* 0x000fe20000011419 */
[----:B------:R-:W-:Y:S01]  /*18450*/  IMAD R5, R199, UR5, R5 ;  /* 0x00000005c7057c24 */ /* 0x000fe2000f8e0205 */
[----:B------:R-:W-:Y:S01]  /*18460*/  ULDC.64 UR4, c[0x0][0xb40] ;  /* 0x0002d00000047ab9 */ /* 0x000fe20000000a00 */
[----:B------:R-:W-:Y:S01]  /*18470*/  VIADD R27, R209, 0x10 ;  /* 0x00000010d11b7836 */ /* 0x000fe20000000000 */
[----:B------:R-:W-:Y:S01]  /*18480*/  SHF.R.S32.HI R31, RZ, 0x1f, R215 ;  /* 0x0000001fff1f7819 */ /* 0x000fe200000114d7 */
[----:B------:R-:W-:Y:S01]  /*18490*/  IMAD R0, R0, UR4, RZ ;  /* 0x0000000400007c24 */ /* 0x000fe2000f8e02ff */
[----:B------:R-:W-:Y:S01]  /*184a0*/  SHF.R.S32.HI R32, RZ, 0x1f, R216 ;  /* 0x0000001fff207819 */ /* 0x000fe200000114d8 */
[C---:B------:R-:W-:Y:S01]  /*184b0*/  IMAD.WIDE.U32 R4, R203.reuse, UR4, R4 ;  /* 0x00000004cb047c25 */ /* 0x040fe2000f8e0004 */
[----:B------:R-:W-:Y:S02]  /*184c0*/  SHF.R.S32.HI R33, RZ, 0x1f, R217 ;  /* 0x0000001fff217819 */ /* 0x000fe400000114d9 */
[----:B------:R-:W-:Y:S01]  /*184d0*/  SHF.R.S32.HI R34, RZ, 0x1f, R218 ;  /* 0x0000001fff227819 */ /* 0x000fe200000114da */
[----:B------:R-:W-:Y:S01]  /*184e0*/  IMAD R9, R203, UR5, R0 ;  /* 0x00000005cb097c24 */ /* 0x000fe2000f8e0200 */
[----:B------:R-:W-:Y:S01]  /*184f0*/  ULDC.64 UR4, c[0x0][0xb48] ;  /* 0x0002d20000047ab9 */ /* 0x000fe20000000a00 */
[----:B0-----:R-:W-:Y:S01]  /*18500*/  @P4 IMAD.HI.U32 R0, R24, R7, RZ ;  /* 0x0000000718004227 */ /* 0x001fe200078e00ff */
[----:B------:R-:W-:-:S02]  /*18510*/  SHF.R.S32.HI R35, RZ, 0x1f, R219 ;  /* 0x0000001fff237819 */ /* 0x000fc400000114db */
[----:B------:R-:W-:Y:S01]  /*18520*/  SHF.R.S32.HI R100, RZ, 0x1f, R220 ;  /* 0x0000001fff647819 */ /* 0x000fe200000114dc */
[----:B------:R-:W-:Y:S01]  /*18530*/  IMAD.MOV.U32 R7, RZ, RZ, R24 ;  /* 0x000000ffff077224 */ /* 0x000fe200078e0018 */
[----:B-1----:R-:W-:Y:S01]  /*18540*/  @P4 SHF.R.U32.HI R7, RZ, R13, R0 ;  /* 0x0000000dff074219 */ /* 0x002fe20000011600 */
[----:B------:R-:W-:Y:S01]  /*18550*/  IMAD.IADD R5, R5, 0x1, R9 ;  /* 0x0000000105057824 */ /* 0x000fe200078e0209 */
[----:B------:R-:W-:Y:S02]  /*18560*/  SHF.R.S32.HI R101, RZ, 0x1f, R221 ;  /* 0x0000001fff657819 */ /* 0x000fe400000114dd */
[--C-:B------:R-:W-:Y:S01]  /*18570*/  SHF.R.S32.HI R0, RZ, 0x1f, R7.reuse ;  /* 0x0000001fff007819 */ /* 0x100fe20000011407 */
[----:B------:R-:W-:Y:S01]  /*18580*/  IMAD.MOV R6, RZ, RZ, -R7 ;  /* 0x000000ffff067224 */ /* 0x000fe200078e0a07 */
[----:B------:R-:W-:Y:S01]  /*18590*/  SHF.R.S32.HI R104, RZ, 0x1f, R222 ;  /* 0x0000001fff687819 */ /* 0x000fe200000114de */
[----:B------:R-:W-:Y:S01]  /*185a0*/  IMAD.WIDE.U32 R4, R210, UR4, R4 ;  /* 0x00000004d2047c25 */ /* 0x000fe2000f8e0004 */
[----:B------:R-:W-:-:S03]  /*185b0*/  SHF.R.S32.HI R105, RZ, 0x1f, R223 ;  /* 0x0000001fff697819 */ /* 0x000fc600000114df */
[----:B------:R-:W-:Y:S01]  /*185c0*/  IMAD R3, R3, R6, R24 ;  /* 0x0000000603037224 */ /* 0x000fe200078e0218 */
[----:B------:R-:W-:Y:S01]  /*185d0*/  SHF.R.S32.HI R24, RZ, 0x1f, R27 ;  /* 0x0000001fff187819 */ /* 0x000fe2000001141b */
        /* <DEDUP_REMOVED lines=11> */
[----:B------:R-:W-:Y:S01]  /*18690*/  IMAD.IADD R3, R5, 0x1, R7 ;  /* 0x0000000105037824 */ /* 0x000fe200078e0207 */
[----:B------:R-:W-:Y:S01]  /*186a0*/  LEA R0, P1, R4, UR4, 0x2 ;  /* 0x0000000404007c11 */ /* 0x000fe2000f8210ff */
[----:B------:R-:W-:-:S03]  /*186b0*/  VIADD R6, R2, 0x34820 ;  /* 0x0003482002067836 */ /* 0x000fc60000000000 */
[----:B------:R-:W-:Y:S02]  /*186c0*/  LEA.HI.X R3, R4, UR5, R3, 0x2, P1 ;  /* 0x0000000504037c11 */ /* 0x000fe400088f1403 */
[----:B------:R-:W-:Y:S01]  /*186d0*/  PRMT R6, RZ, 0x654, R6 ;  /* 0x00000654ff067816 */ /* 0x000fe20000000006 */
[----:B------:R0:W1:Y:S03]  /*186e0*/  SHFL.IDX PT, R4, R0, RZ, 0x1c1f ;  /* 0x001c1fff00047589 */ /* 0x00006600000e0000 */
[----:B------:R0:W-:Y:S01]  /*186f0*/  SYNCS.ARRIVE.TRANS64.RED.A1T0 RZ, [R6+URZ], RZ ;  /* 0x000000ff06ff79a7 */ /* 0x0001e2000810043f */
[----:B------:R0:W2:Y:S01]  /*18700*/  SHFL.IDX PT, R5, R3, RZ, 0x1c1f ;  /* 0x001c1fff03057589 */ /* 0x0000a200000e0000 */
[----:B------:R-:W-:Y:S05]  /*18710*/  @P0 BRA `(.L_x_624) ;  /* 0x0000000400000947 */ /* 0x000fea0003800000 */
[----:B------:R-:W-:Y:S02]  /*18720*/  ULDC UR4, c[0x0][0xac8] ;  /* 0x0002b20000047ab9 */ /* 0x000fe40000000800 */
[----:B------:R-:W-:Y:S02]  /*18730*/  ISETP.GE.AND P3, PT, R209, UR4, PT ;  /* 0x00000004d1007c0c */ /* 0x000fe4000bf66270 */
[----:B------:R-:W-:Y:S02]  /*18740*/  ISETP.GE.AND P2, PT, R25, UR4, PT ;  /* 0x0000000419007c0c */ /* 0x000fe4000bf46270 */
[----:B------:R-:W-:Y:S02]  /*18750*/  ISETP.GE.AND P1, PT, R27, UR4, PT ;  /* 0x000000041b007c0c */ /* 0x000fe4000bf26270 */
[----:B------:R-:W-:Y:S02]  /*18760*/  ISETP.GE.AND P0, PT, R211, UR4, PT ;  /* 0x00000004d3007c0c */ /* 0x000fe4000bf06270 */
[----:B------:R-:W-:-:S05]  /*18770*/  ISETP.GE.AND P4, PT, R222, UR4, PT ;  /* 0x00000004de007c0c */ /* 0x000fca000bf86270 */
[----:B012---:R-:W-:-:S04]  /*18780*/  @!P3 IMAD.WIDE R6, R209, 0x4, R4 ;  /* 0x00000004d106b825 */ /* 0x007fc800078e0204 */
[-C--:B------:R-:W-:Y:S01]  /*18790*/  @!P1 LEA R8, P5, R27, R4.reuse, 0x2 ;  /* 0x000000041b089211 */ /* 0x080fe200078a10ff */
[----:B------:R0:W-:Y:S01]  /*187a0*/  @!P3 ST.E.64 desc[UR56][R6.64], R88 ;  /* 0x000000580600b985 */ /* 0x0001e2000c101b38 */
[----:B------:R-:W-:Y:S02]  /*187b0*/  ISETP.GE.AND P3, PT, R223, UR4, PT ;  /* 0x00000004df007c0c */ /* 0x000fe4000bf66270 */
[----:B------:R-:W-:Y:S02]  /*187c0*/  @!P1 LEA.HI.X R9, R27, R5, R24, 0x2, P5 ;  /* 0x000000051b099211 */ /* 0x000fe400028f1418 */
[----:B------:R-:W-:Y:S02]  /*187d0*/  ISETP.GE.AND P5, PT, R221, UR4, PT ;  /* 0x00000004dd007c0c */ /* 0x000fe4000bfa6270 */
[----:B0-----:R-:W-:-:S04]  /*187e0*/  @!P2 LEA R6, P6, R25, R4, 0x2 ;  /* 0x000000041906a211 */ /* 0x001fc800078c10ff */
[----:B------:R-:W-:Y:S02]  /*187f0*/  @!P2 LEA.HI.X R7, R25, R5, R14, 0x2, P6 ;  /* 0x000000051907a211 */ /* 0x000fe400030f140e */
[----:B------:R-:W-:-:S03]  /*18800*/  @!P0 LEA R10, P6, R211, R4, 0x2 ;  /* 0x00000004d30a8211 */ /* 0x000fc600078c10ff */
[----:B------:R0:W-:Y:S01]  /*18810*/  @!P2 ST.E.64 desc[UR56][R6.64], R90 ;  /* 0x0000005a0600a985 */ /* 0x0001e2000c101b38 */
[----:B------:R-:W-:Y:S02]  /*18820*/  @!P0 LEA.HI.X R11, R211, R5, R26, 0x2, P6 ;  /* 0x00000005d30b8211 */ /* 0x000fe400030f141a */
[----:B------:R-:W-:Y:S01]  /*18830*/  ISETP.GE.AND P2, PT, R220, UR4, PT ;  /* 0x00000004dc007c0c */ /* 0x000fe2000bf46270 */
[----:B------:R1:W-:Y:S01]  /*18840*/  @!P1 ST.E.64 desc[UR56][R8.64], R92 ;  /* 0x0000005c08009985 */ /* 0x0003e2000c101b38 */
[----:B------:R-:W-:-:S03]  /*18850*/  ISETP.GE.AND P1, PT, R219, UR4, PT ;  /* 0x00000004db007c0c */ /* 0x000fc6000bf26270 */
[----:B------:R2:W-:Y:S01]  /*18860*/  @!P0 ST.E.64 desc[UR56][R10.64], R36 ;  /* 0x000000240a008985 */ /* 0x0005e2000c101b38 */
[CC--:B0-----:R-:W-:Y:S02]  /*18870*/  @!P3 LEA R6, P6, R223.reuse, R4.reuse, 0x2 ;  /* 0x00000004df06b211 */ /* 0x0c1fe400078c10ff */
[CC--:B-1----:R-:W-:Y:S02]  /*18880*/  @!P4 LEA R8, P0, R222.reuse, R4.reuse, 0x2 ;  /* 0x00000004de08c211 */ /* 0x0c2fe400078010ff */
[-C--:B------:R-:W-:Y:S02]  /*18890*/  @!P3 LEA.HI.X R7, R223, R5.reuse, R105, 0x2, P6 ;  /* 0x00000005df07b211 */ /* 0x080fe400030f1469 */
[----:B------:R-:W-:Y:S02]  /*188a0*/  @!P4 LEA.HI.X R9, R222, R5, R104, 0x2, P0 ;  /* 0x00000005de09c211 */ /* 0x000fe400000f1468 */
[----:B------:R-:W-:Y:S01]  /*188b0*/  ISETP.GE.AND P0, PT, R218, UR4, PT ;  /* 0x00000004da007c0c */ /* 0x000fe2000bf06270 */
[----:B------:R0:W-:Y:S01]  /*188c0*/  @!P3 ST.E.64 desc[UR56][R6.64], R40 ;  /* 0x000000280600b985 */ /* 0x0001e2000c101b38 */
[----:B--2---:R-:W-:-:S02]  /*188d0*/  @!P5 LEA R10, P6, R221, R4, 0x2 ;  /* 0x00000004dd0ad211 */ /* 0x004fc400078c10ff */
[----:B------:R-:W-:Y:S01]  /*188e0*/  ISETP.GE.AND P3, PT, R217, UR4, PT ;  /* 0x00000004d9007c0c */ /* 0x000fe2000bf66270 */
[----:B------:R1:W-:Y:S01]  /*188f0*/  @!P4 ST.E.64 desc[UR56][R8.64], R44 ;  /* 0x0000002c0800c985 */ /* 0x0003e2000c101b38 */
[----:B------:R-:W-:-:S05]  /*18900*/  @!P5 LEA.HI.X R11, R221, R5, R101, 0x2, P6 ;  /* 0x00000005dd0bd211 */ /* 0x000fca00030f1465 */
[----:B------:R2:W-:Y:S01]  /*18910*/  @!P5 ST.E.64 desc[UR56][R10.64], R48 ;  /* 0x000000300a00d985 */ /* 0x0005e2000c101b38 */
[CC--:B0-----:R-:W-:Y:S02]  /*18920*/  @!P2 LEA R6, P4, R220.reuse, R4.reuse, 0x2 ;  /* 0x00000004dc06a211 */ /* 0x0c1fe400078810ff */
[CC--:B-1----:R-:W-:Y:S02]  /*18930*/  @!P1 LEA R8, P5, R219.reuse, R4.reuse, 0x2 ;  /* 0x00000004db089211 */ /* 0x0c2fe400078a10ff */
[-C--:B------:R-:W-:Y:S02]  /*18940*/  @!P2 LEA.HI.X R7, R220, R5.reuse, R100, 0x2, P4 ;  /* 0x00000005dc07a211 */ /* 0x080fe400020f1464 */
[----:B------:R-:W-:Y:S02]  /*18950*/  ISETP.GE.AND P4, PT, R216, UR4, PT ;  /* 0x00000004d8007c0c */ /* 0x000fe4000bf86270 */
[----:B--2---:R-:W-:Y:S01]  /*18960*/  @!P0 LEA R10, P6, R218, R4, 0x2 ;  /* 0x00000004da0a8211 */ /* 0x004fe200078c10ff */
[----:B------:R0:W-:Y:S01]  /*18970*/  @!P2 ST.E.64 desc[UR56][R6.64], R52 ;  /* 0x000000340600a985 */ /* 0x0001e2000c101b38 */
[----:B------:R-:W-:-:S02]  /*18980*/  @!P1 LEA.HI.X R9, R219, R5, R35, 0x2, P5 ;  /* 0x00000005db099211 */ /* 0x000fc400028f1423 */
[-C--:B------:R-:W-:Y:S02]  /*18990*/  @!P0 LEA.HI.X R11, R218, R5.reuse, R34, 0x2, P6 ;  /* 0x00000005da0b8211 */ /* 0x080fe400030f1422 */
[----:B------:R-:W-:Y:S01]  /*189a0*/  ISETP.GE.AND P2, PT, R215, UR4, PT ;  /* 0x00000004d7007c0c */ /* 0x000fe2000bf46270 */
[----:B------:R1:W-:Y:S01]  /*189b0*/  @!P1 ST.E.64 desc[UR56][R8.64], R56 ;  /* 0x0000003808009985 */ /* 0x0003e2000c101b38 */
[----:B------:R-:W-:Y:S02]  /*189c0*/  @!P3 LEA R20, P5, R217, R4, 0x2 ;  /* 0x00000004d914b211 */ /* 0x000fe400078a10ff */
[----:B------:R-:W-:Y:S01]  /*189d0*/  ISETP.GE.AND P1, PT, R214, UR4, PT ;  /* 0x00000004d6007c0c */ /* 0x000fe2000bf26270 */
[----:B------:R2:W-:Y:S01]  /*189e0*/  @!P0 ST.E.64 desc[UR56][R10.64], R60 ;  /* 0x0000003c0a008985 */ /* 0x0005e2000c101b38 */
[----:B------:R-:W-:Y:S02]  /*189f0*/  ISETP.GE.AND P0, PT, R213, UR4, PT ;  /* 0x00000004d5007c0c */ /* 0x000fe4000bf06270 */
[----:B------:R-:W-:-:S02]  /*18a00*/  @!P3 LEA.HI.X R21, R217, R5, R33, 0x2, P5 ;  /* 0x00000005d915b211 */ /* 0x000fc400028f1421 */
[----:B------:R-:W-:Y:S02]  /*18a10*/  ISETP.GE.AND P5, PT, R212, UR4, PT ;  /* 0x00000004d4007c0c */ /* 0x000fe4000bfa6270 */
[CC--:B------:R-:W-:Y:S01]  /*18a20*/  @!P4 LEA R12, P6, R216.reuse, R4.reuse, 0x2 ;  /* 0x00000004d80cc211 */ /* 0x0c0fe200078c10ff */
[----:B------:R3:W-:Y:S01]  /*18a30*/  @!P3 ST.E.64 desc[UR56][R20.64], R64 ;  /* 0x000000401400b985 */ /* 0x0007e2000c101b38 */
[CC--:B0-----:R-:W-:Y:S02]  /*18a40*/  @!P2 LEA R6, P3, R215.reuse, R4.reuse, 0x2 ;  /* 0x00000004d706a211 */ /* 0x0c1fe400078610ff */
[-C--:B------:R-:W-:Y:S02]  /*18a50*/  @!P4 LEA.HI.X R13, R216, R5.reuse, R32, 0x2, P6 ;  /* 0x00000005d80dc211 */ /* 0x080fe400030f1420 */
[-C--:B-1----:R-:W-:Y:S02]  /*18a60*/  @!P1 LEA R8, P6, R214, R4.reuse, 0x2 ;  /* 0x00000004d6089211 */ /* 0x082fe400078c10ff */
[----:B------:R-:W-:Y:S01]  /*18a70*/  @!P2 LEA.HI.X R7, R215, R5, R31, 0x2, P3 ;  /* 0x00000005d707a211 */ /* 0x000fe200018f141f */
[----:B------:R3:W-:Y:S01]  /*18a80*/  @!P4 ST.E.64 desc[UR56][R12.64], R68 ;  /* 0x000000440c00c985 */ /* 0x0007e2000c101b38 */
[----:B--2---:R-:W-:-:S02]  /*18a90*/  @!P0 LEA R10, P4, R213, R4, 0x2 ;  /* 0x00000004d50a8211 */ /* 0x004fc400078810ff */
        /* <DEDUP_REMOVED lines=8> */
.L_x_624:
[----:B------:R-:W-:Y:S05]  /*18b20*/  BSYNC B1 ;  /* 0x0000000000017941 */ /* 0x000fea0003800000 */
.L_x_623:
[----:B------:R-:W-:Y:S01]  /*18b30*/  ISETP.GE.AND P0, PT, R15, R102, PT ;  /* 0x000000660f00720c */ /* 0x000fe20003f06270 */
[----:B--23--:R2:W3:Y:S04]  /*18b40*/  SHFL.IDX PT, R5, R3, 0x1, 0x1c1f ;  /* 0x003c1f0003057f89 */ /* 0x00c4e800000e0000 */
[----:B-1----:R2:W1:Y:S08]  /*18b50*/  SHFL.IDX PT, R4, R0, 0x1, 0x1c1f ;  /* 0x003c1f0000047f89 */ /* 0x00247000000e0000 */
[----:B--2---:R-:W-:Y:S05]  /*18b60*/  @P0 BRA `(.L_x_622) ;  /* 0x0000000c00f40947 */ /* 0x004fea0003800000 */
[----:B------:R-:W-:Y:S02]  /*18b70*/  ULDC UR4, c[0x0][0xac8] ;  /* 0x0002b20000047ab9 */ /* 0x000fe40000000800 */
[----:B------:R-:W-:Y:S02]  /*18b80*/  ISETP.GE.AND P1, PT, R25, UR4, PT ;  /* 0x0000000419007c0c */ /* 0x000fe4000bf26270 */
[----:B------:R-:W-:Y:S02]  /*18b90*/  ISETP.GE.AND P0, PT, R27, UR4, PT ;  /* 0x000000041b007c0c */ /* 0x000fe4000bf06270 */
[----:B------:R-:W-:Y:S02]  /*18ba0*/  ISETP.GE.AND P2, PT, R209, UR4, PT ;  /* 0x00000004d1007c0c */ /* 0x000fe4000bf46270 */
[----:B------:R-:W-:Y:S02]  /*18bb0*/  ISETP.GE.AND P4, PT, R223, UR4, PT ;  /* 0x00000004df007c0c */ /* 0x000fe4000bf86270 */
[----:B------:R-:W-:-:S05]  /*18bc0*/  ISETP.GE.AND P3, PT, R211, UR4, PT ;  /* 0x00000004d3007c0c */ /* 0x000fca000bf66270 */
[-C--:B-1----:R-:W-:Y:S02]  /*18bd0*/  @!P1 LEA R8, P5, R25, R4.reuse, 0x2 ;  /* 0x0000000419089211 */ /* 0x082fe400078a10ff */
[-C--:B------:R-:W-:Y:S02]  /*18be0*/  @!P0 LEA R10, P6, R27, R4.reuse, 0x2 ;  /* 0x000000041b0a8211 */ /* 0x080fe400078c10ff */
[-C--:B---3--:R-:W-:Y:S01]  /*18bf0*/  @!P1 LEA.HI.X R9, R25, R5.reuse, R14, 0x2, P5 ;  /* 0x0000000519099211 */ /* 0x088fe200028f140e */
[----:B0-----:R-:W-:Y:S01]  /*18c00*/  @!P2 IMAD.WIDE R6, R209, 0x4, R4 ;  /* 0x00000004d106a825 */ /* 0x001fe200078e0204 */
        /* <DEDUP_REMOVED lines=18> */
[-C--:B-1----:R-:W-:Y:S01]  /*18d30*/  @!P2 LEA R10, P6, R219, R4.reuse, 0x2 ;  /* 0x00000004db0aa211 */ /* 0x082fe200078c10ff */
[----:B------:R-:W-:Y:S01]  /*18d40*/  @!P5 ST.E.64 desc[UR56][R20.64], R46 ;  /* 0x0000002e1400d985 */ /* 0x000fe2000c101b38 */
[----:B------:R-:W-:Y:S02]  /*18d50*/  @!P1 LEA R8, P5, R220, R4, 0x2 ;  /* 0x00000004dc089211 */ /* 0x000fe400078a10ff */
[----:B------:R-:W-:-:S02]  /*18d60*/  @!P0 LEA.HI.X R7, R221, R5, R101, 0x2, P4 ;  /* 0x00000005dd078211 */ /* 0x000fc400020f1465 */
[-C--:B------:R-:W-:Y:S02]  /*18d70*/  @!P1 LEA.HI.X R9, R220, R5.reuse, R100, 0x2, P5 ;  /* 0x00000005dc099211 */ /* 0x080fe400028f1464 */
[----:B------:R-:W-:Y:S01]  /*18d80*/  ISETP.GE.AND P4, PT, R217, UR4, PT ;  /* 0x00000004d9007c0c */ /* 0x000fe2000bf86270 */
[----:B------:R-:W-:Y:S01]  /*18d90*/  @!P0 ST.E.64 desc[UR56][R6.64], R50 ;  /* 0x0000003206008985 */ /* 0x000fe2000c101b38 */
[----:B------:R-:W-:Y:S02]  /*18da0*/  @!P2 LEA.HI.X R11, R219, R5, R35, 0x2, P6 ;  /* 0x00000005db0ba211 */ /* 0x000fe400030f1423 */
[----:B--2---:R-:W-:Y:S01]  /*18db0*/  @!P3 LEA R12, P5, R218, R4, 0x2 ;  /* 0x00000004da0cb211 */ /* 0x004fe200078a10ff */
[----:B------:R0:W-:Y:S01]  /*18dc0*/  @!P1 ST.E.64 desc[UR56][R8.64], R54 ;  /* 0x0000003608009985 */ /* 0x0001e2000c101b38 */
[----:B------:R-:W-:Y:S02]  /*18dd0*/  ISETP.GE.AND P1, PT, R215, UR4, PT ;  /* 0x00000004d7007c0c */ /* 0x000fe4000bf26270 */
[----:B------:R-:W-:Y:S01]  /*18de0*/  ISETP.GE.AND P0, PT, R214, UR4, PT ;  /* 0x00000004d6007c0c */ /* 0x000fe2000bf06270 */
[----:B------:R1:W-:Y:S01]  /*18df0*/  @!P2 ST.E.64 desc[UR56][R10.64], R58 ;  /* 0x0000003a0a00a985 */ /* 0x0003e2000c101b38 */
[----:B------:R-:W-:-:S02]  /*18e00*/  ISETP.GE.AND P2, PT, R216, UR4, PT ;  /* 0x00000004d8007c0c */ /* 0x000fc4000bf46270 */
[-C--:B------:R-:W-:Y:S02]  /*18e10*/  @!P3 LEA.HI.X R13, R218, R5.reuse, R34, 0x2, P5 ;  /* 0x00000005da0db211 */ /* 0x080fe400028f1422 */
[----:B------:R-:W-:Y:S02]  /*18e20*/  ISETP.GE.AND P5, PT, R213, UR4, PT ;  /* 0x00000004d5007c0c */ /* 0x000fe4000bfa6270 */
[CC--:B---3--:R-:W-:Y:S01]  /*18e30*/  @!P4 LEA R14, P6, R217.reuse, R4.reuse, 0x2 ;  /* 0x00000004d90ec211 */ /* 0x0c8fe200078c10ff */
[----:B------:R2:W-:Y:S03]  /*18e40*/  @!P3 ST.E.64 desc[UR56][R12.64], R62 ;  /* 0x0000003e0c00b985 */ /* 0x0005e6000c101b38 */
[----:B------:R-:W-:Y:S02]  /*18e50*/  @!P4 LEA.HI.X R15, R217, R5, R33, 0x2, P6 ;  /* 0x00000005d90fc211 */ /* 0x000fe400030f1421 */
[----:B0-----:R-:W-:-:S02]  /*18e60*/  @!P1 LEA R8, P6, R215, R4, 0x2 ;  /* 0x00000004d7089211 */ /* 0x001fc400078c10ff */
[-C--:B------:R-:W-:Y:S01]  /*18e70*/  @!P2 LEA R6, P3, R216, R4.reuse, 0x2 ;  /* 0x00000004d806a211 */ /* 0x080fe200078610ff */
[----:B------:R2:W-:Y:S01]  /*18e80*/  @!P4 ST.E.64 desc[UR56][R14.64], R66 ;  /* 0x000000420e00c985 */ /* 0x0005e2000c101b38 */
[-C--:B-1----:R-:W-:Y:S02]  /*18e90*/  @!P0 LEA R10, P4, R214, R4.reuse, 0x2 ;  /* 0x00000004d60a8211 */ /* 0x082fe400078810ff */
        /* <DEDUP_REMOVED lines=11> */
[----:B------:R-:W-:-:S04]  /*18f50*/  LEA R4, P0, R212, R4, 0x2 ;  /* 0x00000004d4047211 */ /* 0x000fc800078010ff */
[----:B------:R-:W-:-:S05]  /*18f60*/  LEA.HI.X R5, R212, R5, R28, 0x2, P0 ;  /* 0x00000005d4057211 */ /* 0x000fca00000f141c */
[----:B------:R4:W-:Y:S01]  /*18f70*/  ST.E.64 desc[UR56][R4.64], R86 ;  /* 0x0000005604007985 */ /* 0x0009e2000c101b38 */
[----:B------:R-:W-:Y:S05]  /*18f80*/  BRA `(.L_x_622) ;  /* 0x0000000800ec7947 */ /* 0x000fea0003800000 */
.L_x_613:
[----:B------:R-:W-:Y:S01]  /*18f90*/  ULDC.64 UR6, c[0x0][0xc08] ;  /* 0x0003020000067ab9 */ /* 0x000fe20000000a00 */
[----:B------:R-:W-:Y:S01]  /*18fa0*/  ULDC.64 UR4, c[0x0][0xc00] ;  /* 0x0003000000047ab9 */ /* 0x000fe20000000a00 */
[----:B------:R-:W-:Y:S01]  /*18fb0*/  ISETP.NE.U32.AND P1, PT, RZ, UR6, PT ;  /* 0x00000006ff007c0c */ /* 0x000fe2000bf25070 */
[----:B------:R-:W-:Y:S01]  /*18fc0*/  IMAD.MOV.U32 R3, RZ, RZ, RZ ;  /* 0x000000ffff037224 */ /* 0x000fe200078e00ff */
[----:B------:R-:W-:Y:S02]  /*18fd0*/  ISETP.NE.U32.AND P0, PT, RZ, UR4, PT ;  /* 0x00000004ff007c0c */ /* 0x000fe4000bf05070 */
[----:B------:R-:W-:Y:S02]  /*18fe0*/  ISETP.NE.AND.EX P1, PT, RZ, UR7, PT, P1 ;  /* 0x00000007ff007c0c */ /* 0x000fe4000bf25310 */
[----:B------:R-:W-:Y:S02]  /*18ff0*/  IADD3 R4, P2, R204, UR4, RZ ;  /* 0x00000004cc047c10 */ /* 0x000fe4000ff5e0ff */
[----:B------:R-:W-:-:S02]  /*19000*/  ISETP.NE.AND.EX P0, PT, RZ, UR5, PT, P0 ;  /* 0x00000005ff007c0c */ /* 0x000fc4000bf05300 */
[----:B------:R-:W-:Y:S01]  /*19010*/  IADD3.X R5, R205, UR5, RZ, P2, !PT ;  /* 0x00000005cd057c10 */ /* 0x000fe200097fe4ff */
[----:B------:R-:W-:Y:S02]  /*19020*/  ULDC UR4, c[0x0][0xa88] ;  /* 0x0002a20000047ab9 */ /* 0x000fe40000000800 */
[----:B------:R-:W-:-:S04]  /*19030*/  IMAD.U32 R0, RZ, RZ, UR4 ;  /* 0x00000004ff007e24 */ /* 0x000fc8000f8e00ff */
[----:B------:R-:W-:-:S04]  /*19040*/  @P1 IADD3 R204, P2, R204, UR6, RZ ;  /* 0x00000006cccc1c10 */ /* 0x000fc8000ff5e0ff */
[----:B------:R-:W-:Y:S01]  /*19050*/  @P1 IADD3.X R205, R205, UR7, RZ, P2, !PT ;  /* 0x00000007cdcd1c10 */ /* 0x000fe200097fe4ff */
[----:B------:R3:W5:Y:S04]  /*19060*/  @P0 LDG.E R3, desc[UR56][R4.64] ;  /* 0x0000003804030981 */ /* 0x000768000c1e1900 */
[----:B------:R3:W5:Y:S01]  /*19070*/  @P1 LDG.E R0, desc[UR56][R204.64] ;  /* 0x00000038cc001981 */ /* 0x000762000c1e1900 */
[----:B------:R-:W-:Y:S01]  /*19080*/  ISETP.NE.AND P2, PT, R202, RZ, PT ;  /* 0x000000ffca00720c */ /* 0x000fe20003f45270 */
[----:B0-----:R-:W0:-:S12]  /*19090*/  S2R R6, SR_TID.X ;  /* 0x0000000000067919 */ /* 0x001e180000002100 */
[----:B------:R-:W4:Y:S01]  /*190a0*/  @!P2 LDC R202, c[0x0][0xad4] ;  /* 0x0002b500ffcaab82 */ /* 0x000f220000000800 */
[----:B0-----:R-:W-:Y:S01]  /*190b0*/  VIADD R6, R6, 0xffffff80 ;  /* 0xffffff8006067836 */ /* 0x001fe20000000000 */
[----:B----4-:R-:W-:-:S04]  /*190c0*/  ISETP.GT.AND P2, PT, R202, 0x1, PT ;  /* 0x00000001ca00780c */ /* 0x010fc80003f44270 */
[----:B------:R-:W-:Y:S01]  /*190d0*/  ISETP.GT.AND P3, PT, R6, 0x7f, PT ;  /* 0x0000007f0600780c */ /* 0x000fe20003f64270 */
[----:B---3--:R-:W-:-:S12]  /*190e0*/  @P1 BRA `(.L_x_625) ;  /* 0x0000000000101947 */ /* 0x008fd80003800000 */
[----:B------:R-:W-:Y:S05]  /*190f0*/  @!P0 BRA `(.L_x_625) ;  /* 0x00000000000c8947 */ /* 0x000fea0003800000 */
[----:B------:R-:W3:Y:S04]  /*19100*/  LDG.E R7, desc[UR56][R4.64] ;  /* 0x0000003804077981 */ /* 0x000ee8000c1e1900 */
[----:B-----5:R-:W3:Y:S02]  /*19110*/  LDG.E R0, desc[UR56][R4.64+0x4] ;  /* 0x0000043804007981 */ /* 0x020ee4000c1e1900 */
[----:B---3--:R-:W-:-:S07]  /*19120*/  IMAD.IADD R0, R0, 0x1, -R7 ;  /* 0x0000000100007824 */ /* 0x008fce00078e0a07 */
.L_x_625:
[----:B------:R-:W-:Y:S01]  /*19130*/  BSSY B1, `(.L_x_626) ;  /* 0x0000037000017945 */ /* 0x000fe20003800000 */
[----:B------:R-:W-:Y:S02]  /*19140*/  SEL R203, R203, RZ, !P0 ;  /* 0x000000ffcbcb7207 */ /* 0x000fe40004000000 */
[----:B------:R-:W-:Y:S02]  /*19150*/  SEL R225, R225, RZ, !P0 ;  /* 0x000000ffe1e17207 */ /* 0x000fe40004000000 */
[----:B-----5:R-:W-:Y:S01]  /*19160*/  SHF.R.S32.HI R26, RZ, 0x1f, R3 ;  /* 0x0000001fff1a7819 */ /* 0x020fe20000011403 */
[----:B------:R-:W-:Y:S06]  /*19170*/  @P3 BRA `(.L_x_627) ;  /* 0x0000000000c83947 */ /* 0x000fec0003800000 */
[----:B------:R-:W0:Y:S01]  /*19180*/  S2R R5, SR_TID.X ;  /* 0x0000000000057919 */ /* 0x000e220000002100 */
[----:B------:R-:W3:Y:S01]  /*19190*/  LDC R29, c[0x0][0xbe8] ;  /* 0x0002fa00ff1d7b82 */ /* 0x000ee20000000800 */
[----:B0-----:R-:W-:Y:S02]  /*191a0*/  IMAD R4, R208, 0x80, R5 ;  /* 0x00000080d0047824 */ /* 0x001fe400078e0205 */
[----:B---3--:R-:W-:Y:S02]  /*191b0*/  IMAD R5, R0, R29, RZ ;  /* 0x0000001d00057224 */ /* 0x008fe400078e02ff */
[----:B------:R-:W-:-:S05]  /*191c0*/  VIADD R28, R4, 0xffffff80 ;  /* 0xffffff80041c7836 */ /* 0x000fca0000000000 */
[----:B------:R-:W-:-:S13]  /*191d0*/  ISETP.GE.AND P0, PT, R28, R5, PT ;  /* 0x000000051c00720c */ /* 0x000fda0003f06270 */
[----:B------:R-:W-:Y:S05]  /*191e0*/  @P0 BRA `(.L_x_627) ;  /* 0x0000000000ac0947 */ /* 0x000fea0003800000 */
[----:B------:R-:W-:Y:S01]  /*191f0*/  IMAD.MOV.U32 R24, RZ, RZ, 0x9b8 ;  /* 0x000009b8ff187424 */ /* 0x000fe200078e00ff */
[----:B------:R-:W-:Y:S01]  /*19200*/  ISETP.GT.AND P0, PT, R202, 0x1, PT ;  /* 0x00000001ca00780c */ /* 0x000fe20003f04270 */
[----:B------:R-:W0:Y:S01]  /*19210*/  LDC.64 R4, c[0x0][0xba8] ;  /* 0x0002ea00ff047b82 */ /* 0x000e220000000a00 */
[----:B------:R-:W-:Y:S01]  /*19220*/  ISETP.NE.AND P1, PT, R29, 0x1, PT ;  /* 0x000000011d00780c */ /* 0x000fe20003f25270 */
[----:B------:R-:W-:Y:S01]  /*19230*/  IMAD.MOV.U32 R21, RZ, RZ, R28 ;  /* 0x000000ffff157224 */ /* 0x000fe200078e001c */
[----:B------:R-:W-:-:S05]  /*19240*/  SEL R24, R24, 0x978, P0 ;  /* 0x0000097818187807 */ /* 0x000fca0000000000 */
[----:B------:R-:W3:Y:S08]  /*19250*/  LDC.64 R12, c[0x0][R24+0x220] ;  /* 0x00008800180c7b82 */ /* 0x000ef00000000a00 */
[----:B------:R-:W4:Y:S08]  /*19260*/  LDC.64 R10, c[0x0][R24+0x218] ;  /* 0x00008600180a7b82 */ /* 0x000f300000000a00 */
[----:B------:R-:W5:Y:S08]  /*19270*/  LDC.64 R8, c[0x0][R24+0x228] ;  /* 0x00008a0018087b82 */ /* 0x000f700000000a00 */
[----:B------:R-:W1:Y:S08]  /*19280*/  LDC.64 R6, c[0x0][R24+0x210] ;  /* 0x0000840018067b82 */ /* 0x000e700000000a00 */
[----:B------:R-:W2:Y:S08]  /*19290*/  @P1 LDC R15, c[0x0][0xbec] ;  /* 0x0002fb00ff0f1b82 */ /* 0x000eb00000000800 */
[----:B------:R-:W5:Y:S01]  /*192a0*/  @P1 LDC R27, c[0x0][0xbf0] ;  /* 0x0002fc00ff1b1b82 */ /* 0x000f620000000800 */
[----:B---3--:R-:W-:-:S07]  /*192b0*/  IMAD R13, R13, R203, RZ ;  /* 0x000000cb0d0d7224 */ /* 0x008fce00078e02ff */
[----:B0-----:R-:W0:Y:S01]  /*192c0*/  @!P0 LDC R4, c[0x0][0xb50] ;  /* 0x0002d400ff048b82 */ /* 0x001e220000000800 */
[----:B--2---:R-:W-:-:S07]  /*192d0*/  @P1 IMAD.HI.U32 R20, R28, R15, RZ ;  /* 0x0000000f1c141227 */ /* 0x004fce00078e00ff */
[----:B------:R-:W2:Y:S01]  /*192e0*/  @!P0 LDC R5, c[0x0][0xb54] ;  /* 0x0002d500ff058b82 */ /* 0x000ea20000000800 */
[----:B----4-:R-:W-:Y:S02]  /*192f0*/  IMAD R25, R11, R199, RZ ;  /* 0x000000c70b197224 */ /* 0x010fe400078e02ff */
[----:B------:R-:W-:Y:S01]  /*19300*/  IMAD.WIDE.U32 R14, R12, R203, RZ ;  /* 0x000000cb0c0e7225 */ /* 0x000fe200078e00ff */
[----:B-----5:R-:W-:-:S03]  /*19310*/  @P1 SHF.R.U32.HI R21, RZ, R27, R20 ;  /* 0x0000001bff151219 */ /* 0x020fc60000011614 */
[----:B------:R-:W-:Y:S01]  /*19320*/  IMAD R27, R12, R225, R13 ;  /* 0x000000e10c1b7224 */ /* 0x000fe200078e020d */
[----:B------:R-:W-:Y:S01]  /*19330*/  SEL R13, R210, RZ, P0 ;  /* 0x000000ffd20d7207 */ /* 0x000fe20000000000 */
[----:B------:R-:W-:-:S04]  /*19340*/  IMAD.WIDE.U32 R10, R10, R199, RZ ;  /* 0x000000c70a0a7225 */ /* 0x000fc800078e00ff */
[----:B------:R-:W-:Y:S01]  /*19350*/  IMAD.IADD R12, R15, 0x1, R27 ;  /* 0x000000010f0c7824 */ /* 0x000fe200078e021b */
[----:B------:R-:W-:Y:S01]  /*19360*/  IADD3 R10, P1, P3, R14, R10, R3 ;  /* 0x0000000a0e0a7210 */ /* 0x000fe20007b3e003 */
[----:B------:R-:W-:Y:S02]  /*19370*/  IMAD.IADD R25, R11, 0x1, R25 ;  /* 0x000000010b197824 */ /* 0x000fe400078e0219 */
[----:B------:R-:W-:Y:S02]  /*19380*/  IMAD R15, R9, R13, RZ ;  /* 0x0000000d090f7224 */ /* 0x000fe400078e02ff */
[----:B------:R-:W-:Y:S01]  /*19390*/  IMAD.MOV R11, RZ, RZ, -R21 ;  /* 0x000000ffff0b7224 */ /* 0x000fe200078e0a15 */
[----:B------:R-:W-:Y:S01]  /*193a0*/  IADD3.X R12, R12, R25, R26, P1, P3 ;  /* 0x000000190c0c7210 */ /* 0x000fe20000fe641a */
[----:B------:R-:W-:-:S04]  /*193b0*/  IMAD.WIDE.U32 R8, R8, R13, RZ ;  /* 0x0000000d08087225 */ /* 0x000fc800078e00ff */
[----:B------:R-:W-:Y:S01]  /*193c0*/  IMAD R11, R29, R11, R28 ;  /* 0x0000000b1d0b7224 */ /* 0x000fe200078e021c */
[----:B------:R-:W-:Y:S01]  /*193d0*/  IADD3 R8, P0, P1, R21, R10, R8 ;  /* 0x0000000a15087210 */ /* 0x000fe2000791e008 */
[----:B------:R-:W-:Y:S01]  /*193e0*/  IMAD.IADD R15, R9, 0x1, R15 ;  /* 0x00000001090f7824 */ /* 0x000fe200078e020f */
[----:B------:R-:W-:Y:S01]  /*193f0*/  SHF.R.S32.HI R21, RZ, 0x1f, R21 ;  /* 0x0000001fff157819 */ /* 0x000fe20000011415 */
[----:B-1----:R-:W-:Y:S01]  /*19400*/  IMAD R7, R7, R11, RZ ;  /* 0x0000000b07077224 */ /* 0x002fe200078e02ff */
[----:B------:R-:W-:Y:S02]  /*19410*/  SHF.R.S32.HI R13, RZ, 0x1f, R11 ;  /* 0x0000001fff0d7819 */ /* 0x000fe4000001140b */
[----:B------:R-:W-:-:S03]  /*19420*/  IADD3.X R9, R21, R12, R15, P0, P1 ;  /* 0x0000000c15097210 */ /* 0x000fc600007e240f */
[C---:B------:R-:W-:Y:S02]  /*19430*/  IMAD R13, R6.reuse, R13, R7 ;  /* 0x0000000d060d7224 */ /* 0x040fe400078e0207 */
[----:B------:R-:W-:-:S04]  /*19440*/  IMAD.WIDE.U32 R6, R6, R11, R8 ;  /* 0x0000000b06067225 */ /* 0x000fc800078e0008 */
[----:B------:R-:W-:Y:S01]  /*19450*/  IMAD.IADD R7, R7, 0x1, R13 ;  /* 0x0000000107077824 */ /* 0x000fe200078e020d */
[----:B0-----:R-:W-:-:S04]  /*19460*/  LEA R4, P0, R6, R4, 0x2 ;  /* 0x0000000406047211 */ /* 0x001fc800078010ff */
[----:B--2---:R-:W-:Y:S01]  /*19470*/  LEA.HI.X R5, R6, R5, R7, 0x2, P0 ;  /* 0x0000000506057211 */ /* 0x004fe200000f1407 */
[----:B------:R-:W-:-:S05]  /*19480*/  IMAD.MOV.U32 R7, RZ, RZ, -0x800000 ;  /* 0xff800000ff077424 */ /* 0x000fca00078e00ff */
[----:B------:R0:W-:Y:S03]  /*19490*/  STG.E desc[UR56][R4.64], R7 ;  /* 0x0000000704007986 */ /* 0x0001e6000c101938 */
.L_x_627:
[----:B------:R-:W-:Y:S05]  /*194a0*/  BSYNC B1 ;  /* 0x0000000000017941 */ /* 0x000fea0003800000 */
.L_x_626:
[----:B------:R-:W-:Y:S05]  /*194b0*/  @P2 BRA `(.L_x_622) ;  /* 0x0000000400a02947 */ /* 0x000fea0003800000 */
[----:B------:R-:W3:Y:S01]  /*194c0*/  LDC R11, c[0x0][0xbe8] ;  /* 0x0002fa00ff0b7b82 */ /* 0x000ee20000000800 */
[----:B------:R-:W-:Y:S01]  /*194d0*/  ULDC.64 UR4, c[0x0][0xaa0] ;  /* 0x0002a80000047ab9 */ /* 0x000fe20000000a00 */
[----:B------:R-:W-:Y:S01]  /*194e0*/  ULDC.64 UR6, c[0x0][0xaf0] ;  /* 0x0002bc0000067ab9 */ /* 0x000fe20000000a00 */
[----:B0-----:R-:W-:Y:S01]  /*194f0*/  IMAD R4, R26, UR4, RZ ;  /* 0x000000041a047c24 */ /* 0x001fe2000f8e02ff */
[----:B------:R-:W-:Y:S01]  /*19500*/  BSSY B1, `(.L_x_628) ;  /* 0x0000039000017945 */ /* 0x000fe20003800000 */
[----:B------:R-:W-:Y:S02]  /*19510*/  SHF.R.S32.HI R10, RZ, 0x1f, R200 ;  /* 0x0000001fff0a7819 */ /* 0x000fe400000114c8 */
[C---:B------:R-:W-:Y:S01]  /*19520*/  IMAD R7, R3.reuse, UR5, R4 ;  /* 0x0000000503077c24 */ /* 0x040fe2000f8e0204 */
[----:B------:R-:W-:Y:S01]  /*19530*/  SHF.R.S32.HI R14, RZ, 0x1f, R198 ;  /* 0x0000001fff0e7819 */ /* 0x000fe200000114c6 */
[----:B------:R-:W-:Y:S01]  /*19540*/  IMAD.WIDE.U32 R4, R3, UR4, RZ ;  /* 0x0000000403047c25 */ /* 0x000fe2000f8e00ff */
[----:B------:R-:W-:-:S03]  /*19550*/  ULDC.64 UR4, c[0x0][0xae8] ;  /* 0x0002ba0000047ab9 */ /* 0x000fc60000000a00 */
[----:B------:R-:W-:Y:S02]  /*19560*/  IMAD R3, R201, 0x20, R224 ;  /* 0x00000020c9037824 */ /* 0x000fe400078e02e0 */
[----:B------:R-:W-:Y:S02]  /*19570*/  IMAD.IADD R5, R5, 0x1, R7 ;  /* 0x0000000105057824 */ /* 0x000fe400078e0207 */
[----:B------:R-:W-:Y:S02]  /*19580*/  IMAD R9, R208, 0x80, R3 ;  /* 0x00000080d0097824 */ /* 0x000fe400078e0203 */
[----:B------:R-:W-:-:S04]  /*19590*/  IMAD.WIDE.U32 R4, R199, UR4, R4 ;  /* 0x00000004c7047c25 */ /* 0x000fc8000f8e0004 */
[----:B------:R-:W-:Y:S01]  /*195a0*/  IMAD.MOV.U32 R3, RZ, RZ, R9 ;  /* 0x000000ffff037224 */ /* 0x000fe200078e0009 */
[----:B---3--:R-:W-:Y:S01]  /*195b0*/  ISETP.NE.AND P0, PT, R11, 0x1, PT ;  /* 0x000000010b00780c */ /* 0x008fe20003f05270 */
[----:B------:R-:W-:Y:S02]  /*195c0*/  IMAD R7, R225, UR6, RZ ;  /* 0x00000006e1077c24 */ /* 0x000fe4000f8e02ff */
[----:B------:R-:W-:Y:S01]  /*195d0*/  IMAD R5, R199, UR5, R5 ;  /* 0x00000005c7057c24 */ /* 0x000fe2000f8e0205 */
[----:B------:R-:W-:Y:S01]  /*195e0*/  ULDC.64 UR4, c[0x0][0xae0] ;  /* 0x0002b80000047ab9 */ /* 0x000fe20000000a00 */
[C---:B------:R-:W-:Y:S02]  /*195f0*/  IMAD R7, R203.reuse, UR7, R7 ;  /* 0x00000007cb077c24 */ /* 0x040fe4000f8e0207 */
[----:B------:R-:W-:-:S04]  /*19600*/  IMAD.WIDE.U32 R4, R203, UR6, R4 ;  /* 0x00000006cb047c25 */ /* 0x000fc8000f8e0004 */
[----:B------:R-:W-:Y:S02]  /*19610*/  IMAD.IADD R5, R5, 0x1, R7 ;  /* 0x0000000105057824 */ /* 0x000fe400078e0207 */
[----:B------:R-:W0:Y:S08]  /*19620*/  @P0 LDC R6, c[0x0][0xbec] ;  /* 0x0002fb00ff060b82 */ /* 0x000e300000000800 */
[----:B------:R-:W3:Y:S01]  /*19630*/  @P0 LDC R13, c[0x0][0xbf0] ;  /* 0x0002fc00ff0d0b82 */ /* 0x000ee20000000800 */
[----:B0-----:R-:W-:-:S05]  /*19640*/  @P0 IMAD.HI.U32 R6, R9, R6, RZ ;  /* 0x0000000609060227 */ /* 0x001fca00078e00ff */
[----:B---3--:R-:W-:-:S04]  /*19650*/  @P0 SHF.R.U32.HI R3, RZ, R13, R6 ;  /* 0x0000000dff030219 */ /* 0x008fc80000011606 */
[--C-:B------:R-:W-:Y:S01]  /*19660*/  SHF.R.S32.HI R6, RZ, 0x1f, R3.reuse ;  /* 0x0000001fff067819 */ /* 0x100fe20000011403 */
[----:B------:R-:W-:Y:S02]  /*19670*/  IMAD.MOV R8, RZ, RZ, -R3 ;  /* 0x000000ffff087224 */ /* 0x000fe400078e0a03 */
[----:B------:R-:W-:-:S04]  /*19680*/  IMAD.WIDE.U32 R4, R3, UR4, R4 ;  /* 0x0000000403047c25 */ /* 0x000fc8000f8e0004 */
[----:B------:R-:W-:Y:S02]  /*19690*/  IMAD R6, R6, UR4, RZ ;  /* 0x0000000406067c24 */ /* 0x000fe4000f8e02ff */
[----:B------:R-:W-:Y:S02]  /*196a0*/  IMAD R7, R11, R8, R9 ;  /* 0x000000080b077224 */ /* 0x000fe400078e0209 */
[----:B------:R-:W-:Y:S01]  /*196b0*/  IMAD R9, R3, UR5, R6 ;  /* 0x0000000503097c24 */ /* 0x000fe2000f8e0206 */
[----:B------:R-:W-:Y:S01]  /*196c0*/  ULDC.64 UR4, c[0x0][0xad8] ;  /* 0x0002b60000047ab9 */ /* 0x000fe20000000a00 */
[----:B------:R-:W-:Y:S01]  /*196d0*/  IMAD R8, R208, 0x80, R224 ;  /* 0x00000080d0087824 */ /* 0x000fe200078e02e0 */
[----:B------:R-:W-:Y:S01]  /*196e0*/  SHF.R.S32.HI R3, RZ, 0x1f, R7 ;  /* 0x0000001fff037819 */ /* 0x000fe20000011407 */
[----:B------:R-:W-:Y:S02]  /*196f0*/  IMAD.IADD R5, R5, 0x1, R9 ;  /* 0x0000000105057824 */ /* 0x000fe400078e0209 */
[----:B------:R-:W-:-:S02]  /*19700*/  IMAD R11, R0, R11, RZ ;  /* 0x0000000b000b7224 */ /* 0x000fc400078e02ff */
[----:B------:R-:W-:Y:S02]  /*19710*/  IMAD R6, R3, UR4, RZ ;  /* 0x0000000403067c24 */ /* 0x000fe4000f8e02ff */
[----:B------:R-:W-:Y:S01]  /*19720*/  IMAD.WIDE.U32 R4, R7, UR4, R4 ;  /* 0x0000000407047c25 */ /* 0x000fe2000f8e0004 */
[----:B------:R-:W-:-:S03]  /*19730*/  ISETP.GE.AND P2, PT, R8, R11, PT ;  /* 0x0000000b0800720c */ /* 0x000fc60003f46270 */
[----:B------:R-:W-:Y:S01]  /*19740*/  IMAD R3, R7, UR5, R6 ;  /* 0x0000000507037c24 */ /* 0x000fe2000f8e0206 */
[----:B------:R-:W-:Y:S01]  /*19750*/  ULDC.64 UR4, c[0x0][0xa80] ;  /* 0x0002a00000047ab9 */ /* 0x000fe20000000a00 */
[----:B------:R-:W-:Y:S01]  /*19760*/  VIADD R0, R8, 0x20 ;  /* 0x0000002008007836 */ /* 0x000fe20000000000 */
[----:B------:R-:W-:Y:S01]  /*19770*/  LEA R6, P3, R4, UR4, 0x1 ;  /* 0x0000000404067c11 */ /* 0x000fe2000f8608ff */
[----:B------:R-:W-:-:S03]  /*19780*/  IMAD.IADD R3, R5, 0x1, R3 ;  /* 0x0000000105037824 */ /* 0x000fc600078e0203 */
[-C--:B------:R-:W-:Y:S01]  /*19790*/  ISETP.GE.AND P1, PT, R0, R11.reuse, PT ;  /* 0x0000000b0000720c */ /* 0x080fe20003f26270 */
[----:B------:R-:W-:Y:S01]  /*197a0*/  VIADD R0, R8, 0x40 ;  /* 0x0000004008007836 */ /* 0x000fe20000000000 */
[----:B------:R-:W-:Y:S01]  /*197b0*/  LEA.HI.X R3, R4, UR5, R3, 0x1, P3 ;  /* 0x0000000504037c11 */ /* 0x000fe200098f0c03 */
[----:B------:R0:W3:Y:S03]  /*197c0*/  SHFL.IDX PT, R7, R6, RZ, 0x181f ;  /* 0x00181fff06077589 */ /* 0x0000e600000e0000 */
[----:B------:R-:W-:Y:S01]  /*197d0*/  ISETP.GE.AND P0, PT, R0, R11, PT ;  /* 0x0000000b0000720c */ /* 0x000fe20003f06270 */
[----:B------:R0:W4:Y:S01]  /*197e0*/  SHFL.IDX PT, R5, R3, RZ, 0x181f ;  /* 0x00181fff03057589 */ /* 0x00012200000e0000 */
[----:B------:R-:W-:Y:S11]  /*197f0*/  @P2 BRA `(.L_x_629) ;  /* 0x0000000000242947 */ /* 0x000ff60003800000 */
[----:B------:R-:W-:Y:S02]  /*19800*/  ULDC UR4, c[0x0][0xac8] ;  /* 0x0002b20000047ab9 */ /* 0x000fe40000000800 */
[----:B------:R-:W-:Y:S02]  /*19810*/  ISETP.GE.AND P4, PT, R198, UR4, PT ;  /* 0x00000004c6007c0c */ /* 0x000fe4000bf86270 */
[----:B------:R-:W-:-:S11]  /*19820*/  ISETP.GE.AND P5, PT, R200, UR4, PT ;  /* 0x00000004c8007c0c */ /* 0x000fd6000bfa6270 */
[-C--:B---3--:R-:W-:Y:S02]  /*19830*/  @!P4 LEA R12, P2, R198, R7.reuse, 0x1 ;  /* 0x00000007c60cc211 */ /* 0x088fe400078408ff */
[----:B------:R-:W-:Y:S02]  /*19840*/  @!P5 LEA R4, P3, R200, R7, 0x1 ;  /* 0x00000007c804d211 */ /* 0x000fe400078608ff */
[-C--:B----4-:R-:W-:Y:S02]  /*19850*/  @!P4 LEA.HI.X R13, R198, R5.reuse, R14, 0x1, P2 ;  /* 0x00000005c60dc211 */ /* 0x090fe400010f0c0e */
[----:B------:R-:W-:-:S03]  /*19860*/  @!P5 LEA.HI.X R5, R200, R5, R10, 0x1, P3 ;  /* 0x00000005c805d211 */ /* 0x000fc600018f0c0a */
[----:B------:R3:W-:Y:S04]  /*19870*/  @!P4 ST.E.128 desc[UR56][R12.64], RZ ;  /* 0x000000ff0c00c985 */ /* 0x0007e8000c101d38 */
[----:B------:R3:W-:Y:S02]  /*19880*/  @!P5 ST.E.128 desc[UR56][R4.64], RZ ;  /* 0x000000ff0400d985 */ /* 0x0007e4000c101d38 */
.L_x_629:
[----:B------:R-:W-:Y:S05]  /*19890*/  BSYNC B1 ;  /* 0x0000000000017941 */ /* 0x000fea0003800000 */
.L_x_628:
[----:B---34-:R3:W4:Y:S01]  /*198a0*/  SHFL.IDX PT, R5, R3, 0x1, 0x181f ;  /* 0x00381f0003057f89 */ /* 0x01872200000e0000 */
[----:B------:R-:W-:Y:S03]  /*198b0*/  BSSY B1, `(.L_x_630) ;  /* 0x000000c000017945 */ /* 0x000fe60003800000 */
[----:B------:R3:W0:Y:S01]  /*198c0*/  SHFL.IDX PT, R7, R6, 0x1, 0x181f ;  /* 0x00381f0006077f89 */ /* 0x00062200000e0000 */
[----:B------:R-:W-:Y:S05]  /*198d0*/  @P1 BRA `(.L_x_631) ;  /* 0x0000000000241947 */ /* 0x000fea0003800000 */
[----:B------:R-:W-:Y:S02]  /*198e0*/  ULDC UR4, c[0x0][0xac8] ;  /* 0x0002b20000047ab9 */ /* 0x000fe40000000800 */
[----:B------:R-:W-:Y:S02]  /*198f0*/  ISETP.GE.AND P3, PT, R198, UR4, PT ;  /* 0x00000004c6007c0c */ /* 0x000fe4000bf66270 */
[----:B------:R-:W-:-:S11]  /*19900*/  ISETP.GE.AND P4, PT, R200, UR4, PT ;  /* 0x00000004c8007c0c */ /* 0x000fd6000bf86270 */
[-C--:B0-----:R-:W-:Y:S02]  /*19910*/  @!P3 LEA R12, P1, R198, R7.reuse, 0x1 ;  /* 0x00000007c60cb211 */ /* 0x081fe400078208ff */
[----:B------:R-:W-:Y:S02]  /*19920*/  @!P4 LEA R4, P2, R200, R7, 0x1 ;  /* 0x00000007c804c211 */ /* 0x000fe400078408ff */
[-C--:B----4-:R-:W-:Y:S02]  /*19930*/  @!P3 LEA.HI.X R13, R198, R5.reuse, R14, 0x1, P1 ;  /* 0x00000005c60db211 */ /* 0x090fe400008f0c0e */
[----:B------:R-:W-:-:S03]  /*19940*/  @!P4 LEA.HI.X R5, R200, R5, R10, 0x1, P2 ;  /* 0x00000005c805c211 */ /* 0x000fc600010f0c0a */
[----:B------:R0:W-:Y:S04]  /*19950*/  @!P3 ST.E.128 desc[UR56][R12.64], RZ ;  /* 0x000000ff0c00b985 */ /* 0x0001e8000c101d38 */
[----:B------:R0:W-:Y:S02]  /*19960*/  @!P4 ST.E.128 desc[UR56][R4.64], RZ ;  /* 0x000000ff0400c985 */ /* 0x0001e4000c101d38 */
.L_x_631:
[----:B------:R-:W-:Y:S05]  /*19970*/  BSYNC B1 ;  /* 0x0000000000017941 */ /* 0x000fea0003800000 */
.L_x_630:
[----:B0---4-:R0:W4:Y:S01]  /*19980*/  SHFL.IDX PT, R5, R3, 0x2, 0x181f ;  /* 0x00581f0003057f89 */ /* 0x01112200000e0000 */
        /* <DEDUP_REMOVED lines=12> */
.L_x_633:
[----:B------:R-:W-:Y:S05]  /*19a50*/  BSYNC B1 ;  /* 0x0000000000017941 */ /* 0x000fea0003800000 */
.L_x_632:
[----:B------:R-:W-:Y:S01]  /*19a60*/  VIADD R0, R8, 0x60 ;  /* 0x0000006008007836 */ /* 0x000fe20000000000 */
[----:B0--3--:R-:W0:Y:S04]  /*19a70*/  SHFL.IDX PT, R3, R3, 0x3, 0x181f ;  /* 0x00781f0003037f89 */ /* 0x009e2800000e0000 */
[----:B------:R-:W-:Y:S01]  /*19a80*/  ISETP.GE.AND P0, PT, R0, R11, PT ;  /* 0x0000000b0000720c */ /* 0x000fe20003f06270 */
[----:B----4-:R3:W4:-:S12]  /*19a90*/  SHFL.IDX PT, R5, R6, 0x3, 0x181f ;  /* 0x00781f0006057f89 */ /* 0x01071800000e0000 */
[----:B---3--:R-:W-:Y:S05]  /*19aa0*/  @P0 BRA `(.L_x_622) ;  /* 0x0000000000240947 */ /* 0x008fea0003800000 */
[----:B------:R-:W-:Y:S02]  /*19ab0*/  ULDC UR4, c[0x0][0xac8] ;  /* 0x0002b20000047ab9 */ /* 0x000fe40000000800 */
[----:B------:R-:W-:Y:S02]  /*19ac0*/  ISETP.GE.AND P2, PT, R198, UR4, PT ;  /* 0x00000004c6007c0c */ /* 0x000fe4000bf46270 */
[----:B------:R-:W-:-:S11]  /*19ad0*/  ISETP.GE.AND P3, PT, R200, UR4, PT ;  /* 0x00000004c8007c0c */ /* 0x000fd6000bf66270 */
[-C--:B----4-:R-:W-:Y:S02]  /*19ae0*/  @!P2 LEA R6, P0, R198, R5.reuse, 0x1 ;  /* 0x00000005c606a211 */ /* 0x090fe400078008ff */
[----:B------:R-:W-:Y:S02]  /*19af0*/  @!P3 LEA R4, P1, R200, R5, 0x1 ;  /* 0x00000005c804b211 */ /* 0x000fe400078208ff */
[-C--:B0-----:R-:W-:Y:S02]  /*19b00*/  @!P2 LEA.HI.X R7, R198, R3.reuse, R14, 0x1, P0 ;  /* 0x00000003c607a211 */ /* 0x081fe400000f0c0e */
[----:B------:R-:W-:-:S03]  /*19b10*/  @!P3 LEA.HI.X R5, R200, R3, R10, 0x1, P1 ;  /* 0x00000003c805b211 */ /* 0x000fc600008f0c0a */
[----:B------:R0:W-:Y:S04]  /*19b20*/  @!P2 ST.E.128 desc[UR56][R6.64], RZ ;  /* 0x000000ff0600a985 */ /* 0x0001e8000c101d38 */
[----:B------:R0:W-:Y:S02]  /*19b30*/  @!P3 ST.E.128 desc[UR56][R4.64], RZ ;  /* 0x000000ff0400b985 */ /* 0x0001e4000c101d38 */
.L_x_622:
[----:B------:R-:W-:Y:S05]  /*19b40*/  BSYNC B0 ;  /* 0x0000000000007941 */ /* 0x000fea0003800000 */
.L_x_612:
[----:B------:R-:W-:Y:S02]  /*19b50*/  ULDC UR4, c[0x0][0xc3c] ;  /* 0x00030f0000047ab9 */ /* 0x000fe40000000800 */
[----:B--2---:R-:W-:-:S13]  /*19b60*/  ISETP.GE.AND P0, PT, R147, UR4, PT ;  /* 0x0000000493007c0c */ /* 0x004fda000bf06270 */
[----:B------:R-:W-:Y:S05]  /*19b70*/  @!P0 BRA `(.L_x_634) ;  /* 0xfffffe7800808947 */ /* 0x000fea000383ffff */
[----:B------:R-:W-:Y:S05]  /*19b80*/  BRA `(.L_x_422) ;  /* 0x0000007c00e47947 */ /* 0x000fea0003800000 */
.L_x_420:
        /* <DEDUP_REMOVED lines=20> */
.L_x_635:
[----:B------:R-:W-:Y:S01]  /*19cd0*/  LOP3.LUT R0, R6, 0x1f, RZ, 0xc0, !PT ;  /* 0x0000001f06007812 */ /* 0x000fe200078ec0ff */
[----:B------:R-:W-:Y:S01]  /*19ce0*/  ULDC UR4, c[0x0][0xc3c] ;  /* 0x00030f0000047ab9 */ /* 0x000fe20000000800 */
[----:B------:R-:W-:Y:S01]  /*19cf0*/  IMAD.MOV.U32 R10, RZ, RZ, RZ ;  /* 0x000000ffff0a7224 */ /* 0x000fe200078e00ff */
[----:B------:R-:W1:Y:S01]  /*19d00*/  S2UR UR6, SR_CTAID.X ;  /* 0x00000000000679c3 */ /* 0x000e620000002500 */
[----:B------:R-:W-:Y:S01]  /*19d10*/  ISETP.NE.AND P0, PT, R0, 0x1f, PT ;  /* 0x0000001f0000780c */ /* 0x000fe20003f05270 */
[----:B------:R-:W-:-:S03]  /*19d20*/  ULDC UR5, c[0x0][0xc38] ;  /* 0x00030e0000057ab9 */ /* 0x000fc60000000800 */
[----:B------:R-:W-:-:S13]  /*19d30*/  ISETP.GE.OR P1, PT, R0, UR4, !P0 ;  /* 0x0000000400007c0c */ /* 0x000fda000c726670 */
[----:B0-----:R-:W0:Y:S08]  /*19d40*/  @!P1 LDC.64 R2, c[0x0][0xc80] ;  /* 0x00032000ff029b82 */ /* 0x001e300000000a00 */
[----:B------:R-:W2:Y:S01]  /*19d50*/  @!P1 LDC.64 R4, c[0x0][0xc78] ;  /* 0x00031e00ff049b82 */ /* 0x000ea20000000a00 */
[----:B0-----:R-:W-:-:S05]  /*19d60*/  @!P1 IMAD.WIDE.U32 R2, R0, 0x4, R2 ;  /* 0x0000000400029825 */ /* 0x001fca00078e0002 */
[----:B------:R2:W3:Y:S02]  /*19d70*/  @!P1 LDG.E R7, desc[UR56][R2.64] ;  /* 0x0000003802079981 */ /* 0x0004e4000c1e1900 */
[----:B--2---:R-:W-:-:S05]  /*19d80*/  @!P1 IMAD.WIDE.U32 R2, R0, 0x4, R4 ;  /* 0x0000000400029825 */ /* 0x004fca00078e0004 */
        /* <DEDUP_REMOVED lines=26> */
[----:B-1----:R-:W-:-:S13]  /*19f30*/  ISETP.GT.AND P6, PT, R8, UR6, PT ;  /* 0x0000000608007c0c */ /* 0x002fda000bfc4270 */
[----:B------:R-:W-:Y:S05]  /*19f40*/  @P6 BRA `(.L_x_637) ;  /* 0x0000000000a46947 */ /* 0x000fea0003800000 */
[----:B------:R-:W-:Y:S01]  /*19f50*/  IMAD.MOV.U32 R8, RZ, RZ, R11 ;  /* 0x000000ffff087224 */ /* 0x000fe200078e000b */
[----:B------:R-:W-:Y:S01]  /*19f60*/  UMOV UR4, URZ ;  /* 0x0000003f00047c82 */ /* 0x000fe20008000000 */
[----:B------:R-:W-:-:S05]  /*19f70*/  ULDC UR5, c[0x0][0xc38] ;  /* 0x00030e0000057ab9 */ /* 0x000fca0000000800 */
.L_x_639:
        /* <DEDUP_REMOVED lines=12> */
[----:B------:R-:W-:Y:S02]  /*1a040*/  IMAD.MOV.U32 R10, RZ, RZ, RZ ;  /* 0x000000ffff0a7224 */ /* 0x000fe400078e00ff */
[----:B0-----:R-:W-:-:S05]  /*1a050*/  @!P6 IMAD.WIDE R2, R9, 0x4, R2 ;  /* 0x000000040902e825 */ /* 0x001fca00078e0202 */
[----:B------:R1:W2:Y:S02]  /*1a060*/  @!P6 LDG.E R7, desc[UR56][R2.64] ;  /* 0x000000380207e981 */ /* 0x0002a4000c1e1900 */
[----:B-1----:R-:W-:-:S05]  /*1a070*/  @!P6 IMAD.WIDE R2, R9, 0x4, R4 ;  /* 0x000000040902e825 */ /* 0x002fca00078e0204 */
        /* <DEDUP_REMOVED lines=22> */
.L_x_637:
        /* <DEDUP_REMOVED lines=20> */
.L_x_640:
[----:B-1----:R-:W-:Y:S01]  /*1a320*/  IMAD R10, R14, UR5, R11 ;  /* 0x000000050e0a7c24 */ /* 0x002fe2000f8e020b */
[----:B------:R-:W1:Y:S01]  /*1a330*/  MUFU.RCP R12, R12 ;  /* 0x0000000c000c7308 */ /* 0x000e620000001000 */
[----:B------:R-:W-:Y:S02]  /*1a340*/  IMAD R11, R16, R5, RZ ;  /* 0x00000005100b7224 */ /* 0x000fe400078e02ff */
[----:B0-----:R-:W-:Y:S01]  /*1a350*/  IMAD.MOV.U32 R2, RZ, RZ, RZ ;  /* 0x000000ffff027224 */ /* 0x001fe200078e00ff */
[----:B------:R0:W-:Y:S03]  /*1a360*/  STL [R1], R10 ;  /* 0x0000000a01007387 */ /* 0x0001e60000100800 */
[----:B------:R-:W-:Y:S01]  /*1a370*/  IMAD.HI.U32 R2, R3, R11, R2 ;  /* 0x0000000b03027227 */ /* 0x000fe200078e0002 */
[----:B------:R-:W-:-:S05]  /*1a380*/  IABS R11, R7 ;  /* 0x00000007000b7213 */ /* 0x000fca0000000000 */
[----:B------:R-:W-:Y:S01]  /*1a390*/  IMAD.MOV R14, RZ, RZ, -R11 ;  /* 0x000000ffff0e7224 */ /* 0x000fe200078e0a0b */
[----:B0-----:R-:W-:-:S04]  /*1a3a0*/  IADD3 R10, -R10, UR6, RZ ;  /* 0x000000060a0a7c10 */ /* 0x001fc8000fffe1ff */
[----:B------:R-:W-:-:S05]  /*1a3b0*/  IABS R3, R10 ;  /* 0x0000000a00037213 */ /* 0x000fca0000000000 */
[----:B------:R-:W-:-:S04]  /*1a3c0*/  IMAD.HI.U32 R11, R2, R3, RZ ;  /* 0x00000003020b7227 */ /* 0x000fc800078e00ff */
[----:B------:R-:W-:Y:S02]  /*1a3d0*/  IMAD R2, R11, R14, R3 ;  /* 0x0000000e0b027224 */ /* 0x000fe400078e0203 */
[----:B-1----:R-:W-:-:S03]  /*1a3e0*/  VIADD R3, R12, 0xffffffe ;  /* 0x0ffffffe0c037836 */ /* 0x002fc60000000000 */
[----:B------:R-:W-:-:S03]  /*1a3f0*/  ISETP.GT.U32.AND P1, PT, R5, R2, PT ;  /* 0x000000020500720c */ /* 0x000fc60003f24070 */
[----:B------:R-:W0:Y:S10]  /*1a400*/  F2I.FTZ.U32.TRUNC.NTZ R3, R3 ;  /* 0x0000000300037305 */ /* 0x000e34000021f000 */
[----:B------:R-:W-:-:S02]  /*1a410*/  @!P1 IMAD.IADD R2, R2, 0x1, -R5 ;  /* 0x0000000102029824 */ /* 0x000fc400078e0a05 */
[----:B------:R-:W-:Y:S01]  /*1a420*/  @!P1 VIADD R11, R11, 0x1 ;  /* 0x000000010b0b9836 */ /* 0x000fe20000000000 */
[----:B------:R-:W-:Y:S02]  /*1a430*/  ISETP.NE.AND P1, PT, R7, RZ, PT ;  /* 0x000000ff0700720c */ /* 0x000fe40003f25270 */
[----:B------:R-:W-:Y:S01]  /*1a440*/  ISETP.GE.U32.AND P0, PT, R2, R5, PT ;  /* 0x000000050200720c */ /* 0x000fe20003f06070 */
[----:B0-----:R-:W-:Y:S02]  /*1a450*/  IMAD.MOV R5, RZ, RZ, -R3 ;  /* 0x000000ffff057224 */ /* 0x001fe400078e0a03 */
[----:B------:R-:W-:Y:S02]  /*1a460*/  IMAD.MOV.U32 R2, RZ, RZ, RZ ;  /* 0x000000ffff027224 */ /* 0x000fe400078e00ff */
[----:B------:R-:W-:-:S04]  /*1a470*/  IMAD R5, R5, R8, RZ ;  /* 0x0000000805057224 */ /* 0x000fc800078e02ff */
[----:B------:R-:W-:Y:S01]  /*1a480*/  IMAD.HI.U32 R5, R3, R5, R2 ;  /* 0x0000000503057227 */ /* 0x000fe200078e0002 */
[----:B------:R-:W-:Y:S02]  /*1a490*/  LOP3.LUT R2, R10, R7, RZ, 0x3c, !PT ;  /* 0x000000070a027212 */ /* 0x000fe400078e3cff */
[----:B------:R-:W-:Y:S01]  /*1a4a0*/  IABS R3, R9 ;  /* 0x0000000900037213 */ /* 0x000fe20000000000 */
[----:B------:R-:W-:Y:S01]  /*1a4b0*/  @P0 VIADD R11, R11, 0x1 ;  /* 0x000000010b0b0836 */ /* 0x000fe20000000000 */
[----:B------:R-:W-:-:S03]  /*1a4c0*/  ISETP.GE.AND P2, PT, R2, RZ, PT ;  /* 0x000000ff0200720c */ /* 0x000fc60003f46270 */
[----:B------:R-:W-:-:S10]  /*1a4d0*/  IMAD.MOV R3, RZ, RZ, -R3 ;  /* 0x000000ffff037224 */ /* 0x000fd400078e0a03 */
[----:B------:R-:W-:Y:S01]  /*1a4e0*/  @!P2 IMAD.MOV R11, RZ, RZ, -R11 ;  /* 0x000000ffff0ba224 */ /* 0x000fe200078e0a0b */
[----:B------:R-:W-:-:S04]  /*1a4f0*/  @!P1 LOP3.LUT R11, RZ, R7, RZ, 0x33, !PT ;  /* 0x00000007ff0b9212 */ /* 0x000fc800078e33ff */
[-C--:B------:R-:W-:Y:S01]  /*1a500*/  IABS R2, R11.reuse ;  /* 0x0000000b00027213 */ /* 0x080fe20000000000 */
[----:B------:R-:W-:-:S04]  /*1a510*/  IMAD R7, R7, R11, RZ ;  /* 0x0000000b07077224 */ /* 0x000fc800078e02ff */
[----:B------:R-:W-:-:S04]  /*1a520*/  IMAD.HI.U32 R5, R5, R2, RZ ;  /* 0x0000000205057227 */ /* 0x000fc800078e00ff */
[----:B------:R-:W-:Y:S01]  /*1a530*/  IMAD R3, R5, R3, R2 ;  /* 0x0000000305037224 */ /* 0x000fe200078e0202 */
[----:B------:R-:W-:-:S04]  /*1a540*/  LOP3.LUT R2, R11, R9, RZ, 0x3c, !PT ;  /* 0x000000090b027212 */ /* 0x000fc800078e3cff */
[----:B------:R-:W-:Y:S02]  /*1a550*/  ISETP.GT.U32.AND P1, PT, R8, R3, PT ;  /* 0x000000030800720c */ /* 0x000fe40003f24070 */
[----:B------:R-:W-:-:S11]  /*1a560*/  ISETP.GE.AND P2, PT, R2, RZ, PT ;  /* 0x000000ff0200720c */ /* 0x000fd60003f46270 */
[----:B------:R-:W-:Y:S02]  /*1a570*/  @!P1 IMAD.IADD R3, R3, 0x1, -R8 ;  /* 0x0000000103039824 */ /* 0x000fe400078e0a08 */
[----:B------:R-:W-:Y:S01]  /*1a580*/  @!P1 VIADD R5, R5, 0x1 ;  /* 0x0000000105059836 */ /* 0x000fe20000000000 */
[----:B------:R-:W-:Y:S02]  /*1a590*/  ISETP.NE.AND P1, PT, R9, RZ, PT ;  /* 0x000000ff0900720c */ /* 0x000fe40003f25270 */
[----:B------:R-:W-:-:S13]  /*1a5a0*/  ISETP.GE.U32.AND P0, PT, R3, R8, PT ;  /* 0x000000080300720c */ /* 0x000fda0003f06070 */
[----:B------:R-:W-:-:S04]  /*1a5b0*/  @P0 VIADD R5, R5, 0x1 ;  /* 0x0000000105050836 */ /* 0x000fc80000000000 */
[----:B------:R-:W-:Y:S01]  /*1a5c0*/  @!P2 IMAD.MOV R5, RZ, RZ, -R5 ;  /* 0x000000ffff05a224 */ /* 0x000fe200078e0a05 */
[----:B------:R-:W-:-:S05]  /*1a5d0*/  @!P1 LOP3.LUT R5, RZ, R9, RZ, 0x33, !PT ;  /* 0x00000009ff059212 */ /* 0x000fca00078e33ff */
[----:B------:R-:W-:-:S04]  /*1a5e0*/  IMAD.MOV R2, RZ, RZ, -R5 ;  /* 0x000000ffff027224 */ /* 0x000fc800078e0a05 */
[C---:B------:R-:W-:Y:S02]  /*1a5f0*/  IMAD R11, R9.reuse, R2, R11 ;  /* 0x00000002090b7224 */ /* 0x040fe400078e020b */
[----:B------:R-:W-:Y:S02]  /*1a600*/  IMAD R2, R9, 0x1000000, R5 ;  /* 0x0100000009027824 */ /* 0x000fe400078e0205 */
[----:B------:R-:W-:Y:S02]  /*1a610*/  IMAD.IADD R5, R10, 0x1, -R7 ;  /* 0x000000010a057824 */ /* 0x000fe400078e0a07 */
[----:B------:R-:W-:Y:S02]  /*1a620*/  IMAD R3, R11, 0x10000, R2 ;  /* 0x000100000b037824 */ /* 0x000fe400078e0202 */
[----:B------:R-:W-:Y:S01]  /*1a630*/  VIADD R2, R4, UR4 ;  /* 0x0000000404027c36 */ /* 0x000fe20008000000 */
[----:B------:R1:W-:Y:S04]  /*1a640*/  STL [R1+0x4], R5 ;  /* 0x0000040501007387 */ /* 0x0003e80000100800 */
[----:B------:R1:W-:Y:S04]  /*1a650*/  STL [R1+0xc], R2 ;  /* 0x00000c0201007387 */ /* 0x0003e80000100800 */
[----:B------:R1:W-:Y:S01]  /*1a660*/  STL [R1+0x8], R3 ;  /* 0x0000080301007387 */ /* 0x0003e20000100800 */
[----:B------:R-:W-:Y:S05]  /*1a670*/  BRA `(.L_x_641) ;  /* 0x0000000000107947 */ /* 0x000fea0003800000 */
.L_x_638:
[----:B------:R-:W-:Y:S01]  /*1a680*/  IMAD.U32 R2, RZ, RZ, UR6 ;  /* 0x00000006ff027e24 */ /* 0x000fe2000f8e00ff */
[----:B------:R0:W-:Y:S04]  /*1a690*/  STL [R1+0x4], RZ ;  /* 0x000004ff01007387 */ /* 0x0001e80000100800 */
[----:B------:R0:W-:Y:S04]  /*1a6a0*/  STL [R1+0x8], RZ ;  /* 0x000008ff01007387 */ /* 0x0001e80000100800 */
[----:B------:R0:W-:Y:S02]  /*1a6b0*/  STL [R1], R2 ;  /* 0x0000000201007387 */ /* 0x0001e40000100800 */
.L_x_641:
[----:B------:R-:W2:Y:S04]  /*1a6c0*/  LDL R8, [R1] ;  /* 0x0000000001087983 */ /* 0x000ea80000100800 */
[----:B------:R-:W2:Y:S04]  /*1a6d0*/  LDL R9, [R1+0x4] ;  /* 0x0000040001097983 */ /* 0x000ea80000100800 */
[----:B------:R-:W2:Y:S04]  /*1a6e0*/  LDL R10, [R1+0x8] ;  /* 0x00000800010a7983 */ /* 0x000ea80000100800 */
[----:B------:R-:W2:Y:S01]  /*1a6f0*/  LDL R11, [R1+0xc] ;  /* 0x00000c00010b7983 */ /* 0x000ea20000100800 */
[----:B------:R-:W-:-:S13]  /*1a700*/  ISETP.NE.AND P0, PT, R0, RZ, PT ;  /* 0x000000ff0000720c */ /* 0x000fda0003f05270 */
[----:B-1----:R-:W1:Y:S01]  /*1a710*/  @!P0 S2R R3, SR_CgaCtaId ;  /* 0x0000000000038919 */ /* 0x002e620000008800 */
[----:B------:R-:W-:-:S04]  /*1a720*/  @!P0 MOV R0, 0x400 ;  /* 0x0000040000008802 */ /* 0x000fc80000000f00 */
[----:B-1----:R-:W-:-:S05]  /*1a730*/  @!P0 LEA R0, R3, R0, 0x18 ;  /* 0x0000000003008211 */ /* 0x002fca00078ec0ff */
[----:B--2---:R2:W-:Y:S01]  /*1a740*/  @!P0 STS.128 [R0+0x348d0], R8 ;  /* 0x0348d00800008388 */ /* 0x0045e20000000c00 */
[----:B------:R-:W-:Y:S06]  /*1a750*/  BAR.ARV 0x5, 0x180 ;  /* 0x0146000000007b1d */ /* 0x000fec0000002000 */
.L_x_636:
[----:B--2---:R-:W2:Y:S01]  /*1a760*/  LDL R0, [R1+0xc] ;  /* 0x00000c0001007983 */ /* 0x004ea20000100800 */
[----:B------:R-:W-:Y:S01]  /*1a770*/  ULDC UR4, c[0x0][0xc3c] ;  /* 0x00030f0000047ab9 */ /* 0x000fe20000000800 */
[----:B------:R-:W-:Y:S01]  /*1a780*/  IMAD.MOV.U32 R19, RZ, RZ, RZ ;  /* 0x000000ffff137224 */ /* 0x000fe200078e00ff */
[----:B--2---:R-:W-:Y:S01]  /*1a790*/  ISETP.GE.AND P0, PT, R0, UR4, PT ;  /* 0x0000000400007c0c */ /* 0x004fe2000bf06270 */
[----:B------:R-:W-:-:S05]  /*1a7a0*/  IMAD.MOV.U32 R0, RZ, RZ, 0x1 ;  /* 0x00000001ff007424 */ /* 0x000fca00078e00ff */
[----:B------:R2:W-:Y:S04]  /*1a7b0*/  STL [R1+0x1c], R0 ;  /* 0x00001c0001007387 */ /* 0x0005e80000100800 */
[----:B------:R2:W-:Y:S03]  /*1a7c0*/  STL [R1+0x64], RZ ;  /* 0x000064ff01007387 */ /* 0x0005e60000100800 */
[----:B------:R-:W-:Y:S05]  /*1a7d0*/  @P0 BRA `(.L_x_642) ;  /* 0x0000006c00e80947 */ /* 0x000fea0003800000 */
[----:B------:R-:W3:Y:S01]  /*1a7e0*/  S2UR UR5, SR_CgaCtaId ;  /* 0x00000000000579c3 */ /* 0x000ee20000008800 */
[C---:B--2---:R-:W-:Y:S01]  /*1a7f0*/  IMAD.SHL.U32 R0, R6.reuse, 0x8, RZ ;  /* 0x0000000806007824 */ /* 0x044fe200078e00ff */
[----:B------:R-:W-:Y:S01]  /*1a800*/  LOP3.LUT R4, R6, 0x7f, RZ, 0xc0, !PT ;  /* 0x0000007f06047812 */ /* 0x000fe200078ec0ff */
[----:B------:R-:W-:Y:S01]  /*1a810*/  UMOV UR4, 0x400 ;  /* 0x0000040000047882 */ /* 0x000fe20000000000 */
[----:B------:R-:W-:Y:S01]  /*1a820*/  BSSY B8, `(.L_x_642) ;  /* 0x00006f5000087945 */ /* 0x000fe20003800000 */
[----:B------:R-:W-:Y:S01]  /*1a830*/  IMAD.MOV.U32 R19, RZ, RZ, RZ ;  /* 0x000000ffff137224 */ /* 0x000fe200078e00ff */
[----:B------:R-:W-:Y:S01]  /*1a840*/  LOP3.LUT R3, R0, 0x1f8, RZ, 0xc0, !PT ;  /* 0x000001f800037812 */ /* 0x000fe200078ec0ff */
[----:B0-----:R-:W-:Y:S01]  /*1a850*/  IMAD.SHL.U32 R2, R4, 0x8, RZ ;  /* 0x0000000804027824 */ /* 0x001fe200078e00ff */
[----:B------:R-:W-:Y:S01]  /*1a860*/  LOP3.LUT R0, R0, 0x38, RZ, 0xc0, !PT ;  /* 0x0000003800007812 */ /* 0x000fe200078ec0ff */
[----:B------:R-:W-:Y:S01]  /*1a870*/  ULDC.64 UR36, c[0x0][0x198] ;  /* 0x0000660000247ab9 */ /* 0x000fe20000000a00 */
[----:B------:R-:W-:Y:S01]  /*1a880*/  LOP3.LUT R3, R3, 0x38, R6, 0x78, !PT ;  /* 0x0000003803037812 */ /* 0x000fe200078e7806 */
[----:B------:R-:W-:Y:S01]  /*1a890*/  IMAD.SHL.U32 R6, R6, 0x10, RZ ;  /* 0x0000001006067824 */ /* 0x000fe200078e00ff */
[----:B------:R-:W-:-:S02]  /*1a8a0*/  ULDC UR38, c[0x0][0xc] ;  /* 0x0000030000267ab9 */ /* 0x000fc40000000800 */
[----:B------:R-:W-:Y:S02]  /*1a8b0*/  LOP3.LUT R3, R3, 0x200, R2, 0xf8, !PT ;  /* 0x0000020003037812 */ /* 0x000fe400078ef802 */
[----:B------:R-:W-:-:S04]  /*1a8c0*/  SHF.R.U32.HI R2, RZ, 0x3, R4 ;  /* 0x00000003ff027819 */ /* 0x000fc80000011604 */
[----:B------:R-:W-:Y:S01]  /*1a8d0*/  LOP3.LUT R4, R2, 0x70, R6, 0xf8, !PT ;  /* 0x0000007002047812 */ /* 0x000fe200078ef806 */
[----:B------:R-:W-:Y:S01]  /*1a8e0*/  IMAD.MOV.U32 R2, RZ, RZ, 0x1 ;  /* 0x00000001ff027424 */ /* 0x000fe200078e00ff */
[----:B---3--:R-:W-:-:S06]  /*1a8f0*/  ULEA UR4, UR5, UR4, 0x18 ;  /* 0x0000000405047291 */ /* 0x008fcc000f8ec03f */
[----:B------:R-:W-:-:S04]  /*1a900*/  IMAD.U32 R18, RZ, RZ, UR4 ;  /* 0x00000004ff127e24 */ /* 0x000fc8000f8e00ff */
[----:B------:R-:W-:-:S05]  /*1a910*/  IMAD R3, R3, 0x2, R18 ;  /* 0x0000000203037824 */ /* 0x000fca00078e0212 */
[----:B------:R0:W-:Y:S04]  /*1a920*/  STL [R1+0x2c], R3 ;  /* 0x00002c0301007387 */ /* 0x0001e80000100800 */
[----:B------:R-:W-:Y:S04]  /*1a930*/  STL [R1+0x64], RZ ;  /* 0x000064ff01007387 */ /* 0x000fe80000100800 */
[----:B------:R2:W-:Y:S01]  /*1a940*/  STL [R1+0x24], R2 ;  /* 0x0000240201007387 */ /* 0x0005e20000100800 */
[----:B0-----:R-:W-:-:S03]  /*1a950*/  IMAD.MOV.U32 R3, RZ, RZ, 0x1 ;  /* 0x00000001ff037424 */ /* 0x001fc600078e00ff */
[----:B------:R0:W-:Y:S04]  /*1a960*/  STL [R1+0x10], RZ ;  /* 0x000010ff01007387 */ /* 0x0001e80000100800 */
[----:B------:R0:W-:Y:S01]  /*1a970*/  STL [R1+0x1c], R3 ;  /* 0x00001c0301007387 */ /* 0x0001e20000100800 */
[C---:B--2---:R-:W-:Y:S02]  /*1a980*/  LOP3.LUT R2, R0.reuse, 0x40, RZ, 0xfc, !PT ;  /* 0x0000004000027812 */ /* 0x044fe400078efcff */
[----:B------:R-:W-:-:S07]  /*1a990*/  LOP3.LUT R0, R0, 0x80, RZ, 0xfc, !PT ;  /* 0x0000008000007812 */ /* 0x000fce00078efcff */
.L_x_784:
[----:B------:R-:W2:Y:S01]  /*1a9a0*/  LDL R0, [R1+0xc] ;  /* 0x00000c0001007983 */ /* 0x000ea20000100800 */
[----:B0-----:R-:W2:Y:S01]  /*1a9b0*/  LDC.64 R2, c[0x0][0xc88] ;  /* 0x00032200ff027b82 */ /* 0x001ea20000000a00 */
[----:B------:R-:W-:Y:S05]  /*1a9c0*/  YIELD ;  /* 0x0000000000007946 */ /* 0x000fea0003800000 */
[----:B------:R-:W-:Y:S01]  /*1a9d0*/  ULDC.64 UR4, c[0x0][0xa28] ;  /* 0x00028a0000047ab9 */ /* 0x000fe20000000a00 */
[----:B-1----:R-:W-:Y:S01]  /*1a9e0*/  IMAD.MOV.U32 R8, RZ, RZ, RZ ;  /* 0x000000ffff087224 */ /* 0x002fe200078e00ff */
[----:B------:R-:W-:Y:S01]  /*1a9f0*/  ISETP.NE.U32.AND P0, PT, RZ, UR4, PT ;  /* 0x00000004ff007c0c */ /* 0x000fe2000bf05070 */
[----:B------:R-:W-:Y:S01]  /*1aa00*/  ULDC.64 UR10, c[0x0][0xa18] ;  /* 0x00028600000a7ab9 */ /* 0x000fe20000000a00 */
        /* <DEDUP_REMOVED lines=13> */
[----:B------:R0:W-:Y:S01]  /*1aae0*/  STL [R1+0x58], R4 ;  /* 0x0000580401007387 */ /* 0x0001e20000100800 */
[----:B------:R-:W-:-:S03]  /*1aaf0*/  ISETP.NE.U32.AND P1, PT, RZ, UR4, PT ;  /* 0x00000004ff007c0c */ /* 0x000fc6000bf25070 */
[----:B------:R1:W5:Y:S01]  /*1ab00*/  @P0 LDG.E R0, desc[UR56][R2.64] ;  /* 0x0000003802000981 */ /* 0x000362000c1e1900 */
[----:B------:R-:W-:Y:S02]  /*1ab10*/  ISETP.NE.AND.EX P1, PT, RZ, UR5, PT, P1 ;  /* 0x00000005ff007c0c */ /* 0x000fe4000bf25310 */
[----:B------:R-:W-:Y:S02]  /*1ab20*/  CS2R R10, SRZ ;  /* 0x00000000000a7805 */ /* 0x000fe4000001ff00 */
[----:B------:R-:W-:Y:S01]  /*1ab30*/  ISETP.NE.U32.AND P3, PT, RZ, UR10, PT ;  /* 0x0000000aff007c0c */ /* 0x000fe2000bf65070 */
[----:B------:R-:W-:Y:S01]  /*1ab40*/  STL [R1+0x28], R14 ;  /* 0x0000280e01007387 */ /* 0x000fe20000100800 */
[----:B------:R-:W-:Y:S02]  /*1ab50*/  ISETP.NE.U32.AND P0, PT, RZ, UR6, PT ;  /* 0x00000006ff007c0c */ /* 0x000fe4000bf05070 */
[----:B------:R-:W-:Y:S01]  /*1ab60*/  ISETP.NE.U32.AND P2, PT, RZ, UR8, PT ;  /* 0x00000008ff007c0c */ /* 0x000fe2000bf45070 */
[----:B------:R-:W-:Y:S01]  /*1ab70*/  STL [R1+0x38], R13 ;  /* 0x0000380d01007387 */ /* 0x000fe20000100800 */
[----:B------:R-:W-:-:S02]  /*1ab80*/  IADD3 R6, P5, R14, UR6, RZ ;  /* 0x000000060e067c10 */ /* 0x000fc4000ffbe0ff */
[C---:B-1----:R-:W-:Y:S02]  /*1ab90*/  IADD3 R2, P4, R14.reuse, UR4, RZ ;  /* 0x000000040e027c10 */ /* 0x042fe4000ff9e0ff */
[----:B------:R-:W-:Y:S02]  /*1aba0*/  ISETP.NE.AND.EX P3, PT, RZ, UR11, PT, P3 ;  /* 0x0000000bff007c0c */ /* 0x000fe4000bf65330 */
[C---:B------:R-:W-:Y:S02]  /*1abb0*/  IADD3.X R3, R13.reuse, UR5, RZ, P4, !PT ;  /* 0x000000050d037c10 */ /* 0x040fe4000a7fe4ff */
[----:B0-----:R-:W-:Y:S02]  /*1abc0*/  IADD3 R4, P4, R14, UR8, RZ ;  /* 0x000000080e047c10 */ /* 0x001fe4000ff9e0ff */
[----:B------:R-:W-:Y:S01]  /*1abd0*/  ISETP.NE.AND.EX P0, PT, RZ, UR7, PT, P0 ;  /* 0x00000007ff007c0c */ /* 0x000fe2000bf05300 */
[----:B------:R-:W2:Y:S01]  /*1abe0*/  @P1 LDG.E R8, desc[UR56][R2.64] ;  /* 0x0000003802081981 */ /* 0x000ea2000c1e1900 */
[C---:B------:R-:W-:Y:S01]  /*1abf0*/  IADD3.X R5, R13.reuse, UR9, RZ, P4, !PT ;  /* 0x000000090d057c10 */ /* 0x040fe2000a7fe4ff */
[----:B------:R-:W-:Y:S01]  /*1ac00*/  ULDC UR4, c[0x0][0x288] ;  /* 0x0000a20000047ab9 */ /* 0x000fe20000000800 */
[----:B------:R-:W-:Y:S01]  /*1ac10*/  ISETP.NE.AND.EX P2, PT, RZ, UR9, PT, P2 ;  /* 0x00000009ff007c0c */ /* 0x000fe2000bf45320 */
[----:B------:R-:W-:Y:S01]  /*1ac20*/  IMAD.U32 R12, RZ, RZ, UR4 ;  /* 0x00000004ff0c7e24 */ /* 0x000fe2000f8e00ff */
[----:B------:R-:W-:Y:S01]  /*1ac30*/  IADD3.X R7, R13, UR7, RZ, P5, !PT ;  /* 0x000000070d077c10 */ /* 0x000fe2000affe4ff */
[----:B------:R-:W-:-:S06]  /*1ac40*/  ULDC.64 UR4, c[0x0][0x418] ;  /* 0x0001060000047ab9 */ /* 0x000fcc0000000a00 */
[----:B------:R-:W5:Y:S04]  /*1ac50*/  @P0 LDG.E R11, desc[UR56][R6.64] ;  /* 0x00000038060b0981 */ /* 0x000f68000c1e1900 */
        /* <DEDUP_REMOVED lines=10> */
[----:B------:R-:W-:-:S03]  /*1ad00*/  UIMAD UR4, UR4, UR5, URZ ;  /* 0x00000005040472a4 */ /* 0x000fc6000f8e023f */
[----:B------:R-:W-:Y:S02]  /*1ad10*/  ULDC UR5, c[0x0][0x348] ;  /* 0x0000d20000057ab9 */ /* 0x000fe40000000800 */
[----:B0-----:R-:W-:Y:S02]  /*1ad20*/  IMAD.U32 R9, RZ, RZ, UR5 ;  /* 0x00000005ff097e24 */ /* 0x001fe4000f8e00ff */
[----:B------:R-:W-:Y:S01]  /*1ad30*/  IMAD.U32 R8, RZ, RZ, UR4 ;  /* 0x00000004ff087e24 */ /* 0x000fe2000f8e00ff */
[----:B--2---:R0:W-:Y:S01]  /*1ad40*/  STL [R1+0x5c], R12 ;  /* 0x00005c0c01007387 */ /* 0x0041e20000100800 */
[----:B------:R-:W-:Y:S05]  /*1ad50*/  @P3 BRA `(.L_x_643) ;  /* 0x0000000000143947 */ /* 0x000fea0003800000 */
[----:B------:R-:W-:Y:S05]  /*1ad60*/  @!P1 BRA `(.L_x_643) ;  /* 0x0000000000109947 */ /* 0x000fea0003800000 */
[----:B0-----:R-:W2:Y:S04]  /*1ad70*/  LDG.E R12, desc[UR56][R2.64] ;  /* 0x00000038020c7981 */ /* 0x001ea8000c1e1900 */
[----:B------:R-:W2:Y:S02]  /*1ad80*/  LDG.E R2, desc[UR56][R2.64+0x4] ;  /* 0x0000043802027981 */ /* 0x000ea4000c1e1900 */
[----:B--2---:R-:W-:-:S05]  /*1ad90*/  IMAD.IADD R2, R2, 0x1, -R12 ;  /* 0x0000000102027824 */ /* 0x004fca00078e0a0c */
[----:B------:R1:W-:Y:S02]  /*1ada0*/  STL [R1+0x5c], R2 ;  /* 0x00005c0201007387 */ /* 0x0003e40000100800 */
.L_x_643:
[----:B------:R-:W2:Y:S01]  /*1adb0*/  LDL.LU R3, [R1+0x8] ;  /* 0x0000080001037983 */ /* 0x000ea20000300800 */
[----:B0-----:R-:W-:Y:S01]  /*1adc0*/  IMAD.MOV.U32 R12, RZ, RZ, R15 ;  /* 0x000000ffff0c7224 */ /* 0x001fe200078e000f */
[----:B------:R-:W-:Y:S02]  /*1add0*/  ULDC.64 UR4, c[0x0][0xa20] ;  /* 0x0002880000047ab9 */ /* 0x000fe40000000a00 */
[----:B------:R-:W-:Y:S02]  /*1ade0*/  ISETP.NE.U32.AND P1, PT, RZ, UR4, PT ;  /* 0x00000004ff007c0c */ /* 0x000fe4000bf25070 */
[----:B------:R0:W-:Y:S02]  /*1adf0*/  STL [R1+0x18], R12 ;  /* 0x0000180c01007387 */ /* 0x0001e40000100800 */
[----:B------:R-:W-:Y:S02]  /*1ae00*/  ISETP.NE.AND.EX P1, PT, RZ, UR5, PT, P1 ;  /* 0x00000005ff007c0c */ /* 0x000fe4000bf25310 */
[----:B--2---:R-:W-:-:S02]  /*1ae10*/  LOP3.LUT R17, R3, 0xff000000, RZ, 0xc0, !PT ;  /* 0xff00000003117812 */ /* 0x004fc400078ec0ff */
[C---:B-1----:R-:W-:Y:S02]  /*1ae20*/  LOP3.LUT R2, R3.reuse, 0xff0000, RZ, 0xc0, !PT ;  /* 0x00ff000003027812 */ /* 0x042fe400078ec0ff */
[----:B------:R-:W-:Y:S02]  /*1ae30*/  SHF.R.U32.HI R17, RZ, 0x8, R17 ;  /* 0x00000008ff117819 */ /* 0x000fe40000011611 */
[----:B------:R-:W-:Y:S02]  /*1ae40*/  LOP3.LUT R16, R3, 0xffff, RZ, 0xc0, !PT ;  /* 0x0000ffff03107812 */ /* 0x000fe400078ec0ff */
[----:B------:R-:W-:Y:S01]  /*1ae50*/  LEA.HI R17, R2, R17, RZ, 0x10 ;  /* 0x0000001102117211 */ /* 0x000fe200078f80ff */
[----:B-----5:R-:W-:-:S05]  /*1ae60*/  IMAD.IADD R2, R11, 0x1, R0 ;  /* 0x000000010b027824 */ /* 0x020fca00078e0200 */
[----:B------:R0:W-:Y:S01]  /*1ae70*/  STL [R1+0x20], R2 ;  /* 0x0000200201007387 */ /* 0x0001e20000100800 */
[----:B------:R-:W-:Y:S05]  /*1ae80*/  @!P1 BRA `(.L_x_644) ;  /* 0x0000000000109947 */ /* 0x000fea0003800000 */
[----:B0-----:R-:W-:-:S04]  /*1ae90*/  IADD3 R2, P0, R14, UR4, RZ ;  /* 0x000000040e027c10 */ /* 0x001fc8000ff1e0ff */
[----:B------:R-:W-:-:S05]  /*1aea0*/  IADD3.X R3, R13, UR5, RZ, P0, !PT ;  /* 0x000000050d037c10 */ /* 0x000fca00087fe4ff */
[----:B------:R0:W5:Y:S01]  /*1aeb0*/  LDG.E R8, desc[UR56][R2.64] ;  /* 0x0000003802087981 */ /* 0x000162000c1e1900 */
[----:B------:R-:W-:Y:S05]  /*1aec0*/  BRA `(.L_x_645) ;  /* 0x0000000000107947 */ /* 0x000fea0003800000 */
.L_x_644:
[----:B------:R-:W-:Y:S05]  /*1aed0*/  @!P0 BRA `(.L_x_645) ;  /* 0x00000000000c8947 */ /* 0x000fea0003800000 */
[----:B------:R-:W2:Y:S04]  /*1aee0*/  LDG.E R8, desc[UR56][R6.64] ;  /* 0x0000003806087981 */ /* 0x000ea8000c1e1900 */
[----:B------:R-:W2:Y:S02]  /*1aef0*/  LDG.E R6, desc[UR56][R6.64+0x4] ;  /* 0x0000043806067981 */ /* 0x000ea4000c1e1900 */
[----:B--2---:R-:W-:-:S07]  /*1af00*/  IMAD.IADD R8, R6, 0x1, -R8 ;  /* 0x0000000106087824 */ /* 0x004fce00078e0a08 */
.L_x_645:
[----:B-----5:R-:W-:Y:S02]  /*1af10*/  IMAD.IADD R6, R8, 0x1, -R0 ;  /* 0x0000000108067824 */ /* 0x020fe400078e0a00 */
[----:B------:R-:W2:Y:S04]  /*1af20*/  @P2 LDG.E R0, desc[UR56][R4.64] ;  /* 0x0000003804002981 */ /* 0x000ea8000c1e1900 */
[----:B------:R-:W2:Y:S01]  /*1af30*/  @P2 LDG.E R4, desc[UR56][R4.64+0x4] ;  /* 0x0000043804042981 */ /* 0x000ea2000c1e1900 */
[----:B------:R-:W-:Y:S01]  /*1af40*/  LOP3.LUT R13, R17, 0xff, RZ, 0xc0, !PT ;  /* 0x000000ff110d7812 */ /* 0x000fe200078ec0ff */
[----:B------:R-:W-:Y:S01]  /*1af50*/  BSSY B0, `(.L_x_646) ;  /* 0x000002a000007945 */ /* 0x000fe20003800000 */
[----:B------:R-:W-:Y:S01]  /*1af60*/  SHF.R.U32.HI R17, RZ, 0x10, R17 ;  /* 0x00000010ff117819 */ /* 0x000fe20000011611 */
[----:B--2---:R-:W-:-:S04]  /*1af70*/  @P2 IMAD.IADD R9, R4, 0x1, -R0 ;  /* 0x0000000104092824 */ /* 0x004fc800078e0a00 */
[----:B0-----:R-:W-:-:S04]  /*1af80*/  IMAD.IADD R2, R6, 0x1, R9 ;  /* 0x0000000106027824 */ /* 0x001fc800078e0209 */
[C---:B------:R-:W-:Y:S01]  /*1af90*/  VIADD R0, R2.reuse, 0x7f ;  /* 0x0000007f02007836 */ /* 0x040fe20000000000 */
[----:B------:R-:W-:-:S04]  /*1afa0*/  ISETP.GE.AND P1, PT, R2, 0x1, PT ;  /* 0x000000010200780c */ /* 0x000fc80003f26270 */
[----:B------:R-:W-:-:S04]  /*1afb0*/  SHF.R.S32.HI R2, RZ, 0x1f, R0 ;  /* 0x0000001fff027819 */ /* 0x000fc80000011400 */
[----:B------:R-:W-:Y:S01]  /*1afc0*/  LEA.HI R2, R2, R0, RZ, 0x7 ;  /* 0x0000000002027211 */ /* 0x000fe200078f38ff */
[----:B------:R-:W-:-:S03]  /*1afd0*/  IMAD.MOV.U32 R0, RZ, RZ, RZ ;  /* 0x000000ffff007224 */ /* 0x000fc600078e00ff */
[----:B------:R-:W-:-:S05]  /*1afe0*/  SHF.R.S32.HI R11, RZ, 0x7, R2 ;  /* 0x00000007ff0b7819 */ /* 0x000fca0000011402 */
[----:B------:R0:W-:Y:S04]  /*1aff0*/  STL [R1+0x40], R11 ;  /* 0x0000400b01007387 */ /* 0x0001e80000100800 */
[----:B------:R0:W-:Y:S01]  /*1b000*/  STL [R1+0x60], R13 ;  /* 0x0000600d01007387 */ /* 0x0001e20000100800 */
[----:B------:R-:W-:Y:S05]  /*1b010*/  @!P1 BRA `(.L_x_647) ;  /* 0x0000000000749947 */ /* 0x000fea0003800000 */
[----:B------:R-:W-:Y:S01]  /*1b020*/  ISETP.NE.AND P0, PT, R17, RZ, PT ;  /* 0x000000ff1100720c */ /* 0x000fe20003f05270 */
[----:B------:R-:W-:-:S03]  /*1b030*/  ULDC UR4, c[0x0][0x9f0] ;  /* 0x00027c0000047ab9 */ /* 0x000fc60000000800 */
[----:B------:R-:W-:-:S04]  /*1b040*/  SEL R2, R17, UR4, P0 ;  /* 0x0000000411027c07 */ /* 0x000fc80008000000 */
[----:B------:R-:W-:Y:S02]  /*1b050*/  IABS R3, R2 ;  /* 0x0000000200037213 */ /* 0x000fe40000000000 */
[----:B------:R-:W-:Y:S02]  /*1b060*/  IADD3 R0, R2, -0x1, R11 ;  /* 0xffffffff02007810 */ /* 0x000fe40007ffe00b */
[----:B------:R-:W1:Y:S08]  /*1b070*/  I2F.RP R4, R3 ;  /* 0x0000000300047306 */ /* 0x000e700000209400 */
[----:B-1----:R-:W1:Y:S02]  /*1b080*/  MUFU.RCP R4, R4 ;  /* 0x0000000400047308 */ /* 0x002e640000001000 */
[----:B-1----:R-:W-:-:S06]  /*1b090*/  VIADD R4, R4, 0xffffffe ;  /* 0x0ffffffe04047836 */ /* 0x002fcc0000000000 */
[----:B------:R1:W2:Y:S02]  /*1b0a0*/  F2I.FTZ.U32.TRUNC.NTZ R5, R4 ;  /* 0x0000000400057305 */ /* 0x0002a4000021f000 */
[----:B-1----:R-:W-:-:S04]  /*1b0b0*/  LOP3.LUT R4, R0, R2, RZ, 0x3c, !PT ;  /* 0x0000000200047212 */ /* 0x002fc800078e3cff */
[----:B------:R-:W-:Y:S01]  /*1b0c0*/  ISETP.GE.AND P4, PT, R4, RZ, PT ;  /* 0x000000ff0400720c */ /* 0x000fe20003f86270 */
[----:B--2---:R-:W-:-:S04]  /*1b0d0*/  IMAD.MOV R4, RZ, RZ, -R5 ;  /* 0x000000ffff047224 */ /* 0x004fc800078e0a05 */
[----:B------:R-:W-:Y:S02]  /*1b0e0*/  IMAD R7, R4, R3, RZ ;  /* 0x0000000304077224 */ /* 0x000fe400078e02ff */
[----:B------:R-:W-:-:S04]  /*1b0f0*/  IMAD.MOV.U32 R4, RZ, RZ, RZ ;  /* 0x000000ffff047224 */ /* 0x000fc800078e00ff */
[----:B------:R-:W-:Y:S01]  /*1b100*/  IMAD.HI.U32 R7, R5, R7, R4 ;  /* 0x0000000705077227 */ /* 0x000fe200078e0004 */
[----:B------:R-:W-:Y:S02]  /*1b110*/  IABS R4, R0 ;  /* 0x0000000000047213 */ /* 0x000fe40000000000 */
[----:B------:R-:W-:-:S05]  /*1b120*/  IABS R0, R2 ;  /* 0x0000000200007213 */ /* 0x000fca0000000000 */
[----:B------:R-:W-:-:S04]  /*1b130*/  IMAD.MOV R0, RZ, RZ, -R0 ;  /* 0x000000ffff007224 */ /* 0x000fc800078e0a00 */
        /* <DEDUP_REMOVED lines=10> */
[----:B------:R-:W-:-:S07]  /*1b1e0*/  @!P3 LOP3.LUT R0, RZ, R2, RZ, 0x33, !PT ;  /* 0x00000002ff00b212 */ /* 0x000fce00078e33ff */
.L_x_647:
[----:B------:R-:W-:Y:S05]  /*1b1f0*/  BSYNC B0 ;  /* 0x0000000000007941 */ /* 0x000fea0003800000 */
.L_x_646:
[-C--:B------:R-:W-:Y:S01]  /*1b200*/  IMAD R2, R13, R0.reuse, RZ ;  /* 0x000000000d027224 */ /* 0x080fe200078e02ff */
[----:B------:R-:W-:Y:S04]  /*1b210*/  BSSY B0, `(.L_x_648) ;  /* 0x0000146000007945 */ /* 0x000fe80003800000 */
[C---:B------:R-:W-:Y:S01]  /*1b220*/  VIADDMNMX R0, R2.reuse, R0, R11, PT ;  /* 0x0000000002007246 */ /* 0x040fe2000380010b */
[----:B------:R-:W-:-:S04]  /*1b230*/  IMAD R2, R2, 0x80, -R6 ;  /* 0x0000008002027824 */ /* 0x000fc800078e0a06 */
[----:B------:R-:W-:Y:S01]  /*1b240*/  IMAD R6, R0, 0x80, -R6 ;  /* 0x0000008000067824 */ /* 0x000fe200078e0a06 */
[----:B------:R-:W-:-:S04]  /*1b250*/  VIMNMX R2, RZ, R2, !PT ;  /* 0x00000002ff027248 */ /* 0x000fc80007fe0100 */
[----:B------:R-:W-:-:S04]  /*1b260*/  VIMNMX R9, R6, R9, PT ;  /* 0x0000000906097248 */ /* 0x000fc80003fe0100 */
[----:B------:R-:W-:Y:S02]  /*1b270*/  ISETP.GT.AND P0, PT, R9, R2, PT ;  /* 0x000000020900720c */ /* 0x000fe40003f04270 */
[----:B------:R-:W-:-:S05]  /*1b280*/  SHF.R.U32.HI R2, RZ, 0x7, R2 ;  /* 0x00000007ff027819 */ /* 0x000fca0000011602 */
[----:B------:R-:W-:-:S06]  /*1b290*/  IMAD.MOV.U32 R7, RZ, RZ, R2 ;  /* 0x000000ffff077224 */ /* 0x000fcc00078e0002 */
[----:B------:R-:W-:-:S05]  /*1b2a0*/  @P0 VIADD R9, R9, 0x7f ;  /* 0x0000007f09090836 */ /* 0x000fca0000000000 */
[----:B------:R-:W-:-:S04]  /*1b2b0*/  @P0 SHF.R.S32.HI R0, RZ, 0x1f, R9 ;  /* 0x0000001fff000819 */ /* 0x000fc80000011409 */
[----:B------:R-:W-:-:S04]  /*1b2c0*/  @P0 LEA.HI R9, R0, R9, RZ, 0x7 ;  /* 0x0000000900090211 */ /* 0x000fc800078f38ff */
[----:B------:R-:W-:Y:S02]  /*1b2d0*/  @P0 SHF.R.S32.HI R7, RZ, 0x7, R9 ;  /* 0x00000007ff070819 */ /* 0x000fe40000011409 */
[----:B------:R-:W-:Y:S02]  /*1b2e0*/  PLOP3.LUT P0, PT, PT, PT, PT, 0x80, 0x0 ;  /* 0x000000000000781c */ /* 0x000fe40003f0f070 */
[----:B------:R-:W-:-:S13]  /*1b2f0*/  ISETP.GT.AND P3, PT, R7, R2, PT ;  /* 0x000000020700720c */ /* 0x000fda0003f64270 */
[----:B------:R-:W-:Y:S05]  /*1b300*/  @!P3 BRA `(.L_x_649) ;  /* 0x0000001000d8b947 */ /* 0x000fea0003800000 */
[----:B------:R-:W-:Y:S01]  /*1b310*/  UMOV UR4, 0xffffffff ;  /* 0xffffffff00047882 */ /* 0x000fe20000000000 */
[----:B------:R-:W-:Y:S02]  /*1b320*/  SEL R0, R12, RZ, !P2 ;  /* 0x000000ff0c007207 */ /* 0x000fe40005000000 */
[----:B------:R-:W-:Y:S05]  /*1b330*/  BRA.DIV UR4, `(.L_x_650) ;  /* 0x0000006e04b47947 */ /* 0x000fea000b800000 */
[----:B------:R-:W1:Y:S02]  /*1b340*/  S2R R3, SR_TID.X ;  /* 0x0000000000037919 */ /* 0x000e640000002100 */
[----:B-1----:R-:W-:-:S04]  /*1b350*/  SHF.R.U32.HI R3, RZ, 0x5, R3 ;  /* 0x00000005ff037819 */ /* 0x002fc80000011603 */
[----:B------:R-:W-:-:S05]  /*1b360*/  LOP3.LUT R3, R3, 0x3, RZ, 0xc0, !PT ;  /* 0x0000000303037812 */ /* 0x000fca00078ec0ff */
[----:B------:R1:W2:Y:S02]  /*1b370*/  SHFL.IDX PT, R14, R3, RZ, 0x1f ;  /* 0x00001fff030e7589 */ /* 0x0002a400000e0000 */
.L_x_815:
[----:B--2---:R-:W-:Y:S02]  /*1b380*/  ISETP.NE.AND P0, PT, R14, RZ, PT ;  /* 0x000000ff0e00720c */ /* 0x004fe40003f05270 */
[----:B------:R-:W-:-:S11]  /*1b390*/  PLOP3.LUT P6, PT, PT, PT, PT, 0x8, 0x0 ;  /* 0x000000000000781c */ /* 0x000fd60003fce170 */
[----:B------:R-:W-:Y:S05]  /*1b3a0*/  @P0 BRA `(.L_x_651) ;  /* 0x00000000000c0947 */ /* 0x000fea0003800000 */
[----:B------:R-:W-:-:S03]  /*1b3b0*/  UMOV UR4, 0xffffffff ;  /* 0xffffffff00047882 */ /* 0x000fc60000000000 */
[----:B------:R-:W-:Y:S05]  /*1b3c0*/  BRA.DIV UR4, `(.L_x_652) ;  /* 0x0000006e04c47947 */ /* 0x000fea000b800000 */
[----:B------:R-:W-:-:S13]  /*1b3d0*/  ELECT P6, URZ, PT ;  /* 0x00000000003f782f */ /* 0x000fda00038c0000 */
.L_x_651:
[----:B-1----:R-:W2:Y:S01]  /*1b3e0*/  LDL R3, [R1+0x64] ;  /* 0x0000640001037983 */ /* 0x002ea20000100800 */
[----:B------:R-:W-:Y:S01]  /*1b3f0*/  BSSY B1, `(.L_x_653) ;  /* 0x0000008000017945 */ /* 0x000fe20003800000 */
[----:B--2---:R-:W-:-:S05]  /*1b400*/  VIADD R3, R3, 0x1 ;  /* 0x0000000103037836 */ /* 0x004fca0000000000 */
[----:B------:R-:W-:-:S04]  /*1b410*/  LEA.HI R4, R3, R3, RZ, 0x1 ;  /* 0x0000000303047211 */ /* 0x000fc800078f08ff */
[----:B------:R-:W-:-:S05]  /*1b420*/  LOP3.LUT R4, R4, 0xfffffffe, RZ, 0xc0, !PT ;  /* 0xfffffffe04047812 */ /* 0x000fca00078ec0ff */
[----:B------:R-:W-:-:S05]  /*1b430*/  IMAD.IADD R3, R3, 0x1, -R4 ;  /* 0x0000000103037824 */ /* 0x000fca00078e0a04 */
[----:B------:R-:W-:-:S04]  /*1b440*/  SHF.L.U32 R3, R3, 0x1f, RZ ;  /* 0x0000001f03037819 */ /* 0x000fc800000006ff */
[----:B------:R-:W1:Y:S02]  /*1b450*/  SYNCS.PHASECHK.TRANS64.TRYWAIT P0, [R18+URZ+0x34820], R3 ;  /* 0x03482003120075a7 */ /* 0x000e64000800017f */
[----:B-1----:R-:W-:Y:S05]  /*1b460*/  @!P0 BRA `(.L_x_654) ;  /* 0x0000006c00bc8947 */ /* 0x002fea0003800000 */
.L_x_818:
[----:B------:R-:W-:Y:S05]  /*1b470*/  BSYNC B1 ;  /* 0x0000000000017941 */ /* 0x000fea0003800000 */
.L_x_653:
[----:B------:R-:W-:Y:S04]  /*1b480*/  BSSY B1, `(.L_x_655) ;  /* 0x0000084000017945 */ /* 0x000fe80003800000 */
[----:B------:R-:W-:Y:S05]  /*1b490*/  @!P6 BRA `(.L_x_656) ;  /* 0x000000080008e947 */ /* 0x000fea0003800000 */
[----:B------:R-:W2:Y:S04]  /*1b4a0*/  LDL R5, [R1+0x10] ;  /* 0x0000100001057983 */ /* 0x000ea80000100800 */
[----:B------:R-:W3:Y:S01]  /*1b4b0*/  LDL R6, [R1+0x24] ;  /* 0x0000240001067983 */ /* 0x000ee20000100800 */
[----:B------:R-:W-:Y:S01]  /*1b4c0*/  BSSY B2, `(.L_x_657) ;  /* 0x0000008000027945 */ /* 0x000fe20003800000 */
[----:B------:R-:W4:Y:S02]  /*1b4d0*/  S2R R4, SR_TID.X ;  /* 0x0000000000047919 */ /* 0x000f240000002100 */
[----:B----4-:R-:W-:-:S04]  /*1b4e0*/  LOP3.LUT R4, R4, 0x7f, RZ, 0xc0, !PT ;  /* 0x0000007f04047812 */ /* 0x010fc800078ec0ff */
[----:B------:R-:W-:Y:S01]  /*1b4f0*/  ISETP.NE.AND P2, PT, R4, RZ, PT ;  /* 0x000000ff0400720c */ /* 0x000fe20003f45270 */
[----:B--2---:R-:W-:Y:S01]  /*1b500*/  IMAD R5, R5, 0x8, R18 ;  /* 0x0000000805057824 */ /* 0x004fe200078e0212 */
[----:B---3--:R-:W-:-:S04]  /*1b510*/  SHF.L.U32 R9, R6, 0x1f, RZ ;  /* 0x0000001f06097819 */ /* 0x008fc800000006ff */
[----:B------:R-:W2:Y:S02]  /*1b520*/  SYNCS.PHASECHK.TRANS64.TRYWAIT P0, [R5+URZ+0x348a0], R9 ;  /* 0x0348a009050075a7 */ /* 0x000ea4000800017f */
[----:B--2---:R-:W-:Y:S05]  /*1b530*/  @!P0 BRA `(.L_x_658) ;  /* 0x0000006c009c8947 */ /* 0x004fea0003800000 */
.L_x_819:
[----:B------:R-:W-:Y:S05]  /*1b540*/  BSYNC B2 ;  /* 0x0000000000027941 */ /* 0x000fea0003800000 */
.L_x_657:
[----:B------:R-:W-:Y:S04]  /*1b550*/  BSSY B2, `(.L_x_659) ;  /* 0x0000009000027945 */ /* 0x000fe80003800000 */
[----:B------:R-:W-:Y:S05]  /*1b560*/  @P2 BRA `(.L_x_660) ;  /* 0x00000000001c2947 */ /* 0x000fea0003800000 */
[----:B------:R-:W3:Y:S01]  /*1b570*/  S2R R4, SR_TID.X ;  /* 0x0000000000047919 */ /* 0x000ee20000002100 */
[----:B-1----:R-:W-:-:S04]  /*1b580*/  IMAD.MOV.U32 R3, RZ, RZ, 0xc000 ;  /* 0x0000c000ff037424 */ /* 0x002fc800078e00ff */
[----:B------:R4:W-:Y:S01]  /*1b590*/  SYNCS.ARRIVE.TRANS64 RZ, [R5+URZ+0x34890], R3 ;  /* 0x0348900305ff79a7 */ /* 0x0009e2000800003f */
[----:B---3--:R-:W-:-:S04]  /*1b5a0*/  LOP3.LUT R4, R4, 0x1f, RZ, 0xc0, !PT ;  /* 0x0000001f04047812 */ /* 0x008fc800078ec0ff */
[----:B------:R-:W-:-:S13]  /*1b5b0*/  ISETP.NE.AND P0, PT, R4, RZ, PT ;  /* 0x000000ff0400720c */ /* 0x000fda0003f05270 */
[----:B----4-:R-:W-:Y:S05]  /*1b5c0*/  @!P0 BRA `(.L_x_660) ;  /* 0x0000000000048947 */ /* 0x010fea0003800000 */
[----:B------:R-:W-:Y:S01]  /*1b5d0*/  BPT.TRAP 0x1 ;  /* 0x000000040000795c */ /* 0x000fe20000300000 */
.L_x_660:
[----:B------:R-:W-:Y:S05]  /*1b5e0*/  BSYNC B2 ;  /* 0x0000000000027941 */ /* 0x000fea0003800000 */
.L_x_659:
[----:B-1----:R-:W3:Y:S01]  /*1b5f0*/  LDL R3, [R1+0x10] ;  /* 0x0000100001037983 */ /* 0x002ee20000100800 */
[----:B0-----:R-:W-:Y:S01]  /*1b600*/  IMAD.MOV.U32 R11, RZ, RZ, RZ ;  /* 0x000000ffff0b7224 */ /* 0x001fe200078e00ff */
[----:B------:R-:W-:Y:S01]  /*1b610*/  UIADD3 UR4, UP0, UR36, 0x570, URZ ;  /* 0x0000057024047890 */ /* 0x000fe2000ff1e03f */
[----:B------:R-:W-:Y:S01]  /*1b620*/  IMAD R4, R7, 0x80, R10 ;  /* 0x0000008007047824 */ /* 0x000fe200078e020a */
[----:B------:R-:W-:Y:S01]  /*1b630*/  PLOP3.LUT P0, PT, PT, PT, PT, 0x80, 0x0 ;  /* 0x000000000000781c */ /* 0x000fe20003f0f070 */
[----:B------:R-:W-:Y:S01]  /*1b640*/  UMOV UR6, 0x0 ;  /* 0x0000000000067882 */ /* 0x000fe20000000000 */
[----:B------:R-:W-:Y:S01]  /*1b650*/  R2UR UR10, R11 ;  /* 0x000000000b0a72ca */ /* 0x000fe200000e0000 */
[----:B------:R-:W-:Y:S01]  /*1b660*/  VIADD R4, R4, 0xffffff80 ;  /* 0xffffff8004047836 */ /* 0x000fe20000000000 */
[----:B------:R-:W-:Y:S01]  /*1b670*/  UIADD3.X UR5, URZ, UR37, URZ, UP0, !UPT ;  /* 0x000000253f057290 */ /* 0x000fe200087fe43f */
[----:B------:R-:W-:Y:S01]  /*1b680*/  UMOV UR7, 0x12f00000 ;  /* 0x12f0000000077882 */ /* 0x000fe20000000000 */
[----:B---3--:R-:W-:-:S02]  /*1b690*/  IMAD R8, R3, 0xc000, R18 ;  /* 0x0000c00003087824 */ /* 0x008fc400078e0212 */
[----:B------:R-:W-:Y:S02]  /*1b6a0*/  VIADD R3, R5, 0x34890 ;  /* 0x0003489005037836 */ /* 0x000fe40000000000 */
[----:B------:R-:W-:-:S07]  /*1b6b0*/  VIADD R6, R8, 0x1c400 ;  /* 0x0001c40008067836 */ /* 0x000fce0000000000 */
.L_x_661:
        /* <DEDUP_REMOVED lines=16> */
.L_x_662:
        /* <DEDUP_REMOVED lines=15> */
.L_x_663:
        /* <DEDUP_REMOVED lines=10> */
[----:B------:R-:W0:Y:S01]  /*1b950*/  SYNCS.PHASECHK.TRANS64.TRYWAIT P0, [R5+URZ+0x348c0], R9 ;  /* 0x0348c009050075a7 */ /* 0x000e22000800017f */
[----:B------:R-:W-:Y:S04]  /*1b960*/  BSSY B2, `(.L_x_664) ;  /* 0x0000002000027945 */ /* 0x000fe80003800000 */
[----:B0-----:R-:W-:Y:S05]  /*1b970*/  @!P0 BRA `(.L_x_665) ;  /* 0x0000006800a08947 */ /* 0x001fea0003800000 */
.L_x_820:
[----:B------:R-:W-:Y:S05]  /*1b980*/  BSYNC B2 ;  /* 0x0000000000027941 */ /* 0x000fea0003800000 */
.L_x_664:
[----:B------:R-:W-:Y:S01]  /*1b990*/  BSSY B2, `(.L_x_666) ;  /* 0x000000b000027945 */ /* 0x000fe20003800000 */
[----:B------:R-:W-:Y:S02]  /*1b9a0*/  IMAD.MOV.U32 R8, RZ, RZ, 0x0 ;  /* 0x00000000ff087424 */ /* 0x000fe400078e00ff */
[----:B0-2---:R-:W-:Y:S01]  /*1b9b0*/  IMAD.MOV.U32 R9, RZ, RZ, 0x12f00000 ;  /* 0x12f00000ff097424 */ /* 0x005fe200078e00ff */
[----:B------:R-:W-:Y:S06]  /*1b9c0*/  @P2 BRA `(.L_x_667) ;  /* 0x00000000001c2947 */ /* 0x000fec0003800000 */
[----:B------:R-:W0:Y:S01]  /*1b9d0*/  S2R R6, SR_TID.X ;  /* 0x0000000000067919 */ /* 0x000e220000002100 */
[----:B------:R-:W-:-:S04]  /*1b9e0*/  IMAD.MOV.U32 R3, RZ, RZ, 0x8000 ;  /* 0x00008000ff037424 */ /* 0x000fc800078e00ff */
[----:B------:R1:W-:Y:S01]  /*1b9f0*/  SYNCS.ARRIVE.TRANS64 RZ, [R5+URZ+0x348b0], R3 ;  /* 0x0348b00305ff79a7 */ /* 0x0003e2000800003f */
[----:B0-----:R-:W-:-:S04]  /*1ba00*/  LOP3.LUT R6, R6, 0x1f, RZ, 0xc0, !PT ;  /* 0x0000001f06067812 */ /* 0x001fc800078ec0ff */
[----:B------:R-:W-:-:S13]  /*1ba10*/  ISETP.NE.AND P0, PT, R6, RZ, PT ;  /* 0x000000ff0600720c */ /* 0x000fda0003f05270 */
[----:B-1----:R-:W-:Y:S05]  /*1ba20*/  @!P0 BRA `(.L_x_667) ;  /* 0x0000000000048947 */ /* 0x002fea0003800000 */
[----:B------:R-:W-:Y:S01]  /*1ba30*/  BPT.TRAP 0x1 ;  /* 0x000000040000795c */ /* 0x000fe20000300000 */
.L_x_667:
[----:B------:R-:W-:Y:S05]  /*1ba40*/  BSYNC B2 ;  /* 0x0000000000027941 */ /* 0x000fea0003800000 */
.L_x_666:
[----:B------:R-:W2:Y:S01]  /*1ba50*/  LDL R3, [R1+0x10] ;  /* 0x0000100001037983 */ /* 0x000ea20000100800 */
[----:B------:R-:W-:Y:S01]  /*1ba60*/  R2UR UR10, R11 ;  /* 0x000000000b0a72ca */ /* 0x000fe200000e0000 */
[----:B------:R-:W-:Y:S01]  /*1ba70*/  VIADD R6, R18, 0x400 ;  /* 0x0000040012067836 */ /* 0x000fe20000000000 */
[----:B------:R-:W-:Y:S01]  /*1ba80*/  R2UR UR6, R8 ;  /* 0x00000000080672ca */ /* 0x000fe200000e0000 */
[----:B------:R-:W-:Y:S01]  /*1ba90*/  UIADD3 UR4, UP0, UR36, 0x670, URZ ;  /* 0x0000067024047890 */ /* 0x000fe2000ff1e03f */
[----:B------:R-:W-:Y:S01]  /*1baa0*/  R2UR UR7, R9 ;  /* 0x00000000090772ca */ /* 0x000fe200000e0000 */
[----:B------:R-:W-:Y:S01]  /*1bab0*/  VIADD R5, R5, 0x348b0 ;  /* 0x000348b005057836 */ /* 0x000fe20000000000 */
[----:B------:R-:W-:Y:S01]  /*1bac0*/  PLOP3.LUT P0, PT, PT, PT, PT, 0x80, 0x0 ;  /* 0x000000000000781c */ /* 0x000fe20003f0f070 */
[----:B------:R-:W-:Y:S01]  /*1bad0*/  UIADD3.X UR5, URZ, UR37, URZ, UP0, !UPT ;  /* 0x000000253f057290 */ /* 0x000fe200087fe43f */
[----:B--2---:R-:W-:-:S11]  /*1bae0*/  IMAD R3, R3, 0x8000, R6 ;  /* 0x0000800003037824 */ /* 0x004fd600078e0206 */
.L_x_668:
        /* <DEDUP_REMOVED lines=10> */
[----:B------:R-:W2:Y:S01]  /*1bb90*/  LDL R11, [R1+0x10] ;  /* 0x00001000010b7983 */ /* 0x000ea20000100800 */
[----:B------:R-:W-:Y:S01]  /*1bba0*/  IMAD.MOV.U32 R3, RZ, RZ, 0x6000 ;  /* 0x00006000ff037424 */ /* 0x000fe200078e00ff */
[----:B------:R-:W-:Y:S02]  /*1bbb0*/  R2UR UR10, R12 ;  /* 0x000000000c0a72ca */ /* 0x000fe400000e0000 */
[----:B------:R-:W-:Y:S02]  /*1bbc0*/  R2UR UR6, R8 ;  /* 0x00000000080672ca */ /* 0x000fe400000e0000 */
[----:B------:R-:W-:Y:S02]  /*1bbd0*/  R2UR UR7, R9 ;  /* 0x00000000090772ca */ /* 0x000fe400000e0000 */
[----:B------:R-:W-:Y:S01]  /*1bbe0*/  PLOP3.LUT P0, PT, PT, PT, PT, 0x80, 0x0 ;  /* 0x000000000000781c */ /* 0x000fe20003f0f070 */
[----:B--2---:R-:W-:-:S04]  /*1bbf0*/  IMAD R3, R11, R3, 0x2000 ;  /* 0x000020000b037424 */ /* 0x004fc800078e0203 */
[----:B------:R-:W-:-:S04]  /*1bc00*/  IMAD R3, R11, -0x2000, R3 ;  /* 0xffffe0000b037824 */ /* 0x000fc800078e0203 */
[----:B------:R-:W-:-:S07]  /*1bc10*/  IMAD R3, R3, 0x2, R6 ;  /* 0x0000000203037824 */ /* 0x000fce00078e0206 */
.L_x_669:
        /* <DEDUP_REMOVED lines=9> */
[----:B--2---:R-:W-:Y:S05]  /*1bcb0*/  @P0 BRA.U.ANY `(.L_x_669) ;  /* 0xfffffffd00d80947 */ /* 0x004fea000393ffff */
.L_x_656:
[----:B------:R-:W-:Y:S05]  /*1bcc0*/  BSYNC B1 ;  /* 0x0000000000017941 */ /* 0x000fea0003800000 */
.L_x_655:
[----:B------:R-:W1:Y:S04]  /*1bcd0*/  LDL.LU R8, [R1+0x10] ;  /* 0x0000100001087983 */ /* 0x000e680000300800 */
[----:B------:R-:W2:Y:S01]  /*1bce0*/  LDL.LU R6, [R1+0x24] ;  /* 0x0000240001067983 */ /* 0x000ea20000300800 */
[----:B------:R-:W-:Y:S01]  /*1bcf0*/  PLOP3.LUT P0, PT, PT, PT, PT, 0x8, 0x0 ;  /* 0x000000000000781c */ /* 0x000fe20003f0e170 */
[----:B-1----:R-:W-:Y:S02]  /*1bd00*/  VIADD R3, R8, 0x1 ;  /* 0x0000000108037836 */ /* 0x002fe40000000000 */
[----:B------:R-:W-:-:S03]  /*1bd10*/  VIADD R8, R7, 0xfffffffe ;  /* 0xfffffffe07087836 */ /* 0x000fc60000000000 */
[C---:B------:R-:W-:Y:S02]  /*1bd20*/  ISETP.NE.AND P2, PT, R3.reuse, 0x2, PT ;  /* 0x000000020300780c */ /* 0x040fe40003f45270 */
[----:B------:R-:W-:Y:S02]  /*1bd30*/  ISETP.GE.AND P3, PT, R8, R2, PT ;  /* 0x000000020800720c */ /* 0x000fe40003f66270 */
[----:B------:R-:W-:Y:S02]  /*1bd40*/  SEL R4, RZ, 0x1, P2 ;  /* 0x00000001ff047807 */ /* 0x000fe40001000000 */
[----:B------:R-:W-:Y:S02]  /*1bd50*/  SEL R3, R3, RZ, P2 ;  /* 0x000000ff03037207 */ /* 0x000fe40001000000 */
[----:B--2---:R-:W-:-:S03]  /*1bd60*/  LOP3.LUT R6, R6, R4, RZ, 0x3c, !PT ;  /* 0x0000000406067212 */ /* 0x004fc600078e3cff */
[----:B------:R1:W-:Y:S04]  /*1bd70*/  STL [R1+0x10], R3 ;  /* 0x0000100301007387 */ /* 0x0003e80000100800 */
[----:B------:R1:W-:Y:S01]  /*1bd80*/  STL [R1+0x24], R6 ;  /* 0x0000240601007387 */ /* 0x0003e20000100800 */
[----:B------:R-:W-:Y:S05]  /*1bd90*/  @!P3 BRA `(.L_x_649) ;  /* 0x000000080034b947 */ /* 0x000fea0003800000 */
.L_x_685:
[----:B------:R-:W-:Y:S05]  /*1bda0*/  YIELD ;  /* 0x0000000000007946 */ /* 0x000fea0003800000 */
[----:B------:R-:W-:Y:S04]  /*1bdb0*/  BSSY B1, `(.L_x_670) ;  /* 0x000007f000017945 */ /* 0x000fe80003800000 */
[----:B--2---:R-:W-:Y:S05]  /*1bdc0*/  @!P6 BRA `(.L_x_671) ;  /* 0x0000000400f4e947 */ /* 0x004fea0003800000 */
[----:B------:R-:W2:Y:S04]  /*1bdd0*/  LDL R5, [R1+0x10] ;  /* 0x0000100001057983 */ /* 0x000ea80000100800 */
[----:B------:R-:W3:Y:S01]  /*1bde0*/  LDL R4, [R1+0x24] ;  /* 0x0000240001047983 */ /* 0x000ee20000100800 */
[----:B------:R-:W-:Y:S01]  /*1bdf0*/  BSSY B2, `(.L_x_672) ;  /* 0x0000008000027945 */ /* 0x000fe20003800000 */
[----:B-1----:R-:W1:Y:S02]  /*1be00*/  S2R R3, SR_TID.X ;  /* 0x0000000000037919 */ /* 0x002e640000002100 */
[----:B-1----:R-:W-:-:S04]  /*1be10*/  LOP3.LUT R3, R3, 0x7f, RZ, 0xc0, !PT ;  /* 0x0000007f03037812 */ /* 0x002fc800078ec0ff */
[----:B------:R-:W-:Y:S01]  /*1be20*/  ISETP.NE.AND P3, PT, R3, RZ, PT ;  /* 0x000000ff0300720c */ /* 0x000fe20003f65270 */
[----:B--2---:R-:W-:Y:S01]  /*1be30*/  IMAD R7, R5, 0x8, R18 ;  /* 0x0000000805077824 */ /* 0x004fe200078e0212 */
[----:B---3--:R-:W-:-:S04]  /*1be40*/  SHF.L.U32 R6, R4, 0x1f, RZ ;  /* 0x0000001f04067819 */ /* 0x008fc800000006ff */
[----:B------:R-:W1:Y:S02]  /*1be50*/  SYNCS.PHASECHK.TRANS64.TRYWAIT P2, [R7+URZ+0x348a0], R6 ;  /* 0x0348a006070075a7 */ /* 0x000e64000804017f */
[----:B-1----:R-:W-:Y:S05]  /*1be60*/  @!P2 BRA `(.L_x_673) ;  /* 0x000000640078a947 */ /* 0x002fea0003800000 */
.L_x_821:
[----:B------:R-:W-:Y:S05]  /*1be70*/  BSYNC B2 ;  /* 0x0000000000027941 */ /* 0x000fea0003800000 */
.L_x_672:
[----:B------:R-:W-:Y:S04]  /*1be80*/  BSSY B2, `(.L_x_674) ;  /* 0x0000009000027945 */ /* 0x000fe80003800000 */
[----:B------:R-:W-:Y:S05]  /*1be90*/  @P3 BRA `(.L_x_675) ;  /* 0x00000000001c3947 */ /* 0x000fea0003800000 */
[----:B------:R-:W2:Y:S01]  /*1bea0*/  S2R R4, SR_TID.X ;  /* 0x0000000000047919 */ /* 0x000ea20000002100 */
[----:B------:R-:W-:-:S04]  /*1beb0*/  IMAD.MOV.U32 R3, RZ, RZ, 0xc000 ;  /* 0x0000c000ff037424 */ /* 0x000fc800078e00ff */
[----:B------:R3:W-:Y:S01]  /*1bec0*/  SYNCS.ARRIVE.TRANS64 RZ, [R7+URZ+0x34890], R3 ;  /* 0x0348900307ff79a7 */ /* 0x0007e2000800003f */
[----:B--2---:R-:W-:-:S04]  /*1bed0*/  LOP3.LUT R4, R4, 0x1f, RZ, 0xc0, !PT ;  /* 0x0000001f04047812 */ /* 0x004fc800078ec0ff */
[----:B------:R-:W-:-:S13]  /*1bee0*/  ISETP.NE.AND P2, PT, R4, RZ, PT ;  /* 0x000000ff0400720c */ /* 0x000fda0003f45270 */
[----:B---3--:R-:W-:Y:S05]  /*1bef0*/  @!P2 BRA `(.L_x_675) ;  /* 0x000000000004a947 */ /* 0x008fea0003800000 */
[----:B------:R-:W-:Y:S01]  /*1bf00*/  BPT.TRAP 0x1 ;  /* 0x000000040000795c */ /* 0x000fe20000300000 */
.L_x_675:
[----:B------:R-:W-:Y:S05]  /*1bf10*/  BSYNC B2 ;  /* 0x0000000000027941 */ /* 0x000fea0003800000 */
.L_x_674:
[----:B------:R-:W2:Y:S01]  /*1bf20*/  LDL R3, [R1+0x10] ;  /* 0x0000100001037983 */ /* 0x000ea20000100800 */
[----:B0-----:R-:W-:Y:S01]  /*1bf30*/  IMAD.MOV.U32 R11, RZ, RZ, RZ ;  /* 0x000000ffff0b7224 */ /* 0x001fe200078e00ff */
[----:B------:R-:W-:Y:S01]  /*1bf40*/  UIADD3 UR4, UP0, UR36, 0x570, URZ ;  /* 0x0000057024047890 */ /* 0x000fe2000ff1e03f */
[----:B------:R-:W-:Y:S01]  /*1bf50*/  PLOP3.LUT P2, PT, PT, PT, PT, 0x80, 0x0 ;  /* 0x000000000000781c */ /* 0x000fe20003f4f070 */
[----:B------:R-:W-:Y:S01]  /*1bf60*/  IMAD R4, R8, 0x80, R10 ;  /* 0x0000008008047824 */ /* 0x000fe200078e020a */
[----:B------:R-:W-:Y:S01]  /*1bf70*/  UMOV UR6, 0x0 ;  /* 0x0000000000067882 */ /* 0x000fe20000000000 */
[----:B------:R-:W-:Y:S01]  /*1bf80*/  R2UR UR10, R11 ;  /* 0x000000000b0a72ca */ /* 0x000fe200000e0000 */
[----:B------:R-:W-:Y:S01]  /*1bf90*/  UIADD3.X UR5, URZ, UR37, URZ, UP0, !UPT ;  /* 0x000000253f057290 */ /* 0x000fe200087fe43f */
[----:B------:R-:W-:Y:S01]  /*1bfa0*/  UMOV UR7, 0x12f00000 ;  /* 0x12f0000000077882 */ /* 0x000fe20000000000 */
[----:B--2---:R-:W-:Y:S02]  /*1bfb0*/  IMAD R5, R3, 0xc000, R18 ;  /* 0x0000c00003057824 */ /* 0x004fe400078e0212 */
[----:B------:R-:W-:-:S02]  /*1bfc0*/  VIADD R3, R7, 0x34890 ;  /* 0x0003489007037836 */ /* 0x000fc40000000000 */
[----:B------:R-:W-:-:S08]  /*1bfd0*/  VIADD R9, R5, 0x1c400 ;  /* 0x0001c40005097836 */ /* 0x000fd00000000000 */
.L_x_676:
        /* <DEDUP_REMOVED lines=16> */
.L_x_677:
        /* <DEDUP_REMOVED lines=15> */
.L_x_678:
        /* <DEDUP_REMOVED lines=13> */
.L_x_822:
[----:B------:R-:W-:Y:S05]  /*1c2a0*/  BSYNC B2 ;  /* 0x0000000000027941 */ /* 0x000fea0003800000 */
.L_x_679:
[----:B------:R-:W-:Y:S01]  /*1c2b0*/  BSSY B2, `(.L_x_681) ;  /* 0x000000b000027945 */ /* 0x000fe20003800000 */
[----:B------:R-:W-:Y:S02]  /*1c2c0*/  IMAD.MOV.U32 R12, RZ, RZ, 0x0 ;  /* 0x00000000ff0c7424 */ /* 0x000fe400078e00ff */
[----:B------:R-:W-:Y:S01]  /*1c2d0*/  IMAD.MOV.U32 R13, RZ, RZ, 0x12f00000 ;  /* 0x12f00000ff0d7424 */ /* 0x000fe200078e00ff */
[----:B------:R-:W-:Y:S06]  /*1c2e0*/  @P3 BRA `(.L_x_682) ;  /* 0x00000000001c3947 */ /* 0x000fec0003800000 */
[----:B------:R-:W2:Y:S01]  /*1c2f0*/  S2R R5, SR_TID.X ;  /* 0x0000000000057919 */ /* 0x000ea20000002100 */
[----:B------:R-:W-:-:S04]  /*1c300*/  IMAD.MOV.U32 R3, RZ, RZ, 0x8000 ;  /* 0x00008000ff037424 */ /* 0x000fc800078e00ff */
[----:B------:R3:W-:Y:S01]  /*1c310*/  SYNCS.ARRIVE.TRANS64 RZ, [R7+URZ+0x348b0], R3 ;  /* 0x0348b00307ff79a7 */ /* 0x0007e2000800003f */
[----:B--2---:R-:W-:-:S04]  /*1c320*/  LOP3.LUT R5, R5, 0x1f, RZ, 0xc0, !PT ;  /* 0x0000001f05057812 */ /* 0x004fc800078ec0ff */
[----:B------:R-:W-:-:S13]  /*1c330*/  ISETP.NE.AND P2, PT, R5, RZ, PT ;  /* 0x000000ff0500720c */ /* 0x000fda0003f45270 */
[----:B---3--:R-:W-:Y:S05]  /*1c340*/  @!P2 BRA `(.L_x_682) ;  /* 0x000000000004a947 */ /* 0x008fea0003800000 */
[----:B------:R-:W-:Y:S01]  /*1c350*/  BPT.TRAP 0x1 ;  /* 0x000000040000795c */ /* 0x000fe20000300000 */
.L_x_682:
[----:B------:R-:W-:Y:S05]  /*1c360*/  BSYNC B2 ;  /* 0x0000000000027941 */ /* 0x000fea0003800000 */
.L_x_681:
[----:B------:R-:W2:Y:S01]  /*1c370*/  LDL R5, [R1+0x10] ;  /* 0x0000100001057983 */ /* 0x000ea20000100800 */
[----:B------:R-:W-:Y:S01]  /*1c380*/  R2UR UR10, R11 ;  /* 0x000000000b0a72ca */ /* 0x000fe200000e0000 */
[----:B------:R-:W-:Y:S01]  /*1c390*/  VIADD R3, R18, 0x400 ;  /* 0x0000040012037836 */ /* 0x000fe20000000000 */
[----:B------:R-:W-:Y:S01]  /*1c3a0*/  R2UR UR6, R12 ;  /* 0x000000000c0672ca */ /* 0x000fe200000e0000 */
[----:B------:R-:W-:Y:S01]  /*1c3b0*/  UIADD3 UR4, UP0, UR36, 0x670, URZ ;  /* 0x0000067024047890 */ /* 0x000fe2000ff1e03f */
[----:B------:R-:W-:Y:S01]  /*1c3c0*/  R2UR UR7, R13 ;  /* 0x000000000d0772ca */ /* 0x000fe200000e0000 */
[----:B01----:R-:W-:Y:S01]  /*1c3d0*/  VIADD R7, R7, 0x348b0 ;  /* 0x000348b007077836 */ /* 0x003fe20000000000 */
[----:B------:R-:W-:Y:S01]  /*1c3e0*/  PLOP3.LUT P2, PT, PT, PT, PT, 0x80, 0x0 ;  /* 0x000000000000781c */ /* 0x000fe20003f4f070 */
[----:B------:R-:W-:Y:S01]  /*1c3f0*/  UIADD3.X UR5, URZ, UR37, URZ, UP0, !UPT ;  /* 0x000000253f057290 */ /* 0x000fe200087fe43f */
[----:B--2---:R-:W-:-:S11]  /*1c400*/  IMAD R3, R5, 0x8000, R3 ;  /* 0x0000800005037824 */ /* 0x004fd600078e0203 */
.L_x_683:
        /* <DEDUP_REMOVED lines=15> */
.L_x_684:
        /* <DEDUP_REMOVED lines=10> */
.L_x_671:
[----:B------:R-:W-:Y:S05]  /*1c5a0*/  BSYNC B1 ;  /* 0x0000000000017941 */ /* 0x000fea0003800000 */
.L_x_670:
[----:B-1----:R-:W2:Y:S04]  /*1c5b0*/  LDL.LU R6, [R1+0x10] ;  /* 0x0000100001067983 */ /* 0x002ea80000300800 */
[----:B------:R-:W3:Y:S01]  /*1c5c0*/  LDL.LU R5, [R1+0x24] ;  /* 0x0000240001057983 */ /* 0x000ee20000300800 */
[C---:B------:R-:W-:Y:S01]  /*1c5d0*/  ISETP.GT.AND P3, PT, R8.reuse, R2, PT ;  /* 0x000000020800720c */ /* 0x040fe20003f64270 */
[----:B------:R-:W-:Y:S02]  /*1c5e0*/  VIADD R8, R8, 0xffffffff ;  /* 0xffffffff08087836 */ /* 0x000fe40000000000 */
[----:B--2---:R-:W-:-:S05]  /*1c5f0*/  VIADD R3, R6, 0x1 ;  /* 0x0000000106037836 */ /* 0x004fca0000000000 */
[----:B------:R-:W-:-:S04]  /*1c600*/  ISETP.NE.AND P2, PT, R3, 0x2, PT ;  /* 0x000000020300780c */ /* 0x000fc80003f45270 */
[----:B------:R-:W-:Y:S02]  /*1c610*/  SEL R4, RZ, 0x1, P2 ;  /* 0x00000001ff047807 */ /* 0x000fe40001000000 */
[----:B------:R-:W-:Y:S02]  /*1c620*/  SEL R3, R3, RZ, P2 ;  /* 0x000000ff03037207 */ /* 0x000fe40001000000 */
[----:B---3--:R-:W-:-:S05]  /*1c630*/  LOP3.LUT R5, R5, R4, RZ, 0x3c, !PT ;  /* 0x0000000405057212 */ /* 0x008fca00078e3cff */
[----:B------:R2:W-:Y:S04]  /*1c640*/  STL [R1+0x24], R5 ;  /* 0x0000240501007387 */ /* 0x0005e80000100800 */
[----:B------:R2:W-:Y:S01]  /*1c650*/  STL [R1+0x10], R3 ;  /* 0x0000100301007387 */ /* 0x0005e20000100800 */
[----:B------:R-:W-:Y:S05]  /*1c660*/  @P3 BRA `(.L_x_685) ;  /* 0xfffffff400cc3947 */ /* 0x000fea000383ffff */
.L_x_649:
[----:B------:R-:W-:Y:S05]  /*1c670*/  BSYNC B0 ;  /* 0x0000000000007941 */ /* 0x000fea0003800000 */
.L_x_648:
[----:B------:R3:W5:Y:S01]  /*1c680*/  LDL R7, [R1+0x40] ;  /* 0x0000400001077983 */ /* 0x0007620000100800 */
[----:B------:R-:W-:Y:S05]  /*1c690*/  @!P0 WARPSYNC.ALL ;  /* 0x0000000000008948 */ /* 0x000fea0003800000 */
[----:B------:R3:W-:Y:S01]  /*1c6a0*/  STL [R1+0x44], RZ ;  /* 0x000044ff01007387 */ /* 0x0007e20000100800 */
[----:B------:R-:W-:Y:S01]  /*1c6b0*/  BSSY B0, `(.L_x_686) ;  /* 0x0000020000007945 */ /* 0x000fe20003800000 */
[----:B------:R-:W-:Y:S06]  /*1c6c0*/  @!P0 BAR.SYNC.DEFER_BLOCKING 0xc, 0x180 ;  /* 0x0306000000008b1d */ /* 0x000fec0000010000 */
[----:B---3--:R-:W-:Y:S05]  /*1c6d0*/  @!P1 BRA `(.L_x_687) ;  /* 0x0000000000749947 */ /* 0x008fea0003800000 */
[----:B------:R-:W-:-:S13]  /*1c6e0*/  ISETP.NE.AND P0, PT, R17, RZ, PT ;  /* 0x000000ff1100720c */ /* 0x000fda0003f05270 */
[----:B------:R-:W3:Y:S02]  /*1c6f0*/  @!P0 LDC R17, c[0x0][0x9f0] ;  /* 0x00027c00ff118b82 */ /* 0x000ee40000000800 */
[----:B---3--:R-:W-:-:S04]  /*1c700*/  IABS R0, R17 ;  /* 0x0000001100007213 */ /* 0x008fc80000000000 */
[----:B------:R-:W3:Y:S08]  /*1c710*/  I2F.RP R2, R0 ;  /* 0x0000000000027306 */ /* 0x000ef00000209400 */
[----:B---3--:R-:W3:Y:S02]  /*1c720*/  MUFU.RCP R2, R2 ;  /* 0x0000000200027308 */ /* 0x008ee40000001000 */
[----:B---3--:R-:W-:-:S06]  /*1c730*/  VIADD R2, R2, 0xffffffe ;  /* 0x0ffffffe02027836 */ /* 0x008fcc0000000000 */
[----:B-12---:R-:W1:Y:S02]  /*1c740*/  F2I.FTZ.U32.TRUNC.NTZ R3, R2 ;  /* 0x0000000200037305 */ /* 0x006e64000021f000 */
[----:B-1----:R-:W-:-:S04]  /*1c750*/  IMAD.MOV R2, RZ, RZ, -R3 ;  /* 0x000000ffff027224 */ /* 0x002fc800078e0a03 */
[----:B------:R-:W-:Y:S02]  /*1c760*/  IMAD R4, R2, R0, RZ ;  /* 0x0000000002047224 */ /* 0x000fe400078e02ff */
[----:B------:R-:W-:-:S04]  /*1c770*/  IMAD.MOV.U32 R2, RZ, RZ, RZ ;  /* 0x000000ffff027224 */ /* 0x000fc800078e00ff */
[----:B------:R-:W-:Y:S01]  /*1c780*/  IMAD.HI.U32 R6, R3, R4, R2 ;  /* 0x0000000403067227 */ /* 0x000fe200078e0002 */
[----:B------:R-:W-:Y:S02]  /*1c790*/  IABS R2, R17 ;  /* 0x0000001100027213 */ /* 0x000fe40000000000 */
[----:B-----5:R-:W-:-:S03]  /*1c7a0*/  IADD3 R4, R7, -0x1, R17 ;  /* 0xffffffff07047810 */ /* 0x020fc60007ffe011 */
        /* <DEDUP_REMOVED lines=15> */
[----:B------:R3:W-:Y:S02]  /*1c8a0*/  STL [R1+0x44], R2 ;  /* 0x0000440201007387 */ /* 0x0007e40000100800 */
.L_x_687:
[----:B------:R-:W-:Y:S05]  /*1c8b0*/  BSYNC B0 ;  /* 0x0000000000007941 */ /* 0x000fea0003800000 */
.L_x_686:
[----:B------:R-:W4:Y:S04]  /*1c8c0*/  LDL R0, [R1+0x44] ;  /* 0x0000440001007983 */ /* 0x000f280000100800 */
[----:B---3--:R-:W4:Y:S01]  /*1c8d0*/  LDL R2, [R1+0x60] ;  /* 0x0000600001027983 */ /* 0x008f220000100800 */
[----:B------:R-:W-:Y:S01]  /*1c8e0*/  BSSY B7, `(.L_x_688) ;  /* 0x000040e000077945 */ /* 0x000fe20003800000 */
[----:B----4-:R-:W-:-:S05]  /*1c8f0*/  IMAD R2, R2, R0, RZ ;  /* 0x0000000002027224 */ /* 0x010fca00078e02ff */
[----:B-----5:R-:W-:Y:S01]  /*1c900*/  VIADDMNMX R0, R2, R0, R7, PT ;  /* 0x0000000002007246 */ /* 0x020fe20003800107 */
[----:B------:R3:W-:Y:S03]  /*1c910*/  STL [R1+0x30], R2 ;  /* 0x0000300201007387 */ /* 0x0007e60000100800 */
[----:B------:R-:W-:Y:S01]  /*1c920*/  ISETP.GT.AND P0, PT, R0, R2, PT ;  /* 0x000000020000720c */ /* 0x000fe20003f04270 */
[----:B------:R3:W-:-:S12]  /*1c930*/  STL [R1+0x48], R0 ;  /* 0x0000480001007387 */ /* 0x0007d80000100800 */
[----:B---3--:R-:W-:Y:S05]  /*1c940*/  @P0 BRA `(.L_x_689) ;  /* 0x0000000000480947 */ /* 0x008fea0003800000 */
[----:B------:R-:W3:Y:S02]  /*1c950*/  S2R R0, SR_TID.X ;  /* 0x0000000000007919 */ /* 0x000ee40000002100 */
[----:B---3--:R-:W-:-:S04]  /*1c960*/  LOP3.LUT R0, R0, 0x7f, RZ, 0xc0, !PT ;  /* 0x0000007f00007812 */ /* 0x008fc800078ec0ff */
[----:B------:R-:W-:-:S13]  /*1c970*/  ISETP.NE.AND P0, PT, R0, RZ, PT ;  /* 0x000000ff0000720c */ /* 0x000fda0003f05270 */
[----:B------:R-:W-:Y:S05]  /*1c980*/  @P0 BRA `(.L_x_690) ;  /* 0x00000040000c0947 */ /* 0x000fea0003800000 */
[----:B-12---:R-:W1:Y:S01]  /*1c990*/  S2R R3, SR_LANEID ;  /* 0x0000000000037919 */ /* 0x006e620000000000 */
[----:B------:R-:W-:Y:S02]  /*1c9a0*/  VOTEU.ANY UR4, UPT, PT ;  /* 0x0000000000047886 */ /* 0x000fe400038e0100 */
[----:B------:R-:W1:Y:S08]  /*1c9b0*/  FLO.U32 R0, UR4 ;  /* 0x0000000400007d00 */ /* 0x000e7000080e0000 */
[----:B------:R-:W2:Y:S01]  /*1c9c0*/  POPC R4, UR4 ;  /* 0x0000000400047d09 */ /* 0x000ea20008000000 */
[----:B-1----:R-:W-:-:S02]  /*1c9d0*/  ISETP.EQ.U32.AND P0, PT, R0, R3, PT ;  /* 0x000000030000720c */ /* 0x002fc40003f02070 */
[----:B------:R-:W2:Y:S11]  /*1c9e0*/  LDC.64 R2, c[0x0][0xc60] ;  /* 0x00031800ff027b82 */ /* 0x000eb60000000a00 */
[----:B--2---:R-:W2:Y:S01]  /*1c9f0*/  @P0 ATOMG.E.ADD.STRONG.GPU PT, R3, desc[UR56][R2.64], R4 ;  /* 0x00000004020309a8 */ /* 0x004ea200081ee1f8 */
[----:B------:R-:W1:Y:S02]  /*1ca00*/  S2R R5, SR_LTMASK ;  /* 0x0000000000057919 */ /* 0x000e640000003900 */
[----:B-1----:R-:W-:-:S06]  /*1ca10*/  LOP3.LUT R5, R5, UR4, RZ, 0xc0, !PT ;  /* 0x0000000405057c12 */ /* 0x002fcc000f8ec0ff */
[----:B------:R-:W1:Y:S01]  /*1ca20*/  POPC R5, R5 ;  /* 0x0000000500057309 */ /* 0x000e620000000000 */
[----:B--2---:R-:W1:Y:S02]  /*1ca30*/  SHFL.IDX PT, R0, R3, R0, 0x1f ;  /* 0x00001f0003007589 */ /* 0x004e6400000e0000 */
[----:B-1----:R-:W-:-:S05]  /*1ca40*/  IADD3 R0, R0, UR38, R5 ;  /* 0x0000002600007c10 */ /* 0x002fca000fffe005 */
[----:B------:R3:W-:Y:S01]  /*1ca50*/  STL [R1], R0 ;  /* 0x0000000001007387 */ /* 0x0007e20000100800 */
[----:B------:R-:W-:Y:S05]  /*1ca60*/  BRA `(.L_x_690) ;  /* 0x0000003c00d47947 */ /* 0x000fea0003800000 */
.L_x_689:
        /* <DEDUP_REMOVED lines=8> */
[----:B------:R-:W-:Y:S02]  /*1caf0*/  IMAD.U32 R4, RZ, RZ, UR6 ;  /* 0x00000006ff047e24 */ /* 0x000fe4000f8e00ff */
[----:B-12---:R-:W1:Y:S01]  /*1cb00*/  LDC.64 R2, c[0x4][R2] ;  /* 0x0100000002027b82 */ /* 0x006e620000000a00 */
[----:B------:R-:W-:Y:S02]  /*1cb10*/  IMAD.U32 R5, RZ, RZ, UR7 ;  /* 0x00000007ff057e24 */ /* 0x000fe4000f8e00ff */
[----:B------:R-:W-:Y:S02]  /*1cb20*/  IMAD.U32 R6, RZ, RZ, UR8 ;  /* 0x00000008ff067e24 */ /* 0x000fe4000f8e00ff */
[----:B------:R-:W-:-:S02]  /*1cb30*/  IMAD.U32 R7, RZ, RZ, UR9 ;  /* 0x00000009ff077e24 */ /* 0x000fc4000f8e00ff */
[----:B------:R-:W-:Y:S02]  /*1cb40*/  IMAD.U32 R10, RZ, RZ, UR4 ;  /* 0x00000004ff0a7e24 */ /* 0x000fe4000f8e00ff */
[----:B0-----:R-:W-:Y:S02]  /*1cb50*/  IMAD.U32 R11, RZ, RZ, UR5 ;  /* 0x00000005ff0b7e24 */ /* 0x001fe4000f8e00ff */
[----:B------:R-:W-:Y:S02]  /*1cb60*/  IMAD.MOV.U32 R8, RZ, RZ, 0x70 ;  /* 0x00000070ff087424 */ /* 0x000fe400078e00ff */
[----:B------:R-:W-:Y:S02]  /*1cb70*/  IMAD.MOV.U32 R12, RZ, RZ, 0x1 ;  /* 0x00000001ff0c7424 */ /* 0x000fe400078e00ff */
[----:B------:R-:W-:-:S07]  /*1cb80*/  IMAD.MOV.U32 R13, RZ, RZ, RZ ;  /* 0x000000ffff0d7224 */ /* 0x000fce00078e00ff */
[----:B------:R-:W-:-:S07]  /*1cb90*/  LEPC R20, `(.L_x_692) ;  /* 0x000000001014794e */ /* 0x000fce0000000000 */
[----:B-1----:R-:W-:Y:S05]  /*1cba0*/  CALL.ABS.NOINC R2 ;  /* 0x0000000002007343 */ /* 0x002fea0003c00000 */
.L_x_692:
[----:B------:R-:W-:Y:S05]  /*1cbb0*/  BSYNC B6 ;  /* 0x0000000000067941 */ /* 0x000fea0003800000 */
.L_x_691:
        /* <DEDUP_REMOVED lines=8> */
[----:B-12---:R1:W2:Y:S01]  /*1cc40*/  LDC.64 R2, c[0x4][R17] ;  /* 0x0100000011027b82 */ /* 0x0062a20000000a00 */
[----:B------:R-:W-:Y:S02]  /*1cc50*/  IMAD.U32 R4, RZ, RZ, UR6 ;  /* 0x00000006ff047e24 */ /* 0x000fe4000f8e00ff */
[----:B------:R-:W-:Y:S02]  /*1cc60*/  IMAD.U32 R5, RZ, RZ, UR7 ;  /* 0x00000007ff057e24 */ /* 0x000fe4000f8e00ff */
[----:B------:R-:W-:Y:S02]  /*1cc70*/  IMAD.U32 R6, RZ, RZ, UR8 ;  /* 0x00000008ff067e24 */ /* 0x000fe4000f8e00ff */
[----:B------:R-:W-:-:S02]  /*1cc80*/  IMAD.U32 R7, RZ, RZ, UR9 ;  /* 0x00000009ff077e24 */ /* 0x000fc4000f8e00ff */
[----:B------:R-:W-:Y:S02]  /*1cc90*/  IMAD.U32 R10, RZ, RZ, UR4 ;  /* 0x00000004ff0a7e24 */ /* 0x000fe4000f8e00ff */
[----:B0-----:R-:W-:Y:S02]  /*1cca0*/  IMAD.U32 R11, RZ, RZ, UR5 ;  /* 0x00000005ff0b7e24 */ /* 0x001fe4000f8e00ff */
[----:B------:R-:W-:Y:S02]  /*1ccb0*/  IMAD.MOV.U32 R8, RZ, RZ, 0x70 ;  /* 0x00000070ff087424 */ /* 0x000fe400078e00ff */
[----:B------:R-:W-:Y:S02]  /*1ccc0*/  IMAD.MOV.U32 R12, RZ, RZ, 0x1 ;  /* 0x00000001ff0c7424 */ /* 0x000fe400078e00ff */
[----:B-1----:R-:W-:-:S07]  /*1ccd0*/  IMAD.MOV.U32 R13, RZ, RZ, RZ ;  /* 0x000000ffff0d7224 */ /* 0x002fce00078e00ff */
[----:B------:R-:W-:-:S07]  /*1cce0*/  LEPC R20, `(.L_x_695) ;  /* 0x000000001014794e */ /* 0x000fce0000000000 */
[----:B--2---:R-:W-:Y:S05]  /*1ccf0*/  CALL.ABS.NOINC R2 ;  /* 0x0000000002007343 */ /* 0x004fea0003c00000 */
.L_x_695:
[----:B------:R0:W1:Y:S01]  /*1cd00*/  LDC.64 R2, c[0x4][R17] ;  /* 0x0100000011027b82 */ /* 0x0000620000000a00 */
[----:B------:R-:W-:Y:S01]  /*1cd10*/  ULDC.64 UR4, c[0x4][0xb8] ;  /* 0x01002e0000047ab9 */ /* 0x000fe20000000a00 */
[----:B------:R-:W-:Y:S01]  /*1cd20*/  ULDC.64 UR6, c[0x4][0xc0] ;  /* 0x0100300000067ab9 */ /* 0x000fe20000000a00 */
[----:B------:R-:W-:Y:S01]  /*1cd30*/  ULDC.64 UR8, c[0x4][0x18] ;  /* 0x0100060000087ab9 */ /* 0x000fe20000000a00 */
[----:B------:R-:W-:Y:S02]  /*1cd40*/  IMAD.U32 R4, RZ, RZ, UR4 ;  /* 0x00000004ff047e24 */ /* 0x000fe4000f8e00ff */
[----:B------:R-:W-:Y:S02]  /*1cd50*/  IMAD.U32 R5, RZ, RZ, UR5 ;  /* 0x00000005ff057e24 */ /* 0x000fe4000f8e00ff */
[----:B------:R-:W-:Y:S02]  /*1cd60*/  IMAD.U32 R6, RZ, RZ, UR6 ;  /* 0x00000006ff067e24 */ /* 0x000fe4000f8e00ff */
[----:B------:R-:W-:-:S02]  /*1cd70*/  IMAD.U32 R7, RZ, RZ, UR7 ;  /* 0x00000007ff077e24 */ /* 0x000fc4000f8e00ff */
[----:B------:R-:W-:Y:S02]  /*1cd80*/  IMAD.U32 R10, RZ, RZ, UR8 ;  /* 0x00000008ff0a7e24 */ /* 0x000fe4000f8e00ff */
[----:B------:R-:W-:Y:S02]  /*1cd90*/  IMAD.U32 R11, RZ, RZ, UR9 ;  /* 0x00000009ff0b7e24 */ /* 0x000fe4000f8e00ff */
[----:B------:R-:W-:Y:S02]  /*1cda0*/  IMAD.MOV.U32 R8, RZ, RZ, 0x70 ;  /* 0x00000070ff087424 */ /* 0x000fe400078e00ff */
[----:B------:R-:W-:Y:S02]  /*1cdb0*/  IMAD.MOV.U32 R12, RZ, RZ, 0x1 ;  /* 0x00000001ff0c7424 */ /* 0x000fe400078e00ff */
[----:B0-----:R-:W-:-:S07]  /*1cdc0*/  IMAD.MOV.U32 R13, RZ, RZ, RZ ;  /* 0x000000ffff0d7224 */ /* 0x001fce00078e00ff */
[----:B------:R-:W-:-:S07]  /*1cdd0*/  LEPC R20, `(.L_x_694) ;  /* 0x000000001014794e */ /* 0x000fce0000000000 */
[----:B-1----:R-:W-:Y:S05]  /*1cde0*/  CALL.ABS.NOINC R2 ;  /* 0x0000000002007343 */ /* 0x002fea0003c00000 */
.L_x_694:
[----:B------:R-:W-:Y:S05]  /*1cdf0*/  BSYNC B6 ;  /* 0x0000000000067941 */ /* 0x000fea0003800000 */
.L_x_693:
[----:B------:R-:W3:Y:S01]  /*1ce00*/  LDL.LU R2, [R1+0x28] ;  /* 0x0000280001027983 */ /* 0x000ee20000300800 */
[----:B------:R-:W-:-:S03]  /*1ce10*/  ULDC.64 UR4, c[0x0][0x9f8] ;  /* 0x00027e0000047ab9 */ /* 0x000fc60000000a00 */
[----:B------:R-:W1:Y:S04]  /*1ce20*/  LDL.LU R0, [R1+0x38] ;  /* 0x0000380001007983 */ /* 0x000e680000300800 */
[----:B------:R-:W4:Y:S01]  /*1ce30*/  LDL R7, [R1+0x18] ;  /* 0x0000180001077983 */ /* 0x000f220000100800 */
[----:B------:R-:W-:-:S03]  /*1ce40*/  ISETP.NE.U32.AND P0, PT, RZ, UR4, PT ;  /* 0x00000004ff007c0c */ /* 0x000fc6000bf05070 */
[----:B------:R-:W5:Y:S01]  /*1ce50*/  LDL R17, [R1+0x48] ;  /* 0x0000480001117983 */ /* 0x000f620000100800 */
[----:B------:R-:W-:-:S13]  /*1ce60*/  ISETP.NE.AND.EX P0, PT, RZ, UR5, PT, P0 ;  /* 0x00000005ff007c0c */ /* 0x000fda000bf05300 */
[----:B---3--:R-:W-:-:S04]  /*1ce70*/  @P0 IADD3 R2, P1, R2, UR4, RZ ;  /* 0x0000000402020c10 */ /* 0x008fc8000ff3e0ff */
[----:B-12---:R-:W-:Y:S01]  /*1ce80*/  @P0 IADD3.X R3, R0, UR5, RZ, P1, !PT ;  /* 0x0000000500030c10 */ /* 0x006fe20008ffe4ff */
[----:B------:R-:W-:-:S04]  /*1ce90*/  ULDC.64 UR4, c[0x0][0xa08] ;  /* 0x0002820000047ab9 */ /* 0x000fc80000000a00 */
[----:B----4-:R1:W2:Y:S02]  /*1cea0*/  @P0 LDG.E R7, desc[UR56][R2.64] ;  /* 0x0000003802070981 */ /* 0x0102a4000c1e1900 */
[----:B-1----:R-:W1:Y:S01]  /*1ceb0*/  LDC.64 R2, c[0x0][0x418] ;  /* 0x00010600ff027b82 */ /* 0x002e620000000a00 */
[----:B-----5:R-:W-:Y:S01]  /*1cec0*/  VIADD R0, R17, 0xffffffff ;  /* 0xffffffff11007836 */ /* 0x020fe20000000000 */
[----:B--2---:R-:W-:Y:S01]  /*1ced0*/  SHF.R.S32.HI R8, RZ, 0x1f, R7 ;  /* 0x0000001fff087819 */ /* 0x004fe20000011407 */
[----:B------:R2:W-:Y:S04]  /*1cee0*/  @P0 STL [R1+0x18], R7 ;  /* 0x0000180701000387 */ /* 0x0005e80000100800 */
[----:B------:R2:W-:Y:S01]  /*1cef0*/  STL [R1+0x28], R8 ;  /* 0x0000280801007387 */ /* 0x0005e20000100800 */
[----:B-1----:R-:W-:Y:S01]  /*1cf00*/  LOP3.LUT P0, RZ, R2, UR4, RZ, 0xfc, !PT ;  /* 0x0000000402ff7c12 */ /* 0x002fe2000f80fcff */
[----:B------:R-:W-:-:S03]  /*1cf10*/  UMOV UR4, 0xffffffff ;  /* 0xffffffff00047882 */ /* 0x000fc60000000000 */
[----:B------:R-:W-:-:S04]  /*1cf20*/  LOP3.LUT P0, RZ, R3, UR5, RZ, 0xfc, P0 ;  /* 0x0000000503ff7c12 */ /* 0x000fc8000800fcff */
[----:B------:R-:W-:Y:S01]  /*1cf30*/  SEL R17, R7, RZ, !P0 ;  /* 0x000000ff07117207 */ /* 0x000fe20004000000 */
[----:B--2---:R-:W-:Y:S08]  /*1cf40*/  BRA.DIV UR4, `(.L_x_696) ;  /* 0x0000005604687947 */ /* 0x004ff0000b800000 */
[----:B------:R-:W1:Y:S02]  /*1cf50*/  S2R R4, SR_TID.X ;  /* 0x0000000000047919 */ /* 0x000e640000002100 */
[----:B-1----:R-:W-:-:S04]  /*1cf60*/  SHF.R.U32.HI R4, RZ, 0x5, R4 ;  /* 0x00000005ff047819 */ /* 0x002fc80000011604 */
[----:B------:R-:W-:-:S05]  /*1cf70*/  LOP3.LUT R4, R4, 0x3, RZ, 0xc0, !PT ;  /* 0x0000000304047812 */ /* 0x000fca00078ec0ff */
[----:B------:R1:W2:Y:S02]  /*1cf80*/  SHFL.IDX PT, R14, R4, RZ, 0x1f ;  /* 0x00001fff040e7589 */ /* 0x0002a400000e0000 */
.L_x_825:
[----:B-1----:R-:W3:Y:S01]  /*1cf90*/  LDL.LU R4, [R1+0x14] ;  /* 0x0000140001047983 */ /* 0x002ee20000300800 */
[----:B------:R-:W-:Y:S02]  /*1cfa0*/  PLOP3.LUT P1, PT, PT, PT, PT, 0x8, 0x0 ;  /* 0x000000000000781c */ /* 0x000fe40003f2e170 */
[----:B--2---:R-:W-:Y:S01]  /*1cfb0*/  ISETP.NE.AND P0, PT, R14, RZ, PT ;  /* 0x000000ff0e00720c */ /* 0x004fe20003f05270 */
[----:B------:R1:W-:Y:S01]  /*1cfc0*/  STL [R1+0x8], R0 ;  /* 0x0000080001007387 */ /* 0x0003e20000100800 */
[----:B---3--:R-:W-:-:S09]  /*1cfd0*/  LOP3.LUT R4, R4, 0xfffffffe, RZ, 0xc0, !PT ;  /* 0xfffffffe04047812 */ /* 0x008fd200078ec0ff */
[----:B------:R-:W-:-:S05]  /*1cfe0*/  @P1 LOP3.LUT R4, R4, 0x1, RZ, 0xfc, !PT ;  /* 0x0000000104041812 */ /* 0x000fca00078efcff */
[----:B------:R1:W-:Y:S01]  /*1cff0*/  STL [R1+0x14], R4 ;  /* 0x0000140401007387 */ /* 0x0003e20000100800 */
[----:B------:R-:W-:Y:S05]  /*1d000*/  @P0 BRA `(.L_x_697) ;  /* 0x0000000400380947 */ /* 0x000fea0003800000 */
[----:B------:R-:W-:-:S03]  /*1d010*/  UMOV UR4, 0xffffffff ;  /* 0xffffffff00047882 */ /* 0x000fc60000000000 */
[----:B------:R-:W-:Y:S05]  /*1d020*/  BRA.DIV UR4, `(.L_x_698) ;  /* 0x0000005604647947 */ /* 0x000fea000b800000 */
[----:B------:R-:W-:-:S13]  /*1d030*/  ELECT P6, URZ, PT ;  /* 0x00000000003f782f */ /* 0x000fda00038c0000 */
.L_x_828:
[----:B------:R-:W-:Y:S05]  /*1d040*/  @!P6 BRA `(.L_x_697) ;  /* 0x000000040028e947 */ /* 0x000fea0003800000 */
[----:B------:R-:W-:-:S04]  /*1d050*/  ISETP.NE.U32.AND P0, PT, R2, RZ, PT ;  /* 0x000000ff0200720c */ /* 0x000fc80003f05070 */
[----:B------:R-:W-:-:S13]  /*1d060*/  ISETP.NE.AND.EX P0, PT, R3, RZ, PT, P0 ;  /* 0x000000ff0300720c */ /* 0x000fda0003f05300 */
[----:B------:R-:W-:Y:S05]  /*1d070*/  @!P0 BRA `(.L_x_699) ;  /* 0x0000000000508947 */ /* 0x000fea0003800000 */
[----:B------:R-:W2:Y:S01]  /*1d080*/  LDC R6, c[0x0][0x43c] ;  /* 0x00010f00ff067b82 */ /* 0x000ea20000000800 */
[----:B------:R-:W-:Y:S01]  /*1d090*/  IMAD.MOV.U32 R9, RZ, RZ, R0 ;  /* 0x000000ffff097224 */ /* 0x000fe200078e0000 */
[----:B------:R-:W-:-:S03]  /*1d0a0*/  ULDC.64 UR4, c[0x0][0x428] ;  /* 0x00010a0000047ab9 */ /* 0x000fc60000000a00 */
[----:B-1----:R-:W-:Y:S01]  /*1d0b0*/  IMAD.MOV.U32 R0, RZ, RZ, R9 ;  /* 0x000000ffff007224 */ /* 0x002fe200078e0009 */
[----:B--2---:R-:W-:-:S13]  /*1d0c0*/  ISETP.NE.AND P0, PT, R6, 0x1, PT ;  /* 0x000000010600780c */ /* 0x004fda0003f05270 */
[----:B------:R-:W1:Y:S02]  /*1d0d0*/  @P0 LDC.64 R4, c[0x0][0x440] ;  /* 0x00011000ff040b82 */ /* 0x000e640000000a00 */
[----:B-1----:R-:W-:-:S05]  /*1d0e0*/  @P0 IMAD.HI.U32 R4, R9, R4, RZ ;  /* 0x0000000409040227 */ /* 0x002fca00078e00ff */
        /* <DEDUP_REMOVED lines=13> */
.L_x_699:
[----:B--2---:R-:W2:Y:S01]  /*1d1c0*/  LDL R2, [R1+0x1c] ;  /* 0x00001c0001027983 */ /* 0x004ea20000100800 */
[----:B-1----:R-:W-:Y:S01]  /*1d1d0*/  IMAD R0, R19, 0x8, R18 ;  /* 0x0000000813007824 */ /* 0x002fe200078e0212 */
[----:B--2---:R-:W-:-:S04]  /*1d1e0*/  SHF.L.U32 R2, R2, 0x1f, RZ ;  /* 0x0000001f02027819 */ /* 0x004fc800000006ff */
[----:B------:R-:W1:Y:S02]  /*1d1f0*/  SYNCS.PHASECHK.TRANS64.TRYWAIT P0, [R0+URZ+0x34840], R2 ;  /* 0x03484002000075a7 */ /* 0x000e64000800017f */
[----:B-1----:R-:W-:Y:S05]  /*1d200*/  @!P0 BRA `(.L_x_700) ;  /* 0x00000054000c8947 */ /* 0x002fea0003800000 */
.L_x_829:
[----:B------:R-:W2:Y:S02]  /*1d210*/  S2R R3, SR_TID.X ;  /* 0x0000000000037919 */ /* 0x000ea40000002100 */
        /* <DEDUP_REMOVED lines=10> */
.L_x_701:
[----:B------:R-:W2:Y:S04]  /*1d2c0*/  LDL R4, [R1+0x8] ;  /* 0x0000080001047983 */ /* 0x000ea80000100800 */
[----:B------:R-:W3:Y:S04]  /*1d2d0*/  LDL R3, [R1+0x20] ;  /* 0x0000200001037983 */ /* 0x000ee80000100800 */
[----:B-1----:R-:W4:Y:S01]  /*1d2e0*/  LDL.LU R2, [R1+0x14] ;  /* 0x0000140001027983 */ /* 0x002f220000300800 */
        /* <DEDUP_REMOVED lines=17> */
[----:B--2---:R-:W-:Y:S02]  /*1d400*/  R2UR UR11, R4 ;  /* 0x00000000040b72ca */ /* 0x004fe400000e0000 */
[----:B---3--:R-:W-:Y:S02]  /*1d410*/  R2UR UR5, R3 ;  /* 0x00000000030572ca */ /* 0x008fe400000e0000 */
[----:B----4-:R-:W-:-:S04]  /*1d420*/  LOP3.LUT R2, R2, 0xfffffffe, RZ, 0xc0, !PT ;  /* 0xfffffffe02027812 */ /* 0x010fc800078ec0ff */
[----:B------:R-:W-:-:S07]  /*1d430*/  @P0 LOP3.LUT R2, R2, 0x1, RZ, 0xfc, !PT ;  /* 0x0000000102020812 */ /* 0x000fce00078efcff */
[----:B------:R-:W-:Y:S01]  /*1d440*/  ULEA UR11, UR11, UR5, 0x7 ;  /* 0x000000050b0b7291 */ /* 0x000fe2000f8e383f */
[----:B------:R2:W-:Y:S01]  /*1d450*/  STL [R1+0x14], R2 ;  /* 0x0000140201007387 */ /* 0x0005e20000100800 */
[----:B------:R-:W-:-:S09]  /*1d460*/  UIADD3.X UR5, URZ, UR37, URZ, UP0, !UPT ;  /* 0x000000253f057290 */ /* 0x000fd200087fe43f */
[----:B------:R1:W-:Y:S02]  /*1d470*/  UTMALDG.4D [UR8], [UR4], desc[UR6] ;  /* 0x00000608040075b4 */ /* 0x0003e40008019000 */
[----:B-1----:R-:W-:Y:S01]  /*1d480*/  UMOV UR8, UR15 ;  /* 0x0000000f00087c82 */ /* 0x002fe20008000000 */
[----:B------:R-:W-:Y:S02]  /*1d490*/  UMOV UR10, UR17 ;  /* 0x00000011000a7c82 */ /* 0x000fe40008000000 */
[----:B------:R1:W-:Y:S02]  /*1d4a0*/  UTMALDG.4D [UR8], [UR4], desc[UR6] ;  /* 0x00000608040075b4 */ /* 0x0003e40008019000 */
[----:B-1----:R-:W-:Y:S01]  /*1d4b0*/  UMOV UR8, UR16 ;  /* 0x0000001000087c82 */ /* 0x002fe20008000000 */
[----:B------:R-:W-:Y:S02]  /*1d4c0*/  UMOV UR10, UR14 ;  /* 0x0000000e000a7c82 */ /* 0x000fe40008000000 */
[----:B------:R2:W-:Y:S02]  /*1d4d0*/  UTMALDG.4D [UR8], [UR4], desc[UR6] ;  /* 0x00000608040075b4 */ /* 0x0005e40008019000 */
[----:B--2---:R-:W-:Y:S01]  /*1d4e0*/  NOP ;  /* 0x0000000000007918 */ /* 0x004fe20000000000 */
.L_x_697:
[----:B------:R-:W2:Y:S04]  /*1d4f0*/  LDL.LU R3, [R1+0x4c] ;  /* 0x00004c0001037983 */ /* 0x000ea80000300800 */
[----:B------:R-:W3:Y:S04]  /*1d500*/  LDL.LU R5, [R1+0x34] ;  /* 0x0000340001057983 */ /* 0x000ee80000300800 */
[----:B-1----:R-:W4:Y:S01]  /*1d510*/  LDL.LU R4, [R1+0x58] ;  /* 0x0000580001047983 */ /* 0x002f220000300800 */
        /* <DEDUP_REMOVED lines=10> */
[----:B---3--:R-:W-:-:S03]  /*1d5c0*/  SEL R5, R5, RZ, !P0 ;  /* 0x000000ff05057207 */ /* 0x008fc60004000000 */
[----:B------:R-:W-:Y:S01]  /*1d5d0*/  IMAD R0, R0, UR4, RZ ;  /* 0x0000000400007c24 */ /* 0x000fe2000f8e02ff */
[----:B----4-:R-:W-:-:S03]  /*1d5e0*/  SEL R4, R4, RZ, !P0 ;  /* 0x000000ff04047207 */ /* 0x010fc60004000000 */
        /* <DEDUP_REMOVED lines=8> */
[----:B-1----:R-:W-:Y:S01]  /*1d670*/  MOV R2, 0x0 ;  /* 0x0000000000027802 */ /* 0x002fe20000000f00 */
[----:B------:R-:W-:Y:S01]  /*1d680*/  ULDC.64 UR4, c[0x4][0xb8] ;  /* 0x01002e0000047ab9 */ /* 0x000fe20000000a00 */
[----:B------:R-:W-:Y:S01]  /*1d690*/  ULDC.64 UR6, c[0x4][0xc0] ;  /* 0x0100300000067ab9 */ /* 0x000fe20000000a00 */
[----:B------:R-:W-:Y:S01]  /*1d6a0*/  ULDC.64 UR8, c[0x4][0x20] ;  /* 0x0100080000087ab9 */ /* 0x000fe20000000a00 */
[----:B------:R-:W-:Y:S02]  /*1d6b0*/  IMAD.U32 R4, RZ, RZ, UR4 ;  /* 0x00000004ff047e24 */ /* 0x000fe4000f8e00ff */
[----:B------:R-:W1:Y:S01]  /*1d6c0*/  LDC.64 R2, c[0x4][R2] ;  /* 0x0100000002027b82 */ /* 0x000e620000000a00 */
        /* <DEDUP_REMOVED lines=10> */
.L_x_703:
[----:B------:R-:W-:Y:S05]  /*1d770*/  BSYNC B6 ;  /* 0x0000000000067941 */ /* 0x000fea0003800000 */
.L_x_702:
[----:B-1----:R-:W2:Y:S01]  /*1d780*/  LDL.LU R0, [R1+0x4c] ;  /* 0x00004c0001007983 */ /* 0x002ea20000300800 */
[----:B------:R-:W-:Y:S01]  /*1d790*/  ULDC.64 UR4, c[0x0][0x2d8] ;  /* 0x0000b60000047ab9 */ /* 0x000fe20000000a00 */
[----:B------:R-:W1:Y:S01]  /*1d7a0*/  LDC R8, c[0x0][0x448] ;  /* 0x00011200ff087b82 */ /* 0x000e620000000800 */
[----:B------:R-:W-:Y:S01]  /*1d7b0*/  ULDC.64 UR6, c[0x0][0x280] ;  /* 0x0000a00000067ab9 */ /* 0x000fe20000000a00 */
[----:B------:R-:W3:Y:S04]  /*1d7c0*/  LDL.LU R5, [R1+0x38] ;  /* 0x0000380001057983 */ /* 0x000ee80000300800 */
[----:B------:R-:W3:Y:S04]  /*1d7d0*/  LDL.LU.64 R2, [R1+0x50] ;  /* 0x0000500001027983 */ /* 0x000ee80000300a00 */
[----:B------:R-:W4:Y:S01]  /*1d7e0*/  LDL.LU R4, [R1+0x34] ;  /* 0x0000340001047983 */ /* 0x000f220000300800 */
[----:B-1----:R-:W-:Y:S01]  /*1d7f0*/  ISETP.NE.AND P0, PT, R8, 0x1, PT ;  /* 0x000000010800780c */ /* 0x002fe20003f05270 */
[----:B0-----:R-:W0:-:S12]  /*1d800*/  S2R R11, SR_TID.X ;  /* 0x00000000000b7919 */ /* 0x001e180000002100 */
[----:B------:R-:W1:Y:S01]  /*1d810*/  @P0 LDC R7, c[0x0][0x450] ;  /* 0x00011400ff070b82 */ /* 0x000e620000000800 */
[----:B---3--:R-:W-:Y:S02]  /*1d820*/  IMAD.MOV.U32 R3, RZ, RZ, R5 ;  /* 0x000000ffff037224 */ /* 0x008fe400078e0005 */
[----:B------:R-:W3:Y:S01]  /*1d830*/  LDL.LU R5, [R1+0x4] ;  /* 0x0000040001057983 */ /* 0x000ee20000300800 */
[----:B0-----:R-:W-:Y:S02]  /*1d840*/  IMAD.SHL.U32 R11, R11, 0x8, RZ ;  /* 0x000000080b0b7824 */ /* 0x001fe400078e00ff */
[----:B------:R-:W-:-:S03]  /*1d850*/  IMAD.WIDE.U32 R2, R16, UR4, R2 ;  /* 0x0000000410027c25 */ /* 0x000fc6000f8e0002 */
[----:B------:R-:W-:Y:S01]  /*1d860*/  LOP3.LUT R11, R11, 0x38, RZ, 0xc0, !PT ;  /* 0x000000380b0b7812 */ /* 0x000fe200078ec0ff */
[----:B------:R-:W-:Y:S01]  /*1d870*/  IMAD R3, R16, UR5, R3 ;  /* 0x0000000510037c24 */ /* 0x000fe2000f8e0203 */
[----:B------:R-:W-:Y:S02]  /*1d880*/  ULDC.64 UR4, c[0x0][0x2e0] ;  /* 0x0000b80000047ab9 */ /* 0x000fe40000000a00 */
[----:B--2---:R-:W-:Y:S01]  /*1d890*/  IMAD R0, R0, UR4, RZ ;  /* 0x0000000400007c24 */ /* 0x004fe2000f8e02ff */
[C---:B------:R-:W-:Y:S01]  /*1d8a0*/  LOP3.LUT R10, R11.reuse, 0x40, RZ, 0xfc, !PT ;  /* 0x000000400b0a7812 */ /* 0x040fe200078efcff */
[----:B----4-:R-:W-:Y:S01]  /*1d8b0*/  IMAD.WIDE.U32 R2, R4, UR4, R2 ;  /* 0x0000000404027c25 */ /* 0x010fe2000f8e0002 */
[----:B------:R-:W-:-:S03]  /*1d8c0*/  LOP3.LUT R9, R11, 0x80, RZ, 0xfc, !PT ;  /* 0x000000800b097812 */ /* 0x000fc600078efcff */
[----:B------:R-:W-:Y:S01]  /*1d8d0*/  IMAD R0, R4, UR5, R0 ;  /* 0x0000000504007c24 */ /* 0x000fe2000f8e0200 */
[----:B------:R-:W-:Y:S01]  /*1d8e0*/  ULDC.64 UR4, c[0x0][0x2d0] ;  /* 0x0000b40000047ab9 */ /* 0x000fe20000000a00 */
[----:B------:R-:W0:Y:S02]  /*1d8f0*/  S2R R4, SR_TID.X ;  /* 0x0000000000047919 */ /* 0x000e240000002100 */
[----:B------:R-:W-:Y:S01]  /*1d900*/  IMAD.IADD R3, R3, 0x1, R0 ;  /* 0x0000000103037824 */ /* 0x000fe200078e0200 */
[----:B0-----:R-:W-:-:S04]  /*1d910*/  LOP3.LUT R4, R4, 0x7f, RZ, 0xc0, !PT ;  /* 0x0000007f04047812 */ /* 0x001fc800078ec0ff */
[----:B------:R-:W-:Y:S02]  /*1d920*/  SHF.R.U32.HI R6, RZ, 0x3, R4 ;  /* 0x00000003ff067819 */ /* 0x000fe40000011604 */
[----:B------:R-:W0:Y:S02]  /*1d930*/  S2R R4, SR_TID.X ;  /* 0x0000000000047919 */ /* 0x000e240000002100 */
[----:B0-----:R-:W-:-:S05]  /*1d940*/  IMAD.SHL.U32 R4, R4, 0x10, RZ ;  /* 0x0000001004047824 */ /* 0x001fca00078e00ff */
[----:B------:R-:W-:Y:S02]  /*1d950*/  LOP3.LUT R4, R6, 0x70, R4, 0xf8, !PT ;  /* 0x0000007006047812 */ /* 0x000fe400078ef804 */
[----:B------:R-:W0:Y:S01]  /*1d960*/  @P0 LDC R6, c[0x0][0x44c] ;  /* 0x00011300ff060b82 */ /* 0x000e220000000800 */
[----:B---3--:R-:W-:-:S05]  /*1d970*/  IMAD.SHL.U32 R5, R5, 0x80, RZ ;  /* 0x0000008005057824 */ /* 0x008fca00078e00ff */
[----:B------:R-:W-:-:S05]  /*1d980*/  LOP3.LUT R4, R4, R5, RZ, 0xfc, !PT ;  /* 0x0000000504047212 */ /* 0x000fca00078efcff */
[----:B0-----:R-:W-:-:S04]  /*1d990*/  @P0 IMAD.HI.U32 R6, R4, R6, RZ ;  /* 0x0000000604060227 */ /* 0x001fc800078e00ff */
[----:B------:R-:W-:Y:S01]  /*1d9a0*/  IMAD.MOV.U32 R0, RZ, RZ, R4 ;  /* 0x000000ffff007224 */ /* 0x000fe200078e0004 */
[----:B-1----:R-:W-:-:S05]  /*1d9b0*/  @P0 SHF.R.U32.HI R0, RZ, R7, R6 ;  /* 0x00000007ff000219 */ /* 0x002fca0000011606 */
[----:B------:R-:W-:Y:S02]  /*1d9c0*/  IMAD.MOV R6, RZ, RZ, -R0 ;  /* 0x000000ffff067224 */ /* 0x000fe400078e0a00 */
[----:B------:R-:W-:-:S04]  /*1d9d0*/  IMAD.WIDE.U32 R2, R0, UR4, R2 ;  /* 0x0000000400027c25 */ /* 0x000fc8000f8e0002 */
[----:B------:R-:W-:Y:S01]  /*1d9e0*/  IMAD R4, R8, R6, R4 ;  /* 0x0000000608047224 */ /* 0x000fe200078e0204 */
[----:B------:R-:W-:-:S05]  /*1d9f0*/  SHF.R.S32.HI R6, RZ, 0x1f, R0 ;  /* 0x0000001fff067819 */ /* 0x000fca0000011400 */
        /* <DEDUP_REMOVED lines=8> */
[----:B------:R-:W-:Y:S01]  /*1da80*/  ISETP.GE.AND P1, PT, R10, UR4, PT ;  /* 0x000000040a007c0c */ /* 0x000fe2000bf26270 */
[----:B------:R-:W-:Y:S01]  /*1da90*/  IMAD R0, R4, UR5, R0 ;  /* 0x0000000504007c24 */ /* 0x000fe2000f8e0200 */
[----:B------:R0:W5:Y:S01]  /*1daa0*/  LDL R10, [R1+0x2c] ;  /* 0x00002c00010a7983 */ /* 0x0001620000100800 */
[C---:B------:R-:W-:Y:S02]  /*1dab0*/  LEA R4, P3, R2.reuse, UR6, 0x1 ;  /* 0x0000000602047c11 */ /* 0x040fe4000f8608ff */
[----:B------:R-:W-:Y:S01]  /*1dac0*/  IMAD.IADD R0, R3, 0x1, R0 ;  /* 0x0000000103007824 */ /* 0x000fe200078e0200 */
[----:B------:R-:W-:Y:S02]  /*1dad0*/  ISETP.GE.AND P2, PT, R11, UR4, PT ;  /* 0x000000040b007c0c */ /* 0x000fe4000bf46270 */
[----:B------:R-:W-:Y:S01]  /*1dae0*/  ISETP.GE.AND P0, PT, R9, UR4, PT ;  /* 0x0000000409007c0c */ /* 0x000fe2000bf06270 */
[----:B------:R-:W-:Y:S01]  /*1daf0*/  UMOV UR4, 0xffffffff ;  /* 0xffffffff00047882 */ /* 0x000fe20000000000 */
[----:B------:R-:W-:-:S02]  /*1db00*/  LEA.HI.X R3, R2, UR7, R0, 0x1, P3 ;  /* 0x0000000702037c11 */ /* 0x000fc400098f0c00 */
[----:B0-----:R-:W-:Y:S09]  /*1db10*/  BRA.DIV UR4, `(.L_x_704) ;  /* 0x0000004a04dc7947 */ /* 0x001ff2000b800000 */
[----:B------:R-:W0:Y:S02]  /*1db20*/  S2R R6, SR_TID.X ;  /* 0x0000000000067919 */ /* 0x000e240000002100 */
[----:B0-----:R-:W-:-:S04]  /*1db30*/  LOP3.LUT R6, R6, 0x7f, RZ, 0xc0, !PT ;  /* 0x0000007f06067812 */ /* 0x001fc800078ec0ff */
[----:B------:R-:W-:Y:S02]  /*1db40*/  SHF.R.U32.HI R7, RZ, 0x3, R6 ;  /* 0x00000003ff077819 */ /* 0x000fe40000011606 */
[----:B------:R-:W2:Y:S03]  /*1db50*/  LDL.LU R6, [R1+0x5c] ;  /* 0x00005c0001067983 */ /* 0x000ea60000300800 */
[----:B------:R-:W-:Y:S01]  /*1db60*/  IMAD.IADD R0, R7, 0x1, R5 ;  /* 0x0000000107007824 */ /* 0x000fe200078e0205 */
[----:B------:R-:W0:Y:S03]  /*1db70*/  S2R R11, SR_TID.X ;  /* 0x00000000000b7919 */ /* 0x000e260000002100 */
[----:B------:R-:W-:Y:S01]  /*1db80*/  VIADD R5, R0, 0x10 ;  /* 0x0000001000057836 */ /* 0x000fe20000000000 */
[----:B------:R-:W1:Y:S04]  /*1db90*/  SHFL.IDX PT, R7, R4, RZ, 0x181f ;  /* 0x00181fff04077589 */ /* 0x000e6800000e0000 */
[----:B------:R-:W-:Y:S01]  /*1dba0*/  SHFL.IDX PT, R9, R3, 0x1, 0x181f ;  /* 0x00381f0003097f89 */ /* 0x000fe200000e0000 */
[----:B0-----:R-:W-:-:S05]  /*1dbb0*/  IMAD.SHL.U32 R11, R11, 0x8, RZ ;  /* 0x000000080b0b7824 */ /* 0x001fca00078e00ff */
[----:B------:R-:W-:Y:S01]  /*1dbc0*/  LOP3.LUT R11, R11, 0x38, RZ, 0xc0, !PT ;  /* 0x000000380b0b7812 */ /* 0x000fe200078ec0ff */
[----:B--2---:R-:W-:Y:S02]  /*1dbd0*/  IMAD R2, R6, R8, RZ ;  /* 0x0000000806027224 */ /* 0x004fe400078e02ff */
[----:B------:R-:W0:Y:S03]  /*1dbe0*/  SHFL.IDX PT, R6, R3, RZ, 0x181f ;  /* 0x00181fff03067589 */ /* 0x000e2600000e0000 */
[-C--:B------:R-:W-:Y:S02]  /*1dbf0*/  ISETP.GE.AND P4, PT, R0, R2.reuse, PT ;  /* 0x000000020000720c */ /* 0x080fe40003f86270 */
[----:B------:R-:W-:Y:S02]  /*1dc00*/  ISETP.GE.AND P3, PT, R5, R2, PT ;  /* 0x000000020500720c */ /* 0x000fe40003f66270 */
[----:B------:R-:W2:Y:S09]  /*1dc10*/  SHFL.IDX PT, R5, R4, 0x1, 0x181f ;  /* 0x00381f0004057f89 */ /* 0x000eb200000e0000 */
[----:B-1----:R-:W-:-:S05]  /*1dc20*/  @!P4 LEA R7, P5, R11, R7, 0x1 ;  /* 0x000000070b07c211 */ /* 0x002fca00078a08ff */
[----:B0-----:R-:W-:-:S05]  /*1dc30*/  @!P4 IMAD.X R6, RZ, RZ, R6, P5 ;  /* 0x000000ffff06c224 */ /* 0x001fca00028e0606 */
[-C--:B------:R-:W-:Y:S02]  /*1dc40*/  @!P4 LOP3.LUT R7, R7, R6.reuse, RZ, 0x3c, !PT ;  /* 0x000000060707c212 */ /* 0x080fe400078e3cff */
[----:B--2---:R-:W-:Y:S02]  /*1dc50*/  @!P3 LEA R8, P5, R11, R5, 0x1 ;  /* 0x000000050b08b211 */ /* 0x004fe400078a08ff */
[----:B------:R-:W-:-:S03]  /*1dc60*/  @!P4 LOP3.LUT R6, R7, R6, RZ, 0x3c, !PT ;  /* 0x000000060706c212 */ /* 0x000fc600078e3cff */
[----:B------:R-:W-:Y:S01]  /*1dc70*/  @!P3 IMAD.X R5, RZ, RZ, R9, P5 ;  /* 0x000000ffff05b224 */ /* 0x000fe200028e0609 */
[----:B------:R-:W-:-:S05]  /*1dc80*/  @!P4 LOP3.LUT R7, R7, R6, RZ, 0x3c, !PT ;  /* 0x000000060707c212 */ /* 0x000fca00078e3cff */
[----:B-----5:R-:W-:Y:S04]  /*1dc90*/  @!P4 LDGSTS.E.BYPASS.LTC128B.128 [R10+0x10400], desc[UR56][R6.64], !P2 ;  /* 0x10400000060acfae */ /* 0x020fe8000d101d78 */
[----:B------:R-:W-:Y:S04]  /*1dca0*/  @!P4 LDGSTS.E.BYPASS.LTC128B.128 [R10+0x14400], desc[UR56][R6.64+0x80], !P1 ;  /* 0x14400080060acfae */ /* 0x000fe8000c901d78 */
[----:B------:R0:W-:Y:S02]  /*1dcb0*/  @!P4 LDGSTS.E.BYPASS.LTC128B.128 [R10+0x18400], desc[UR56][R6.64+0x100], !P0 ;  /* 0x18400100060acfae */ /* 0x0001e4000c101d78 */
[----:B0-----:R-:W-:-:S02]  /*1dcc0*/  @!P3 IMAD.MOV.U32 R6, RZ, RZ, R8 ;  /* 0x000000ffff06b224 */ /* 0x001fc400078e0008 */
[----:B------:R-:W-:Y:S01]  /*1dcd0*/  @!P3 IMAD.MOV.U32 R7, RZ, RZ, R5 ;  /* 0x000000ffff07b224 */ /* 0x000fe200078e0005 */
[----:B------:R-:W-:Y:S01]  /*1dce0*/  SHFL.IDX PT, R8, R3, 0x2, 0x181f ;  /* 0x00581f0003087f89 */ /* 0x000fe200000e0000 */
[----:B------:R-:W-:-:S03]  /*1dcf0*/  VIADD R5, R0, 0x20 ;  /* 0x0000002000057836 */ /* 0x000fc60000000000 */
[----:B------:R-:W-:Y:S04]  /*1dd00*/  @!P3 LDGSTS.E.BYPASS.LTC128B.128 [R10+0x10c00], desc[UR56][R6.64], !P2 ;  /* 0x10c00000060abfae */ /* 0x000fe8000d101d78 */
[----:B------:R-:W-:Y:S04]  /*1dd10*/  @!P3 LDGSTS.E.BYPASS.LTC128B.128 [R10+0x14c00], desc[UR56][R6.64+0x80], !P1 ;  /* 0x14c00080060abfae */ /* 0x000fe8000c901d78 */
[----:B------:R0:W-:Y:S01]  /*1dd20*/  @!P3 LDGSTS.E.BYPASS.LTC128B.128 [R10+0x18c00], desc[UR56][R6.64+0x100], !P0 ;  /* 0x18c00100060abfae */ /* 0x0001e2000c101d78 */
[----:B------:R-:W-:-:S03]  /*1dd30*/  ISETP.GE.AND P3, PT, R5, R2, PT ;  /* 0x000000020500720c */ /* 0x000fc60003f66270 */
[----:B------:R-:W1:Y:S10]  /*1dd40*/  SHFL.IDX PT, R5, R4, 0x2, 0x181f ;  /* 0x00581f0004057f89 */ /* 0x000e7400000e0000 */
        /* <DEDUP_REMOVED lines=53> */
.L_x_846:
        /* <DEDUP_REMOVED lines=15> */
.L_x_706:
[----:B------:R-:W-:Y:S05]  /*1e190*/  BSYNC B0 ;  /* 0x0000000000007941 */ /* 0x000fea0003800000 */
.L_x_705:
[----:B------:R-:W-:Y:S01]  /*1e1a0*/  NOP ;  /* 0x0000000000007918 */ /* 0x000fe20000000000 */
[----:B------:R-:W-:Y:S01]  /*1e1b0*/  PLOP3.LUT P0, PT, PT, PT, PT, 0x80, 0x0 ;  /* 0x000000000000781c */ /* 0x000fe20003f0f070 */
[----:B------:R-:W-:-:S12]  /*1e1c0*/  VIADD R11, R18, 0x34800 ;  /* 0x00034800120b7836 */ /* 0x000fd80000000000 */
.L_x_707:
        /* <DEDUP_REMOVED lines=16> */
[----:B------:R-:W5:Y:S03]  /*1e2d0*/  SYNCS.PHASECHK.TRANS64.TRYWAIT P0, [R18+URZ+0x34820], R0 ;  /* 0x03482000120075a7 */ /* 0x000f66000800017f */
[----:B----45:R-:W-:Y:S05]  /*1e2e0*/  @!P0 BRA `(.L_x_709) ;  /* 0x0000004c00ec8947 */ /* 0x030fea0003800000 */
.L_x_847:
[----:B------:R-:W-:Y:S05]  /*1e2f0*/  BSYNC B0 ;  /* 0x0000000000007941 */ /* 0x000fea0003800000 */
.L_x_708:
[----:B-1-3--:R-:W4:Y:S04]  /*1e300*/  LDL R3, [R1+0x48] ;  /* 0x0000480001037983 */ /* 0x00af280000100800 */
[----:B------:R-:W3:Y:S01]  /*1e310*/  LDL R2, [R1+0x30] ;  /* 0x0000300001027983 */ /* 0x000ee20000100800 */
[----:B------:R-:W-:Y:S01]  /*1e320*/  BSSY B0, `(.L_x_710) ;  /* 0x0000213000007945 */ /* 0x000fe20003800000 */
[----:B----4-:R-:W-:-:S05]  /*1e330*/  VIADD R0, R3, 0xfffffffe ;  /* 0xfffffffe03007836 */ /* 0x010fca0000000000 */
[----:B---3--:R-:W-:-:S13]  /*1e340*/  ISETP.GE.AND P0, PT, R0, R2, PT ;  /* 0x000000020000720c */ /* 0x008fda0003f06270 */
[----:B------:R-:W-:Y:S05]  /*1e350*/  @!P0 BRA `(.L_x_711) ;  /* 0x00000020003c8947 */ /* 0x000fea0003800000 */
[----:B--2---:R-:W0:Y:S04]  /*1e360*/  LDL.LU R5, [R1+0x60] ;  /* 0x0000600001057983 */ /* 0x004e280000300800 */
[----:B------:R-:W2:Y:S04]  /*1e370*/  LDL.LU R4, [R1+0x44] ;  /* 0x0000440001047983 */ /* 0x000ea80000300800 */
[----:B------:R-:W3:Y:S01]  /*1e380*/  LDL.LU R3, [R1+0x40] ;  /* 0x0000400001037983 */ /* 0x000ee20000300800 */
[----:B------:R-:W-:Y:S01]  /*1e390*/  LOP3.LUT R2, RZ, R2, RZ, 0x33, !PT ;  /* 0x00000002ff027212 */ /* 0x000fe200078e33ff */
[----:B------:R-:W-:Y:S01]  /*1e3a0*/  BSSY B2, `(.L_x_712) ;  /* 0x00000b5000027945 */ /* 0x000fe20003800000 */
[----:B0-----:R-:W-:-:S04]  /*1e3b0*/  VIADD R6, R5, 0x1 ;  /* 0x0000000105067836 */ /* 0x001fc80000000000 */
[----:B--2---:R-:W-:-:S05]  /*1e3c0*/  IMAD R6, R6, R4, RZ ;  /* 0x0000000406067224 */ /* 0x004fca00078e02ff */
[----:B---3--:R-:W-:-:S05]  /*1e3d0*/  VIMNMX R6, R3, R6, PT ;  /* 0x0000000603067248 */ /* 0x008fca0003fe0100 */
        /* <DEDUP_REMOVED lines=40> */
.L_x_716:
[----:B------:R-:W-:Y:S01]  /*1e660*/  IMAD R3, R8, 0x8, R18 ;  /* 0x0000000808037824 */ /* 0x000fe200078e0212 */
[----:B------:R-:W-:Y:S01]  /*1e670*/  SHF.L.U32 R2, R10, 0x1f, RZ ;  /* 0x0000001f0a027819 */ /* 0x000fe200000006ff */
[----:B------:R-:W-:Y:S03]  /*1e680*/  BSSY B3, `(.L_x_717) ;  /* 0x0000003000037945 */ /* 0x000fe60003800000 */
[----:B------:R-:W1:Y:S02]  /*1e690*/  SYNCS.PHASECHK.TRANS64.TRYWAIT P0, [R3+URZ+0x34840], R2 ;  /* 0x03484002030075a7 */ /* 0x000e64000800017f */
[----:B-1----:R-:W-:Y:S05]  /*1e6a0*/  @!P0 BRA `(.L_x_718) ;  /* 0x0000004c00108947 */ /* 0x002fea0003800000 */
.L_x_848:
[----:B------:R-:W-:Y:S05]  /*1e6b0*/  BSYNC B3 ;  /* 0x0000000000037941 */ /* 0x000fea0003800000 */
.L_x_717:
        /* <DEDUP_REMOVED lines=12> */
.L_x_720:
[----:B------:R-:W-:Y:S05]  /*1e780*/  BSYNC B3 ;  /* 0x0000000000037941 */ /* 0x000fea0003800000 */
.L_x_719:
        /* <DEDUP_REMOVED lines=12> */
.L_x_721:
        /* <DEDUP_REMOVED lines=16> */
.L_x_722:
        /* <DEDUP_REMOVED lines=15> */
.L_x_723:
        /* <DEDUP_REMOVED lines=16> */
.L_x_849:
[----:B------:R-:W-:Y:S05]  /*1eb40*/  BSYNC B3 ;  /* 0x0000000000037941 */ /* 0x000fea0003800000 */
.L_x_724:
[----:B------:R-:W-:Y:S01]  /*1eb50*/  BSSY B3, `(.L_x_726) ;  /* 0x000000c000037945 */ /* 0x000fe20003800000 */
[----:B------:R-:W-:Y:S02]  /*1eb60*/  IMAD.MOV.U32 R12, RZ, RZ, 0x0 ;  /* 0x00000000ff0c7424 */ /* 0x000fe400078e00ff */
[----:B------:R-:W-:Y:S01]  /*1eb70*/  IMAD.MOV.U32 R13, RZ, RZ, 0x14f00000 ;  /* 0x14f00000ff0d7424 */ /* 0x000fe200078e00ff */
[----:B------:R-:W-:Y:S06]  /*1eb80*/  @P1 BRA `(.L_x_727) ;  /* 0x0000000000201947 */ /* 0x000fec0003800000 */
[----:B------:R-:W1:Y:S01]  /*1eb90*/  S2R R5, SR_TID.X ;  /* 0x0000000000057919 */ /* 0x000e620000002100 */
[----:B0-----:R-:W-:Y:S02]  /*1eba0*/  IMAD R2, R19, 0x8, R18 ;  /* 0x0000000813027824 */ /* 0x001fe400078e0212 */
[----:B------:R-:W-:-:S04]  /*1ebb0*/  IMAD.MOV.U32 R3, RZ, RZ, 0x8000 ;  /* 0x00008000ff037424 */ /* 0x000fc800078e00ff */
[----:B------:R2:W-:Y:S01]  /*1ebc0*/  SYNCS.ARRIVE.TRANS64 RZ, [R2+URZ+0x34850], R3 ;  /* 0x0348500302ff79a7 */ /* 0x0005e2000800003f */
[----:B-1----:R-:W-:-:S04]  /*1ebd0*/  LOP3.LUT R5, R5, 0x1f, RZ, 0xc0, !PT ;  /* 0x0000001f05057812 */ /* 0x002fc800078ec0ff */
[----:B------:R-:W-:-:S13]  /*1ebe0*/  ISETP.NE.AND P0, PT, R5, RZ, PT ;  /* 0x000000ff0500720c */ /* 0x000fda0003f05270 */
[----:B--2---:R-:W-:Y:S05]  /*1ebf0*/  @!P0 BRA `(.L_x_727) ;  /* 0x0000000000048947 */ /* 0x004fea0003800000 */
[----:B------:R-:W-:Y:S01]  /*1ec00*/  BPT.TRAP 0x1 ;  /* 0x000000040000795c */ /* 0x000fe20000300000 */
.L_x_727:
[----:B------:R-:W-:Y:S05]  /*1ec10*/  BSYNC B3 ;  /* 0x0000000000037941 */ /* 0x000fea0003800000 */
.L_x_726:
[----:B------:R-:W2:Y:S04]  /*1ec20*/  LDL R5, [R1+0x20] ;  /* 0x0000200001057983 */ /* 0x000ea80000100800 */
[----:B0-----:R-:W2:Y:S01]  /*1ec30*/  LDL.LU R3, [R1+0x8] ;  /* 0x0000080001037983 */ /* 0x001ea20000300800 */
        /* <DEDUP_REMOVED lines=11> */
.L_x_728:
        /* <DEDUP_REMOVED lines=15> */
.L_x_729:
        /* <DEDUP_REMOVED lines=12> */
.L_x_715:
[----:B------:R-:W-:Y:S05]  /*1eea0*/  BSYNC B1 ;  /* 0x0000000000017941 */ /* 0x000fea0003800000 */
.L_x_714:
[----:B0-----:R-:W2:Y:S01]  /*1eeb0*/  LDL.LU R0, [R1+0x48] ;  /* 0x0000480001007983 */ /* 0x001ea20000300800 */
[----:B------:R-:W-:-:S03]  /*1eec0*/  IMAD.MOV.U32 R19, RZ, RZ, R8 ;  /* 0x000000ffff137224 */ /* 0x000fc600078e0008 */
[----:B------:R0:W-:Y:S02]  /*1eed0*/  STL [R1+0x1c], R10 ;  /* 0x00001c0a01007387 */ /* 0x0001e40000100800 */
[----:B0-2---:R-:W-:-:S07]  /*1eee0*/  VIADD R0, R0, 0xfffffffd ;  /* 0xfffffffd00007836 */ /* 0x005fce0000000000 */
.L_x_713:
[----:B------:R-:W-:Y:S05]  /*1eef0*/  BSYNC B2 ;  /* 0x0000000000027941 */ /* 0x000fea0003800000 */
.L_x_712:
[----:B------:R-:W-:Y:S01]  /*1ef00*/  VIADD R9, R9, 0xfffffffe ;  /* 0xfffffffe09097836 */ /* 0x000fe20000000000 */
[----:B------:R-:W-:-:S04]  /*1ef10*/  LOP3.LUT R6, RZ, R6, RZ, 0x33, !PT ;  /* 0x00000006ff067212 */ /* 0x000fc800078e33ff */
[----:B------:R-:W-:-:S13]  /*1ef20*/  ISETP.NE.AND P0, PT, R9, R6, PT ;  /* 0x000000060900720c */ /* 0x000fda0003f05270 */
[----:B------:R-:W-:Y:S05]  /*1ef30*/  @!P0 BRA `(.L_x_711) ;  /* 0x0000001400448947 */ /* 0x000fea0003800000 */
[----:B------:R-:W-:-:S07]  /*1ef40*/  IMAD.MOV.U32 R9, RZ, RZ, R17 ;  /* 0x000000ffff097224 */ /* 0x000fce00078e0011 */
.L_x_762:
        /* <DEDUP_REMOVED lines=35> */
.L_x_732:
[----:B------:R-:W-:Y:S01]  /*1f180*/  IMAD R3, R4, 0x8, R18 ;  /* 0x0000000804037824 */ /* 0x000fe200078e0212 */
[----:B------:R-:W-:Y:S01]  /*1f190*/  SHF.L.U32 R2, R5, 0x1f, RZ ;  /* 0x0000001f05027819 */ /* 0x000fe200000006ff */
[----:B------:R-:W-:Y:S03]  /*1f1a0*/  BSSY B2, `(.L_x_733) ;  /* 0x0000003000027945 */ /* 0x000fe60003800000 */
[----:B------:R-:W1:Y:S02]  /*1f1b0*/  SYNCS.PHASECHK.TRANS64.TRYWAIT P0, [R3+URZ+0x34840], R2 ;  /* 0x03484002030075a7 */ /* 0x000e64000800017f */
[----:B-1----:R-:W-:Y:S05]  /*1f1c0*/  @!P0 BRA `(.L_x_734) ;  /* 0x0000004000708947 */ /* 0x002fea0003800000 */
.L_x_850:
[----:B------:R-:W-:Y:S05]  /*1f1d0*/  BSYNC B2 ;  /* 0x0000000000027941 */ /* 0x000fea0003800000 */
.L_x_733:
        /* <DEDUP_REMOVED lines=12> */
.L_x_736:
[----:B------:R-:W-:Y:S05]  /*1f2a0*/  BSYNC B2 ;  /* 0x0000000000027941 */ /* 0x000fea0003800000 */
.L_x_735:
[----:B-1----:R-:W2:Y:S01]  /*1f2b0*/  LDL R2, [R1+0x20] ;  /* 0x0000200001027983 */ /* 0x002ea20000100800 */
[----:B------:R-:W-:Y:S01]  /*1f2c0*/  IMAD.MOV.U32 R10, RZ, RZ, RZ ;  /* 0x000000ffff0a7224 */ /* 0x000fe200078e00ff */
[----:B------:R-:W-:Y:S01]  /*1f2d0*/  UIADD3 UR4, UP0, UR36, 0x370, URZ ;  /* 0x0000037024047890 */ /* 0x000fe2000ff1e03f */
[----:B------:R-:W-:Y:S01]  /*1f2e0*/  IMAD R7, R4, 0xc000, R18 ;  /* 0x0000c00004077824 */ /* 0x000fe200078e0212 */
[----:B------:R-:W-:Y:S01]  /*1f2f0*/  PLOP3.LUT P0, PT, PT, PT, PT, 0x80, 0x0 ;  /* 0x000000000000781c */ /* 0x000fe20003f0f070 */
[----:B------:R-:W-:Y:S01]  /*1f300*/  VIADD R3, R3, 0x34830 ;  /* 0x0003483003037836 */ /* 0x000fe20000000000 */
[----:B------:R-:W-:Y:S01]  /*1f310*/  R2UR UR10, R10 ;  /* 0x000000000a0a72ca */ /* 0x000fe200000e0000 */
[----:B0-----:R-:W-:Y:S01]  /*1f320*/  VIADD R8, R7, 0x1c400 ;  /* 0x0001c40007087836 */ /* 0x001fe20000000000 */
[----:B------:R-:W-:Y:S01]  /*1f330*/  UIADD3.X UR5, URZ, UR37, URZ, UP0, !UPT ;  /* 0x000000253f057290 */ /* 0x000fe200087fe43f */
[----:B------:R-:W-:Y:S01]  /*1f340*/  UMOV UR6, 0x0 ;  /* 0x0000000000067882 */ /* 0x000fe20000000000 */
[----:B------:R-:W-:Y:S01]  /*1f350*/  UMOV UR7, 0x14f00000 ;  /* 0x14f0000000077882 */ /* 0x000fe20000000000 */
[----:B--2---:R-:W-:-:S10]  /*1f360*/  IMAD R2, R6, 0x80, R2 ;  /* 0x0000008006027824 */ /* 0x004fd400078e0202 */
.L_x_737:
        /* <DEDUP_REMOVED lines=16> */
.L_x_738:
        /* <DEDUP_REMOVED lines=15> */
.L_x_739:
        /* <DEDUP_REMOVED lines=16> */
.L_x_851:
[----:B------:R-:W-:Y:S05]  /*1f660*/  BSYNC B2 ;  /* 0x0000000000027941 */ /* 0x000fea0003800000 */
.L_x_740:
        /* <DEDUP_REMOVED lines=11> */
.L_x_743:
[----:B------:R-:W-:Y:S05]  /*1f720*/  BSYNC B2 ;  /* 0x0000000000027941 */ /* 0x000fea0003800000 */
.L_x_742:
        /* <DEDUP_REMOVED lines=12> */
.L_x_744:
        /* <DEDUP_REMOVED lines=15> */
.L_x_745:
        /* <DEDUP_REMOVED lines=12> */
.L_x_731:
[----:B------:R-:W-:Y:S05]  /*1f9a0*/  BSYNC B1 ;  /* 0x0000000000017941 */ /* 0x000fea0003800000 */
.L_x_730:
        /* <DEDUP_REMOVED lines=35> */
.L_x_748:
[----:B------:R-:W-:Y:S01]  /*1fbe0*/  IMAD R2, R19, 0x8, R18 ;  /* 0x0000000813027824 */ /* 0x000fe200078e0212 */
[----:B------:R-:W-:Y:S01]  /*1fbf0*/  SHF.L.U32 R3, R10, 0x1f, RZ ;  /* 0x0000001f0a037819 */ /* 0x000fe200000006ff */
[----:B------:R-:W-:Y:S03]  /*1fc00*/  BSSY B2, `(.L_x_749) ;  /* 0x0000003000027945 */ /* 0x000fe60003800000 */
[----:B------:R-:W2:Y:S02]  /*1fc10*/  SYNCS.PHASECHK.TRANS64.TRYWAIT P0, [R2+URZ+0x34840], R3 ;  /* 0x03484003020075a7 */ /* 0x000ea4000800017f */
[----:B--2---:R-:W-:Y:S05]  /*1fc20*/  @!P0 BRA `(.L_x_750) ;  /* 0x0000003800008947 */ /* 0x004fea0003800000 */
.L_x_852:
[----:B------:R-:W-:Y:S05]  /*1fc30*/  BSYNC B2 ;  /* 0x0000000000027941 */ /* 0x000fea0003800000 */
.L_x_749:
        /* <DEDUP_REMOVED lines=12> */
.L_x_752:
[----:B------:R-:W-:Y:S05]  /*1fd00*/  BSYNC B2 ;  /* 0x0000000000027941 */ /* 0x000fea0003800000 */
.L_x_751:
[----:B--2---:R-:W2:Y:S01]  /*1fd10*/  LDL R2, [R1+0x20] ;  /* 0x0000200001027983 */ /* 0x004ea20000100800 */
[----:B------:R-:W-:Y:S01]  /*1fd20*/  IMAD.MOV.U32 R14, RZ, RZ, RZ ;  /* 0x000000ffff0e7224 */ /* 0x000fe200078e00ff */
[----:B------:R-:W-:Y:S01]  /*1fd30*/  UIADD3 UR4, UP0, UR36, 0x370, URZ ;  /* 0x0000037024047890 */ /* 0x000fe2000ff1e03f */
[C---:B------:R-:W-:Y:S01]  /*1fd40*/  IMAD R3, R19.reuse, 0x8, R11 ;  /* 0x0000000813037824 */ /* 0x040fe200078e020b */
[----:B------:R-:W-:Y:S01]  /*1fd50*/  PLOP3.LUT P0, PT, PT, PT, PT, 0x80, 0x0 ;  /* 0x000000000000781c */ /* 0x000fe20003f0f070 */
[----:B------:R-:W-:Y:S01]  /*1fd60*/  IMAD R8, R19, 0xc000, R18 ;  /* 0x0000c00013087824 */ /* 0x000fe200078e0212 */
[----:B------:R-:W-:Y:S01]  /*1fd70*/  R2UR UR10, R14 ;  /* 0x000000000e0a72ca */ /* 0x000fe200000e0000 */
[----:B------:R-:W-:Y:S01]  /*1fd80*/  VIADD R3, R3, 0x30 ;  /* 0x0000003003037836 */ /* 0x000fe20000000000 */
[----:B------:R-:W-:Y:S01]  /*1fd90*/  UIADD3.X UR5, URZ, UR37, URZ, UP0, !UPT ;  /* 0x000000253f057290 */ /* 0x000fe200087fe43f */
[----:B0-----:R-:W-:Y:S01]  /*1fda0*/  VIADD R10, R8, 0x1c400 ;  /* 0x0001c400080a7836 */ /* 0x001fe20000000000 */
[----:B------:R-:W-:Y:S01]  /*1fdb0*/  UMOV UR6, 0x0 ;  /* 0x0000000000067882 */ /* 0x000fe20000000000 */
[----:B------:R-:W-:Y:S01]  /*1fdc0*/  UMOV UR7, 0x14f00000 ;  /* 0x14f0000000077882 */ /* 0x000fe20000000000 */
[----:B--2---:R-:W-:-:S09]  /*1fdd0*/  IMAD R2, R7, 0x80, R2 ;  /* 0x0000008007027824 */ /* 0x004fd200078e0202 */
.L_x_753:
        /* <DEDUP_REMOVED lines=16> */
.L_x_754:
        /* <DEDUP_REMOVED lines=15> */
.L_x_755:
        /* <DEDUP_REMOVED lines=15> */
.L_x_853:
[----:B------:R-:W-:Y:S05]  /*200c0*/  BSYNC B2 ;  /* 0x0000000000027941 */ /* 0x000fea0003800000 */
.L_x_756:
[----:B------:R-:W-:Y:S01]  /*200d0*/  BSSY B2, `(.L_x_758) ;  /* 0x000000b000027945 */ /* 0x000fe20003800000 */
[----:B------:R-:W-:Y:S02]  /*200e0*/  IMAD.MOV.U32 R12, RZ, RZ, 0x0 ;  /* 0x00000000ff0c7424 */ /* 0x000fe400078e00ff */
[----:B------:R-:W-:Y:S01]  /*200f0*/  IMAD.MOV.U32 R13, RZ, RZ, 0x14f00000 ;  /* 0x14f00000ff0d7424 */ /* 0x000fe200078e00ff */
[----:B------:R-:W-:Y:S06]  /*20100*/  @P1 BRA `(.L_x_759) ;  /* 0x00000000001c1947 */ /* 0x000fec0003800000 */
[----:B------:R-:W1:Y:S01]  /*20110*/  S2R R8, SR_TID.X ;  /* 0x0000000000087919 */ /* 0x000e620000002100 */
[----:B------:R-:W-:-:S04]  /*20120*/  IMAD.MOV.U32 R3, RZ, RZ, 0x8000 ;  /* 0x00008000ff037424 */ /* 0x000fc800078e00ff */
[----:B------:R2:W-:Y:S01]  /*20130*/  SYNCS.ARRIVE.TRANS64 RZ, [R2+URZ+0x50], R3 ;  /* 0x0000500302ff79a7 */ /* 0x0005e2000800003f */
[----:B-1----:R-:W-:-:S04]  /*20140*/  LOP3.LUT R8, R8, 0x1f, RZ, 0xc0, !PT ;  /* 0x0000001f08087812 */ /* 0x002fc800078ec0ff */
[----:B------:R-:W-:-:S13]  /*20150*/  ISETP.NE.AND P0, PT, R8, RZ, PT ;  /* 0x000000ff0800720c */ /* 0x000fda0003f05270 */
[----:B--2---:R-:W-:Y:S05]  /*20160*/  @!P0 BRA `(.L_x_759) ;  /* 0x0000000000048947 */ /* 0x004fea0003800000 */
[----:B------:R-:W-:Y:S01]  /*20170*/  BPT.TRAP 0x1 ;  /* 0x000000040000795c */ /* 0x000fe20000300000 */
.L_x_759:
[----:B------:R-:W-:Y:S05]  /*20180*/  BSYNC B2 ;  /* 0x0000000000027941 */ /* 0x000fea0003800000 */
.L_x_758:
        /* <DEDUP_REMOVED lines=12> */
.L_x_760:
        /* <DEDUP_REMOVED lines=15> */
.L_x_761:
        /* <DEDUP_REMOVED lines=12> */
.L_x_747:
[----:B------:R-:W-:Y:S05]  /*20400*/  BSYNC B1 ;  /* 0x0000000000017941 */ /* 0x000fea0003800000 */
.L_x_746:
[----:B------:R-:W2:Y:S01]  /*20410*/  LDL R2, [R1+0x30] ;  /* 0x0000300001027983 */ /* 0x000ea20000100800 */
[----:B------:R-:W-:Y:S01]  /*20420*/  VIADD R0, R0, 0xfffffffe ;  /* 0xfffffffe00007836 */ /* 0x000fe20000000000 */
[----:B--2---:R-:W-:-:S13]  /*20430*/  ISETP.GT.AND P0, PT, R6, R2, PT ;  /* 0x000000020600720c */ /* 0x004fda0003f04270 */
[----:B------:R-:W-:Y:S05]  /*20440*/  @P0 BRA `(.L_x_762) ;  /* 0xffffffe800c00947 */ /* 0x000fea000383ffff */
.L_x_711:
[----:B------:R-:W-:Y:S05]  /*20450*/  BSYNC B0 ;  /* 0x0000000000007941 */ /* 0x000fea0003800000 */
.L_x_710:
        /* <DEDUP_REMOVED lines=18> */
.L_x_764:
[----:B------:R-:W-:Y:S05]  /*20580*/  BSYNC B0 ;  /* 0x0000000000007941 */ /* 0x000fea0003800000 */
.L_x_763:
        /* <DEDUP_REMOVED lines=11> */
.L_x_854:
[----:B------:R-:W-:Y:S05]  /*20640*/  BSYNC B1 ;  /* 0x0000000000017941 */ /* 0x000fea0003800000 */
.L_x_767:
        /* <DEDUP_REMOVED lines=9> */
.L_x_770:
[----:B------:R-:W-:Y:S05]  /*206e0*/  BSYNC B1 ;  /* 0x0000000000017941 */ /* 0x000fea0003800000 */
.L_x_769:
        /* <DEDUP_REMOVED lines=12> */
.L_x_771:
        /* <DEDUP_REMOVED lines=15> */
.L_x_772:
        /* <DEDUP_REMOVED lines=10> */
.L_x_766:
[----:B------:R-:W-:Y:S05]  /*20940*/  BSYNC B0 ;  /* 0x0000000000007941 */ /* 0x000fea0003800000 */
.L_x_765:
[----:B------:R-:W3:Y:S01]  /*20950*/  LDL.LU R4, [R1+0x1c] ;  /* 0x00001c0001047983 */ /* 0x000ee20000300800 */
[----:B------:R-:W-:-:S05]  /*20960*/  VIADD R19, R19, 0x1 ;  /* 0x0000000113137836 */ /* 0x000fca0000000000 */
[----:B------:R-:W-:-:S04]  /*20970*/  ISETP.NE.AND P0, PT, R19, 0x2, PT ;  /* 0x000000021300780c */ /* 0x000fc80003f05270 */
[----:B------:R-:W-:Y:S02]  /*20980*/  SEL R0, RZ, 0x1, P0 ;  /* 0x00000001ff007807 */ /* 0x000fe40000000000 */
[----:B------:R-:W-:Y:S02]  /*20990*/  SEL R19, R19, RZ, P0 ;  /* 0x000000ff13137207 */ /* 0x000fe40000000000 */
[----:B---3--:R-:W-:-:S05]  /*209a0*/  LOP3.LUT R4, R4, R0, RZ, 0x3c, !PT ;  /* 0x0000000004047212 */ /* 0x008fca00078e3cff */
[----:B------:R4:W-:Y:S02]  /*209b0*/  STL [R1+0x1c], R4 ;  /* 0x00001c0401007387 */ /* 0x0009e40000100800 */
.L_x_690:
[----:B------:R-:W-:Y:S05]  /*209c0*/  BSYNC B7 ;  /* 0x0000000000077941 */ /* 0x000fea0003800000 */
.L_x_688:
[----:B---3--:R-:W3:Y:S02]  /*209d0*/  LDL R0, [R1+0x14] ;  /* 0x0000140001007983 */ /* 0x008ee40000100800 */
[----:B---3--:R-:W-:-:S13]  /*209e0*/  LOP3.LUT P0, RZ, R0, 0x2, RZ, 0xc0, !PT ;  /* 0x0000000200ff7812 */ /* 0x008fda000780c0ff */
[----:B------:R-:W-:Y:S05]  /*209f0*/  @!P0 BRA `(.L_x_773) ;  /* 0x00000000002c8947 */ /* 0x000fea0003800000 */
[----:B------:R-:W-:Y:S05]  /*20a00*/  WARPSYNC.ALL ;  /* 0x0000000000007948 */ /* 0x000fea0003800000 */
[----:B------:R-:W3:Y:S08]  /*20a10*/  S2UR UR5, SR_CgaCtaId ;  /* 0x00000000000579c3 */ /* 0x000ef00000008800 */
[----:B------:R-:W-:Y:S06]  /*20a20*/  BAR.SYNC.DEFER_BLOCKING 0x5, 0x180 ;  /* 0x0146000000007b1d */ /* 0x000fec0000010000 */
[----:B------:R-:W-:-:S02]  /*20a30*/  UMOV UR4, 0x400 ;  /* 0x0000040000047882 */ /* 0x000fc40000000000 */
[----:B---3--:R-:W-:-:S06]  /*20a40*/  ULEA UR4, UR5, UR4, 0x18 ;  /* 0x0000000405047291 */ /* 0x008fcc000f8ec03f */
[----:B------:R-:W-:-:S05]  /*20a50*/  IMAD.U32 R18, RZ, RZ, UR4 ;  /* 0x00000004ff127e24 */ /* 0x000fca000f8e00ff */
[----:B012-4-:R-:W0:Y:S04]  /*20a60*/  LDS.128 R4, [R18+0x348d0] ;  /* 0x0348d00012047984 */ /* 0x017e280000000c00 */
[----:B0-----:R1:W-:Y:S04]  /*20a70*/  STL.64 [R1], R4 ;  /* 0x0000000401007387 */ /* 0x0013e80000100a00 */
[----:B------:R1:W-:Y:S01]  /*20a80*/  STL.64 [R1+0x8], R6 ;  /* 0x0000080601007387 */ /* 0x0003e20000100a00 */
[----:B------:R-:W-:Y:S06]  /*20a90*/  BAR.ARV 0x4, 0x180 ;  /* 0x0106000000007b1d */ /* 0x000fec0000002000 */
[----:B------:R-:W-:Y:S05]  /*20aa0*/  BRA `(.L_x_774) ;  /* 0x0000000c00207947 */ /* 0x000fea0003800000 */
.L_x_773:
[----:B------:R-:W3:Y:S01]  /*20ab0*/  S2R R16, SR_TID.X ;  /* 0x0000000000107919 */ /* 0x000ee20000002100 */
[----:B------:R-:W-:Y:S01]  /*20ac0*/  UMOV UR4, 0xffffffff ;  /* 0xffffffff00047882 */ /* 0x000fe20000000000 */
[----:B---3--:R-:W-:-:S04]  /*20ad0*/  LOP3.LUT R16, R16, 0x1f, RZ, 0xc0, !PT ;  /* 0x0000001f10107812 */ /* 0x008fc800078ec0ff */
[----:B------:R-:W-:Y:S01]  /*20ae0*/  ISETP.NE.AND P0, PT, R16, 0x1f, PT ;  /* 0x0000001f1000780c */ /* 0x000fe20003f05270 */
[----:B------:R-:W-:-:S12]  /*20af0*/  BRA.DIV UR4, `(.L_x_775) ;  /* 0x0000002a04887947 */ /* 0x000fd8000b800000 */
[----:B------:R-:W0:Y:S01]  /*20b00*/  LDL.LU R2, [R1] ;  /* 0x0000000001027983 */ /* 0x000e220000300800 */
[----:B------:R-:W-:-:S03]  /*20b10*/  ULDC UR4, c[0x0][0xc3c] ;  /* 0x00030f0000047ab9 */ /* 0x000fc60000000800 */
[----:B-12---:R-:W2:Y:S01]  /*20b20*/  LDL R3, [R1+0xc] ;  /* 0x00000c0001037983 */ /* 0x006ea20000100800 */
[----:B0-----:R-:W-:Y:S02]  /*20b30*/  IMAD.MOV.U32 R10, RZ, RZ, R2 ;  /* 0x000000ffff0a7224 */ /* 0x001fe400078e0002 */
[----:B--2---:R-:W-:-:S05]  /*20b40*/  IMAD.IADD R0, R3, 0x1, R16 ;  /* 0x0000000103007824 */ /* 0x004fca00078e0210 */
[----:B------:R-:W-:-:S13]  /*20b50*/  ISETP.GE.OR P1, PT, R0, UR4, !P0 ;  /* 0x0000000400007c0c */ /* 0x000fda000c726670 */
[----:B------:R-:W0:Y:S08]  /*20b60*/  @!P1 LDC.64 R2, c[0x0][0xc80] ;  /* 0x00032000ff029b82 */ /* 0x000e300000000a00 */
[----:B------:R-:W1:Y:S01]  /*20b70*/  @!P1 LDC.64 R6, c[0x0][0xc78] ;  /* 0x00031e00ff069b82 */ /* 0x000e620000000a00 */
[----:B0-----:R-:W-:-:S05]  /*20b80*/  @!P1 IMAD.WIDE R2, R0, 0x4, R2 ;  /* 0x0000000400029825 */ /* 0x001fca00078e0202 */
[----:B------:R1:W2:Y:S02]  /*20b90*/  @!P1 LDG.E R8, desc[UR56][R2.64] ;  /* 0x0000003802089981 */ /* 0x0002a4000c1e1900 */
[----:B-1----:R-:W-:-:S06]  /*20ba0*/  @!P1 IMAD.WIDE R2, R0, 0x4, R6 ;  /* 0x0000000400029825 */ /* 0x002fcc00078e0206 */
[----:B------:R-:W3:Y:S01]  /*20bb0*/  @!P1 LDG.E R2, desc[UR56][R2.64] ;  /* 0x0000003802029981 */ /* 0x000ee2000c1e1900 */
[----:B----4-:R-:W-:Y:S01]  /*20bc0*/  IMAD.MOV.U32 R4, RZ, RZ, RZ ;  /* 0x000000ffff047224 */ /* 0x010fe200078e00ff */
[C---:B------:R-:W-:Y:S01]  /*20bd0*/  ISETP.GE.U32.AND P2, PT, R16.reuse, 0x2, PT ;  /* 0x000000021000780c */ /* 0x040fe20003f46070 */
[----:B------:R-:W-:Y:S01]  /*20be0*/  IMAD.MOV.U32 R6, RZ, RZ, RZ ;  /* 0x000000ffff067224 */ /* 0x000fe200078e00ff */
[C---:B------:R-:W-:Y:S01]  /*20bf0*/  ISETP.GE.U32.AND P3, PT, R16.reuse, 0x4, PT ;  /* 0x000000041000780c */ /* 0x040fe20003f66070 */
[----:B------:R-:W-:Y:S01]  /*20c00*/  SHFL.IDX PT, R5, R10, RZ, 0x1f ;  /* 0x00001fff0a057589 */ /* 0x000fe200000e0000 */
[C---:B------:R-:W-:Y:S02]  /*20c10*/  ISETP.GE.U32.AND P4, PT, R16.reuse, 0x8, PT ;  /* 0x000000081000780c */ /* 0x040fe40003f86070 */
[----:B------:R-:W-:Y:S01]  /*20c20*/  ISETP.GE.U32.AND P5, PT, R16, 0x10, PT ;  /* 0x000000101000780c */ /* 0x000fe20003fa6070 */
[----:B------:R-:W-:Y:S01]  /*20c30*/  SHFL.IDX PT, R0, R10, 0x1, 0x1f ;  /* 0x00201f000a007f89 */ /* 0x000fe200000e0000 */
[----:B--2---:R-:W-:-:S02]  /*20c40*/  @!P1 IMAD.MOV.U32 R4, RZ, RZ, R8 ;  /* 0x000000ffff049224 */ /* 0x004fc400078e0008 */
[----:B------:R-:W-:Y:S02]  /*20c50*/  IMAD.MOV.U32 R8, RZ, RZ, RZ ;  /* 0x000000ffff087224 */ /* 0x000fe400078e00ff */
[----:B---3--:R-:W-:Y:S01]  /*20c60*/  @!P1 IMAD.MOV.U32 R6, RZ, RZ, R2 ;  /* 0x000000ffff069224 */ /* 0x008fe200078e0002 */
[----:B------:R-:W-:-:S03]  /*20c70*/  ISETP.NE.AND P1, PT, R16, RZ, PT ;  /* 0x000000ff1000720c */ /* 0x000fc60003f25270 */
[----:B------:R-:W-:-:S05]  /*20c80*/  IMAD R2, R6, R4, RZ ;  /* 0x0000000406027224 */ /* 0x000fca00078e02ff */
        /* <DEDUP_REMOVED lines=15> */
[----:B------:R0:W1:Y:S02]  /*20d80*/  SHFL.IDX PT, R9, R7, 0x1f, 0x1f ;  /* 0x03e01f0007097f89 */ /* 0x00006400000e0000 */
.L_x_864:
[----:B------:R-:W-:Y:S02]  /*20d90*/  ULDC UR4, c[0x0][0xc38] ;  /* 0x00030e0000047ab9 */ /* 0x000fe40000000800 */
[----:B------:R-:W-:-:S04]  /*20da0*/  IMAD.U32 R2, RZ, RZ, UR4 ;  /* 0x00000004ff027e24 */ /* 0x000fc8000f8e00ff */
[----:B-1----:R-:W-:-:S04]  /*20db0*/  IMAD R9, R9, R2, RZ ;  /* 0x0000000209097224 */ /* 0x002fc800078e02ff */
[----:B------:R-:W-:-:S05]  /*20dc0*/  IMAD.IADD R0, R0, 0x1, R9 ;  /* 0x0000000100007824 */ /* 0x000fca00078e0209 */
[----:B------:R-:W-:-:S13]  /*20dd0*/  ISETP.GT.AND P6, PT, R0, R5, PT ;  /* 0x000000050000720c */ /* 0x000fda0003fc4270 */
[----:B------:R-:W-:Y:S05]  /*20de0*/  @P6 BRA `(.L_x_776) ;  /* 0x0000000000ac6947 */ /* 0x000fea0003800000 */
.L_x_779:
[----:B------:R-:W2:Y:S01]  /*20df0*/  LDL.LU R3, [R1+0xc] ;  /* 0x00000c0001037983 */ /* 0x000ea20000300800 */
[----:B------:R-:W1:Y:S01]  /*20e00*/  LDC R2, c[0x0][0xc3c] ;  /* 0x00030f00ff027b82 */ /* 0x000e620000000800 */
        /* <DEDUP_REMOVED lines=33> */
[----:B0-----:R-:W-:-:S05]  /*21020*/  IMAD.IADD R7, R2, 0x1, R3 ;  /* 0x0000000102077824 */ /* 0x001fca00078e0203 */
[----:B------:R0:W1:Y:S02]  /*21030*/  SHFL.IDX PT, R9, R7, 0x1f, 0x1f ;  /* 0x03e01f0007097f89 */ /* 0x00006400000e0000 */
.L_x_872:
[----:B------:R-:W-:Y:S02]  /*21040*/  ULDC UR4, c[0x0][0xc38] ;  /* 0x00030e0000047ab9 */ /* 0x000fe40000000800 */
[----:B------:R-:W-:-:S04]  /*21050*/  IMAD.U32 R2, RZ, RZ, UR4 ;  /* 0x00000004ff027e24 */ /* 0x000fc8000f8e00ff */
[----:B-1----:R-:W-:-:S04]  /*21060*/  IMAD R9, R9, R2, RZ ;  /* 0x0000000209097224 */ /* 0x002fc800078e02ff */
[----:B------:R-:W-:-:S05]  /*21070*/  IMAD.IADD R0, R9, 0x1, R0 ;  /* 0x0000000109007824 */ /* 0x000fca00078e0200 */
[----:B------:R-:W-:-:S13]  /*21080*/  ISETP.GT.AND P6, PT, R0, R5, PT ;  /* 0x000000050000720c */ /* 0x000fda0003fc4270 */
[----:B------:R-:W-:Y:S05]  /*21090*/  @!P6 BRA `(.L_x_779) ;  /* 0xfffffffc0054e947 */ /* 0x000fea000383ffff */
.L_x_776:
[----:B------:R-:W-:Y:S01]  /*210a0*/  IMAD.IADD R9, R0, 0x1, -R9 ;  /* 0x0000000100097824 */ /* 0x000fe200078e0a09 */
[----:B------:R-:W-:-:S03]  /*210b0*/  UMOV UR4, 0xffffffff ;  /* 0xffffffff00047882 */ /* 0x000fc60000000000 */
[----:B------:R-:W-:-:S05]  /*210c0*/  IMAD R0, R7, R2, R9 ;  /* 0x0000000207007224 */ /* 0x000fca00078e0209 */
[----:B------:R-:W-:Y:S01]  /*210d0*/  ISETP.GT.AND P6, PT, R0, R5, PT ;  /* 0x000000050000720c */ /* 0x000fe20003fc4270 */
[----:B------:R-:W-:-:S12]  /*210e0*/  BRA.DIV UR4, `(.L_x_780) ;  /* 0x0000002e04447947 */ /* 0x000fd8000b800000 */
[----:B------:R-:W-:-:S04]  /*210f0*/  VOTE.ANY R3, PT, !P6 ;  /* 0x0000000000037806 */ /* 0x000fc800070e0100 */
[----:B------:R-:W1:Y:S02]  /*21100*/  POPC R0, R3 ;  /* 0x0000000300007309 */ /* 0x000e640000000000 */
[----:B-1----:R1:W2:Y:S04]  /*21110*/  SHFL.IDX PT, R4, R4, R0, 0x1f ;  /* 0x00001f0004047589 */ /* 0x0022a800000e0000 */
[----:B------:R1:W3:Y:S02]  /*21120*/  SHFL.IDX PT, R6, R6, R0, 0x1f ;  /* 0x00001f0006067589 */ /* 0x0002e400000e0000 */
.L_x_877:
[----:B------:R-:W-:-:S13]  /*21130*/  ISETP.NE.AND P0, PT, R3, RZ, PT ;  /* 0x000000ff0300720c */ /* 0x000fda0003f05270 */
[----:B------:R-:W-:Y:S05]  /*21140*/  @!P0 BRA `(.L_x_781) ;  /* 0x0000000000148947 */ /* 0x000fea0003800000 */
[----:B------:R-:W-:Y:S01]  /*21150*/  UMOV UR4, 0xffffffff ;  /* 0xffffffff00047882 */ /* 0x000fe20000000000 */
[----:B------:R-:W-:Y:S02]  /*21160*/  VIADD R12, R0, 0xffffffff ;  /* 0xffffffff000c7836 */ /* 0x000fe40000000000 */
[----:B------:R-:W-:Y:S05]  /*21170*/  BRA.DIV UR4, `(.L_x_782) ;  /* 0x0000002e047c7947 */ /* 0x000fea000b800000 */
[----:B0-----:R0:W4:Y:S02]  /*21180*/  SHFL.IDX PT, R7, R7, R12, 0x1f ;  /* 0x00001f0c07077589 */ /* 0x00112400000e0000 */
.L_x_880:
[----:B----4-:R-:W-:-:S07]  /*21190*/  IMAD.MOV.U32 R8, RZ, RZ, R7 ;  /* 0x000000ffff087224 */ /* 0x010fce00078e0007 */
.L_x_781:
[----:B------:R-:W4:Y:S01]  /*211a0*/  LDL.LU R10, [R1+0xc] ;  /* 0x00000c00010a7983 */ /* 0x000f220000300800 */
[----:B0-2---:R-:W-:Y:S01]  /*211b0*/  IABS R7, R4 ;  /* 0x0000000400077213 */ /* 0x005fe20000000000 */
[----:B------:R-:W-:-:S03]  /*211c0*/  IMAD R9, R8, R2, R9 ;  /* 0x0000000208097224 */ /* 0x000fc600078e0209 */
[----:B------:R-:W0:Y:S01]  /*211d0*/  I2F.RP R2, R7 ;  /* 0x0000000700027306 */ /* 0x000e220000209400 */
[----:B------:R-:W-:Y:S01]  /*211e0*/  IMAD.IADD R5, R5, 0x1, -R9 ;  /* 0x0000000105057824 */ /* 0x000fe200078e0a09 */
[----:B------:R2:W-:Y:S02]  /*211f0*/  STL [R1], R9 ;  /* 0x0000000901007387 */ /* 0x0005e40000100800 */
[----:B--2---:R-:W-:-:S04]  /*21200*/  IABS R9, R4 ;  /* 0x0000000400097213 */ /* 0x004fc80000000000 */
[----:B0-----:R-:W0:Y:S01]  /*21210*/  MUFU.RCP R2, R2 ;  /* 0x0000000200027308 */ /* 0x001e220000001000 */
[----:B------:R-:W-:Y:S02]  /*21220*/  IMAD.MOV R9, RZ, RZ, -R9 ;  /* 0x000000ffff097224 */ /* 0x000fe400078e0a09 */
[----:B0-----:R-:W-:-:S05]  /*21230*/  VIADD R2, R2, 0xffffffe ;  /* 0x0ffffffe02027836 */ /* 0x001fca0000000000 */
[----:B------:R-:W0:Y:S02]  /*21240*/  F2I.FTZ.U32.TRUNC.NTZ R3, R2 ;  /* 0x0000000200037305 */ /* 0x000e24000021f000 */
[----:B0-----:R-:W-:-:S04]  /*21250*/  IMAD.MOV R2, RZ, RZ, -R3 ;  /* 0x000000ffff027224 */ /* 0x001fc800078e0a03 */
        /* <DEDUP_REMOVED lines=11> */
[----:B---3--:R-:W-:-:S04]  /*21310*/  IABS R7, R6 ;  /* 0x0000000600077213 */ /* 0x008fc80000000000 */
[----:B------:R-:W0:Y:S07]  /*21320*/  I2F.RP R2, R7 ;  /* 0x0000000700027306 */ /* 0x000e2e0000209400 */
[----:B------:R-:W-:Y:S01]  /*21330*/  @P0 VIADD R8, R8, 0x1 ;  /* 0x0000000108080836 */ /* 0x000fe20000000000 */
[----:B0-----:R-:W0:Y:S02]  /*21340*/  MUFU.RCP R2, R2 ;  /* 0x0000000200027308 */ /* 0x001e240000001000 */
[----:B0-----:R-:W-:-:S06]  /*21350*/  VIADD R2, R2, 0xffffffe ;  /* 0x0ffffffe02027836 */ /* 0x001fcc0000000000 */
[----:B------:R-:W0:Y:S02]  /*21360*/  F2I.FTZ.U32.TRUNC.NTZ R3, R2 ;  /* 0x0000000200037305 */ /* 0x000e24000021f000 */
[----:B0-----:R-:W-:-:S04]  /*21370*/  IMAD.MOV R2, RZ, RZ, -R3 ;  /* 0x000000ffff027224 */ /* 0x001fc800078e0a03 */
        /* <DEDUP_REMOVED lines=12> */
[----:B------:R-:W-:Y:S02]  /*21440*/  IMAD R3, R2, R9, R3 ;  /* 0x0000000902037224 */ /* 0x000fe400078e0203 */
[----:B------:R-:W-:-:S03]  /*21450*/  IMAD.IADD R4, R5, 0x1, -R4 ;  /* 0x0000000105047824 */ /* 0x000fc600078e0a04 */
        /* <DEDUP_REMOVED lines=13> */
[----:B----4-:R-:W-:Y:S02]  /*21530*/  IMAD.IADD R10, R0, 0x1, R10 ;  /* 0x00000001000a7824 */ /* 0x010fe400078e020a */
[----:B-1----:R-:W-:-:S05]  /*21540*/  IMAD R0, R3, 0x10000, R2 ;  /* 0x0001000003007824 */ /* 0x002fca00078e0202 */
[----:B------:R2:W-:Y:S04]  /*21550*/  STL [R1+0x8], R0 ;  /* 0x0000080001007387 */ /* 0x0005e80000100800 */
[----:B------:R2:W-:Y:S04]  /*21560*/  STL [R1+0xc], R10 ;  /* 0x00000c0a01007387 */ /* 0x0005e80000100800 */
[----:B------:R2:W-:Y:S01]  /*21570*/  STL [R1+0x4], R4 ;  /* 0x0000040401007387 */ /* 0x0005e20000100800 */
[----:B------:R-:W-:Y:S05]  /*21580*/  BRA `(.L_x_783) ;  /* 0x0000000000287947 */ /* 0x000fea0003800000 */
.L_x_777:
[----:B------:R-:W-:Y:S01]  /*21590*/  UMOV UR4, URZ ;  /* 0x0000003f00047c82 */ /* 0x000fe20008000000 */
[----:B------:R-:W-:Y:S01]  /*215a0*/  ULDC UR6, c[0x0][0xc3c] ;  /* 0x00030f0000067ab9 */ /* 0x000fe20000000800 */
[----:B------:R-:W-:Y:S01]  /*215b0*/  UMOV UR5, URZ ;  /* 0x0000003f00057c82 */ /* 0x000fe20008000000 */
[----:B------:R-:W-:Y:S01]  /*215c0*/  IMAD.U32 R3, RZ, RZ, UR4 ;  /* 0x00000004ff037e24 */ /* 0x000fe2000f8e00ff */
[----:B------:R1:W-:Y:S01]  /*215d0*/  STL [R1], R5 ;  /* 0x0000000501007387 */ /* 0x0003e20000100800 */
[----:B------:R-:W-:Y:S02]  /*215e0*/  IMAD.U32 R0, RZ, RZ, UR6 ;  /* 0x00000006ff007e24 */ /* 0x000fe4000f8e00ff */
[----:B------:R-:W-:Y:S01]  /*215f0*/  IMAD.U32 R2, RZ, RZ, UR5 ;  /* 0x00000005ff027e24 */ /* 0x000fe2000f8e00ff */
[----:B------:R1:W-:Y:S04]  /*21600*/  STL [R1+0x4], R3 ;  /* 0x0000040301007387 */ /* 0x0003e80000100800 */
[----:B------:R1:W-:Y:S04]  /*21610*/  STL [R1+0xc], R0 ;  /* 0x00000c0001007387 */ /* 0x0003e80000100800 */
[----:B------:R1:W-:Y:S02]  /*21620*/  STL [R1+0x8], R2 ;  /* 0x0000080201007387 */ /* 0x0003e40000100800 */
.L_x_783:
[----:B-1----:R-:W0:Y:S04]  /*21630*/  LDL R2, [R1+0xc] ;  /* 0x00000c0001027983 */ /* 0x002e280000100800 */
[----:B------:R-:W3:Y:S04]  /*21640*/  LDL R3, [R1+0x8] ;  /* 0x0000080001037983 */ /* 0x000ee80000100800 */
[----:B------:R-:W4:Y:S04]  /*21650*/  LDL R5, [R1+0x4] ;  /* 0x0000040001057983 */ /* 0x000f280000100800 */
[----:B--2---:R-:W4:Y:S01]  /*21660*/  LDL R4, [R1] ;  /* 0x0000000001047983 */ /* 0x004f220000100800 */
[----:B------:R-:W1:Y:S01]  /*21670*/  S2R R0, SR_TID.X ;  /* 0x0000000000007919 */ /* 0x000e620000002100 */
[----:B------:R-:W-:Y:S05]  /*21680*/  WARPSYNC.ALL ;  /* 0x0000000000007948 */ /* 0x000fea0003800000 */
[----:B-1----:R-:W-:Y:S01]  /*21690*/  LOP3.LUT R0, R0, 0x1f, RZ, 0xc0, !PT ;  /* 0x0000001f00007812 */ /* 0x002fe200078ec0ff */
[----:B------:R-:W-:Y:S03]  /*216a0*/  BAR.SYNC.DEFER_BLOCKING 0x4, 0x180 ;  /* 0x0106000000007b1d */ /* 0x000fe60000010000 */
[----:B------:R-:W-:-:S13]  /*216b0*/  ISETP.NE.AND P0, PT, R0, RZ, PT ;  /* 0x000000ff0000720c */ /* 0x000fda0003f05270 */
[----:B------:R-:W1:Y:S01]  /*216c0*/  @!P0 S2R R0, SR_CgaCtaId ;  /* 0x0000000000008919 */ /* 0x000e620000008800 */
[----:B0-----:R-:W-:Y:S01]  /*216d0*/  IMAD.MOV.U32 R7, RZ, RZ, R2 ;  /* 0x000000ffff077224 */ /* 0x001fe200078e0002 */
[----:B------:R-:W-:Y:S01]  /*216e0*/  @!P0 MOV R2, 0x400 ;  /* 0x0000040000028802 */ /* 0x000fe20000000f00 */
[----:B---3--:R-:W-:-:S03]  /*216f0*/  IMAD.MOV.U32 R6, RZ, RZ, R3 ;  /* 0x000000ffff067224 */ /* 0x008fc600078e0003 */
[----:B-1----:R-:W-:-:S05]  /*21700*/  @!P0 LEA R18, R0, R2, 0x18 ;  /* 0x0000000200128211 */ /* 0x002fca00078ec0ff */
[----:B----4-:R0:W-:Y:S01]  /*21710*/  @!P0 STS.128 [R18+0x348d0], R4 ;  /* 0x0348d00412008388 */ /* 0x0101e20000000c00 */
[----:B------:R-:W-:Y:S06]  /*21720*/  BAR.ARV 0x5, 0x180 ;  /* 0x0146000000007b1d */ /* 0x000fec0000002000 */
.L_x_774:
[----:B------:R-:W2:Y:S01]  /*21730*/  LDL R0, [R1+0xc] ;  /* 0x00000c0001007983 */ /* 0x000ea20000100800 */
[----:B------:R-:W-:Y:S02]  /*21740*/  ULDC UR4, c[0x0][0xc3c] ;  /* 0x00030f0000047ab9 */ /* 0x000fe40000000800 */
[----:B--2---:R-:W-:-:S13]  /*21750*/  ISETP.GE.AND P0, PT, R0, UR4, PT ;  /* 0x0000000400007c0c */ /* 0x004fda000bf06270 */
[----:B------:R-:W-:Y:S05]  /*21760*/  @!P0 BRA `(.L_x_784) ;  /* 0xffffff90008c8947 */ /* 0x000fea000383ffff */
[----:B------:R-:W-:Y:S05]  /*21770*/  BSYNC B8 ;  /* 0x0000000000087941 */ /* 0x000fea0003800000 */
.L_x_642:
[----:B--2---:R-:W2:Y:S01]  /*21780*/  LDL.LU R0, [R1+0x64] ;  /* 0x0000640001007983 */ /* 0x004ea20000300800 */
[----:B------:R-:W-:Y:S01]  /*21790*/  BSSY B0, `(.L_x_785) ;  /* 0x000000b000007945 */ /* 0x000fe20003800000 */
[----:B01----:R-:W0:Y:S01]  /*217a0*/  S2R R5, SR_CgaCtaId ;  /* 0x0000000000057919 */ /* 0x003e220000008800 */
[----:B--2---:R-:W-:-:S05]  /*217b0*/  VIADD R0, R0, 0x1 ;  /* 0x0000000100007836 */ /* 0x004fca0000000000 */
[----:B------:R-:W-:-:S04]  /*217c0*/  LEA.HI R2, R0, R0, RZ, 0x1 ;  /* 0x0000000000027211 */ /* 0x000fc800078f08ff */
[----:B------:R-:W-:-:S05]  /*217d0*/  LOP3.LUT R3, R2, 0xfffffffe, RZ, 0xc0, !PT ;  /* 0xfffffffe02037812 */ /* 0x000fca00078ec0ff */
[----:B------:R-:W-:Y:S01]  /*217e0*/  IMAD.IADD R3, R0, 0x1, -R3 ;  /* 0x0000000100037824 */ /* 0x000fe200078e0a03 */
[----:B------:R-:W-:-:S04]  /*217f0*/  MOV R0, 0x400 ;  /* 0x0000040000007802 */ /* 0x000fc80000000f00 */
[----:B0-----:R-:W-:Y:S02]  /*21800*/  LEA R0, R5, R0, 0x18 ;  /* 0x0000000005007211 */ /* 0x001fe400078ec0ff */
[----:B------:R-:W-:-:S04]  /*21810*/  SHF.L.U32 R3, R3, 0x1f, RZ ;  /* 0x0000001f03037819 */ /* 0x000fc800000006ff */
[----:B------:R-:W0:Y:S02]  /*21820*/  SYNCS.PHASECHK.TRANS64.TRYWAIT P0, [R0+URZ+0x34820], R3 ;  /* 0x03482003000075a7 */ /* 0x000e24000800017f */
[----:B0-----:R-:W-:Y:S05]  /*21830*/  @!P0 BRA `(.L_x_786) ;  /* 0x0000002400f48947 */ /* 0x001fea0003800000 */
.L_x_881:
[----:B------:R-:W-:Y:S05]  /*21840*/  BSYNC B0 ;  /* 0x0000000000007941 */ /* 0x000fea0003800000 */
.L_x_785:
[----:B------:R-:W-:-:S03]  /*21850*/  UMOV UR4, 0xffffffff ;  /* 0xffffffff00047882 */ /* 0x000fc60000000000 */
[----:B------:R-:W-:Y:S05]  /*21860*/  BRA.DIV UR4, `(.L_x_787) ;  /* 0x0000002604fc7947 */ /* 0x000fea000b800000 */
[----:B------:R-:W1:Y:S02]  /*21870*/  S2R R2, SR_TID.X ;  /* 0x0000000000027919 */ /* 0x000e640000002100 */
[----:B-1----:R-:W-:-:S04]  /*21880*/  SHF.R.U32.HI R2, RZ, 0x5, R2 ;  /* 0x00000005ff027819 */ /* 0x002fc80000011602 */
[----:B------:R-:W-:-:S05]  /*21890*/  LOP3.LUT R2, R2, 0x3, RZ, 0xc0, !PT ;  /* 0x0000000302027812 */ /* 0x000fca00078ec0ff */
[----:B------:R1:W2:Y:S02]  /*218a0*/  SHFL.IDX PT, R14, R2, RZ, 0x1f ;  /* 0x00001fff020e7589 */ /* 0x0002a400000e0000 */
.L_x_884:
[----:B--2---:R-:W-:-:S13]  /*218b0*/  ISETP.NE.AND P0, PT, R14, RZ, PT ;  /* 0x000000ff0e00720c */ /* 0x004fda0003f05270 */
[----:B------:R-:W-:Y:S05]  /*218c0*/  @P0 BRA `(.L_x_422) ;  /* 0x0000000000940947 */ /* 0x000fea0003800000 */
[----:B------:R-:W-:-:S03]  /*218d0*/  UMOV UR4, 0xffffffff ;  /* 0xffffffff00047882 */ /* 0x000fc60000000000 */
[----:B------:R-:W-:Y:S05]  /*218e0*/  BRA.DIV UR4, `(.L_x_788) ;  /* 0x0000002a04107947 */ /* 0x000fea000b800000 */
[----:B------:R-:W-:-:S13]  /*218f0*/  ELECT P6, URZ, PT ;  /* 0x00000000003f782f */ /* 0x000fda00038c0000 */
.L_x_887:
[----:B------:R-:W-:Y:S05]  /*21900*/  @!P6 BRA `(.L_x_422) ;  /* 0x000000000084e947 */ /* 0x000fea0003800000 */
[----:B-1----:R-:W2:Y:S02]  /*21910*/  LDL R2, [R1+0x88] ;  /* 0x0000880001027983 */ /* 0x002ea40000100800 */
[----:B--2---:R-:W-:-:S13]  /*21920*/  R2UR UR4, R2 ;  /* 0x00000000020472ca */ /* 0x004fda00000e0000 */
[----:B------:R-:W-:-:S06]  /*21930*/  ULOP3.LUT UR4, UR4, 0x2, URZ, 0xfc, !UPT ;  /* 0x0000000204047892 */ /* 0x000fcc000f8efc3f */
[----:B------:R-:W-:-:S05]  /*21940*/  IMAD.U32 R2, RZ, RZ, UR4 ;  /* 0x00000004ff027e24 */ /* 0x000fca000f8e00ff */
[----:B------:R-:W-:-:S13]  /*21950*/  ISETP.NE.AND P2, PT, R2, 0x3, PT ;  /* 0x000000030200780c */ /* 0x000fda0003f45270 */
[----:B------:R-:W-:Y:S05]  /*21960*/  @!P2 BRA `(.L_x_789) ;  /* 0x000000000004a947 */ /* 0x000fea0003800000 */
[----:B------:R-:W-:Y:S01]  /*21970*/  BPT.TRAP 0x1 ;  /* 0x000000040000795c */ /* 0x000fe20000300000 */
.L_x_789:
        /* <DEDUP_REMOVED lines=13> */
.L_x_888:
[----:B------:R-:W1:Y:S02]  /*21a50*/  SYNCS.PHASECHK.TRANS64.TRYWAIT P0, [R7+URZ], R2 ;  /* 0x00000002070075a7 */ /* 0x000e64000800017f */
[----:B-1----:R-:W-:Y:S05]  /*21a60*/  @!P0 BRA `(.L_x_791) ;  /* 0x0000002400e48947 */ /* 0x002fea0003800000 */
.L_x_889:
[----:B------:R-:W-:Y:S05]  /*21a70*/  @!P2 BRA `(.L_x_792) ;  /* 0x000000000004a947 */ /* 0x000fea0003800000 */
[----:B------:R-:W-:Y:S01]  /*21a80*/  BPT.TRAP 0x1 ;  /* 0x000000040000795c */ /* 0x000fe20000300000 */
.L_x_792:
[----:B------:R-:W-:-:S04]  /*21a90*/  VIADD R0, R0, 0x34860 ;  /* 0x0003486000007836 */ /* 0x000fc80000000000 */
[----:B------:R-:W-:-:S04]  /*21aa0*/  IMAD R4, R19, 0x8, R0 ;  /* 0x0000000813047824 */ /* 0x000fc800078e0200 */
[----:B------:R-:W2:Y:S02]  /*21ab0*/  SYNCS.PHASECHK.TRANS64.TRYWAIT P0, [R4+URZ], R5 ;  /* 0x00000005040075a7 */ /* 0x000ea4000800017f */
[----:B--2---:R-:W-:Y:S05]  /*21ac0*/  @!P0 BRA `(.L_x_793) ;  /* 0x0000002400e08947 */ /* 0x004fea0003800000 */
.L_x_890:
[----:B------:R-:W-:-:S07]  /*21ad0*/  IMAD R3, R3, 0x8, R0 ;  /* 0x0000000803037824 */ /* 0x000fce00078e0200 */
.L_x_794:
[----:B---3--:R3:W4:Y:S02]  /*21ae0*/  SYNCS.PHASECHK.TRANS64.TRYWAIT P0, [R3+URZ], R2 ;  /* 0x00000002030075a7 */ /* 0x008724000800017f */
[----:B----4-:R-:W-:Y:S05]  /*21af0*/  @!P0 NANOSLEEP.SYNCS 0x989680 ;  /* 0x009896800000895d */ /* 0x010fea0003900000 */
[----:B------:R-:W4:Y:S02]  /*21b00*/  @!P0 SYNCS.PHASECHK.TRANS64 P0, [R3+URZ], R2 ;  /* 0x00000002030085a7 */ /* 0x000f24000800007f */
[----:B----4-:R-:W-:Y:S05]  /*21b10*/  @!P0 BRA `(.L_x_794) ;  /* 0xfffffffc00f08947 */ /* 0x010fea000383ffff */
.L_x_422:
[----:B------:R-:W-:Y:S05]  /*21b20*/  BSYNC B9 ;  /* 0x0000000000097941 */ /* 0x000fea0003800000 */
.L_x_419:
[----:B------:R-:W-:Y:S05]  /*21b30*/  EXIT ;  /* 0x000000000000794d */ /* 0x000fea0003800000 */
.L_x_442:
[----:B0-----:R0:W1:Y:S02]  /*21b40*/  SYNCS.PHASECHK.TRANS64.TRYWAIT P5, [R101+URZ+0x34890], R102 ;  /* 0x03489066650075a7 */ /* 0x00106400080a017f */
[----:B-1----:R-:W-:Y:S05]  /*21b50*/  @!P5 NANOSLEEP.SYNCS 0x989680 ;  /* 0x009896800000d95d */ /* 0x002fea0003900000 */
[----:B------:R-:W1:Y:S02]  /*21b60*/  @!P5 SYNCS.PHASECHK.TRANS64 P5, [R101+URZ+0x34890], R102 ;  /* 0x034890666500d5a7 */ /* 0x000e6400080a007f */
[----:B-1----:R-:W-:Y:S05]  /*21b70*/  @!P5 BRA `(.L_x_442) ;  /* 0xfffffffc00f0d947 */ /* 0x002fea000383ffff */
[----:B------:R-:W-:Y:S05]  /*21b80*/  BRA `(.L_x_795) ;  /* 0xfffffe20001c7947 */ /* 0x000fea000383ffff */
.L_x_496:
[----:B-1----:R1:W2:Y:S02]  /*21b90*/  SYNCS.PHASECHK.TRANS64.TRYWAIT P5, [R101+URZ+0x34890], R102 ;  /* 0x03489066650075a7 */ /* 0x0022a400080a017f */
[----:B--2---:R-:W-:Y:S05]  /*21ba0*/  @!P5 NANOSLEEP.SYNCS 0x989680 ;  /* 0x009896800000d95d */ /* 0x004fea0003900000 */
[----:B------:R-:W2:Y:S02]  /*21bb0*/  @!P5 SYNCS.PHASECHK.TRANS64 P5, [R101+URZ+0x34890], R102 ;  /* 0x034890666500d5a7 */ /* 0x000ea400080a007f */
[----:B--2---:R-:W-:Y:S05]  /*21bc0*/  @!P5 BRA `(.L_x_496) ;  /* 0xfffffffc00f0d947 */ /* 0x004fea000383ffff */
[----:B------:R-:W-:Y:S05]  /*21bd0*/  BRA `(.L_x_796) ;  /* 0xfffffe5400747947 */ /* 0x000fea000383ffff */
.L_x_521:
[----:B0-----:R0:W1:Y:S02]  /*21be0*/  SYNCS.PHASECHK.TRANS64.TRYWAIT P3, [R101+URZ+0x34890], R102 ;  /* 0x03489066650075a7 */ /* 0x001064000806017f */
[----:B-1----:R-:W-:Y:S05]  /*21bf0*/  @!P3 NANOSLEEP.SYNCS 0x989680 ;  /* 0x009896800000b95d */ /* 0x002fea0003900000 */
[----:B------:R-:W1:Y:S02]  /*21c00*/  @!P3 SYNCS.PHASECHK.TRANS64 P3, [R101+URZ+0x34890], R102 ;  /* 0x034890666500b5a7 */ /* 0x000e64000806007f */
[----:B-1----:R-:W-:Y:S05]  /*21c10*/  @!P3 BRA `(.L_x_521) ;  /* 0xfffffffc00f0b947 */ /* 0x002fea000383ffff */
[----:B------:R-:W-:Y:S05]  /*21c20*/  BRA `(.L_x_797) ;  /* 0xfffffe8800347947 */ /* 0x000fea000383ffff */
.L_x_527:
[----:B-1----:R1:W2:Y:S02]  /*21c30*/  SYNCS.PHASECHK.TRANS64.TRYWAIT P2, [R101+URZ+0x348b0], R102 ;  /* 0x0348b066650075a7 */ /* 0x0022a4000804017f */
[----:B--2---:R-:W-:Y:S05]  /*21c40*/  @!P2 NANOSLEEP.SYNCS 0x989680 ;  /* 0x009896800000a95d */ /* 0x004fea0003900000 */
[----:B------:R-:W2:Y:S02]  /*21c50*/  @!P2 SYNCS.PHASECHK.TRANS64 P2, [R101+URZ+0x348b0], R102 ;  /* 0x0348b0666500a5a7 */ /* 0x000ea4000804007f */
[----:B--2---:R-:W-:Y:S05]  /*21c60*/  @!P2 BRA `(.L_x_527) ;  /* 0xfffffffc00f0a947 */ /* 0x004fea000383ffff */
[----:B------:R-:W-:Y:S05]  /*21c70*/  BRA `(.L_x_798) ;  /* 0xfffffe8c00307947 */ /* 0x000fea000383ffff */
.L_x_547:
[----:B------:R-:W-:Y:S01]  /*21c80*/  BSSY B1, `(.L_x_799) ;  /* 0x0000008000017945 */ /* 0x000fe20003800000 */
[----:B------:R-:W-:Y:S02]  /*21c90*/  IMAD.MOV.U32 R13, RZ, RZ, R25 ;  /* 0x000000ffff0d7224 */ /* 0x000fe400078e0019 */
[----:B------:R-:W-:Y:S02]  /*21ca0*/  IMAD.MOV.U32 R12, RZ, RZ, RZ ;  /* 0x000000ffff0c7224 */ /* 0x000fe400078e00ff */
[----:B------:R-:W-:Y:S02]  /*21cb0*/  IMAD.MOV.U32 R11, RZ, RZ, 0x1c1f ;  /* 0x00001c1fff0b7424 */ /* 0x000fe400078e00ff */
[----:B------:R-:W-:-:S07]  /*21cc0*/  IMAD.MOV.U32 R15, RZ, RZ, -0x1 ;  /* 0xffffffffff0f7424 */ /* 0x000fce00078e00ff */
[----:B------:R-:W-:Y:S05]  /*21cd0*/  WARPSYNC.COLLECTIVE R15, `(.L_x_800) ;  /* 0x000000000f087348 */ /* 0x000fea0003c00000 */
[----:B------:R0:W1:Y:S02]  /*21ce0*/  SHFL.IDX P6, R14, R13, R12, R11 ;  /* 0x0000000c0d0e7389 */ /* 0x00006400000c000b */
[----:B01----:R-:W-:Y:S01]  /*21cf0*/  ENDCOLLECTIVE ;  /* 0x000000000000791b */ /* 0x003fe20003800000 */
.L_x_800:
[----:B------:R-:W-:Y:S05]  /*21d00*/  BSYNC B1 ;  /* 0x0000000000017941 */ /* 0x000fea0003800000 */
.L_x_799:
[----:B------:R-:W-:Y:S02]  /*21d10*/  IMAD.MOV.U32 R13, RZ, RZ, R24 ;  /* 0x000000ffff0d7224 */ /* 0x000fe400078e0018 */
[----:B------:R-:W-:Y:S02]  /*21d20*/  IMAD.MOV.U32 R12, RZ, RZ, RZ ;  /* 0x000000ffff0c7224 */ /* 0x000fe400078e00ff */
[----:B------:R-:W-:Y:S02]  /*21d30*/  IMAD.MOV.U32 R11, RZ, RZ, 0x1c1f ;  /* 0x00001c1fff0b7424 */ /* 0x000fe400078e00ff */
[----:B------:R-:W-:Y:S02]  /*21d40*/  IMAD.MOV.U32 R15, RZ, RZ, -0x1 ;  /* 0xffffffffff0f7424 */ /* 0x000fe400078e00ff */
[----:B------:R-:W-:-:S07]  /*21d50*/  IMAD.MOV.U32 R0, RZ, RZ, R14 ;  /* 0x000000ffff007224 */ /* 0x000fce00078e000e */
[----:B------:R-:W-:Y:S05]  /*21d60*/  WARPSYNC.COLLECTIVE R15, `(.L_x_801) ;  /* 0x000000000f087348 */ /* 0x000fea0003c00000 */
[----:B------:R0:W1:Y:S02]  /*21d70*/  SHFL.IDX P6, R14, R13, R12, R11 ;  /* 0x0000000c0d0e7389 */ /* 0x00006400000c000b */
[----:B01----:R-:W-:Y:S01]  /*21d80*/  ENDCOLLECTIVE ;  /* 0x000000000000791b */ /* 0x003fe20003800000 */
.L_x_801:
[----:B------:R-:W-:Y:S02]  /*21d90*/  IMAD.MOV.U32 R13, RZ, RZ, R44 ;  /* 0x000000ffff0d7224 */ /* 0x000fe400078e002c */
[----:B------:R-:W-:-:S07]  /*21da0*/  IMAD.MOV.U32 R3, RZ, RZ, R14 ;  /* 0x000000ffff037224 */ /* 0x000fce00078e000e */
[----:B------:R-:W-:Y:S05]  /*21db0*/  WARPSYNC.COLLECTIVE R15, `(.L_x_802) ;  /* 0x000000000f087348 */ /* 0x000fea0003c00000 */
[----:B------:R0:W1:Y:S02]  /*21dc0*/  SHFL.IDX P6, R14, R13, R12, R11 ;  /* 0x0000000c0d0e7389 */ /* 0x00006400000c000b */
[----:B01----:R-:W-:Y:S01]  /*21dd0*/  ENDCOLLECTIVE ;  /* 0x000000000000791b */ /* 0x003fe20003800000 */
.L_x_802:
[----:B------:R-:W-:Y:S02]  /*21de0*/  IMAD.MOV.U32 R13, RZ, RZ, R43 ;  /* 0x000000ffff0d7224 */ /* 0x000fe400078e002b */
[----:B------:R-:W-:-:S07]  /*21df0*/  IMAD.MOV.U32 R44, RZ, RZ, R14 ;  /* 0x000000ffff2c7224 */ /* 0x000fce00078e000e */
[----:B------:R-:W-:Y:S05]  /*21e00*/  WARPSYNC.COLLECTIVE R15, `(.L_x_803) ;  /* 0x000000000f087348 */ /* 0x000fea0003c00000 */
[----:B------:R0:W1:Y:S02]  /*21e10*/  SHFL.IDX P6, R14, R13, R12, R11 ;  /* 0x0000000c0d0e7389 */ /* 0x00006400000c000b */
[----:B01----:R-:W-:Y:S01]  /*21e20*/  ENDCOLLECTIVE ;  /* 0x000000000000791b */ /* 0x003fe20003800000 */
.L_x_803:
[----:B------:R-:W-:Y:S01]  /*21e30*/  IMAD.MOV.U32 R43, RZ, RZ, R14 ;  /* 0x000000ffff2b7224 */ /* 0x000fe200078e000e */
[----:B------:R-:W-:Y:S06]  /*21e40*/  BRA `(.L_x_804) ;  /* 0xfffffe9800a07947 */ /* 0x000fec000383ffff */
.L_x_551:
[----:B0-----:R0:W1:Y:S02]  /*21e50*/  SYNCS.PHASECHK.TRANS64.TRYWAIT P0, [R2+URZ+0x34800], R5 ;  /* 0x03480005020075a7 */ /* 0x001064000800017f */
[----:B-1----:R-:W-:Y:S05]  /*21e60*/  @!P0 NANOSLEEP.SYNCS 0x989680 ;  /* 0x009896800000895d */ /* 0x002fea0003900000 */
[----:B------:R-:W1:Y:S02]  /*21e70*/  @!P0 SYNCS.PHASECHK.TRANS64 P0, [R2+URZ+0x34800], R5 ;  /* 0x03480005020085a7 */ /* 0x000e64000800007f */
[----:B-1----:R-:W-:Y:S05]  /*21e80*/  @!P0 BRA `(.L_x_551) ;  /* 0xfffffffc00f08947 */ /* 0x002fea000383ffff */
[----:B------:R-:W-:Y:S05]  /*21e90*/  BRA `(.L_x_805) ;  /* 0xfffffea4001c7947 */ /* 0x000fea000383ffff */
.L_x_575:
        /* <DEDUP_REMOVED lines=8> */
.L_x_807:
[----:B------:R-:W-:Y:S05]  /*21f20*/  BSYNC B1 ;  /* 0x0000000000017941 */ /* 0x000fea0003800000 */
.L_x_806:
        /* <DEDUP_REMOVED lines=8> */
.L_x_808:
[----:B------:R-:W-:Y:S02]  /*21fb0*/  IMAD.MOV.U32 R21, RZ, RZ, R3 ;  /* 0x000000ffff157224 */ /* 0x000fe400078e0003 */
[----:B------:R-:W-:Y:S02]  /*21fc0*/  IMAD.MOV.U32 R13, RZ, RZ, R44 ;  /* 0x000000ffff0d7224 */ /* 0x000fe400078e002c */
[----:B------:R-:W-:-:S07]  /*21fd0*/  IMAD.MOV.U32 R0, RZ, RZ, R14 ;  /* 0x000000ffff007224 */ /* 0x000fce00078e000e */
[----:B------:R-:W-:Y:S05]  /*21fe0*/  WARPSYNC.COLLECTIVE R15, `(.L_x_809) ;  /* 0x000000000f087348 */ /* 0x000fea0003c00000 */
[----:B------:R0:W1:Y:S02]  /*21ff0*/  SHFL.IDX P6, R14, R13, R12, R11 ;  /* 0x0000000c0d0e7389 */ /* 0x00006400000c000b */
[----:B01----:R-:W-:Y:S01]  /*22000*/  ENDCOLLECTIVE ;  /* 0x000000000000791b */ /* 0x003fe20003800000 */
.L_x_809:
[----:B------:R-:W-:Y:S02]  /*22010*/  IMAD.MOV.U32 R20, RZ, RZ, R0 ;  /* 0x000000ffff147224 */ /* 0x000fe400078e0000 */
[----:B------:R-:W-:Y:S02]  /*22020*/  IMAD.MOV.U32 R13, RZ, RZ, R43 ;  /* 0x000000ffff0d7224 */ /* 0x000fe400078e002b */
[----:B------:R-:W-:-:S07]  /*22030*/  IMAD.MOV.U32 R5, RZ, RZ, R14 ;  /* 0x000000ffff057224 */ /* 0x000fce00078e000e */
[----:B------:R-:W-:Y:S05]  /*22040*/  WARPSYNC.COLLECTIVE R15, `(.L_x_810) ;  /* 0x000000000f087348 */ /* 0x000fea0003c00000 */
[----:B------:R0:W1:Y:S02]  /*22050*/  SHFL.IDX P6, R14, R13, R12, R11 ;  /* 0x0000000c0d0e7389 */ /* 0x00006400000c000b */
[----:B01----:R-:W-:Y:S01]  /*22060*/  ENDCOLLECTIVE ;  /* 0x000000000000791b */ /* 0x003fe20003800000 */
.L_x_810:
[----:B------:R-:W-:Y:S05]  /*22070*/  BRA `(.L_x_811) ;  /* 0xfffffec000c87947 */ /* 0x000fea000383ffff */
.L_x_579:
[----:B0-----:R0:W1:Y:S02]  /*22080*/  SYNCS.PHASECHK.TRANS64.TRYWAIT P0, [R2+URZ+0x34800], R5 ;  /* 0x03480005020075a7 */ /* 0x001064000800017f */
[----:B-1----:R-:W-:Y:S05]  /*22090*/  @!P0 NANOSLEEP.SYNCS 0x989680 ;  /* 0x009896800000895d */ /* 0x002fea0003900000 */
[----:B------:R-:W1:Y:S02]  /*220a0*/  @!P0 SYNCS.PHASECHK.TRANS64 P0, [R2+URZ+0x34800], R5 ;  /* 0x03480005020085a7 */ /* 0x000e64000800007f */
[----:B-1----:R-:W-:Y:S05]  /*220b0*/  @!P0 BRA `(.L_x_579) ;  /* 0xfffffffc00f08947 */ /* 0x002fea000383ffff */
[----:B------:R-:W-:Y:S05]  /*220c0*/  BRA `(.L_x_812) ;  /* 0xfffffec800bc7947 */ /* 0x000fea000383ffff */
.L_x_593:
[----:B-1----:R1:W2:Y:S02]  /*220d0*/  SYNCS.PHASECHK.TRANS64.TRYWAIT P2, [R10+URZ+0x34830], R3 ;  /* 0x034830030a0075a7 */ /* 0x0022a4000804017f */
[----:B--2---:R-:W-:Y:S05]  /*220e0*/  @!P2 NANOSLEEP.SYNCS 0x989680 ;  /* 0x009896800000a95d */ /* 0x004fea0003900000 */
[----:B------:R-:W2:Y:S02]  /*220f0*/  @!P2 SYNCS.PHASECHK.TRANS64 P2, [R10+URZ+0x34830], R3 ;  /* 0x034830030a00a5a7 */ /* 0x000ea4000804007f */
[----:B--2---:R-:W-:Y:S05]  /*22100*/  @!P2 BRA `(.L_x_593) ;  /* 0xfffffffc00f0a947 */ /* 0x004fea000383ffff */
[----:B------:R-:W-:Y:S05]  /*22110*/  BRA `(.L_x_592) ;  /* 0xfffffeec00e07947 */ /* 0x000fea000383ffff */
.L_x_600:
[----:B-1----:R1:W2:Y:S02]  /*22120*/  SYNCS.PHASECHK.TRANS64.TRYWAIT P2, [R15+URZ+0x34830], R20 ;  /* 0x034830140f0075a7 */ /* 0x0022a4000804017f */
[----:B--2---:R-:W-:Y:S05]  /*22130*/  @!P2 NANOSLEEP.SYNCS 0x989680 ;  /* 0x009896800000a95d */ /* 0x004fea0003900000 */
[----:B------:R-:W2:Y:S02]  /*22140*/  @!P2 SYNCS.PHASECHK.TRANS64 P2, [R15+URZ+0x34830], R20 ;  /* 0x034830140f00a5a7 */ /* 0x000ea4000804007f */
[----:B--2---:R-:W-:Y:S05]  /*22150*/  @!P2 BRA `(.L_x_600) ;  /* 0xfffffffc00f0a947 */ /* 0x004fea000383ffff */
[----:B------:R-:W-:Y:S05]  /*22160*/  BRA `(.L_x_599) ;  /* 0xffffff1800807947 */ /* 0x000fea000383ffff */
.L_x_605:
[----:B-1----:R1:W2:Y:S02]  /*22170*/  SYNCS.PHASECHK.TRANS64.TRYWAIT P2, [R20+URZ+0x34850], R0 ;  /* 0x03485000140075a7 */ /* 0x0022a4000804017f */
[----:B--2---:R-:W-:Y:S05]  /*22180*/  @!P2 NANOSLEEP.SYNCS 0x989680 ;  /* 0x009896800000a95d */ /* 0x004fea0003900000 */
[----:B------:R-:W2:Y:S02]  /*22190*/  @!P2 SYNCS.PHASECHK.TRANS64 P2, [R20+URZ+0x34850], R0 ;  /* 0x034850001400a5a7 */ /* 0x000ea4000804007f */
[----:B--2---:R-:W-:Y:S05]  /*221a0*/  @!P2 BRA `(.L_x_605) ;  /* 0xfffffffc00f0a947 */ /* 0x004fea000383ffff */
[----:B------:R-:W-:Y:S05]  /*221b0*/  BRA `(.L_x_604) ;  /* 0xffffff2400447947 */ /* 0x000fea000383ffff */
.L_x_611:
[----:B-1----:R1:W2:Y:S02]  /*221c0*/  SYNCS.PHASECHK.TRANS64.TRYWAIT P0, [R6+URZ+0x34850], R9 ;  /* 0x03485009060075a7 */ /* 0x0022a4000800017f */
[----:B--2---:R-:W-:Y:S05]  /*221d0*/  @!P0 NANOSLEEP.SYNCS 0x989680 ;  /* 0x009896800000895d */ /* 0x004fea0003900000 */
[----:B------:R-:W2:Y:S02]  /*221e0*/  @!P0 SYNCS.PHASECHK.TRANS64 P0, [R6+URZ+0x34850], R9 ;  /* 0x03485009060085a7 */ /* 0x000ea4000800007f */
[----:B--2---:R-:W-:Y:S05]  /*221f0*/  @!P0 BRA `(.L_x_611) ;  /* 0xfffffffc00f08947 */ /* 0x004fea000383ffff */
[----:B------:R-:W-:Y:S05]  /*22200*/  BRA `(.L_x_610) ;  /* 0xffffff4000647947 */ /* 0x000fea000383ffff */
.L_x_650:
[----:B------:R-:W1:Y:S01]  /*22210*/  S2R R3, SR_TID.X ;  /* 0x0000000000037919 */ /* 0x000e620000002100 */
[----:B------:R-:W-:Y:S01]  /*22220*/  BSSY B1, `(.L_x_813) ;  /* 0x000000a000017945 */ /* 0x000fe20003800000 */
[----:B------:R-:W-:Y:S02]  /*22230*/  IMAD.MOV.U32 R12, RZ, RZ, RZ ;  /* 0x000000ffff0c7224 */ /* 0x000fe400078e00ff */
[----:B0-----:R-:W-:Y:S02]  /*22240*/  IMAD.MOV.U32 R11, RZ, RZ, 0x1f ;  /* 0x0000001fff0b7424 */ /* 0x001fe400078e00ff */
[----:B------:R-:W-:Y:S01]  /*22250*/  IMAD.MOV.U32 R15, RZ, RZ, -0x1 ;  /* 0xffffffffff0f7424 */ /* 0x000fe200078e00ff */
[----:B-1----:R-:W-:-:S04]  /*22260*/  SHF.R.U32.HI R3, RZ, 0x5, R3 ;  /* 0x00000005ff037819 */ /* 0x002fc80000011603 */
[----:B------:R-:W-:-:S05]  /*22270*/  LOP3.LUT R3, R3, 0x3, RZ, 0xc0, !PT ;  /* 0x0000000303037812 */ /* 0x000fca00078ec0ff */
[----:B------:R-:W-:-:S07]  /*22280*/  IMAD.MOV.U32 R13, RZ, RZ, R3 ;  /* 0x000000ffff0d7224 */ /* 0x000fce00078e0003 */
[----:B------:R-:W-:Y:S05]  /*22290*/  WARPSYNC.COLLECTIVE R15, `(.L_x_814) ;  /* 0x000000000f087348 */ /* 0x000fea0003c00000 */
[----:B------:R0:W1:Y:S02]  /*222a0*/  SHFL.IDX P6, R14, R13, R12, R11 ;  /* 0x0000000c0d0e7389 */ /* 0x00006400000c000b */
[----:B01----:R-:W-:Y:S01]  /*222b0*/  ENDCOLLECTIVE ;  /* 0x000000000000791b */ /* 0x003fe20003800000 */
.L_x_814:
[----:B------:R-:W-:Y:S05]  /*222c0*/  BSYNC B1 ;  /* 0x0000000000017941 */ /* 0x000fea0003800000 */
.L_x_813:
[----:B------:R-:W-:Y:S05]  /*222d0*/  BRA `(.L_x_815) ;  /* 0xffffff9000287947 */ /* 0x000fea000383ffff */
.L_x_652:
[----:B------:R-:W-:Y:S01]  /*222e0*/  BSSY B1, `(.L_x_816) ;  /* 0x0000006000017945 */ /* 0x000fe20003800000 */
[----:B------:R-:W-:-:S07]  /*222f0*/  IMAD.MOV.U32 R15, RZ, RZ, -0x1 ;  /* 0xffffffffff0f7424 */ /* 0x000fce00078e00ff */
[----:B01----:R-:W-:Y:S05]  /*22300*/  WARPSYNC.COLLECTIVE R15, `(.L_x_817) ;  /* 0x000000000f0c7348 */ /* 0x003fea0003c00000 */
[----:B------:R-:W-:Y:S02]  /*22310*/  ELECT P6, UR62, PT ;  /* 0x00000000003e782f */ /* 0x000fe400038c0000 */
[----:B------:R-:W-:Y:S01]  /*22320*/  MOV R14, UR62 ;  /* 0x0000003e000e7c02 */ /* 0x000fe20008000f00 */
[----:B01----:R-:W-:Y:S10]  /*22330*/  ENDCOLLECTIVE ;  /* 0x000000000000791b */ /* 0x003ff40003800000 */
.L_x_817:
[----:B------:R-:W-:Y:S05]  /*22340*/  BSYNC B1 ;  /* 0x0000000000017941 */ /* 0x000fea0003800000 */
.L_x_816:
[----:B------:R-:W-:Y:S05]  /*22350*/  BRA `(.L_x_651) ;  /* 0xffffff9000207947 */ /* 0x000fea000383ffff */
.L_x_654:
[----:B-1----:R1:W2:Y:S02]  /*22360*/  SYNCS.PHASECHK.TRANS64.TRYWAIT P0, [R18+URZ+0x34820], R3 ;  /* 0x03482003120075a7 */ /* 0x0022a4000800017f */
[----:B--2---:R-:W-:Y:S05]  /*22370*/  @!P0 NANOSLEEP.SYNCS 0x989680 ;  /* 0x009896800000895d */ /* 0x004fea0003900000 */
[----:B------:R-:W2:Y:S02]  /*22380*/  @!P0 SYNCS.PHASECHK.TRANS64 P0, [R18+URZ+0x34820], R3 ;  /* 0x03482003120085a7 */ /* 0x000ea4000800007f */
[----:B--2---:R-:W-:Y:S05]  /*22390*/  @!P0 BRA `(.L_x_654) ;  /* 0xfffffffc00f08947 */ /* 0x004fea000383ffff */
[----:B------:R-:W-:Y:S05]  /*223a0*/  BRA `(.L_x_818) ;  /* 0xffffff9000307947 */ /* 0x000fea000383ffff */
.L_x_658:
[----:B--2---:R2:W3:Y:S02]  /*223b0*/  SYNCS.PHASECHK.TRANS64.TRYWAIT P0, [R5+URZ+0x348a0], R9 ;  /* 0x0348a009050075a7 */ /* 0x0044e4000800017f */
[----:B---3--:R-:W-:Y:S05]  /*223c0*/  @!P0 NANOSLEEP.SYNCS 0x989680 ;  /* 0x009896800000895d */ /* 0x008fea0003900000 */
[----:B------:R-:W3:Y:S02]  /*223d0*/  @!P0 SYNCS.PHASECHK.TRANS64 P0, [R5+URZ+0x348a0], R9 ;  /* 0x0348a009050085a7 */ /* 0x000ee4000800007f */
[----:B---3--:R-:W-:Y:S05]  /*223e0*/  @!P0 BRA `(.L_x_658) ;  /* 0xfffffffc00f08947 */ /* 0x008fea000383ffff */
[----:B------:R-:W-:Y:S05]  /*223f0*/  BRA `(.L_x_819) ;  /* 0xffffff9000507947 */ /* 0x000fea000383ffff */
.L_x_665:
[----:B0-----:R0:W1:Y:S02]  /*22400*/  SYNCS.PHASECHK.TRANS64.TRYWAIT P0, [R5+URZ+0x348c0], R9 ;  /* 0x0348c009050075a7 */ /* 0x001064000800017f */
[----:B-1----:R-:W-:Y:S05]  /*22410*/  @!P0 NANOSLEEP.SYNCS 0x989680 ;  /* 0x009896800000895d */ /* 0x002fea0003900000 */
[----:B------:R-:W1:Y:S02]  /*22420*/  @!P0 SYNCS.PHASECHK.TRANS64 P0, [R5+URZ+0x348c0], R9 ;  /* 0x0348c009050085a7 */ /* 0x000e64000800007f */
[----:B-1----:R-:W-:Y:S05]  /*22430*/  @!P0 BRA `(.L_x_665) ;  /* 0xfffffffc00f08947 */ /* 0x002fea000383ffff */
[----:B------:R-:W-:Y:S05]  /*22440*/  BRA `(.L_x_820) ;  /* 0xffffff94004c7947 */ /* 0x000fea000383ffff */
.L_x_673:
[----:B-1----:R1:W2:Y:S02]  /*22450*/  SYNCS.PHASECHK.TRANS64.TRYWAIT P2, [R7+URZ+0x348a0], R6 ;  /* 0x0348a006070075a7 */ /* 0x0022a4000804017f */
[----:B--2---:R-:W-:Y:S05]  /*22460*/  @!P2 NANOSLEEP.SYNCS 0x989680 ;  /* 0x009896800000a95d */ /* 0x004fea0003900000 */
[----:B------:R-:W2:Y:S02]  /*22470*/  @!P2 SYNCS.PHASECHK.TRANS64 P2, [R7+URZ+0x348a0], R6 ;  /* 0x0348a0060700a5a7 */ /* 0x000ea4000804007f */
[----:B--2---:R-:W-:Y:S05]  /*22480*/  @!P2 BRA `(.L_x_673) ;  /* 0xfffffffc00f0a947 */ /* 0x004fea000383ffff */
[----:B------:R-:W-:Y:S05]  /*22490*/  BRA `(.L_x_821) ;  /* 0xffffff9800747947 */ /* 0x000fea000383ffff */
.L_x_680:
[----:B0-----:R0:W2:Y:S02]  /*224a0*/  SYNCS.PHASECHK.TRANS64.TRYWAIT P2, [R7+URZ+0x348c0], R6 ;  /* 0x0348c006070075a7 */ /* 0x0010a4000804017f */
[----:B--2---:R-:W-:Y:S05]  /*224b0*/  @!P2 NANOSLEEP.SYNCS 0x989680 ;  /* 0x009896800000a95d */ /* 0x004fea0003900000 */
[----:B------:R-:W2:Y:S02]  /*224c0*/  @!P2 SYNCS.PHASECHK.TRANS64 P2, [R7+URZ+0x348c0], R6 ;  /* 0x0348c0060700a5a7 */ /* 0x000ea4000804007f */
[----:B--2---:R-:W-:Y:S05]  /*224d0*/  @!P2 BRA `(.L_x_680) ;  /* 0xfffffffc00f0a947 */ /* 0x004fea000383ffff */
[----:B------:R-:W-:Y:S05]  /*224e0*/  BRA `(.L_x_822) ;  /* 0xffffff9c006c7947 */ /* 0x000fea000383ffff */
.L_x_696:
        /* <DEDUP_REMOVED lines=11> */
.L_x_824:
[----:B------:R-:W-:Y:S05]  /*225a0*/  BSYNC B0 ;  /* 0x0000000000007941 */ /* 0x000fea0003800000 */
.L_x_823:
[----:B------:R-:W-:Y:S05]  /*225b0*/  BRA `(.L_x_825) ;  /* 0xffffffa800747947 */ /* 0x000fea000383ffff */
.L_x_698:
[----:B------:R-:W-:Y:S01]  /*225c0*/  BSSY B0, `(.L_x_826) ;  /* 0x0000006000007945 */ /* 0x000fe20003800000 */
[----:B------:R-:W-:-:S07]  /*225d0*/  IMAD.MOV.U32 R15, RZ, RZ, -0x1 ;  /* 0xffffffffff0f7424 */ /* 0x000fce00078e00ff */
[----:B01----:R-:W-:Y:S05]  /*225e0*/  WARPSYNC.COLLECTIVE R15, `(.L_x_827) ;  /* 0x000000000f0c7348 */ /* 0x003fea0003c00000 */
[----:B------:R-:W-:Y:S02]  /*225f0*/  ELECT P6, UR62, PT ;  /* 0x00000000003e782f */ /* 0x000fe400038c0000 */
[----:B------:R-:W-:Y:S01]  /*22600*/  MOV R14, UR62 ;  /* 0x0000003e000e7c02 */ /* 0x000fe20008000f00 */
[----:B01----:R-:W-:Y:S10]  /*22610*/  ENDCOLLECTIVE ;  /* 0x000000000000791b */ /* 0x003ff40003800000 */
.L_x_827:
[----:B------:R-:W-:Y:S05]  /*22620*/  BSYNC B0 ;  /* 0x0000000000007941 */ /* 0x000fea0003800000 */
.L_x_826:
[----:B------:R-:W-:Y:S05]  /*22630*/  BRA `(.L_x_828) ;  /* 0xffffffa800807947 */ /* 0x000fea000383ffff */
.L_x_700:
[----:B-1----:R1:W2:Y:S02]  /*22640*/  SYNCS.PHASECHK.TRANS64.TRYWAIT P0, [R0+URZ+0x34840], R2 ;  /* 0x03484002000075a7 */ /* 0x0022a4000800017f */
[----:B--2---:R-:W-:Y:S05]  /*22650*/  @!P0 NANOSLEEP.SYNCS 0x989680 ;  /* 0x009896800000895d */ /* 0x004fea0003900000 */
[----:B------:R-:W2:Y:S02]  /*22660*/  @!P0 SYNCS.PHASECHK.TRANS64 P0, [R0+URZ+0x34840], R2 ;  /* 0x03484002000085a7 */ /* 0x000ea4000800007f */
[----:B--2---:R-:W-:Y:S05]  /*22670*/  @!P0 BRA `(.L_x_700) ;  /* 0xfffffffc00f08947 */ /* 0x004fea000383ffff */
[----:B------:R-:W-:Y:S05]  /*22680*/  BRA `(.L_x_829) ;  /* 0xffffffa800e07947 */ /* 0x000fea000383ffff */
.L_x_704:
[----:B------:R0:W5:Y:S01]  /*22690*/  LDL.LU R9, [R1+0x5c] ;  /* 0x00005c0001097983 */ /* 0x0001620000300800 */
[----:B------:R-:W-:Y:S02]  /*226a0*/  IMAD.MOV.U32 R13, RZ, RZ, R3 ;  /* 0x000000ffff0d7224 */ /* 0x000fe400078e0003 */
[----:B------:R-:W-:Y:S02]  /*226b0*/  IMAD.MOV.U32 R12, RZ, RZ, RZ ;  /* 0x000000ffff0c7224 */ /* 0x000fe400078e00ff */
[----:B------:R-:W-:Y:S02]  /*226c0*/  IMAD.MOV.U32 R11, RZ, RZ, 0x181f ;  /* 0x0000181fff0b7424 */ /* 0x000fe400078e00ff */
[----:B------:R-:W-:-:S07]  /*226d0*/  IMAD.MOV.U32 R15, RZ, RZ, -0x1 ;  /* 0xffffffffff0f7424 */ /* 0x000fce00078e00ff */
[----:B0----5:R-:W-:Y:S05]  /*226e0*/  WARPSYNC.COLLECTIVE R15, `(.L_x_830) ;  /* 0x000000000f087348 */ /* 0x021fea0003c00000 */
[----:B------:R1:W2:Y:S02]  /*226f0*/  SHFL.IDX P6, R14, R13, R12, R11 ;  /* 0x0000000c0d0e7389 */ /* 0x0002a400000c000b */
[----:B012--5:R-:W-:Y:S01]  /*22700*/  ENDCOLLECTIVE ;  /* 0x000000000000791b */ /* 0x027fe20003800000 */
.L_x_830:
[----:B------:R-:W-:Y:S02]  /*22710*/  IMAD.MOV.U32 R13, RZ, RZ, R4 ;  /* 0x000000ffff0d7224 */ /* 0x000fe400078e0004 */
[----:B------:R-:W-:-:S07]  /*22720*/  IMAD.MOV.U32 R6, RZ, RZ, R14 ;  /* 0x000000ffff067224 */ /* 0x000fce00078e000e */
[----:B------:R-:W-:Y:S05]  /*22730*/  WARPSYNC.COLLECTIVE R15, `(.L_x_831) ;  /* 0x000000000f087348 */ /* 0x000fea0003c00000 */
[----:B------:R0:W1:Y:S02]  /*22740*/  SHFL.IDX P6, R14, R13, R12, R11 ;  /* 0x0000000c0d0e7389 */ /* 0x00006400000c000b */
[----:B01----:R-:W-:Y:S01]  /*22750*/  ENDCOLLECTIVE ;  /* 0x000000000000791b */ /* 0x003fe20003800000 */
.L_x_831:
[----:B------:R-:W-:Y:S02]  /*22760*/  IMAD.MOV.U32 R13, RZ, RZ, R3 ;  /* 0x000000ffff0d7224 */ /* 0x000fe400078e0003 */
[----:B------:R-:W-:Y:S02]  /*22770*/  IMAD.MOV.U32 R12, RZ, RZ, 0x1 ;  /* 0x00000001ff0c7424 */ /* 0x000fe400078e00ff */
[----:B------:R-:W-:-:S07]  /*22780*/  IMAD.MOV.U32 R7, RZ, RZ, R14 ;  /* 0x000000ffff077224 */ /* 0x000fce00078e000e */
[----:B------:R-:W-:Y:S05]  /*22790*/  WARPSYNC.COLLECTIVE R15, `(.L_x_832) ;  /* 0x000000000f087348 */ /* 0x000fea0003c00000 */
[----:B------:R0:W1:Y:S02]  /*227a0*/  SHFL.IDX P6, R14, R13, R12, R11 ;  /* 0x0000000c0d0e7389 */ /* 0x00006400000c000b */
[----:B01----:R-:W-:Y:S01]  /*227b0*/  ENDCOLLECTIVE ;  /* 0x000000000000791b */ /* 0x003fe20003800000 */
.L_x_832:
[----:B------:R-:W-:Y:S02]  /*227c0*/  IMAD.MOV.U32 R13, RZ, RZ, R4 ;  /* 0x000000ffff0d7224 */ /* 0x000fe400078e0004 */
[----:B------:R-:W-:Y:S02]  /*227d0*/  IMAD R2, R9, R8, RZ ;  /* 0x0000000809027224 */ /* 0x000fe400078e02ff */
[----:B------:R-:W0:Y:S01]  /*227e0*/  S2R R9, SR_TID.X ;  /* 0x0000000000097919 */ /* 0x000e220000002100 */
[----:B------:R-:W1:Y:S01]  /*227f0*/  S2R R8, SR_TID.X ;  /* 0x0000000000087919 */ /* 0x000e620000002100 */
[----:B0-----:R-:W-:-:S04]  /*22800*/  LOP3.LUT R9, R9, 0x7f, RZ, 0xc0, !PT ;  /* 0x0000007f09097812 */ /* 0x001fc800078ec0ff */
[----:B------:R-:W-:Y:S01]  /*22810*/  SHF.R.U32.HI R9, RZ, 0x3, R9 ;  /* 0x00000003ff097819 */ /* 0x000fe20000011609 */
[----:B-1----:R-:W-:-:S04]  /*22820*/  IMAD.SHL.U32 R8, R8, 0x8, RZ ;  /* 0x0000000808087824 */ /* 0x002fc800078e00ff */
[----:B------:R-:W-:Y:S01]  /*22830*/  IMAD.IADD R0, R9, 0x1, R5 ;  /* 0x0000000109007824 */ /* 0x000fe200078e0205 */
[----:B------:R-:W-:Y:S01]  /*22840*/  LOP3.LUT R8, R8, 0x38, RZ, 0xc0, !PT ;  /* 0x0000003808087812 */ /* 0x000fe200078ec0ff */
[----:B------:R-:W-:-:S07]  /*22850*/  IMAD.MOV.U32 R9, RZ, RZ, R14 ;  /* 0x000000ffff097224 */ /* 0x000fce00078e000e */
[----:B------:R-:W-:Y:S05]  /*22860*/  WARPSYNC.COLLECTIVE R15, `(.L_x_833) ;  /* 0x000000000f087348 */ /* 0x000fea0003c00000 */
[----:B------:R0:W1:Y:S02]  /*22870*/  SHFL.IDX P6, R14, R13, R12, R11 ;  /* 0x0000000c0d0e7389 */ /* 0x00006400000c000b */
[----:B01----:R-:W-:Y:S01]  /*22880*/  ENDCOLLECTIVE ;  /* 0x000000000000791b */ /* 0x003fe20003800000 */
.L_x_833:
        /* <DEDUP_REMOVED lines=20> */
.L_x_834:
        /* <DEDUP_REMOVED lines=15> */
.L_x_835:
        /* <DEDUP_REMOVED lines=14> */
.L_x_836:
        /* <DEDUP_REMOVED lines=17> */
.L_x_837:
[----:B------:R-:W-:Y:S02]  /*22cb0*/  IMAD.MOV.U32 R13, RZ, RZ, R3 ;  /* 0x000000ffff0d7224 */ /* 0x000fe400078e0003 */
[----:B------:R-:W-:Y:S02]  /*22cc0*/  IMAD.MOV.U32 R12, RZ, RZ, 0x4 ;  /* 0x00000004ff0c7424 */ /* 0x000fe400078e00ff */
[----:B------:R-:W-:-:S07]  /*22cd0*/  IMAD.MOV.U32 R5, RZ, RZ, R14 ;  /* 0x000000ffff057224 */ /* 0x000fce00078e000e */
[----:B------:R-:W-:Y:S05]  /*22ce0*/  WARPSYNC.COLLECTIVE R15, `(.L_x_838) ;  /* 0x000000000f087348 */ /* 0x000fea0003c00000 */
[----:B------:R0:W1:Y:S02]  /*22cf0*/  SHFL.IDX P6, R14, R13, R12, R11 ;  /* 0x0000000c0d0e7389 */ /* 0x00006400000c000b */
[----:B01----:R-:W-:Y:S01]  /*22d00*/  ENDCOLLECTIVE ;  /* 0x000000000000791b */ /* 0x003fe20003800000 */
.L_x_838:
        /* <DEDUP_REMOVED lines=17> */
.L_x_839:
[----:B------:R-:W-:Y:S02]  /*22e20*/  IMAD.MOV.U32 R13, RZ, RZ, R3 ;  /* 0x000000ffff0d7224 */ /* 0x000fe400078e0003 */
[----:B------:R-:W-:Y:S02]  /*22e30*/  IMAD.MOV.U32 R12, RZ, RZ, 0x5 ;  /* 0x00000005ff0c7424 */ /* 0x000fe400078e00ff */
[----:B------:R-:W-:-:S07]  /*22e40*/  IMAD.MOV.U32 R5, RZ, RZ, R14 ;  /* 0x000000ffff057224 */ /* 0x000fce00078e000e */
[----:B------:R-:W-:Y:S05]  /*22e50*/  WARPSYNC.COLLECTIVE R15, `(.L_x_840) ;  /* 0x000000000f087348 */ /* 0x000fea0003c00000 */
[----:B------:R0:W1:Y:S02]  /*22e60*/  SHFL.IDX P6, R14, R13, R12, R11 ;  /* 0x0000000c0d0e7389 */ /* 0x00006400000c000b */
[----:B01----:R-:W-:Y:S01]  /*22e70*/  ENDCOLLECTIVE ;  /* 0x000000000000791b */ /* 0x003fe20003800000 */
.L_x_840:
        /* <DEDUP_REMOVED lines=17> */
.L_x_841:
[----:B------:R-:W-:Y:S02]  /*22f90*/  IMAD.MOV.U32 R13, RZ, RZ, R3 ;  /* 0x000000ffff0d7224 */ /* 0x000fe400078e0003 */
[----:B------:R-:W-:Y:S02]  /*22fa0*/  IMAD.MOV.U32 R12, RZ, RZ, 0x6 ;  /* 0x00000006ff0c7424 */ /* 0x000fe400078e00ff */
[----:B------:R-:W-:-:S07]  /*22fb0*/  IMAD.MOV.U32 R5, RZ, RZ, R14 ;  /* 0x000000ffff057224 */ /* 0x000fce00078e000e */
[----:B------:R-:W-:Y:S05]  /*22fc0*/  WARPSYNC.COLLECTIVE R15, `(.L_x_842) ;  /* 0x000000000f087348 */ /* 0x000fea0003c00000 */
[----:B------:R0:W1:Y:S02]  /*22fd0*/  SHFL.IDX P6, R14, R13, R12, R11 ;  /* 0x0000000c0d0e7389 */ /* 0x00006400000c000b */
[----:B01----:R-:W-:Y:S01]  /*22fe0*/  ENDCOLLECTIVE ;  /* 0x000000000000791b */ /* 0x003fe20003800000 */
.L_x_842:
        /* <DEDUP_REMOVED lines=15> */
.L_x_843:
        /* <DEDUP_REMOVED lines=8> */
.L_x_844:
        /* <DEDUP_REMOVED lines=14> */
.L_x_845:
[----:B------:R-:W-:Y:S01]  /*23240*/  @!PT LDS RZ, [RZ] ;  /* 0x00000000fffff984 */ /* 0x000fe20000000800 */
[----:B------:R-:W-:Y:S01]  /*23250*/  @!PT LDS RZ, [RZ] ;  /* 0x00000000fffff984 */ /* 0x000fe20000000800 */
[----:B------:R-:W-:Y:S01]  /*23260*/  @!PT LDS RZ, [RZ] ;  /* 0x00000000fffff984 */ /* 0x000fe20000000800 */
[----:B------:R0:W-:Y:S01]  /*23270*/  @!P4 LDGSTS.E.BYPASS.LTC128B.128 [R10+0x1b400], desc[UR56][R6.64+0x100], !P0 ;  /* 0x1b400100060acfae */ /* 0x0001e2000c101d78 */
[----:B------:R-:W-:Y:S01]  /*23280*/  IMAD.MOV.U32 R3, RZ, RZ, R14 ;  /* 0x000000ffff037224 */ /* 0x000fe200078e000e */
[----:B------:R-:W-:Y:S06]  /*23290*/  BRA `(.L_x_846) ;  /* 0xffffffac00807947 */ /* 0x000fec000383ffff */
.L_x_709:
[----:B----4-:R4:W0:Y:S02]  /*232a0*/  SYNCS.PHASECHK.TRANS64.TRYWAIT P0, [R18+URZ+0x34820], R0 ;  /* 0x03482000120075a7 */ /* 0x010824000800017f */
[----:B0-----:R-:W-:Y:S05]  /*232b0*/  @!P0 NANOSLEEP.SYNCS 0x989680 ;  /* 0x009896800000895d */ /* 0x001fea0003900000 */
[----:B------:R-:W0:Y:S02]  /*232c0*/  @!P0 SYNCS.PHASECHK.TRANS64 P0, [R18+URZ+0x34820], R0 ;  /* 0x03482000120085a7 */ /* 0x000e24000800007f */
[----:B0-----:R-:W-:Y:S05]  /*232d0*/  @!P0 BRA `(.L_x_709) ;  /* 0xfffffffc00f08947 */ /* 0x001fea000383ffff */
[----:B------:R-:W-:Y:S05]  /*232e0*/  BRA `(.L_x_847) ;  /* 0xffffffb000007947 */ /* 0x000fea000383ffff */
.L_x_718:
[----:B-1----:R1:W2:Y:S02]  /*232f0*/  SYNCS.PHASECHK.TRANS64.TRYWAIT P0, [R3+URZ+0x34840], R2 ;  /* 0x03484002030075a7 */ /* 0x0022a4000800017f */
[----:B--2---:R-:W-:Y:S05]  /*23300*/  @!P0 NANOSLEEP.SYNCS 0x989680 ;  /* 0x009896800000895d */ /* 0x004fea0003900000 */
[----:B------:R-:W2:Y:S02]  /*23310*/  @!P0 SYNCS.PHASECHK.TRANS64 P0, [R3+URZ+0x34840], R2 ;  /* 0x03484002030085a7 */ /* 0x000ea4000800007f */
[----:B--2---:R-:W-:Y:S05]  /*23320*/  @!P0 BRA `(.L_x_718) ;  /* 0xfffffffc00f08947 */ /* 0x004fea000383ffff */
[----:B------:R-:W-:Y:S05]  /*23330*/  BRA `(.L_x_848) ;  /* 0xffffffb000dc7947 */ /* 0x000fea000383ffff */
.L_x_725:
[----:B0-----:R0:W1:Y:S02]  /*23340*/  SYNCS.PHASECHK.TRANS64.TRYWAIT P0, [R3+URZ+0x60], R2 ;  /* 0x00006002030075a7 */ /* 0x001064000800017f */
[----:B-1----:R-:W-:Y:S05]  /*23350*/  @!P0 NANOSLEEP.SYNCS 0x989680 ;  /* 0x009896800000895d */ /* 0x002fea0003900000 */
[----:B------:R-:W1:Y:S02]  /*23360*/  @!P0 SYNCS.PHASECHK.TRANS64 P0, [R3+URZ+0x60], R2 ;  /* 0x00006002030085a7 */ /* 0x000e64000800007f */
[----:B-1----:R-:W-:Y:S05]  /*23370*/  @!P0 BRA `(.L_x_725) ;  /* 0xfffffffc00f08947 */ /* 0x002fea000383ffff */
[----:B------:R-:W-:Y:S05]  /*23380*/  BRA `(.L_x_849) ;  /* 0xffffffb400ec7947 */ /* 0x000fea000383ffff */
.L_x_734:
[----:B-1----:R1:W2:Y:S02]  /*23390*/  SYNCS.PHASECHK.TRANS64.TRYWAIT P0, [R3+URZ+0x34840], R2 ;  /* 0x03484002030075a7 */ /* 0x0022a4000800017f */
[----:B--2---:R-:W-:Y:S05]  /*233a0*/  @!P0 NANOSLEEP.SYNCS 0x989680 ;  /* 0x009896800000895d */ /* 0x004fea0003900000 */
[----:B------:R-:W2:Y:S02]  /*233b0*/  @!P0 SYNCS.PHASECHK.TRANS64 P0, [R3+URZ+0x34840], R2 ;  /* 0x03484002030085a7 */ /* 0x000ea4000800007f */
[----:B--2---:R-:W-:Y:S05]  /*233c0*/  @!P0 BRA `(.L_x_734) ;  /* 0xfffffffc00f08947 */ /* 0x004fea000383ffff */
[----:B------:R-:W-:Y:S05]  /*233d0*/  BRA `(.L_x_850) ;  /* 0xffffffbc007c7947 */ /* 0x000fea000383ffff */
.L_x_741:
[----:B0-----:R0:W1:Y:S02]  /*233e0*/  SYNCS.PHASECHK.TRANS64.TRYWAIT P0, [R2+URZ+0x60], R3 ;  /* 0x00006003020075a7 */ /* 0x001064000800017f */
[----:B-1----:R-:W-:Y:S05]  /*233f0*/  @!P0 NANOSLEEP.SYNCS 0x989680 ;  /* 0x009896800000895d */ /* 0x002fea0003900000 */
[----:B------:R-:W1:Y:S02]  /*23400*/  @!P0 SYNCS.PHASECHK.TRANS64 P0, [R2+URZ+0x60], R3 ;  /* 0x00006003020085a7 */ /* 0x000e64000800007f */
[----:B-1----:R-:W-:Y:S05]  /*23410*/  @!P0 BRA `(.L_x_741) ;  /* 0xfffffffc00f08947 */ /* 0x002fea000383ffff */
[----:B------:R-:W-:Y:S05]  /*23420*/  BRA `(.L_x_851) ;  /* 0xffffffc0008c7947 */ /* 0x000fea000383ffff */
.L_x_750:
[----:B--2---:R2:W3:Y:S02]  /*23430*/  SYNCS.PHASECHK.TRANS64.TRYWAIT P0, [R2+URZ+0x34840], R3 ;  /* 0x03484003020075a7 */ /* 0x0044e4000800017f */
[----:B---3--:R-:W-:Y:S05]  /*23440*/  @!P0 NANOSLEEP.SYNCS 0x989680 ;  /* 0x009896800000895d */ /* 0x008fea0003900000 */
[----:B------:R-:W3:Y:S02]  /*23450*/  @!P0 SYNCS.PHASECHK.TRANS64 P0, [R2+URZ+0x34840], R3 ;  /* 0x03484003020085a7 */ /* 0x000ee4000800007f */
[----:B---3--:R-:W-:Y:S05]  /*23460*/  @!P0 BRA `(.L_x_750) ;  /* 0xfffffffc00f08947 */ /* 0x008fea000383ffff */
[----:B------:R-:W-:Y:S05]  /*23470*/  BRA `(.L_x_852) ;  /* 0xffffffc400ec7947 */ /* 0x000fea000383ffff */
.L_x_757:
[----:B0-----:R0:W1:Y:S02]  /*23480*/  SYNCS.PHASECHK.TRANS64.TRYWAIT P0, [R2+URZ+0x60], R5 ;  /* 0x00006005020075a7 */ /* 0x001064000800017f */
[----:B-1----:R-:W-:Y:S05]  /*23490*/  @!P0 NANOSLEEP.SYNCS 0x989680 ;  /* 0x009896800000895d */ /* 0x002fea0003900000 */
[----:B------:R-:W1:Y:S02]  /*234a0*/  @!P0 SYNCS.PHASECHK.TRANS64 P0, [R2+URZ+0x60], R5 ;  /* 0x00006005020085a7 */ /* 0x000e64000800007f */
[----:B-1----:R-:W-:Y:S05]  /*234b0*/  @!P0 BRA `(.L_x_757) ;  /* 0xfffffffc00f08947 */ /* 0x002fea000383ffff */
[----:B------:R-:W-:Y:S05]  /*234c0*/  BRA `(.L_x_853) ;  /* 0xffffffc800fc7947 */ /* 0x000fea000383ffff */
.L_x_768:
[----:B---3--:R3:W4:Y:S02]  /*234d0*/  SYNCS.PHASECHK.TRANS64.TRYWAIT P0, [R0+URZ+0x34860], R2 ;  /* 0x03486002000075a7 */ /* 0x008724000800017f */
[----:B----4-:R-:W-:Y:S05]  /*234e0*/  @!P0 NANOSLEEP.SYNCS 0x989680 ;  /* 0x009896800000895d */ /* 0x010fea0003900000 */
[----:B------:R-:W4:Y:S02]  /*234f0*/  @!P0 SYNCS.PHASECHK.TRANS64 P0, [R0+URZ+0x34860], R2 ;  /* 0x03486002000085a7 */ /* 0x000f24000800007f */
[----:B----4-:R-:W-:Y:S05]  /*23500*/  @!P0 BRA `(.L_x_768) ;  /* 0xfffffffc00f08947 */ /* 0x010fea000383ffff */
[----:B------:R-:W-:Y:S05]  /*23510*/  BRA `(.L_x_854) ;  /* 0xffffffd000487947 */ /* 0x000fea000383ffff */
.L_x_775:
[----:B------:R-:W3:Y:S01]  /*23520*/  LDL R0, [R1] ;  /* 0x0000000001007983 */ /* 0x000ee20000100800 */
[----:B------:R-:W-:Y:S01]  /*23530*/  BSSY B0, `(.L_x_855) ;  /* 0x0000008000007945 */ /* 0x000fe20003800000 */
[----:B------:R-:W-:Y:S02]  /*23540*/  IMAD.MOV.U32 R12, RZ, RZ, RZ ;  /* 0x000000ffff0c7224 */ /* 0x000fe400078e00ff */
[----:B0-----:R-:W-:Y:S02]  /*23550*/  IMAD.MOV.U32 R11, RZ, RZ, 0x1f ;  /* 0x0000001fff0b7424 */ /* 0x001fe400078e00ff */
[----:B------:R-:W-:Y:S02]  /*23560*/  IMAD.MOV.U32 R15, RZ, RZ, -0x1 ;  /* 0xffffffffff0f7424 */ /* 0x000fe400078e00ff */
[----:B---3--:R-:W-:-:S07]  /*23570*/  IMAD.MOV.U32 R13, RZ, RZ, R0 ;  /* 0x000000ffff0d7224 */ /* 0x008fce00078e0000 */
[----:B-12-4-:R-:W-:Y:S05]  /*23580*/  WARPSYNC.COLLECTIVE R15, `(.L_x_856) ;  /* 0x000000000f087348 */ /* 0x016fea0003c00000 */
[----:B------:R0:W3:Y:S02]  /*23590*/  SHFL.IDX P6, R14, R13, R12, R11 ;  /* 0x0000000c0d0e7389 */ /* 0x0000e400000c000b */
[----:B01234-:R-:W-:Y:S01]  /*235a0*/  ENDCOLLECTIVE ;  /* 0x000000000000791b */ /* 0x01ffe20003800000 */
.L_x_856:
[----:B------:R-:W-:Y:S05]  /*235b0*/  BSYNC B0 ;  /* 0x0000000000007941 */ /* 0x000fea0003800000 */
.L_x_855:
        /* <DEDUP_REMOVED lines=9> */
.L_x_857:
        /* <DEDUP_REMOVED lines=12> */
[C---:B------:R-:W-:Y:S01]  /*23710*/  ISETP.GE.U32.AND P2, PT, R16.reuse, 0x2, PT ;  /* 0x000000021000780c */ /* 0x040fe20003f46070 */
[----:B------:R-:W-:Y:S01]  /*23720*/  IMAD.MOV.U32 R6, RZ, RZ, RZ ;  /* 0x000000ffff067224 */ /* 0x000fe200078e00ff */
[C---:B------:R-:W-:Y:S02]  /*23730*/  ISETP.GE.U32.AND P3, PT, R16.reuse, 0x4, PT ;  /* 0x000000041000780c */ /* 0x040fe40003f66070 */
[C---:B------:R-:W-:Y:S02]  /*23740*/  ISETP.GE.U32.AND P4, PT, R16.reuse, 0x8, PT ;  /* 0x000000081000780c */ /* 0x040fe40003f86070 */
[----:B------:R-:W-:Y:S01]  /*23750*/  ISETP.GE.U32.AND P5, PT, R16, 0x10, PT ;  /* 0x000000101000780c */ /* 0x000fe20003fa6070 */
[----:B--2---:R-:W-:Y:S02]  /*23760*/  @!P1 IMAD.MOV.U32 R4, RZ, RZ, R8 ;  /* 0x000000ffff049224 */ /* 0x004fe400078e0008 */
[----:B------:R-:W-:-:S02]  /*23770*/  IMAD.MOV.U32 R8, RZ, RZ, RZ ;  /* 0x000000ffff087224 */ /* 0x000fc400078e00ff */
[----:B---3--:R-:W-:Y:S01]  /*23780*/  @!P1 IMAD.MOV.U32 R6, RZ, RZ, R2 ;  /* 0x000000ffff069224 */ /* 0x008fe200078e0002 */
[----:B------:R-:W-:-:S03]  /*23790*/  ISETP.NE.AND P1, PT, R16, RZ, PT ;  /* 0x000000ff1000720c */ /* 0x000fc60003f25270 */
[----:B------:R-:W-:-:S04]  /*237a0*/  IMAD R2, R6, R4, RZ ;  /* 0x0000000406027224 */ /* 0x000fc800078e02ff */
[----:B------:R-:W-:-:S07]  /*237b0*/  IMAD.MOV.U32 R13, RZ, RZ, R2 ;  /* 0x000000ffff0d7224 */ /* 0x000fce00078e0002 */
[----:B------:R-:W-:Y:S05]  /*237c0*/  WARPSYNC.COLLECTIVE R15, `(.L_x_858) ;  /* 0x000000000f087348 */ /* 0x000fea0003c00000 */
[----:B------:R0:W1:Y:S02]  /*237d0*/  SHFL.UP P6, R14, R13, R12, R11 ;  /* 0x0400000c0d0e7389 */ /* 0x00006400000c000b */
[----:B01----:R-:W-:Y:S01]  /*237e0*/  ENDCOLLECTIVE ;  /* 0x000000000000791b */ /* 0x003fe20003800000 */
.L_x_858:
        /* <DEDUP_REMOVED lines=8> */
.L_x_859:
        /* <DEDUP_REMOVED lines=8> */
.L_x_860:
        /* <DEDUP_REMOVED lines=8> */
.L_x_861:
        /* <DEDUP_REMOVED lines=8> */
.L_x_862:
        /* <DEDUP_REMOVED lines=9> */
.L_x_863:
[----:B------:R-:W-:Y:S01]  /*23a80*/  IMAD.MOV.U32 R9, RZ, RZ, R14 ;  /* 0x000000ffff097224 */ /* 0x000fe200078e000e */
[----:B------:R-:W-:Y:S06]  /*23a90*/  BRA `(.L_x_864) ;  /* 0xffffffd000bc7947 */ /* 0x000fec000383ffff */
.L_x_778:
[----:B------:R-:W-:Y:S01]  /*23aa0*/  BSSY B0, `(.L_x_865) ;  /* 0x0000008000007945 */ /* 0x000fe20003800000 */
[----:B------:R-:W-:Y:S02]  /*23ab0*/  IMAD.MOV.U32 R13, RZ, RZ, R2 ;  /* 0x000000ffff0d7224 */ /* 0x000fe400078e0002 */
[----:B------:R-:W-:Y:S02]  /*23ac0*/  IMAD.MOV.U32 R12, RZ, RZ, 0x1 ;  /* 0x00000001ff0c7424 */ /* 0x000fe400078e00ff */
[----:B------:R-:W-:Y:S02]  /*23ad0*/  IMAD.MOV.U32 R11, RZ, RZ, RZ ;  /* 0x000000ffff0b7224 */ /* 0x000fe400078e00ff */
[----:B------:R-:W-:-:S07]  /*23ae0*/  IMAD.MOV.U32 R15, RZ, RZ, -0x1 ;  /* 0xffffffffff0f7424 */ /* 0x000fce00078e00ff */
[----:B0-----:R-:W-:Y:S05]  /*23af0*/  WARPSYNC.COLLECTIVE R15, `(.L_x_866) ;  /* 0x000000000f087348 */ /* 0x001fea0003c00000 */
[----:B------:R1:W2:Y:S02]  /*23b00*/  SHFL.UP P6, R14, R13, R12, R11 ;  /* 0x0400000c0d0e7389 */ /* 0x0002a400000c000b */
[----:B012---:R-:W-:Y:S01]  /*23b10*/  ENDCOLLECTIVE ;  /* 0x000000000000791b */ /* 0x007fe20003800000 */
.L_x_866:
[----:B------:R-:W-:Y:S05]  /*23b20*/  BSYNC B0 ;  /* 0x0000000000007941 */ /* 0x000fea0003800000 */
.L_x_865:
        /* <DEDUP_REMOVED lines=10> */
.L_x_867:
        /* <DEDUP_REMOVED lines=8> */
.L_x_868:
        /* <DEDUP_REMOVED lines=8> */
.L_x_869:
        /* <DEDUP_REMOVED lines=8> */
.L_x_870:
        /* <DEDUP_REMOVED lines=9> */
.L_x_871:
[----:B------:R-:W-:Y:S01]  /*23de0*/  IMAD.MOV.U32 R9, RZ, RZ, R14 ;  /* 0x000000ffff097224 */ /* 0x000fe200078e000e */
[----:B------:R-:W-:Y:S06]  /*23df0*/  BRA `(.L_x_872) ;  /* 0xffffffd000907947 */ /* 0x000fec000383ffff */
.L_x_780:
[----:B------:R-:W-:Y:S01]  /*23e00*/  BSSY B0, `(.L_x_873) ;  /* 0x0000006000007945 */ /* 0x000fe20003800000 */
[----:B------:R-:W-:Y:S01]  /*23e10*/  PLOP3.LUT P6, PT, P6, PT, PT, 0x8, 0x0 ;  /* 0x000000000000781c */ /* 0x000fe200037ce170 */
[----:B------:R-:W-:-:S12]  /*23e20*/  IMAD.MOV.U32 R15, RZ, RZ, -0x1 ;  /* 0xffffffffff0f7424 */ /* 0x000fd800078e00ff */
[----:B0-----:R-:W-:Y:S05]  /*23e30*/  WARPSYNC.COLLECTIVE R15, `(.L_x_874) ;  /* 0x000000000f087348 */ /* 0x001fea0003c00000 */
[----:B------:R-:W-:Y:S01]  /*23e40*/  VOTE.ANY R14, PT, P6 ;  /* 0x00000000000e7806 */ /* 0x000fe200030e0100 */
[----:B0-----:R-:W-:Y:S06]  /*23e50*/  ENDCOLLECTIVE ;  /* 0x000000000000791b */ /* 0x001fec0003800000 */
.L_x_874:
[----:B------:R-:W-:Y:S05]  /*23e60*/  BSYNC B0 ;  /* 0x0000000000007941 */ /* 0x000fea0003800000 */
.L_x_873:
        /* <DEDUP_REMOVED lines=9> */
.L_x_875:
[----:B------:R-:W-:Y:S02]  /*23f00*/  IMAD.MOV.U32 R13, RZ, RZ, R6 ;  /* 0x000000ffff0d7224 */ /* 0x000fe400078e0006 */
[----:B------:R-:W-:-:S07]  /*23f10*/  IMAD.MOV.U32 R4, RZ, RZ, R14 ;  /* 0x000000ffff047224 */ /* 0x000fce00078e000e */
[----:B------:R-:W-:Y:S05]  /*23f20*/  WARPSYNC.COLLECTIVE R15, `(.L_x_876) ;  /* 0x000000000f087348 */ /* 0x000fea0003c00000 */
[----:B------:R0:W1:Y:S02]  /*23f30*/  SHFL.IDX P6, R14, R13, R12, R11 ;  /* 0x0000000c0d0e7389 */ /* 0x00006400000c000b */
[----:B01----:R-:W-:Y:S01]  /*23f40*/  ENDCOLLECTIVE ;  /* 0x000000000000791b */ /* 0x003fe20003800000 */
.L_x_876:
[----:B------:R-:W-:Y:S01]  /*23f50*/  IMAD.MOV.U32 R6, RZ, RZ, R14 ;  /* 0x000000ffff067224 */ /* 0x000fe200078e000e */
[----:B------:R-:W-:Y:S06]  /*23f60*/  BRA `(.L_x_877) ;  /* 0xffffffd000707947 */ /* 0x000fec000383ffff */
.L_x_782:
[----:B------:R-:W-:Y:S01]  /*23f70*/  BSSY B0, `(.L_x_878) ;  /* 0x0000007000007945 */ /* 0x000fe20003800000 */
[----:B------:R-:W-:Y:S02]  /*23f80*/  IMAD.MOV.U32 R13, RZ, RZ, R7 ;  /* 0x000000ffff0d7224 */ /* 0x000fe400078e0007 */
[----:B------:R-:W-:Y:S02]  /*23f90*/  IMAD.MOV.U32 R11, RZ, RZ, 0x1f ;  /* 0x0000001fff0b7424 */ /* 0x000fe400078e00ff */
[----:B------:R-:W-:-:S07]  /*23fa0*/  IMAD.MOV.U32 R15, RZ, RZ, -0x1 ;  /* 0xffffffffff0f7424 */ /* 0x000fce00078e00ff */
[----:B0123--:R-:W-:Y:S05]  /*23fb0*/  WARPSYNC.COLLECTIVE R15, `(.L_x_879) ;  /* 0x000000000f087348 */ /* 0x00ffea0003c00000 */
[----:B------:R4:W0:Y:S02]  /*23fc0*/  SHFL.IDX P6, R14, R13, R12, R11 ;  /* 0x0000000c0d0e7389 */ /* 0x00082400000c000b */
[----:B01234-:R-:W-:Y:S01]  /*23fd0*/  ENDCOLLECTIVE ;  /* 0x000000000000791b */ /* 0x01ffe20003800000 */
.L_x_879:
[----:B------:R-:W-:Y:S05]  /*23fe0*/  BSYNC B0 ;  /* 0x0000000000007941 */ /* 0x000fea0003800000 */
.L_x_878:
[----:B------:R-:W-:Y:S01]  /*23ff0*/  IMAD.MOV.U32 R7, RZ, RZ, R14 ;  /* 0x000000ffff077224 */ /* 0x000fe200078e000e */
[----:B------:R-:W-:Y:S06]  /*24000*/  BRA `(.L_x_880) ;  /* 0xffffffd000607947 */ /* 0x000fec000383ffff */
.L_x_786:
[----:B0-----:R0:W1:Y:S02]  /*24010*/  SYNCS.PHASECHK.TRANS64.TRYWAIT P0, [R0+URZ+0x34820], R3 ;  /* 0x03482003000075a7 */ /* 0x001064000800017f */
[----:B-1----:R-:W-:Y:S05]  /*24020*/  @!P0 NANOSLEEP.SYNCS 0x989680 ;  /* 0x009896800000895d */ /* 0x002fea0003900000 */
[----:B------:R-:W1:Y:S02]  /*24030*/  @!P0 SYNCS.PHASECHK.TRANS64 P0, [R0+URZ+0x34820], R3 ;  /* 0x03482003000085a7 */ /* 0x000e64000800007f */
[----:B-1----:R-:W-:Y:S05]  /*24040*/  @!P0 BRA `(.L_x_786) ;  /* 0xfffffffc00f08947 */ /* 0x002fea000383ffff */
[----:B------:R-:W-:Y:S05]  /*24050*/  BRA `(.L_x_881) ;  /* 0xffffffd400f87947 */ /* 0x000fea000383ffff */
.L_x_787:
        /* <DEDUP_REMOVED lines=11> */
.L_x_883:
[----:B------:R-:W-:Y:S05]  /*24110*/  BSYNC B0 ;  /* 0x0000000000007941 */ /* 0x000fea0003800000 */
.L_x_882:
[----:B------:R-:W-:Y:S05]  /*24120*/  BRA `(.L_x_884) ;  /* 0xffffffd400e07947 */ /* 0x000fea000383ffff */
.L_x_788:
[----:B------:R-:W-:Y:S01]  /*24130*/  BSSY B0, `(.L_x_885) ;  /* 0x0000006000007945 */ /* 0x000fe20003800000 */
[----:B------:R-:W-:-:S07]  /*24140*/  IMAD.MOV.U32 R15, RZ, RZ, -0x1 ;  /* 0xffffffffff0f7424 */ /* 0x000fce00078e00ff */
[----:B01----:R-:W-:Y:S05]  /*24150*/  WARPSYNC.COLLECTIVE R15, `(.L_x_886) ;  /* 0x000000000f0c7348 */ /* 0x003fea0003c00000 */
[----:B------:R-:W-:Y:S02]  /*24160*/  ELECT P6, UR62, PT ;  /* 0x00000000003e782f */ /* 0x000fe400038c0000 */
[----:B------:R-:W-:Y:S01]  /*24170*/  MOV R14, UR62 ;  /* 0x0000003e000e7c02 */ /* 0x000fe20008000f00 */
[----:B01----:R-:W-:Y:S10]  /*24180*/  ENDCOLLECTIVE ;  /* 0x000000000000791b */ /* 0x003ff40003800000 */
.L_x_886:
[----:B------:R-:W-:Y:S05]  /*24190*/  BSYNC B0 ;  /* 0x0000000000007941 */ /* 0x000fea0003800000 */
.L_x_885:
[----:B------:R-:W-:Y:S05]  /*241a0*/  BRA `(.L_x_887) ;  /* 0xffffffd400d47947 */ /* 0x000fea000383ffff */
.L_x_790:
[----:B0-----:R0:W1:Y:S02]  /*241b0*/  SYNCS.PHASECHK.TRANS64.TRYWAIT P0, [R6+URZ], R5 ;  /* 0x00000005060075a7 */ /* 0x001064000800017f */
[----:B-1----:R-:W-:Y:S05]  /*241c0*/  @!P0 NANOSLEEP.SYNCS 0x989680 ;  /* 0x009896800000895d */ /* 0x002fea0003900000 */
[----:B------:R-:W1:Y:S02]  /*241d0*/  @!P0 SYNCS.PHASECHK.TRANS64 P0, [R6+URZ], R5 ;  /* 0x00000005060085a7 */ /* 0x000e64000800007f */
[----:B-1----:R-:W-:Y:S05]  /*241e0*/  @!P0 BRA `(.L_x_790) ;  /* 0xfffffffc00f08947 */ /* 0x002fea000383ffff */
[----:B------:R-:W-:Y:S05]  /*241f0*/  BRA `(.L_x_888) ;  /* 0xffffffd800147947 */ /* 0x000fea000383ffff */
.L_x_791:
[----:B-1----:R1:W2:Y:S02]  /*24200*/  SYNCS.PHASECHK.TRANS64.TRYWAIT P0, [R7+URZ], R2 ;  /* 0x00000002070075a7 */ /* 0x0022a4000800017f */
[----:B--2---:R-:W-:Y:S05]  /*24210*/  @!P0 NANOSLEEP.SYNCS 0x989680 ;  /* 0x009896800000895d */ /* 0x004fea0003900000 */
[----:B------:R-:W2:Y:S02]  /*24220*/  @!P0 SYNCS.PHASECHK.TRANS64 P0, [R7+URZ], R2 ;  /* 0x00000002070085a7 */ /* 0x000ea4000800007f */
[----:B--2---:R-:W-:Y:S05]  /*24230*/  @!P0 BRA `(.L_x_791) ;  /* 0xfffffffc00f08947 */ /* 0x004fea000383ffff */
[----:B------:R-:W-:Y:S05]  /*24240*/  BRA `(.L_x_889) ;  /* 0xffffffd800087947 */ /* 0x000fea000383ffff */
.L_x_793:
[----:B--2---:R2:W3:Y:S02]  /*24250*/  SYNCS.PHASECHK.TRANS64.TRYWAIT P0, [R4+URZ], R5 ;  /* 0x00000005040075a7 */ /* 0x0044e4000800017f */
[----:B---3--:R-:W-:Y:S05]  /*24260*/  @!P0 NANOSLEEP.SYNCS 0x989680 ;  /* 0x009896800000895d */ /* 0x008fea0003900000 */
[----:B------:R-:W3:Y:S02]  /*24270*/  @!P0 SYNCS.PHASECHK.TRANS64 P0, [R4+URZ], R5 ;  /* 0x00000005040085a7 */ /* 0x000ee4000800007f */
[----:B---3--:R-:W-:Y:S05]  /*24280*/  @!P0 BRA `(.L_x_793) ;  /* 0xfffffffc00f08947 */ /* 0x008fea000383ffff */
[----:B------:R-:W-:Y:S05]  /*24290*/  BRA `(.L_x_890) ;  /* 0xffffffd8000c7947 */ /* 0x000fea000383ffff */
.L_x_891:
        /* <DEDUP_REMOVED lines=14> */
.L_x_2983:


//--------------------- .text._ZN7cutlass13device_kernelIN5flash11enable_sm90INS1_16FlashAttnFwdSm90INS1_25CollectiveMainloopFwdSm90ILi2EN4cute5tupleIJNS5_1CILi1EEES8_S8_EEENS6_IJNS7_ILi128EEENS7_ILi96EEENS7_ILi192EEEEEELi128ENS_10bfloat16_tEfNS_4arch4Sm90ELb0ELb1ELb0ELb0ELb0ELb0ELb0ELb1ELb1ELb1ELb1ELb0EEENS1_21CollectiveEpilogueFwdINS6_IJSA_SA_SB_EEES9_SE_SG_Li256ELb0ELb1ELb1ELb0EEENS1_19SingleTileSchedulerILb0ELb1ELb1ELi128EEEEEEEEEvNT_6ParamsE --------------------------
	.section	.text._ZN7cutlass13device_kernelIN5flash11enable_sm90INS1_16FlashAttnFwdSm90INS1_25CollectiveMainloopFwdSm90ILi2EN4cute5tupleIJNS5_1CILi1EEES8_S8_EEENS6_IJNS7_ILi128EEENS7_ILi96EEENS7_ILi192EEEEEELi128ENS_10bfloat16_tEfNS_4arch4Sm90ELb0ELb1ELb0ELb0ELb0ELb0ELb0ELb1ELb1ELb1ELb1ELb0EEENS1_21CollectiveEpilogueFwdINS6_IJSA_SA_SB_EEES9_SE_SG_Li256ELb0ELb1ELb1ELb0EEENS1_19SingleTileSchedulerILb0ELb1ELb1ELi128EEEEEEEEEvNT_6ParamsE,"ax",@progbits
	.align	128
.text._ZN7cutlass13device_kernelIN5flash11enable_sm90INS1_16FlashAttnFwdSm90INS1_25CollectiveMainloopFwdSm90ILi2EN4cute5tupleIJNS5_1CILi1EEES8_S8_EEENS6_IJNS7_ILi128EEENS7_ILi96EEENS7_ILi192EEEEEELi128ENS_10bfloat16_tEfNS_4arch4Sm90ELb0ELb1ELb0ELb0ELb0ELb0ELb0ELb1ELb1ELb1ELb1ELb0EEENS1_21CollectiveEpilogueFwdINS6_IJSA_SA_SB_EEES9_SE_SG_Li256ELb0ELb1ELb1ELb0EEENS1_19SingleTileSchedulerILb0ELb1ELb1ELi128EEEEEEEEEvNT_6ParamsE:
        .type           _ZN7cutlass13device_kernelIN5flash11enable_sm90INS1_16FlashAttnFwdSm90INS1_25CollectiveMainloopFwdSm90ILi2EN4cute5tupleIJNS5_1CILi1EEES8_S8_EEENS6_IJNS7_ILi128EEENS7_ILi96EEENS7_ILi192EEEEEELi128ENS_10bfloat16_tEfNS_4arch4Sm90ELb0ELb1ELb0ELb0ELb0ELb0ELb0ELb1ELb1ELb1ELb1ELb0EEENS1_21CollectiveEpilogueFwdINS6_IJSA_SA_SB_EEES9_SE_SG_Li256ELb0ELb1ELb1ELb0EEENS1_19SingleTileSchedulerILb0ELb1ELb1ELi128EEEEEEEEEvNT_6ParamsE,@function
        .size           _ZN7cutlass13device_kernelIN5flash11enable_sm90INS1_16FlashAttnFwdSm90INS1_25CollectiveMainloopFwdSm90ILi2EN4cute5tupleIJNS5_1CILi1EEES8_S8_EEENS6_IJNS7_ILi128EEENS7_ILi96EEENS7_ILi192EEEEEELi128ENS_10bfloat16_tEfNS_4arch4Sm90ELb0ELb1ELb0ELb0ELb0ELb0ELb0ELb1ELb1ELb1ELb1ELb0EEENS1_21CollectiveEpilogueFwdINS6_IJSA_SA_SB_EEES9_SE_SG_Li256ELb0ELb1ELb1ELb0EEENS1_19SingleTileSchedulerILb0ELb1ELb1ELi128EEEEEEEEEvNT_6ParamsE,(.L_x_2984 - _ZN7cutlass13device_kernelIN5flash11enable_sm90INS1_16FlashAttnFwdSm90INS1_25CollectiveMainloopFwdSm90ILi2EN4cute5tupleIJNS5_1CILi1EEES8_S8_EEENS6_IJNS7_ILi128EEENS7_ILi96EEENS7_ILi192EEEEEELi128ENS_10bfloat16_tEfNS_4arch4Sm90ELb0ELb1ELb0ELb0ELb0ELb0ELb0ELb1ELb1ELb1ELb1ELb0EEENS1_21CollectiveEpilogueFwdINS6_IJSA_SA_SB_EEES9_SE_SG_Li256ELb0ELb1ELb1ELb0EEENS1_19SingleTileSchedulerILb0ELb1ELb1ELi128EEEEEEEEEvNT_6ParamsE)
        .other          _ZN7cutlass13device_kernelIN5flash11enable_sm90INS1_16FlashAttnFwdSm90INS1_25CollectiveMainloopFwdSm90ILi2EN4cute5tupleIJNS5_1CILi1EEES8_S8_EEENS6_IJNS7_ILi128EEENS7_ILi96EEENS7_ILi192EEEEEELi128ENS_10bfloat16_tEfNS_4arch4Sm90ELb0ELb1ELb0ELb0ELb0ELb0ELb0ELb1ELb1ELb1ELb1ELb0EEENS1_21CollectiveEpilogueFwdINS6_IJSA_SA_SB_EEES9_SE_SG_Li256ELb0ELb1ELb1ELb0EEENS1_19SingleTileSchedulerILb0ELb1ELb1ELi128EEEEEEEEEvNT_6ParamsE,@"STO_CUDA_ENTRY STV_DEFAULT"
_ZN7cutlass13device_kernelIN5flash11enable_sm90INS1_16FlashAttnFwdSm90INS1_25CollectiveMainloopFwdSm90ILi2EN4cute5tupleIJNS5_1CILi1EEES8_S8_EEENS6_IJNS7_ILi128EEENS7_ILi96EEENS7_ILi192EEEEEELi128ENS_10bfloat16_tEfNS_4arch4Sm90ELb0ELb1ELb0ELb0ELb0ELb0ELb0ELb1ELb1ELb1ELb1ELb0EEENS1_21CollectiveEpilogueFwdINS6_IJSA_SA_SB_EEES9_SE_SG_Li256ELb0ELb1ELb1ELb0EEENS1_19SingleTileSchedulerILb0ELb1ELb1ELi128EEEEEEEEEvNT_6ParamsE:
        /* <DEDUP_REMOVED lines=17> */
.L_x_893:
[----:B------:R-:W-:Y:S05]  /*0110*/  BSYNC B0 ;  /* 0x0000000000007941 */ /* 0x000fea0003800000 */
.L_x_892:
        /* <DEDUP_REMOVED lines=40> */
.L_x_894:
        /* <DEDUP_REMOVED lines=22> */
.L_x_895:
        /* <DEDUP_REMOVED lines=18> */
.L_x_896:
        /* <DEDUP_REMOVED lines=22> */
.L_x_897:
        /* <DEDUP_REMOVED lines=22> */
.L_x_898:
        /* <DEDUP_REMOVED lines=9> */
.L_x_901:
        /* <DEDUP_REMOVED lines=18> */
[----:B------:R-:W0:Y:S01]  /*0a90*/  LDC R0, c[0x0][0x448] ;  /* 0x00011200ff007b82 */ /* 0x000e220000000800 */
[----:B------:R-:W1:Y:S01]  /*0aa0*/  S2R R22, SR_CTAID.X ;  /* 0x0000000000167919 */ /* 0x000e620000002500 */
[----:B------:R-:W2:Y:S06]  /*0ab0*/  S2R R4, SR_TID.X ;  /* 0x0000000000047919 */ /* 0x000eac0000002100 */
[----:B------:R-:W3:Y:S08]  /*0ac0*/  LDC.64 R2, c[0x0][0x418] ;  /* 0x00010600ff027b82 */ /* 0x000ef00000000a00 */
[----:B------:R-:W4:Y:S01]  /*0ad0*/  LDC.64 R10, c[0x0][0x9e0] ;  /* 0x00027800ff0a7b82 */ /* 0x000f220000000a00 */
[----:B0-----:R-:W-:-:S07]  /*0ae0*/  ISETP.NE.AND P1, PT, R0, 0x1, PT ;  /* 0x000000010000780c */ /* 0x001fce0003f25270 */
[----:B------:R-:W0:Y:S01]  /*0af0*/  LDC R8, c[0x0][0x288] ;  /* 0x0000a200ff087b82 */ /* 0x000e220000000800 */
[----:B---3--:R-:W-:-:S07]  /*0b00*/  ISETP.NE.U32.AND P0, PT, R2, RZ, PT ;  /* 0x000000ff0200720c */ /* 0x008fce0003f05070 */
[----:B------:R-:W3:Y:S01]  /*0b10*/  LDC R16, c[0x0][0x424] ;  /* 0x00010900ff107b82 */ /* 0x000ee20000000800 */
[----:B-1----:R-:W-:Y:S01]  /*0b20*/  IMAD.SHL.U32 R22, R22, 0x80, RZ ;  /* 0x0000008016167824 */ /* 0x002fe200078e00ff */
[----:B------:R-:W-:Y:S01]  /*0b30*/  ISETP.NE.AND.EX P0, PT, R3, RZ, PT, P0 ;  /* 0x000000ff0300720c */ /* 0x000fe20003f05300 */
[----:B--2---:R-:W-:Y:S02]  /*0b40*/  VIADD R73, R4, 0xffffff80 ;  /* 0xffffff8004497836 */ /* 0x004fe40000000000 */
[----:B------:R-:W-:Y:S01]  /*0b50*/  @P1 VIADD R0, R22, 0x7f ;  /* 0x0000007f16001836 */ /* 0x000fe20000000000 */
[----:B----4-:R-:W-:Y:S02]  /*0b60*/  ISETP.GE.AND P2, PT, R11, 0x1, PT ;  /* 0x000000010b00780c */ /* 0x010fe40003f46270 */
[----:B------:R-:W1:Y:S08]  /*0b70*/  @P1 LDC R5, c[0x0][0x44c] ;  /* 0x00011300ff051b82 */ /* 0x000e700000000800 */
[----:B------:R-:W2:Y:S01]  /*0b80*/  @P1 LDC R7, c[0x0][0x450] ;  /* 0x00011400ff071b82 */ /* 0x000ea20000000800 */
[----:B0-----:R-:W-:-:S07]  /*0b90*/  IADD3 R3, -R8, 0x1, RZ ;  /* 0x0000000108037810 */ /* 0x001fce0007ffe1ff */
[----:B------:R-:W0:Y:S01]  /*0ba0*/  LDC R23, c[0x0][0x2f0] ;  /* 0x0000bc00ff177b82 */ /* 0x000e220000000800 */
[----:B---3--:R-:W-:Y:S01]  /*0bb0*/  SEL R16, R16, 0x1, P0 ;  /* 0x0000000110107807 */ /* 0x008fe20000000000 */
[----:B-1----:R-:W-:-:S04]  /*0bc0*/  @P1 IMAD.HI.U32 R2, R0, R5, RZ ;  /* 0x0000000500021227 */ /* 0x002fc800078e00ff */
[----:B------:R-:W-:Y:S01]  /*0bd0*/  VIADD R0, R22, 0x7f ;  /* 0x0000007f16007836 */ /* 0x000fe20000000000 */
[----:B--2---:R-:W-:Y:S01]  /*0be0*/  @P1 SHF.R.U32.HI R0, RZ, R7, R2 ;  /* 0x00000007ff001219 */ /* 0x004fe20000011602 */
[CC--:B0-----:R-:W-:Y:S02]  /*0bf0*/  IMAD R3, R16.reuse, R23.reuse, R3 ;  /* 0x0000001710037224 */ /* 0x0c1fe400078e0203 */
[----:B------:R-:W-:Y:S02]  /*0c00*/  IMAD R19, R16, R23, RZ ;  /* 0x0000001710137224 */ /* 0x000fe400078e02ff */
[----:B------:R-:W-:-:S04]  /*0c10*/  IMAD.IADD R3, R3, 0x1, R0 ;  /* 0x0000000103037824 */ /* 0x000fc800078e0200 */
[----:B------:R-:W-:Y:S01]  /*0c20*/  IMAD.IADD R0, R3, 0x1, R10 ;  /* 0x0000000103007824 */ /* 0x000fe200078e020a */
[----:B------:R-:W-:Y:S06]  /*0c30*/  @!P2 BRA `(.L_x_903) ;  /* 0x000000000040a947 */ /* 0x000fec0003800000 */
[C---:B------:R-:W-:Y:S01]  /*0c40*/  ISETP.GT.AND P0, PT, R3.reuse, RZ, PT ;  /* 0x000000ff0300720c */ /* 0x040fe20003f04270 */
[----:B------:R-:W-:-:S12]  /*0c50*/  VIADD R2, R3, 0xffffffff ;  /* 0xffffffff03027836 */ /* 0x000fd80000000000 */
[----:B------:R-:W-:Y:S05]  /*0c60*/  @P0 BRA `(.L_x_904) ;  /* 0x00000000001c0947 */ /* 0x000fea0003800000 */
[----:B------:R-:W-:Y:S01]  /*0c70*/  ISETP.NE.AND P0, PT, R11, 0x1, PT ;  /* 0x000000010b00780c */ /* 0x000fe20003f05270 */
[----:B------:R-:W-:-:S12]  /*0c80*/  IMAD.MOV R3, RZ, RZ, -R3 ;  /* 0x000000ffff037224 */ /* 0x000fd800078e0a03 */
[----:B------:R-:W0:Y:S02]  /*0c90*/  @P0 LDC.64 R4, c[0x0][0x9e8] ;  /* 0x00027a00ff040b82 */ /* 0x000e240000000a00 */
[----:B0-----:R-:W-:-:S05]  /*0ca0*/  @P0 IMAD.HI.U32 R2, R3, R4, RZ ;  /* 0x0000000403020227 */ /* 0x001fca00078e00ff */
[----:B------:R-:W-:-:S04]  /*0cb0*/  @P0 SHF.R.U32.HI R3, RZ, R5, R2 ;  /* 0x00000005ff030219 */ /* 0x000fc80000011602 */
[----:B------:R-:W-:Y:S01]  /*0cc0*/  LOP3.LUT R2, RZ, R3, RZ, 0x33, !PT ;  /* 0x00000003ff027212 */ /* 0x000fe200078e33ff */
[----:B------:R-:W-:Y:S06]  /*0cd0*/  BRA `(.L_x_905) ;  /* 0x0000000000107947 */ /* 0x000fec0003800000 */
.L_x_904:
[----:B------:R-:W-:-:S13]  /*0ce0*/  ISETP.NE.AND P0, PT, R11, 0x1, PT ;  /* 0x000000010b00780c */ /* 0x000fda0003f05270 */
[----:B------:R-:W0:Y:S02]  /*0cf0*/  @P0 LDC.64 R4, c[0x0][0x9e8] ;  /* 0x00027a00ff040b82 */ /* 0x000e240000000a00 */
[----:B0-----:R-:W-:-:S05]  /*0d00*/  @P0 IMAD.HI.U32 R4, R2, R4, RZ ;  /* 0x0000000402040227 */ /* 0x001fca00078e00ff */
[----:B------:R-:W-:-:S07]  /*0d10*/  @P0 SHF.R.U32.HI R2, RZ, R5, R4 ;  /* 0x00000005ff020219 */ /* 0x000fce0000011604 */
.L_x_905:
[----:B------:R-:W-:-:S05]  /*0d20*/  IMAD R3, R2, R11, R11 ;  /* 0x0000000b02037224 */ /* 0x000fca00078e020b */
[----:B------:R-:W-:-:S07]  /*0d30*/  VIMNMX R0, R0, R3, PT ;  /* 0x0000000300007248 */ /* 0x000fce0003fe0100 */
.L_x_903:
[----:B------:R-:W0:Y:S01]  /*0d40*/  @P1 LDC R3, c[0x0][0x44c] ;  /* 0x00011300ff031b82 */ /* 0x000e220000000800 */
[----:B------:R-:W-:Y:S01]  /*0d50*/  VIADD R2, R0, 0x5f ;  /* 0x0000005f00027836 */ /* 0x000fe20000000000 */
[----:B------:R-:W-:Y:S01]  /*0d60*/  ULDC UR4, c[0x0][0x9dc] ;  /* 0x0002770000047ab9 */ /* 0x000fe20000000800 */
[----:B------:R-:W-:Y:S02]  /*0d70*/  IMAD R0, R16, R23, 0x5f ;  /* 0x0000005f10007424 */ /* 0x000fe400078e0217 */
[----:B------:R-:W-:-:S03]  /*0d80*/  IMAD.HI R2, R2, 0x2aaaaaab, RZ ;  /* 0x2aaaaaab02027827 */ /* 0x000fc600078e02ff */
[----:B------:R-:W1:Y:S01]  /*0d90*/  @P1 LDC R7, c[0x0][0x450] ;  /* 0x00011400ff071b82 */ /* 0x000e620000000800 */
[----:B------:R-:W-:Y:S01]  /*0da0*/  IMAD.HI R0, R0, 0x2aaaaaab, RZ ;  /* 0x2aaaaaab00007827 */ /* 0x000fe200078e02ff */
[----:B------:R-:W-:-:S03]  /*0db0*/  SHF.R.U32.HI R5, RZ, 0x1f, R2 ;  /* 0x0000001fff057819 */ /* 0x000fc60000011602 */
[----:B------:R-:W-:Y:S01]  /*0dc0*/  IMAD.MOV.U32 R4, RZ, RZ, R22 ;  /* 0x000000ffff047224 */ /* 0x000fe200078e0016 */
[----:B------:R-:W-:Y:S01]  /*0dd0*/  LEA.HI.SX32 R2, R2, R5, 0x1c ;  /* 0x0000000502027211 */ /* 0x000fe200078fe2ff */
[----:B------:R-:W-:Y:S02]  /*0de0*/  IMAD R23, R16, R23, -R8 ;  /* 0x0000001710177224 */ /* 0x000fe400078e0a08 */
[----:B0-----:R-:W-:Y:S01]  /*0df0*/  @P1 IMAD.HI.U32 R6, R22, R3, RZ ;  /* 0x0000000316061227 */ /* 0x001fe200078e00ff */
[----:B------:R-:W-:-:S04]  /*0e00*/  SHF.R.U32.HI R3, RZ, 0x1f, R0 ;  /* 0x0000001fff037819 */ /* 0x000fc80000011600 */
[----:B------:R-:W-:Y:S02]  /*0e10*/  LEA.HI.SX32 R3, R0, R3, 0x1c ;  /* 0x0000000300037211 */ /* 0x000fe400078fe2ff */
[----:B-1----:R-:W-:Y:S02]  /*0e20*/  @P1 SHF.R.U32.HI R4, RZ, R7, R6 ;  /* 0x00000007ff041219 */ /* 0x002fe40000011606 */
[----:B------:R-:W-:-:S03]  /*0e30*/  VIMNMX R9, R3, R2, PT ;  /* 0x0000000203097248 */ /* 0x000fc60003fe0100 */
[----:B------:R-:W-:-:S04]  /*0e40*/  IMAD.IADD R0, R23, 0x1, R4 ;  /* 0x0000000117007824 */ /* 0x000fc800078e0204 */
[----:B------:R-:W-:Y:S01]  /*0e50*/  VIADD R2, R0, -UR4 ;  /* 0x8000000400027c36 */ /* 0x000fe20008000000 */
[----:B------:R-:W-:Y:S06]  /*0e60*/  @!P2 BRA `(.L_x_906) ;  /* 0x00000000003ca947 */ /* 0x000fec0003800000 */
[----:B------:R-:W-:-:S13]  /*0e70*/  ISETP.GT.AND P0, PT, R0, -0x1, PT ;  /* 0xffffffff0000780c */ /* 0x000fda0003f04270 */
[----:B------:R-:W-:Y:S05]  /*0e80*/  @P0 BRA `(.L_x_907) ;  /* 0x00000000001c0947 */ /* 0x000fea0003800000 */
[----:B------:R-:W-:Y:S02]  /*0e90*/  ISETP.NE.AND P0, PT, R11, 0x1, PT ;  /* 0x000000010b00780c */ /* 0x000fe40003f05270 */
[----:B------:R-:W-:-:S11]  /*0ea0*/  LOP3.LUT R3, RZ, R0, RZ, 0x33, !PT ;  /* 0x00000000ff037212 */ /* 0x000fd600078e33ff */
[----:B------:R-:W0:Y:S02]  /*0eb0*/  @P0 LDC.64 R4, c[0x0][0x9e8] ;  /* 0x00027a00ff040b82 */ /* 0x000e240000000a00 */
[----:B0-----:R-:W-:-:S05]  /*0ec0*/  @P0 IMAD.HI.U32 R0, R3, R4, RZ ;  /* 0x0000000403000227 */ /* 0x001fca00078e00ff */
[----:B------:R-:W-:-:S04]  /*0ed0*/  @P0 SHF.R.U32.HI R3, RZ, R5, R0 ;  /* 0x00000005ff030219 */ /* 0x000fc80000011600 */
[----:B------:R-:W-:Y:S01]  /*0ee0*/  LOP3.LUT R0, RZ, R3, RZ, 0x33, !PT ;  /* 0x00000003ff007212 */ /* 0x000fe200078e33ff */
[----:B------:R-:W-:Y:S06]  /*0ef0*/  BRA `(.L_x_908) ;  /* 0x0000000000107947 */ /* 0x000fec0003800000 */
.L_x_907:
[----:B------:R-:W-:-:S13]  /*0f00*/  ISETP.NE.AND P0, PT, R11, 0x1, PT ;  /* 0x000000010b00780c */ /* 0x000fda0003f05270 */
[----:B------:R-:W0:Y:S02]  /*0f10*/  @P0 LDC.64 R4, c[0x0][0x9e8] ;  /* 0x00027a00ff040b82 */ /* 0x000e240000000a00 */
[----:B0-----:R-:W-:-:S05]  /*0f20*/  @P0 IMAD.HI.U32 R4, R0, R4, RZ ;  /* 0x0000000400040227 */ /* 0x001fca00078e00ff */
[----:B------:R-:W-:-:S07]  /*0f30*/  @P0 SHF.R.U32.HI R0, RZ, R5, R4 ;  /* 0x00000005ff000219 */ /* 0x000fce0000011604 */
.L_x_908:
[----:B------:R-:W-:-:S05]  /*0f40*/  IMAD R3, R0, R11, RZ ;  /* 0x0000000b00037224 */ /* 0x000fca00078e02ff */
[----:B------:R-:W-:-:S07]  /*0f50*/  VIMNMX R2, R2, R3, !PT ;  /* 0x0000000302027248 */ /* 0x000fce0007fe0100 */
.L_x_906:
[----:B------:R-:W-:Y:S01]  /*0f60*/  SHF.R.U32.HI R0, RZ, 0x10, R17 ;  /* 0x00000010ff007819 */ /* 0x000fe20000011611 */
[----:B------:R-:W-:Y:S01]  /*0f70*/  IMAD.HI R2, R2, 0x2aaaaaab, RZ ;  /* 0x2aaaaaab02027827 */ /* 0x000fe200078e02ff */
[----:B------:R-:W-:Y:S02]  /*0f80*/  LOP3.LUT R17, R17, 0xffff, RZ, 0xc0, !PT ;  /* 0x0000ffff11117812 */ /* 0x000fe400078ec0ff */
[----:B------:R-:W-:Y:S01]  /*0f90*/  ISETP.NE.AND P0, PT, R0, RZ, PT ;  /* 0x000000ff0000720c */ /* 0x000fe20003f05270 */
[----:B------:R-:W-:Y:S01]  /*0fa0*/  IMAD.MOV.U32 R72, RZ, RZ, RZ ;  /* 0x000000ffff487224 */ /* 0x000fe200078e00ff */
[----:B------:R-:W-:-:S04]  /*0fb0*/  SHF.R.U32.HI R3, RZ, 0x1f, R2 ;  /* 0x0000001fff037819 */ /* 0x000fc80000011602 */
[----:B------:R-:W-:-:S04]  /*0fc0*/  LEA.HI.SX32 R3, R2, R3, 0x1c ;  /* 0x0000000302037211 */ /* 0x000fc800078fe2ff */
[----:B------:R-:W-:-:S03]  /*0fd0*/  VIMNMX R8, RZ, R3, !PT ;  /* 0x00000003ff087248 */ /* 0x000fc60007fe0100 */
[----:B------:R-:W0:Y:S01]  /*0fe0*/  @!P0 LDC R0, c[0x0][0x9f0] ;  /* 0x00027c00ff008b82 */ /* 0x000e220000000800 */
[----:B------:R-:W-:-:S13]  /*0ff0*/  ISETP.GT.AND P1, PT, R9, R8, PT ;  /* 0x000000080900720c */ /* 0x000fda0003f24270 */
[----:B------:R-:W-:Y:S05]  /*1000*/  @!P1 BRA `(.L_x_909) ;  /* 0x0000000000709947 */ /* 0x000fea0003800000 */
[-C--:B0-----:R-:W-:Y:S02]  /*1010*/  IABS R6, R0.reuse ;  /* 0x0000000000067213 */ /* 0x081fe40000000000 */
[----:B------:R-:W-:Y:S02]  /*1020*/  IADD3 R2, R0, -0x1, R9 ;  /* 0xffffffff00027810 */ /* 0x000fe40007ffe009 */
[----:B------:R-:W0:Y:S03]  /*1030*/  I2F.RP R4, R6 ;  /* 0x0000000600047306 */ /* 0x000e260000209400 */
[----:B------:R-:W-:Y:S01]  /*1040*/  IMAD.IADD R5, R2, 0x1, -R8 ;  /* 0x0000000102057824 */ /* 0x000fe200078e0a08 */
[----:B------:R-:W-:-:S04]  /*1050*/  IABS R2, R0 ;  /* 0x0000000000027213 */ /* 0x000fc80000000000 */
[----:B------:R-:W-:Y:S02]  /*1060*/  IABS R10, R5 ;  /* 0x00000005000a7213 */ /* 0x000fe40000000000 */
[----:B------:R-:W-:-:S04]  /*1070*/  LOP3.LUT R5, R5, R0, RZ, 0x3c, !PT ;  /* 0x0000000005057212 */ /* 0x000fc800078e3cff */
[----:B------:R-:W-:Y:S01]  /*1080*/  ISETP.GE.AND P2, PT, R5, RZ, PT ;  /* 0x000000ff0500720c */ /* 0x000fe20003f46270 */
[----:B0-----:R-:W0:Y:S02]  /*1090*/  MUFU.RCP R4, R4 ;  /* 0x0000000400047308 */ /* 0x001e240000001000 */
[----:B0-----:R-:W-:Y:S02]  /*10a0*/  VIADD R3, R4, 0xffffffe ;  /* 0x0ffffffe04037836 */ /* 0x001fe40000000000 */
[----:B------:R-:W-:Y:S02]  /*10b0*/  IMAD.MOV R4, RZ, RZ, -R2 ;  /* 0x000000ffff047224 */ /* 0x000fe400078e0a02 */
[----:B------:R-:W-:Y:S02]  /*10c0*/  IMAD.MOV.U32 R2, RZ, RZ, RZ ;  /* 0x000000ffff027224 */ /* 0x000fe400078e00ff */
[----:B------:R-:W0:Y:S02]  /*10d0*/  F2I.FTZ.U32.TRUNC.NTZ R3, R3 ;  /* 0x0000000300037305 */ /* 0x000e24000021f000 */
[----:B0-----:R-:W-:-:S04]  /*10e0*/  IMAD.MOV R7, RZ, RZ, -R3 ;  /* 0x000000ffff077224 */ /* 0x001fc800078e0a03 */
[----:B------:R-:W-:-:S04]  /*10f0*/  IMAD R7, R7, R6, RZ ;  /* 0x0000000607077224 */ /* 0x000fc800078e02ff */
[----:B------:R-:W-:-:S04]  /*1100*/  IMAD.HI.U32 R2, R3, R7, R2 ;  /* 0x0000000703027227 */ /* 0x000fc800078e0002 */
[----:B------:R-:W-:-:S04]  /*1110*/  IMAD.MOV.U32 R3, RZ, RZ, R10 ;  /* 0x000000ffff037224 */ /* 0x000fc800078e000a */
        /* <DEDUP_REMOVED lines=11> */
.L_x_909:
[-C--:B------:R-:W-:Y:S01]  /*11d0*/  IMAD R17, R17, R72.reuse, R8 ;  /* 0x0000004811117224 */ /* 0x080fe200078e0208 */
[----:B------:R-:W-:Y:S01]  /*11e0*/  PLOP3.LUT P0, PT, PT, PT, PT, 0x80, 0x0 ;  /* 0x000000000000781c */ /* 0x000fe20003f0f070 */
[----:B0-----:R-:W-:Y:S01]  /*11f0*/  IMAD.MOV.U32 R0, RZ, RZ, RZ ;  /* 0x000000ffff007224 */ /* 0x001fe200078e00ff */
[----:B------:R-:W-:Y:S01]  /*1200*/  CS2R R86, SRZ ;  /* 0x0000000000567805 */ /* 0x000fe2000001ff00 */
[----:B------:R-:W-:Y:S01]  /*1210*/  IMAD.MOV.U32 R4, RZ, RZ, RZ ;  /* 0x000000ffff047224 */ /* 0x000fe200078e00ff */
[----:B------:R-:W-:Y:S02]  /*1220*/  VIADDMNMX R72, R17, R72, R9, PT ;  /* 0x0000004811487246 */ /* 0x000fe40003800109 */
[----:B------:R-:W-:Y:S02]  /*1230*/  CS2R R84, SRZ ;  /* 0x0000000000547805 */ /* 0x000fe4000001ff00 */
[----:B------:R-:W-:Y:S02]  /*1240*/  CS2R R82, SRZ ;  /* 0x0000000000527805 */ /* 0x000fe4000001ff00 */
[----:B------:R-:W-:-:S02]  /*1250*/  CS2R R80, SRZ ;  /* 0x0000000000507805 */ /* 0x000fc4000001ff00 */
[----:B------:R-:W-:Y:S02]  /*1260*/  ISETP.GT.AND P1, PT, R72, R17, PT ;  /* 0x000000114800720c */ /* 0x000fe40003f24270 */
        /* <DEDUP_REMOVED lines=33> */
[----:B------:R-:W-:-:S05]  /*1480*/  SHF.R.S32.HI R76, RZ, 0x7, R75 ;  /* 0x00000007ff4c7819 */ /* 0x000fca000001144b */
        /* <DEDUP_REMOVED lines=29> */
.L_x_911:
[----:B------:R-:W2:Y:S01]  /*1660*/  LDL.LU R20, [R1+0x14] ;  /* 0x0000140001147983 */ /* 0x000ea20000300800 */
[----:B------:R-:W-:-:S04]  /*1670*/  SHF.L.U32 R2, RZ, 0x1f, RZ ;  /* 0x0000001fff027819 */ /* 0x000fc800000006ff */
[----:B------:R-:W0:Y:S01]  /*1680*/  SYNCS.PHASECHK.TRANS64.TRYWAIT P1, [UR56+0x2a800], R2 ;  /* 0x02a80002ff0075a7 */ /* 0x000e220008020178 */
[----:B--2---:R-:W-:-:S04]  /*1690*/  LOP3.LUT R0, R20, 0x1, RZ, 0xfc, !PT ;  /* 0x0000000114007812 */ /* 0x004fc800078efcff */
[----:B------:R-:W-:Y:S01]  /*16a0*/  ISETP.NE.AND P0, PT, R0, 0x3, PT ;  /* 0x000000030000780c */ /* 0x000fe20003f05270 */
[----:B0-----:R-:W-:-:S12]  /*16b0*/  @!P1 BRA `(.L_x_912) ;  /* 0x0000010c00549947 */ /* 0x001fd80003800000 */
.L_x_1075:
[----:B------:R-:W-:Y:S05]  /*16c0*/  @!P0 BRA `(.L_x_913) ;  /* 0x0000000000048947 */ /* 0x000fea0003800000 */
[----:B------:R-:W-:Y:S01]  /*16d0*/  BPT.TRAP 0x1 ;  /* 0x000000040000795c */ /* 0x000fe20000300000 */
.L_x_913:
[----:B------:R1:W2:Y:S01]  /*16e0*/  SYNCS.PHASECHK.TRANS64.TRYWAIT P2, [UR56+0x2a830], R2 ;  /* 0x02a83002ff0075a7 */ /* 0x0002a20008040178 */
[----:B------:R-:W-:Y:S05]  /*16f0*/  @!P0 BRA `(.L_x_914) ;  /* 0x0000000000048947 */ /* 0x000fea0003800000 */
[----:B------:R-:W-:Y:S01]  /*1700*/  BPT.TRAP 0x1 ;  /* 0x000000040000795c */ /* 0x000fe20000300000 */
.L_x_914:
[----:B------:R-:W3:Y:S01]  /*1710*/  S2R R0, SR_TID.X ;  /* 0x0000000000007919 */ /* 0x000ee20000002100 */
[----:B------:R-:W-:-:S05]  /*1720*/  IMAD.U32 R6, RZ, RZ, UR36 ;  /* 0x00000024ff067e24 */ /* 0x000fca000f8e00ff */
[----:B------:R-:W-:Y:S02]  /*1730*/  LOP3.LUT R6, R6, 0x10000, RZ, 0xfc, !PT ;  /* 0x0001000006067812 */ /* 0x000fe400078efcff */
[----:B---3--:R-:W-:-:S04]  /*1740*/  LOP3.LUT R0, R0, 0x7f, RZ, 0xc0, !PT ;  /* 0x0000007f00007812 */ /* 0x008fc800078ec0ff */
[----:B------:R-:W-:Y:S01]  /*1750*/  ISETP.NE.AND P1, PT, R0, RZ, PT ;  /* 0x000000ff0000720c */ /* 0x000fe20003f25270 */
[----:B--2---:R-:W-:-:S12]  /*1760*/  @P2 BRA `(.L_x_915) ;  /* 0x0000000000082947 */ /* 0x004fd80003800000 */
[----:B------:R-:W2:Y:S02]  /*1770*/  SYNCS.PHASECHK.TRANS64.TRYWAIT P2, [UR56+0x2a830], R2 ;  /* 0x02a83002ff0075a7 */ /* 0x000ea40008040178 */
[----:B--2---:R-:W-:Y:S05]  /*1780*/  @!P2 BRA `(.L_x_916) ;  /* 0x0000010c0038a947 */ /* 0x004fea0003800000 */
.L_x_915:
[----:B------:R-:W-:Y:S05]  /*1790*/  WARPSYNC.ALL ;  /* 0x0000000000007948 */ /* 0x000fea0003800000 */
[----:B------:R-:W-:Y:S01]  /*17a0*/  IMAD.MOV.U32 R7, RZ, RZ, 0x40000040 ;  /* 0x40000040ff077424 */ /* 0x000fe200078e00ff */
[----:B------:R-:W-:Y:S01]  /*17b0*/  UIADD3 UR4, UR56, 0x18400, URZ ;  /* 0x0001840038047890 */ /* 0x000fe2000fffe03f */
[----:B------:R-:W-:Y:S01]  /*17c0*/  R2UR UR8, R6 ;  /* 0x00000000060872ca */ /* 0x000fe200000e0000 */
[----:B------:R-:W-:Y:S02]  /*17d0*/  WARPGROUP.ARRIVE ;  /* 0x00000000000079c5 */ /* 0x000fe40000000000 */
[----:B------:R-:W-:Y:S01]  /*17e0*/  R2UR UR9, R7 ;  /* 0x00000000070972ca */ /* 0x000fe200000e0000 */
[----:B------:R-:W-:Y:S01]  /*17f0*/  USHF.R.U32.HI UR4, URZ, 0x4, UR4 ;  /* 0x000000043f047899 */ /* 0x000fe20008011604 */
[----:B------:R-:W2:Y:S01]  /*1800*/  LDC R160, c[0x0][0x448] ;  /* 0x00011200ffa07b82 */ /* 0x000ea20000000800 */
[----:B------:R-:W-:Y:S01]  /*1810*/  UMOV UR11, 0x40000040 ;  /* 0x40000040000b7882 */ /* 0x000fe20000000000 */
[----:B------:R-:W-:Y:S01]  /*1820*/  UMOV UR13, 0x40000040 ;  /* 0x40000040000d7882 */ /* 0x000fe20000000000 */
[----:B------:R-:W-:Y:S01]  /*1830*/  ULOP3.LUT UR4, UR4, 0x3fff, URZ, 0xc0, !UPT ;  /* 0x00003fff04047892 */ /* 0x000fe2000f8ec03f */
[----:B------:R-:W-:Y:S01]  /*1840*/  LOP3.LUT R0, R75, 0xffffff80, RZ, 0xc0, !PT ;  /* 0xffffff804b007812 */ /* 0x000fe200078ec0ff */
[----:B------:R-:W-:Y:S01]  /*1850*/  UMOV UR15, 0x40000040 ;  /* 0x40000040000f7882 */ /* 0x000fe20000000000 */
[----:B------:R-:W-:Y:S01]  /*1860*/  UMOV UR17, 0x40000040 ;  /* 0x4000004000117882 */ /* 0x000fe20000000000 */
[----:B------:R-:W-:Y:S01]  /*1870*/  ULOP3.LUT UR57, UR4, 0x10000, URZ, 0xfc, !UPT ;  /* 0x0001000004397892 */ /* 0x000fe2000f8efc3f */
[----:B------:R-:W-:Y:S01]  /*1880*/  LEA.HI R74, R74, R73, RZ, 0x2 ;  /* 0x000000494a4a7211 */ /* 0x000fe200078f10ff */
[----:B------:R-:W-:Y:S01]  /*1890*/  UMOV UR19, 0x40000040 ;  /* 0x4000004000137882 */ /* 0x000fe20000000000 */
[----:B------:R-:W-:Y:S01]  /*18a0*/  R2UR UR4, R6 ;  /* 0x00000000060472ca */ /* 0x000fe200000e0000 */
[----:B------:R-:W-:Y:S01]  /*18b0*/  UIADD3 UR14, UR57, 0x4, URZ ;  /* 0x00000004390e7890 */ /* 0x000fe2000fffe03f */
[----:B------:R-:W-:Y:S01]  /*18c0*/  IMAD.IADD R10, R73, 0x1, -R0 ;  /* 0x00000001490a7824 */ /* 0x000fe200078e0a00 */
[----:B------:R-:W-:Y:S01]  /*18d0*/  UIADD3 UR18, UR57, 0x6, URZ ;  /* 0x0000000639127890 */ /* 0x000fe2000fffe03f */
[----:B------:R-:W-:Y:S01]  /*18e0*/  LOP3.LUT R74, R74, 0xfffffffc, RZ, 0xc0, !PT ;  /* 0xfffffffc4a4a7812 */ /* 0x000fe200078ec0ff */
[----:B------:R-:W-:Y:S01]  /*18f0*/  UMOV UR10, UR57 ;  /* 0x00000039000a7c82 */ /* 0x000fe20008000000 */
[----:B------:R-:W-:Y:S01]  /*1900*/  UIADD3 UR22, UR57, 0x300, URZ ;  /* 0x0000030039167890 */ /* 0x000fe2000fffe03f */
[----:B------:R-:W-:Y:S01]  /*1910*/  HGMMA.64x96x16.F32.BF16 R24, gdesc[UR8], RZ, !UPT, gsb0 ;  /* 0x01600000081879f0 */ /* 0x000fe2000c0018ff */
[----:B------:R-:W-:Y:S01]  /*1920*/  UIADD3 UR10, UR57, 0x2, URZ ;  /* 0x00000002390a7890 */ /* 0x000fe2000fffe03f */
[----:B0-----:R-:W-:Y:S01]  /*1930*/  SHF.R.S32.HI R3, RZ, 0x1f, R10 ;  /* 0x0000001fff037819 */ /* 0x001fe2000001140a */
[----:B------:R-:W-:Y:S01]  /*1940*/  UMOV UR9, 0x40000040 ;  /* 0x4000004000097882 */ /* 0x000fe20000000000 */
[----:B------:R-:W-:Y:S01]  /*1950*/  UMOV UR11, 0x40000040 ;  /* 0x40000040000b7882 */ /* 0x000fe20000000000 */
[----:B------:R-:W-:Y:S01]  /*1960*/  UMOV UR21, 0x40000040 ;  /* 0x4000004000157882 */ /* 0x000fe20000000000 */
[----:B------:R-:W-:Y:S01]  /*1970*/  UIADD3 UR8, UR4, 0x2, URZ ;  /* 0x0000000204087890 */ /* 0x000fe2000fffe03f */
[----:B--2---:R-:W-:Y:S01]  /*1980*/  ISETP.NE.AND P2, PT, R160, 0x1, PT ;  /* 0x00000001a000780c */ /* 0x004fe20003f45270 */
[----:B------:R-:W-:Y:S01]  /*1990*/  UIADD3 UR12, UR4, 0x4, URZ ;  /* 0x00000004040c7890 */ /* 0x000fe2000fffe03f */
[CC--:B-1----:R-:W-:Y:S01]  /*19a0*/  LEA.HI R2, R3.reuse, R10.reuse, RZ, 0x2 ;  /* 0x0000000a03027211 */ /* 0x0c2fe200078f10ff */
[----:B------:R-:W-:Y:S01]  /*19b0*/  UIADD3 UR16, UR4, 0x6, URZ ;  /* 0x0000000604107890 */ /* 0x000fe2000fffe03f */
[----:B------:R-:W-:Y:S01]  /*19c0*/  LEA.HI R3, R3, R10, RZ, 0x5 ;  /* 0x0000000a03037211 */ /* 0x000fe200078f28ff */
[----:B------:R-:W-:Y:S01]  /*19d0*/  UIADD3 UR20, UR4, 0x400, URZ ;  /* 0x0000040004147890 */ /* 0x000fe2000fffe03f */
[--C-:B------:R-:W-:Y:S01]  /*19e0*/  SHF.R.S32.HI R0, RZ, 0x2, R2.reuse ;  /* 0x00000002ff007819 */ /* 0x100fe20000011402 */
[----:B------:R-:W-:Y:S01]  /*19f0*/  UMOV UR23, 0x40000040 ;  /* 0x4000004000177882 */ /* 0x000fe20000000000 */
[----:B------:R-:W-:Y:S01]  /*1a00*/  UIADD3 UR24, UR4, 0x402, URZ ;  /* 0x0000040204187890 */ /* 0x000fe2000fffe03f */
[----:B------:R-:W-:Y:S01]  /*1a10*/  SHF.R.S32.HI R5, RZ, 0x1f, R2 ;  /* 0x0000001fff057819 */ /* 0x000fe20000011402 */
[----:B------:R-:W-:Y:S01]  /*1a20*/  UIADD3 UR26, UR57, 0x302, URZ ;  /* 0x00000302391a7890 */ /* 0x000fe2000fffe03f */
[----:B------:R-:W-:Y:S01]  /*1a30*/  SHF.R.S32.HI R3, RZ, 0x5, R3 ;  /* 0x00000005ff037819 */ /* 0x000fe20000011403 */
[----:B------:R-:W-:Y:S01]  /*1a40*/  UMOV UR25, 0x40000040 ;  /* 0x4000004000197882 */ /* 0x000fe20000000000 */
[----:B------:R-:W-:Y:S01]  /*1a50*/  UMOV UR27, 0x40000040 ;  /* 0x40000040001b7882 */ /* 0x000fe20000000000 */
[----:B------:R-:W-:Y:S01]  /*1a60*/  UIADD3 UR28, UR4, 0x404, URZ ;  /* 0x00000404041c7890 */ /* 0x000fe2000fffe03f */
[----:B------:R-:W0:Y:S01]  /*1a70*/  @P2 LDC R12, c[0x0][0x44c] ;  /* 0x00011300ff0c2b82 */ /* 0x000e220000000800 */
[----:B------:R-:W-:Y:S01]  /*1a80*/  UIADD3 UR30, UR57, 0x304, URZ ;  /* 0x00000304391e7890 */ /* 0x000fe2000fffe03f */
[----:B------:R-:W-:Y:S01]  /*1a90*/  IMAD.IADD R74, R73, 0x1, -R74 ;  /* 0x00000001494a7824 */ /* 0x000fe200078e0a4a */
[----:B------:R-:W-:Y:S01]  /*1aa0*/  UMOV UR29, 0x40000040 ;  /* 0x40000040001d7882 */ /* 0x000fe20000000000 */
[----:B------:R-:W-:Y:S01]  /*1ab0*/  UMOV UR31, 0x40000040 ;  /* 0x40000040001f7882 */ /* 0x000fe20000000000 */
[----:B------:R-:W-:Y:S01]  /*1ac0*/  UIADD3 UR32, UR4, 0x406, URZ ;  /* 0x0000040604207890 */ /* 0x000fe2000fffe03f */
[----:B------:R-:W-:Y:S01]  /*1ad0*/  LEA.HI R4, R76, R76, RZ, 0x1 ;  /* 0x0000004c4c047211 */ /* 0x000fe200078f08ff */
[----:B------:R-:W-:Y:S01]  /*1ae0*/  UIADD3 UR34, UR57, 0x306, URZ ;  /* 0x0000030639227890 */ /* 0x000fe2000fffe03f */
[----:B------:R-:W-:Y:S01]  /*1af0*/  LEA.HI R5, R5, R0, RZ, 0x3 ;  /* 0x0000000005057211 */ /* 0x000fe200078f18ff */
[----:B------:R-:W-:Y:S01]  /*1b00*/  UMOV UR33, 0x40000040 ;  /* 0x4000004000217882 */ /* 0x000fe20000000000 */
[----:B------:R-:W-:Y:S01]  /*1b10*/  UMOV UR35, 0x40000040 ;  /* 0x4000004000237882 */ /* 0x000fe20000000000 */
[----:B------:R-:W-:Y:S01]  /*1b20*/  UIADD3 UR36, UR4, 0x800, URZ ;  /* 0x0000080004247890 */ /* 0x000fe2000fffe03f */
[----:B------:R-:W1:Y:S01]  /*1b30*/  @P2 LDC R11, c[0x0][0x450] ;  /* 0x00011400ff0b2b82 */ /* 0x000e620000000800 */
[----:B------:R-:W-:Y:S01]  /*1b40*/  UIADD3 UR38, UR57, 0x600, URZ ;  /* 0x0000060039267890 */ /* 0x000fe2000fffe03f */
[----:B------:R-:W-:Y:S01]  /*1b50*/  LOP3.LUT R9, R4, 0x3fffffe, RZ, 0xc0, !PT ;  /* 0x03fffffe04097812 */ /* 0x000fe200078ec0ff */
[----:B------:R-:W-:Y:S01]  /*1b60*/  UMOV UR37, 0x40000040 ;  /* 0x4000004000257882 */ /* 0x000fe20000000000 */
[----:B------:R-:W-:Y:S01]  /*1b70*/  UMOV UR39, 0x40000040 ;  /* 0x4000004000277882 */ /* 0x000fe20000000000 */
[----:B------:R-:W-:Y:S01]  /*1b80*/  UIADD3 UR40, UR4, 0x802, URZ ;  /* 0x0000080204287890 */ /* 0x000fe2000fffe03f */
[----:B------:R-:W-:Y:S01]  /*1b90*/  IMAD R8, R3, 0x10, R22 ;  /* 0x0000001003087824 */ /* 0x000fe200078e0216 */
[----:B------:R-:W-:Y:S01]  /*1ba0*/  UIADD3 UR42, UR57, 0x602, URZ ;  /* 0x00000602392a7890 */ /* 0x000fe2000fffe03f */
[----:B------:R-:W-:Y:S01]  /*1bb0*/  LEA.HI R4, R74, R74, RZ, 0x1 ;  /* 0x0000004a4a047211 */ /* 0x000fe200078f08ff */
[----:B------:R-:W-:Y:S01]  /*1bc0*/  UMOV UR41, 0x40000040 ;  /* 0x4000004000297882 */ /* 0x000fe20000000000 */
[----:B------:R-:W-:Y:S01]  /*1bd0*/  UMOV UR43, 0x40000040 ;  /* 0x40000040002b7882 */ /* 0x000fe20000000000 */
[----:B------:R-:W-:Y:S01]  /*1be0*/  UIADD3 UR44, UR4, 0x804, URZ ;  /* 0x00000804042c7890 */ /* 0x000fe2000fffe03f */
[----:B------:R-:W-:Y:S01]  /*1bf0*/  LOP3.LUT R5, R5, 0xfffffff8, RZ, 0xc0, !PT ;  /* 0xfffffff805057812 */ /* 0x000fe200078ec0ff */
[----:B------:R-:W-:Y:S01]  /*1c00*/  UIADD3 UR46, UR57, 0x604, URZ ;  /* 0x00000604392e7890 */ /* 0x000fe2000fffe03f */
[----:B------:R-:W-:Y:S01]  /*1c10*/  LOP3.LUT R3, R4, 0x1ffffffe, RZ, 0xc0, !PT ;  /* 0x1ffffffe04037812 */ /* 0x000fe200078ec0ff */
[----:B------:R-:W-:Y:S01]  /*1c20*/  UMOV UR45, 0x40000040 ;  /* 0x40000040002d7882 */ /* 0x000fe20000000000 */
[----:B------:R-:W-:Y:S01]  /*1c30*/  UMOV UR47, 0x40000040 ;  /* 0x40000040002f7882 */ /* 0x000fe20000000000 */
[----:B------:R-:W-:Y:S01]  /*1c40*/  UIADD3 UR48, UR4, 0x806, URZ ;  /* 0x0000080604307890 */ /* 0x000fe2000fffe03f */
[----:B------:R-:W-:Y:S01]  /*1c50*/  IADD3 R8, R8, R0, -R5 ;  /* 0x0000000008087210 */ /* 0x000fe20007ffe805 */
[----:B------:R-:W-:Y:S01]  /*1c60*/  UIADD3 UR50, UR57, 0x606, URZ ;  /* 0x0000060639327890 */ /* 0x000fe2000fffe03f */
[----:B------:R-:W-:Y:S01]  /*1c70*/  IMAD.IADD R9, R76, 0x1, -R9 ;  /* 0x000000014c097824 */ /* 0x000fe200078e0a09 */
[----:B------:R-:W-:Y:S01]  /*1c80*/  UMOV UR49, 0x40000040 ;  /* 0x4000004000317882 */ /* 0x000fe20000000000 */
[----:B------:R-:W-:Y:S01]  /*1c90*/  UMOV UR51, 0x40000040 ;  /* 0x4000004000337882 */ /* 0x000fe20000000000 */
[----:B------:R-:W-:Y:S01]  /*1ca0*/  IMAD.IADD R3, R74, 0x1, -R3 ;  /* 0x000000014a037824 */ /* 0x000fe200078e0a03 */
[----:B------:R-:W-:Y:S01]  /*1cb0*/  ULDC UR59, c[0x0][0x288] ;  /* 0x0000a200003b7ab9 */ /* 0x000fe20000000800 */
[----:B------:R-:W-:Y:S01]  /*1cc0*/  IMAD R8, R9, 0x40, R8 ;  /* 0x0000004009087824 */ /* 0x000fe200078e0208 */
[----:B------:R-:W2:Y:S01]  /*1cd0*/  LDC.64 R74, c[0x0][0x9e0] ;  /* 0x00027800ff4a7b82 */ /* 0x000ea20000000a00 */
[----:B------:R-:W-:Y:S01]  /*1ce0*/  IMAD.MOV.U32 R5, RZ, RZ, -0x60 ;  /* 0xffffffa0ff057424 */ /* 0x000fe200078e00ff */
[----:B------:R-:W-:Y:S01]  /*1cf0*/  ULDC UR4, c[0x0][0x9dc] ;  /* 0x0002770000047ab9 */ /* 0x000fe20000000800 */
[----:B------:R-:W-:Y:S01]  /*1d00*/  IMAD R9, R3, 0x8, R8 ;  /* 0x0000000803097824 */ /* 0x000fe200078e0208 */
[----:B------:R-:W-:Y:S01]  /*1d10*/  ULOP3.LUT UR5, URZ, UR4, URZ, 0x33, !UPT ;  /* 0x000000043f057292 */ /* 0x000fe2000f8e333f */
[----:B------:R-:W-:-:S02]  /*1d20*/  IMAD.U32 R3, RZ, RZ, UR56 ;  /* 0x00000038ff037e24 */ /* 0x000fc4000f8e00ff */
[----:B0-----:R-:W-:-:S04]  /*1d30*/  @P2 IMAD.HI.U32 R0, R9, R12, RZ ;  /* 0x0000000c09002227 */ /* 0x001fc800078e00ff */
[----:B------:R-:W-:Y:S01]  /*1d40*/  IMAD.MOV.U32 R4, RZ, RZ, R9 ;  /* 0x000000ffff047224 */ /* 0x000fe200078e0009 */
[----:B-1----:R-:W-:Y:S01]  /*1d50*/  @P2 SHF.R.U32.HI R4, RZ, R11, R0 ;  /* 0x0000000bff042219 */ /* 0x002fe20000011600 */
[----:B------:R-:W-:Y:S01]  /*1d60*/  @!P1 VIADD R0, R3, 0x2a840 ;  /* 0x0002a84003009836 */ /* 0x000fe20000000000 */
[----:B------:R-:W-:Y:S01]  /*1d70*/  LOP3.LUT R3, R2, 0x7ffffffc, RZ, 0xc0, !PT ;  /* 0x7ffffffc02037812 */ /* 0x000fe200078ec0ff */
[----:B------:R-:W-:Y:S02]  /*1d80*/  IMAD R5, R72, R5, 0x61 ;  /* 0x0000006148057424 */ /* 0x000fe400078e0205 */
[----:B------:R-:W0:Y:S01]  /*1d90*/  SHFL.IDX PT, R8, R4, RZ, 0x1c1f ;  /* 0x001c1fff04087589 */ /* 0x000e2200000e0000 */
[----:B------:R-:W-:Y:S01]  /*1da0*/  @!P1 PRMT R0, RZ, 0x654, R0 ;  /* 0x00000654ff009816 */ /* 0x000fe20000000000 */
[----:B------:R-:W-:Y:S02]  /*1db0*/  IMAD.IADD R10, R10, 0x1, -R3 ;  /* 0x000000010a0a7824 */ /* 0x000fe400078e0a03 */
[----:B------:R-:W-:-:S02]  /*1dc0*/  IMAD.U32 R12, RZ, RZ, UR5 ;  /* 0x00000005ff0c7e24 */ /* 0x000fc4000f8e00ff */
[----:B------:R-:W-:Y:S01]  /*1dd0*/  IMAD R2, R10, -0x2, R5 ;  /* 0xfffffffe0a027824 */ /* 0x000fe200078e0205 */
[----:B--2---:R-:W-:Y:S01]  /*1de0*/  ISETP.GE.AND P2, PT, R75, 0x1, PT ;  /* 0x000000014b00780c */ /* 0x004fe20003f46270 */
[----:B------:R-:W-:Y:S02]  /*1df0*/  VIADD R5, R5, 0xffffffff ;  /* 0xffffffff05057836 */ /* 0x000fe40000000000 */
[C---:B------:R-:W-:Y:S01]  /*1e00*/  VIADD R20, R2.reuse, 0xffffffff ;  /* 0xffffffff02147836 */ /* 0x040fe20000000000 */
[----:B------:R-:W-:Y:S02]  /*1e10*/  IADD3 R11, R2, -UR59, R19 ;  /* 0x8000003b020b7c10 */ /* 0x000fe4000fffe013 */
[----:B------:R-:W-:-:S03]  /*1e20*/  P2R R161, PR, RZ, 0x4 ;  /* 0x00000004ffa17803 */ /* 0x000fc60000000000 */
[C---:B------:R-:W-:Y:S02]  /*1e30*/  IMAD.IADD R14, R11.reuse, 0x1, R74 ;  /* 0x000000010b0e7824 */ /* 0x040fe400078e024a */
[----:B------:R-:W-:-:S04]  /*1e40*/  VIADD R15, R11, UR5 ;  /* 0x000000050b0f7c36 */ /* 0x000fc80008000000 */
[----:B0-----:R-:W-:Y:S01]  /*1e50*/  IMAD.IADD R2, R15, 0x1, R8 ;  /* 0x000000010f027824 */ /* 0x001fe200078e0208 */
[----:B------:R-:W-:Y:S02]  /*1e60*/  WARPGROUP.DEPBAR.LE gsb0, 0x0 ;  /* 0x00008000000079c5 */ /* 0x000fe40000010000 */
[----:B------:R-:W-:-:S06]  /*1e70*/  WARPGROUP.ARRIVE ;  /* 0x00000000000079c5 */ /* 0x000fcc0000000000 */
[----:B------:R-:W-:Y:S03]  /*1e80*/  HGMMA.64x96x16.F32.BF16 R24, gdesc[UR8], R24, gsb0 ;  /* 0x01600000081879f0 */ /* 0x000fe60008001818 */
        /* <DEDUP_REMOVED lines=31> */
[----:B------:R0:W-:Y:S02]  /*2080*/  @!P1 SYNCS.ARRIVE.TRANS64.RED.A1T0 RZ, [R0+URZ], RZ ;  /* 0x000000ff00ff99a7 */ /* 0x0001e4000810043f */
[----:B0-----:R-:W-:-:S04]  /*2090*/  IMAD R0, R72, -0x60, R19 ;  /* 0xffffffa048007824 */ /* 0x001fc800078e0213 */
[----:B------:R-:W-:-:S04]  /*20a0*/  VIADD R3, R0, 0x60 ;  /* 0x0000006000037836 */ /* 0x000fc80000000000 */
[----:B------:R-:W-:-:S05]  /*20b0*/  IMAD R13, R10, -0x2, R3 ;  /* 0xfffffffe0a0d7824 */ /* 0x000fca00078e0203 */
[----:B------:R-:W-:Y:S01]  /*20c0*/  VIADDMNMX R0, R8, R14, R13, PT ;  /* 0x0000000e08007246 */ /* 0x000fe2000380010d */
[----:B------:R-:W-:Y:S06]  /*20d0*/  @!P2 BRA `(.L_x_917) ;  /* 0x00000000004ca947 */ /* 0x000fec0003800000 */
[----:B------:R-:W-:Y:S01]  /*20e0*/  IADD3 R3, R19, -UR59, R8 ;  /* 0x8000003b13037c10 */ /* 0x000fe2000fffe008 */
[----:B------:R-:W-:Y:S03]  /*20f0*/  BSSY B0, `(.L_x_918) ;  /* 0x000000e000007945 */ /* 0x000fe60003800000 */
        /* <DEDUP_REMOVED lines=9> */
.L_x_919:
[----:B------:R-:W-:-:S13]  /*2190*/  ISETP.NE.AND P2, PT, R75, 0x1, PT ;  /* 0x000000014b00780c */ /* 0x000fda0003f45270 */
[----:B------:R-:W0:Y:S02]  /*21a0*/  @P2 LDC.64 R76, c[0x0][0x9e8] ;  /* 0x00027a00ff4c2b82 */ /* 0x000e240000000a00 */
[----:B0-----:R-:W-:-:S05]  /*21b0*/  @P2 IMAD.HI.U32 R8, R3, R76, RZ ;  /* 0x0000004c03082227 */ /* 0x001fca00078e00ff */
[----:B------:R-:W-:-:S07]  /*21c0*/  @P2 SHF.R.U32.HI R3, RZ, R77, R8 ;  /* 0x0000004dff032219 */ /* 0x000fce0000011608 */
.L_x_920:
[----:B------:R-:W-:Y:S05]  /*21d0*/  BSYNC B0 ;  /* 0x0000000000007941 */ /* 0x000fea0003800000 */
.L_x_918:
[----:B------:R-:W-:-:S05]  /*21e0*/  IMAD R3, R3, R75, R20 ;  /* 0x0000004b03037224 */ /* 0x000fca00078e0214 */
[----:B------:R-:W-:Y:S02]  /*21f0*/  VIMNMX R2, R2, R3, !PT ;  /* 0x0000000302027248 */ /* 0x000fe40007fe0100 */
[----:B------:R-:W-:-:S07]  /*2200*/  VIADDMNMX R0, R3, R75, R0, PT ;  /* 0x0000004b03007246 */ /* 0x000fce0003800100 */
.L_x_917:
[C---:B------:R-:W-:Y:S01]  /*2210*/  ISETP.GE.AND P2, PT, R5.reuse, 0x2, PT ;  /* 0x000000020500780c */ /* 0x040fe20003f46270 */
[----:B------:R-:W0:Y:S01]  /*2220*/  SHFL.IDX PT, R4, R4, 0x1, 0x1c1f ;  /* 0x003c1f0004047f89 */ /* 0x000e2200000e0000 */
[C---:B------:R-:W-:Y:S02]  /*2230*/  ISETP.GE.AND P6, PT, R5.reuse, 0x9, PT ;  /* 0x000000090500780c */ /* 0x040fe40003fc6270 */
[----:B------:R-:W-:Y:S02]  /*2240*/  ISETP.GT.AND P3, PT, R2, 0x1, !P2 ;  /* 0x000000010200780c */ /* 0x000fe40005764270 */
[----:B------:R-:W-:Y:S02]  /*2250*/  ISETP.GE.AND P4, PT, R5, 0xa, PT ;  /* 0x0000000a0500780c */ /* 0x000fe40003f86270 */
[----:B------:R-:W-:Y:S02]  /*2260*/  ISETP.LT.OR P3, PT, R0, 0x2, P3 ;  /* 0x000000020000780c */ /* 0x000fe40001f61670 */
[----:B------:R-:W-:-:S02]  /*2270*/  P2R R8, PR, RZ, 0x10 ;  /* 0x00000010ff087803 */ /* 0x000fc40000000000 */
[----:B------:R-:W-:Y:S02]  /*2280*/  FSEL R76, R25, -INF , !P3 ;  /* 0xff800000194c7808 */ /* 0x000fe40005800000 */
[----:B------:R-:W-:-:S04]  /*2290*/  ISETP.GT.AND P3, PT, R2, 0x8, !P6 ;  /* 0x000000080200780c */ /* 0x000fc80007764270 */
[----:B------:R-:W-:-:S04]  /*22a0*/  ISETP.LT.OR P3, PT, R0, 0x9, P3 ;  /* 0x000000090000780c */ /* 0x000fc80001f61670 */
[----:B------:R-:W-:Y:S02]  /*22b0*/  FSEL R28, R28, -INF , !P3 ;  /* 0xff8000001c1c7808 */ /* 0x000fe40005800000 */
[----:B------:R-:W-:Y:S02]  /*22c0*/  ISETP.GT.AND P3, PT, R2, 0x9, !P4 ;  /* 0x000000090200780c */ /* 0x000fe40006764270 */
[----:B------:R-:W-:Y:S02]  /*22d0*/  ISETP.GE.AND P4, PT, R5, 0x11, PT ;  /* 0x000000110500780c */ /* 0x000fe40003f86270 */
[----:B------:R-:W-:Y:S02]  /*22e0*/  ISETP.LT.OR P3, PT, R0, 0xa, P3 ;  /* 0x0000000a0000780c */ /* 0x000fe40001f61670 */
[----:B------:R-:W-:Y:S02]  /*22f0*/  P2R R11, PR, RZ, 0x10 ;  /* 0x00000010ff0b7803 */ /* 0x000fe40000000000 */
[----:B------:R-:W-:-:S02]  /*2300*/  FSEL R78, R29, -INF , !P3 ;  /* 0xff8000001d4e7808 */ /* 0x000fc40005800000 */
[----:B------:R-:W-:Y:S02]  /*2310*/  ISETP.GT.AND P3, PT, R2, 0x10, !P4 ;  /* 0x000000100200780c */ /* 0x000fe40006764270 */
[----:B------:R-:W-:Y:S02]  /*2320*/  ISETP.GE.AND P4, PT, R5, 0x12, PT ;  /* 0x000000120500780c */ /* 0x000fe40003f86270 */
[----:B------:R-:W-:Y:S02]  /*2330*/  ISETP.LT.OR P3, PT, R0, 0x11, P3 ;  /* 0x000000110000780c */ /* 0x000fe40001f61670 */
[----:B------:R-:W-:Y:S02]  /*2340*/  P2R R21, PR, RZ, 0x10 ;  /* 0x00000010ff157803 */ /* 0x000fe40000000000 */
[----:B------:R-:W-:Y:S02]  /*2350*/  FSEL R32, R32, -INF , !P3 ;  /* 0xff80000020207808 */ /* 0x000fe40005800000 */
[----:B------:R-:W-:-:S02]  /*2360*/  ISETP.GT.AND P3, PT, R2, 0x11, !P4 ;  /* 0x000000110200780c */ /* 0x000fc40006764270 */
[----:B------:R-:W-:Y:S02]  /*2370*/  ISETP.GE.AND P4, PT, R5, 0x19, PT ;  /* 0x000000190500780c */ /* 0x000fe40003f86270 */
[----:B------:R-:W-:Y:S02]  /*2380*/  ISETP.LT.OR P3, PT, R0, 0x12, P3 ;  /* 0x000000120000780c */ /* 0x000fe40001f61670 */
[----:B------:R-:W-:Y:S02]  /*2390*/  P2R R25, PR, RZ, 0x10 ;  /* 0x00000010ff197803 */ /* 0x000fe40000000000 */
[----:B------:R-:W-:Y:S02]  /*23a0*/  FSEL R80, R33, -INF , !P3 ;  /* 0xff80000021507808 */ /* 0x000fe40005800000 */
[----:B------:R-:W-:Y:S02]  /*23b0*/  ISETP.GT.AND P3, PT, R2, 0x18, !P4 ;  /* 0x000000180200780c */ /* 0x000fe40006764270 */
[----:B------:R-:W-:-:S02]  /*23c0*/  ISETP.GE.AND P4, PT, R5, 0x1a, PT ;  /* 0x0000001a0500780c */ /* 0x000fc40003f86270 */
[----:B------:R-:W-:Y:S02]  /*23d0*/  ISETP.LT.OR P3, PT, R0, 0x19, P3 ;  /* 0x000000190000780c */ /* 0x000fe40001f61670 */
[----:B------:R-:W-:Y:S02]  /*23e0*/  P2R R29, PR, RZ, 0x10 ;  /* 0x00000010ff1d7803 */ /* 0x000fe40000000000 */
[----:B------:R-:W-:Y:S02]  /*23f0*/  FSEL R36, R36, -INF , !P3 ;  /* 0xff80000024247808 */ /* 0x000fe40005800000 */
[----:B------:R-:W-:Y:S02]  /*2400*/  ISETP.GT.AND P3, PT, R2, 0x19, !P4 ;  /* 0x000000190200780c */ /* 0x000fe40006764270 */
[----:B------:R-:W-:Y:S02]  /*2410*/  ISETP.GE.AND P4, PT, R5, 0x21, PT ;  /* 0x000000210500780c */ /* 0x000fe40003f86270 */
[----:B------:R-:W-:-:S02]  /*2420*/  ISETP.LT.OR P3, PT, R0, 0x1a, P3 ;  /* 0x0000001a0000780c */ /* 0x000fc40001f61670 */
[----:B------:R-:W-:Y:S02]  /*2430*/  P2R R33, PR, RZ, 0x10 ;  /* 0x00000010ff217803 */ /* 0x000fe40000000000 */
[----:B------:R-:W-:Y:S02]  /*2440*/  FSEL R82, R37, -INF , !P3 ;  /* 0xff80000025527808 */ /* 0x000fe40005800000 */
[----:B------:R-:W-:Y:S02]  /*2450*/  ISETP.GT.AND P3, PT, R2, 0x20, !P4 ;  /* 0x000000200200780c */ /* 0x000fe40006764270 */
[----:B------:R-:W-:Y:S02]  /*2460*/  ISETP.GE.AND P4, PT, R5, 0x22, PT ;  /* 0x000000220500780c */ /* 0x000fe40003f86270 */
[----:B------:R-:W-:Y:S02]  /*2470*/  ISETP.LT.OR P3, PT, R0, 0x21, P3 ;  /* 0x000000210000780c */ /* 0x000fe40001f61670 */
[----:B------:R-:W-:-:S02]  /*2480*/  P2R R37, PR, RZ, 0x10 ;  /* 0x00000010ff257803 */ /* 0x000fc40000000000 */
[----:B------:R-:W-:Y:S02]  /*2490*/  FSEL R40, R40, -INF , !P3 ;  /* 0xff80000028287808 */ /* 0x000fe40005800000 */
[----:B------:R-:W-:Y:S02]  /*24a0*/  ISETP.GT.AND P3, PT, R2, 0x21, !P4 ;  /* 0x000000210200780c */ /* 0x000fe40006764270 */
[----:B------:R-:W-:Y:S02]  /*24b0*/  ISETP.GE.AND P4, PT, R5, 0x29, PT ;  /* 0x000000290500780c */ /* 0x000fe40003f86270 */
[----:B------:R-:W-:-:S04]  /*24c0*/  ISETP.LT.OR P3, PT, R0, 0x22, P3 ;  /* 0x000000220000780c */ /* 0x000fc80001f61670 */
[----:B------:R-:W-:Y:S02]  /*24d0*/  FSEL R84, R41, -INF , !P3 ;  /* 0xff80000029547808 */ /* 0x000fe40005800000 */
[----:B------:R-:W-:Y:S02]  /*24e0*/  ISETP.GT.AND P3, PT, R2, 0x28, !P4 ;  /* 0x000000280200780c */ /* 0x000fe40006764270 */
[----:B------:R-:W-:Y:S02]  /*24f0*/  P2R R41, PR, RZ, 0x10 ;  /* 0x00000010ff297803 */ /* 0x000fe40000000000 */
[----:B------:R-:W-:Y:S02]  /*2500*/  ISETP.LT.OR P3, PT, R0, 0x29, P3 ;  /* 0x000000290000780c */ /* 0x000fe40001f61670 */
[----:B------:R-:W-:Y:S02]  /*2510*/  ISETP.GE.AND P4, PT, R5, 0x2a, PT ;  /* 0x0000002a0500780c */ /* 0x000fe40003f86270 */
[----:B------:R-:W-:-:S02]  /*2520*/  FSEL R44, R44, -INF , !P3 ;  /* 0xff8000002c2c7808 */ /* 0x000fc40005800000 */
[----:B------:R-:W-:Y:S02]  /*2530*/  ISETP.GT.AND P3, PT, R2, 0x29, !P4 ;  /* 0x000000290200780c */ /* 0x000fe40006764270 */
[----:B------:R-:W-:Y:S02]  /*2540*/  P2R R73, PR, RZ, 0x10 ;  /* 0x00000010ff497803 */ /* 0x000fe40000000000 */
[----:B------:R-:W-:Y:S02]  /*2550*/  ISETP.LT.OR P3, PT, R0, 0x2a, P3 ;  /* 0x0000002a0000780c */ /* 0x000fe40001f61670 */
[----:B------:R-:W-:Y:S02]  /*2560*/  ISETP.GE.AND P4, PT, R5, 0x31, PT ;  /* 0x000000310500780c */ /* 0x000fe40003f86270 */
[----:B------:R-:W-:Y:S02]  /*2570*/  FSEL R86, R45, -INF , !P3 ;  /* 0xff8000002d567808 */ /* 0x000fe40005800000 */
[----:B------:R-:W-:-:S02]  /*2580*/  ISETP.GT.AND P3, PT, R2, 0x30, !P4 ;  /* 0x000000300200780c */ /* 0x000fc40006764270 */
[----:B------:R-:W-:Y:S02]  /*2590*/  P2R R45, PR, RZ, 0x10 ;  /* 0x00000010ff2d7803 */ /* 0x000fe40000000000 */
[----:B------:R-:W-:Y:S02]  /*25a0*/  ISETP.LT.OR P3, PT, R0, 0x31, P3 ;  /* 0x000000310000780c */ /* 0x000fe40001f61670 */
[----:B------:R-:W-:Y:S02]  /*25b0*/  ISETP.GE.AND P4, PT, R5, 0x32, PT ;  /* 0x000000320500780c */ /* 0x000fe40003f86270 */
[----:B------:R-:W-:Y:S02]  /*25c0*/  FSEL R48, R48, -INF , !P3 ;  /* 0xff80000030307808 */ /* 0x000fe40005800000 */
[----:B------:R-:W-:Y:S02]  /*25d0*/  ISETP.GT.AND P3, PT, R2, 0x31, !P4 ;  /* 0x000000310200780c */ /* 0x000fe40006764270 */
[----:B------:R-:W-:-:S02]  /*25e0*/  P2R R77, PR, RZ, 0x10 ;  /* 0x00000010ff4d7803 */ /* 0x000fc40000000000 */
[----:B------:R-:W-:Y:S02]  /*25f0*/  ISETP.LT.OR P3, PT, R0, 0x32, P3 ;  /* 0x000000320000780c */ /* 0x000fe40001f61670 */
[----:B------:R-:W-:Y:S02]  /*2600*/  ISETP.GE.AND P4, PT, R5, 0x39, PT ;  /* 0x000000390500780c */ /* 0x000fe40003f86270 */
[----:B------:R-:W-:Y:S02]  /*2610*/  FSEL R88, R49, -INF , !P3 ;  /* 0xff80000031587808 */ /* 0x000fe40005800000 */
[----:B------:R-:W-:Y:S02]  /*2620*/  ISETP.GT.AND P3, PT, R2, 0x38, !P4 ;  /* 0x000000380200780c */ /* 0x000fe40006764270 */
[----:B------:R-:W-:Y:S02]  /*2630*/  P2R R49, PR, RZ, 0x10 ;  /* 0x00000010ff317803 */ /* 0x000fe40000000000 */
[----:B------:R-:W-:-:S02]  /*2640*/  ISETP.LT.OR P3, PT, R0, 0x39, P3 ;  /* 0x000000390000780c */ /* 0x000fc40001f61670 */
[C---:B------:R-:W-:Y:S02]  /*2650*/  ISETP.GE.AND P4, PT, R5.reuse, 0x3a, PT ;  /* 0x0000003a0500780c */ /* 0x040fe40003f86270 */
[----:B------:R-:W-:Y:S02]  /*2660*/  FSEL R52, R52, -INF , !P3 ;  /* 0xff80000034347808 */ /* 0x000fe40005800000 */
[----:B------:R-:W-:Y:S02]  /*2670*/  ISETP.GT.AND P3, PT, R2, 0x39, !P4 ;  /* 0x000000390200780c */ /* 0x000fe40006764270 */
[----:B------:R-:W-:Y:S02]  /*2680*/  P2R R79, PR, RZ, 0x10 ;  /* 0x00000010ff4f7803 */ /* 0x000fe40000000000 */
[----:B------:R-:W-:Y:S02]  /*2690*/  ISETP.LT.OR P3, PT, R0, 0x3a, P3 ;  /* 0x0000003a0000780c */ /* 0x000fe40001f61670 */
[----:B------:R-:W-:-:S02]  /*26a0*/  ISETP.GE.AND P4, PT, R5, 0x41, PT ;  /* 0x000000410500780c */ /* 0x000fc40003f86270 */
        /* <DEDUP_REMOVED lines=24> */
[----:B------:R-:W-:Y:S02]  /*2830*/  ISETP.GE.AND P4, PT, R5, 0x52, PT ;  /* 0x000000520500780c */ /* 0x000fe40003f86270 */
[----:B------:R-:W-:Y:S02]  /*2840*/  FSEL R64, R64, -INF , !P3 ;  /* 0xff80000040407808 */ /* 0x000fe40005800000 */
[----:B------:R-:W-:Y:S02]  /*2850*/  ISETP.GT.AND P3, PT, R2, 0x51, !P4 ;  /* 0x000000510200780c */ /* 0x000fe40006764270 */
[----:B------:R-:W-:Y:S02]  /*2860*/  P2R R85, PR, RZ, 0x10 ;  /* 0x00000010ff557803 */ /* 0x000fe40000000000 */
[----:B------:R-:W-:-:S04]  /*2870*/  ISETP.LT.OR P3, PT, R0, 0x52, P3 ;  /* 0x000000520000780c */ /* 0x000fc80001f61670 */
[----:B------:R-:W-:Y:S02]  /*2880*/  FSEL R96, R65, -INF , !P3 ;  /* 0xff80000041607808 */ /* 0x000fe40005800000 */
[----:B------:R-:W-:-:S04]  /*2890*/  ISETP.GE.AND P3, PT, R5, 0x59, PT ;  /* 0x000000590500780c */ /* 0x000fc80003f66270 */
[----:B------:R-:W-:-:S04]  /*28a0*/  ISETP.GT.AND P4, PT, R2, 0x58, !P3 ;  /* 0x000000580200780c */ /* 0x000fc80005f84270 */
[----:B------:R-:W-:-:S04]  /*28b0*/  ISETP.LT.OR P4, PT, R0, 0x59, P4 ;  /* 0x000000590000780c */ /* 0x000fc80002781670 */
[----:B------:R-:W-:Y:S02]  /*28c0*/  FSEL R68, R68, -INF , !P4 ;  /* 0xff80000044447808 */ /* 0x000fe40006000000 */
[----:B------:R-:W-:-:S04]  /*28d0*/  ISETP.GE.AND P4, PT, R5, 0x1, PT ;  /* 0x000000010500780c */ /* 0x000fc80003f86270 */
[----:B------:R-:W-:-:S04]  /*28e0*/  ISETP.GT.AND P5, PT, R2, RZ, !P4 ;  /* 0x000000ff0200720c */ /* 0x000fc800067a4270 */
[----:B------:R-:W-:-:S04]  /*28f0*/  ISETP.LT.OR P5, PT, R0, 0x1, P5 ;  /* 0x000000010000780c */ /* 0x000fc80002fa1670 */
[----:B------:R-:W-:Y:S02]  /*2900*/  FSEL R24, R24, -INF , !P5 ;  /* 0xff80000018187808 */ /* 0x000fe40006800000 */
[----:B------:R-:W-:-:S04]  /*2910*/  ISETP.GE.AND P5, PT, R5, 0x5a, PT ;  /* 0x0000005a0500780c */ /* 0x000fc80003fa6270 */
[----:B------:R-:W-:Y:S02]  /*2920*/  P2R R65, PR, RZ, 0x20 ;  /* 0x00000020ff417803 */ /* 0x000fe40000000000 */
[----:B------:R-:W-:Y:S01]  /*2930*/  ISETP.GT.AND P5, PT, R2, 0x59, !P5 ;  /* 0x000000590200780c */ /* 0x000fe20006fa4270 */
[----:B0-----:R-:W-:-:S03]  /*2940*/  IMAD.IADD R2, R15, 0x1, R4 ;  /* 0x000000010f027824 */ /* 0x001fc600078e0204 */
[----:B------:R-:W-:Y:S02]  /*2950*/  ISETP.LT.OR P5, PT, R0, 0x5a, P5 ;  /* 0x0000005a0000780c */ /* 0x000fe40002fa1670 */
[----:B------:R-:W-:Y:S02]  /*2960*/  VIADDMNMX R0, R4, R14, R13, PT ;  /* 0x0000000e04007246 */ /* 0x000fe4000380010d */
[----:B------:R-:W-:Y:S02]  /*2970*/  FSEL R98, R69, -INF , !P5 ;  /* 0xff80000045627808 */ /* 0x000fe40006800000 */
[----:B------:R-:W-:-:S13]  /*2980*/  ISETP.GE.AND P5, PT, R75, 0x1, PT ;  /* 0x000000014b00780c */ /* 0x000fda0003fa6270 */
[----:B------:R-:W-:Y:S05]  /*2990*/  @!P5 BRA `(.L_x_921) ;  /* 0x00000000004cd947 */ /* 0x000fea0003800000 */
        /* <DEDUP_REMOVED lines=11> */
.L_x_923:
[----:B------:R-:W-:-:S13]  /*2a50*/  ISETP.NE.AND P5, PT, R75, 0x1, PT ;  /* 0x000000014b00780c */ /* 0x000fda0003fa5270 */
[----:B------:R-:W0:Y:S02]  /*2a60*/  @P5 LDC.64 R4, c[0x0][0x9e8] ;  /* 0x00027a00ff045b82 */ /* 0x000e240000000a00 */
[----:B0-----:R-:W-:-:S05]  /*2a70*/  @P5 IMAD.HI.U32 R4, R3, R4, RZ ;  /* 0x0000000403045227 */ /* 0x001fca00078e00ff */
[----:B------:R-:W-:-:S07]  /*2a80*/  @P5 SHF.R.U32.HI R3, RZ, R5, R4 ;  /* 0x00000005ff035219 */ /* 0x000fce0000011604 */
.L_x_924:
[----:B------:R-:W-:Y:S05]  /*2a90*/  BSYNC B0 ;  /* 0x0000000000007941 */ /* 0x000fea0003800000 */
.L_x_922:
[----:B------:R-:W-:-:S05]  /*2aa0*/  IMAD R3, R3, R75, R20 ;  /* 0x0000004b03037224 */ /* 0x000fca00078e0214 */
[----:B------:R-:W-:Y:S02]  /*2ab0*/  VIMNMX R2, R2, R3, !PT ;  /* 0x0000000302027248 */ /* 0x000fe40007fe0100 */
[----:B------:R-:W-:-:S07]  /*2ac0*/  VIADDMNMX R0, R3, R75, R0, PT ;  /* 0x0000004b03007246 */ /* 0x000fce0003800100 */
.L_x_921:
[----:B------:R-:W-:Y:S01]  /*2ad0*/  ISETP.GT.AND P2, PT, R2, 0x1, !P2 ;  /* 0x000000010200780c */ /* 0x000fe20005744270 */
[----:B------:R-:W-:Y:S01]  /*2ae0*/  ULDC UR4, c[0x0][0x988] ;  /* 0x0002620000047ab9 */ /* 0x000fe20000000800 */
[----:B------:R-:W-:Y:S01]  /*2af0*/  FMNMX.FTZ R3, R24, R76, !PT ;  /* 0x0000004c18037209 */ /* 0x000fe20007810000 */
[----:B------:R-:W-:Y:S01]  /*2b00*/  IMAD.U32 R14, RZ, RZ, UR4 ;  /* 0x00000004ff0e7e24 */ /* 0x000fe2000f8e00ff */
[----:B------:R-:W-:Y:S02]  /*2b10*/  ISETP.LT.OR P2, PT, R0, 0x2, P2 ;  /* 0x000000020000780c */ /* 0x000fe40001741670 */
[----:B------:R-:W-:Y:S02]  /*2b20*/  FMNMX.FTZ R3, R28, R3, !PT ;  /* 0x000000031c037209 */ /* 0x000fe40007810000 */
[----:B------:R-:W-:Y:S02]  /*2b30*/  FSEL R27, R27, -INF , !P2 ;  /* 0xff8000001b1b7808 */ /* 0x000fe40005000000 */
[----:B------:R-:W-:-:S02]  /*2b40*/  ISETP.NE.AND P2, PT, R8, RZ, PT ;  /* 0x000000ff0800720c */ /* 0x000fc40003f45270 */
[C---:B------:R-:W-:Y:S02]  /*2b50*/  ISETP.GT.AND P6, PT, R2.reuse, 0x8, !P6 ;  /* 0x000000080200780c */ /* 0x040fe400077c4270 */
[----:B------:R-:W-:Y:S02]  /*2b60*/  ISETP.GT.AND P2, PT, R2, 0x9, !P2 ;  /* 0x000000090200780c */ /* 0x000fe40005744270 */
[----:B------:R-:W-:Y:S02]  /*2b70*/  FMNMX.FTZ R3, R78, R3, !PT ;  /* 0x000000034e037209 */ /* 0x000fe40007810000 */
[C---:B------:R-:W-:Y:S02]  /*2b80*/  ISETP.LT.OR P2, PT, R0.reuse, 0xa, P2 ;  /* 0x0000000a0000780c */ /* 0x040fe40001741670 */
[----:B------:R-:W-:Y:S02]  /*2b90*/  ISETP.LT.OR P6, PT, R0, 0x9, P6 ;  /* 0x000000090000780c */ /* 0x000fe400037c1670 */
[----:B------:R-:W-:-:S02]  /*2ba0*/  FSEL R31, R31, -INF , !P2 ;  /* 0xff8000001f1f7808 */ /* 0x000fc40005000000 */
[----:B------:R-:W-:Y:S02]  /*2bb0*/  ISETP.NE.AND P2, PT, R11, RZ, PT ;  /* 0x000000ff0b00720c */ /* 0x000fe40003f45270 */
[----:B------:R-:W-:Y:S02]  /*2bc0*/  FMNMX.FTZ R3, R32, R3, !PT ;  /* 0x0000000320037209 */ /* 0x000fe40007810000 */
[----:B------:R-:W-:Y:S02]  /*2bd0*/  ISETP.GT.AND P2, PT, R2, 0x10, !P2 ;  /* 0x000000100200780c */ /* 0x000fe40005744270 */
[----:B------:R-:W-:Y:S02]  /*2be0*/  FSEL R13, R30, -INF , !P6 ;  /* 0xff8000001e0d7808 */ /* 0x000fe40007000000 */
[----:B------:R-:W-:Y:S02]  /*2bf0*/  ISETP.LT.OR P2, PT, R0, 0x11, P2 ;  /* 0x000000110000780c */ /* 0x000fe40001741670 */
[----:B------:R-:W-:-:S02]  /*2c00*/  ISETP.NE.AND P6, PT, R29, RZ, PT ;  /* 0x000000ff1d00720c */ /* 0x000fc40003fc5270 */
[----:B------:R-:W-:Y:S02]  /*2c10*/  FSEL R15, R34, -INF , !P2 ;  /* 0xff800000220f7808 */ /* 0x000fe40005000000 */
[----:B------:R-:W-:Y:S02]  /*2c20*/  ISETP.NE.AND P2, PT, R21, RZ, PT ;  /* 0x000000ff1500720c */ /* 0x000fe40003f45270 */
[----:B------:R-:W-:Y:S02]  /*2c30*/  FMNMX.FTZ R3, R80, R3, !PT ;  /* 0x0000000350037209 */ /* 0x000fe40007810000 */
[----:B------:R-:W-:Y:S02]  /*2c40*/  ISETP.GT.AND P2, PT, R2, 0x11, !P2 ;  /* 0x000000110200780c */ /* 0x000fe40005744270 */
[----:B------:R-:W-:Y:S02]  /*2c50*/  FMNMX.FTZ R3, R36, R3, !PT ;  /* 0x0000000324037209 */ /* 0x000fe40007810000 */
[----:B------:R-:W-:-:S02]  /*2c60*/  ISETP.LT.OR P2, PT, R0, 0x12, P2 ;  /* 0x000000120000780c */ /* 0x000fc40001741670 */
[----:B------:R-:W-:Y:S02]  /*2c70*/  ISETP.NE.AND P5, PT, R33, RZ, PT ;  /* 0x000000ff2100720c */ /* 0x000fe40003fa5270 */
[----:B------:R-:W-:Y:S02]  /*2c80*/  FSEL R35, R35, -INF , !P2 ;  /* 0xff80000023237808 */ /* 0x000fe40005000000 */
[----:B------:R-:W-:Y:S02]  /*2c90*/  ISETP.NE.AND P2, PT, R25, RZ, PT ;  /* 0x000000ff1900720c */ /* 0x000fe40003f45270 */
[----:B------:R-:W-:Y:S02]  /*2ca0*/  FMNMX.FTZ R3, R82, R3, !PT ;  /* 0x0000000352037209 */ /* 0x000fe40007810000 */
[----:B------:R-:W-:Y:S02]  /*2cb0*/  ISETP.GT.AND P2, PT, R2, 0x18, !P2 ;  /* 0x000000180200780c */ /* 0x000fe40005744270 */
[----:B------:R-:W-:-:S02]  /*2cc0*/  FMNMX.FTZ R3, R40, R3, !PT ;  /* 0x0000000328037209 */ /* 0x000fc40007810000 */
[----:B------:R-:W-:Y:S02]  /*2cd0*/  ISETP.LT.OR P2, PT, R0, 0x19, P2 ;  /* 0x000000190000780c */ /* 0x000fe40001741670 */
[----:B------:R-:W-:Y:S02]  /*2ce0*/  FMNMX.FTZ R3, R84, R3, !PT ;  /* 0x0000000354037209 */ /* 0x000fe40007810000 */
[----:B------:R-:W-:Y:S02]  /*2cf0*/  FSEL R21, R38, -INF , !P2 ;  /* 0xff80000026157808 */ /* 0x000fe40005000000 */
[----:B------:R-:W-:Y:S02]  /*2d00*/  ISETP.GT.AND P2, PT, R2, 0x19, !P6 ;  /* 0x000000190200780c */ /* 0x000fe40007744270 */
[----:B------:R-:W-:Y:S02]  /*2d10*/  FMNMX.FTZ R3, R44, R3, !PT ;  /* 0x000000032c037209 */ /* 0x000fe40007810000 */
[----:B------:R-:W-:-:S02]  /*2d20*/  ISETP.LT.OR P2, PT, R0, 0x1a, P2 ;  /* 0x0000001a0000780c */ /* 0x000fc40001741670 */
[----:B------:R-:W-:Y:S02]  /*2d30*/  FMNMX.FTZ R3, R86, R3, !PT ;  /* 0x0000000356037209 */ /* 0x000fe40007810000 */
[----:B------:R-:W-:Y:S02]  /*2d40*/  FSEL R39, R39, -INF , !P2 ;  /* 0xff80000027277808 */ /* 0x000fe40005000000 */
[----:B------:R-:W-:Y:S02]  /*2d50*/  ISETP.GT.AND P2, PT, R2, 0x20, !P5 ;  /* 0x000000200200780c */ /* 0x000fe40006f44270 */
[----:B------:R-:W-:Y:S02]  /*2d60*/  FMNMX.FTZ R3, R48, R3, !PT ;  /* 0x0000000330037209 */ /* 0x000fe40007810000 */
[----:B------:R-:W-:Y:S02]  /*2d70*/  ISETP.LT.OR P2, PT, R0, 0x21, P2 ;  /* 0x000000210000780c */ /* 0x000fe40001741670 */
[----:B------:R-:W-:-:S02]  /*2d80*/  FMNMX.FTZ R3, R88, R3, !PT ;  /* 0x0000000358037209 */ /* 0x000fc40007810000 */
[----:B------:R-:W-:Y:S02]  /*2d90*/  FSEL R25, R42, -INF , !P2 ;  /* 0xff8000002a197808 */ /* 0x000fe40005000000 */
[----:B------:R-:W-:Y:S02]  /*2da0*/  ISETP.NE.AND P2, PT, R37, RZ, PT ;  /* 0x000000ff2500720c */ /* 0x000fe40003f45270 */
[----:B------:R-:W-:Y:S02]  /*2db0*/  FMNMX.FTZ R3, R52, R3, !PT ;  /* 0x0000000334037209 */ /* 0x000fe40007810000 */
[----:B------:R-:W-:Y:S02]  /*2dc0*/  ISETP.GT.AND P2, PT, R2, 0x21, !P2 ;  /* 0x000000210200780c */ /* 0x000fe40005744270 */
[----:B------:R-:W-:Y:S02]  /*2dd0*/  FMNMX.FTZ R3, R90, R3, !PT ;  /* 0x000000035a037209 */ /* 0x000fe40007810000 */
[----:B------:R-:W-:-:S02]  /*2de0*/  ISETP.LT.OR P2, PT, R0, 0x22, P2 ;  /* 0x000000220000780c */ /* 0x000fc40001741670 */
[----:B------:R-:W-:Y:S02]  /*2df0*/  FMNMX.FTZ R3, R56, R3, !PT ;  /* 0x0000000338037209 */ /* 0x000fe40007810000 */
        /* <DEDUP_REMOVED lines=8> */
[----:B------:R-:W-:Y:S02]  /*2e80*/  ISETP.NE.AND P2, PT, R73, RZ, PT ;  /* 0x000000ff4900720c */ /* 0x000fe40003f45270 */
[----:B------:R-:W-:Y:S02]  /*2e90*/  FMNMX.FTZ R3, R64, R3, !PT ;  /* 0x0000000340037209 */ /* 0x000fe40007810000 */
[----:B------:R-:W-:-:S02]  /*2ea0*/  ISETP.GT.AND P2, PT, R2, 0x29, !P2 ;  /* 0x000000290200780c */ /* 0x000fc40005744270 */
[----:B------:R-:W-:Y:S02]  /*2eb0*/  FMNMX.FTZ R3, R96, R3, !PT ;  /* 0x0000000360037209 */ /* 0x000fe40007810000 */
[----:B------:R-:W-:Y:S02]  /*2ec0*/  ISETP.LT.OR P2, PT, R0, 0x2a, P2 ;  /* 0x0000002a0000780c */ /* 0x000fe40001741670 */
[----:B------:R-:W-:Y:S02]  /*2ed0*/  FMNMX.FTZ R3, R68, R3, !PT ;  /* 0x0000000344037209 */ /* 0x000fe40007810000 */
[----:B------:R-:W-:Y:S02]  /*2ee0*/  FSEL R47, R47, -INF , !P2 ;  /* 0xff8000002f2f7808 */ /* 0x000fe40005000000 */
[----:B------:R-:W-:Y:S02]  /*2ef0*/  ISETP.NE.AND P2, PT, R45, RZ, PT ;  /* 0x000000ff2d00720c */ /* 0x000fe40003f45270 */
[----:B------:R-:W-:-:S02]  /*2f00*/  FMNMX.FTZ R4, R98, R3, !PT ;  /* 0x0000000362047209 */ /* 0x000fc40007810000 */
[C---:B------:R-:W-:Y:S02]  /*2f10*/  ISETP.GT.AND P2, PT, R2.reuse, 0x30, !P2 ;  /* 0x000000300200780c */ /* 0x040fe40005744270 */
[----:B------:R-:W-:Y:S01]  /*2f20*/  ISETP.GT.AND P4, PT, R2, RZ, !P4 ;  /* 0x000000ff0200720c */ /* 0x000fe20006784270 */
[----:B------:R-:W0:Y:S01]  /*2f30*/  SHFL.BFLY PT, R3, R4, 0x2, 0x1f ;  /* 0x0c401f0004037f89 */ /* 0x000e2200000e0000 */
[C---:B------:R-:W-:Y:S02]  /*2f40*/  ISETP.LT.OR P2, PT, R0.reuse, 0x31, P2 ;  /* 0x000000310000780c */ /* 0x040fe40001741670 */
[----:B------:R-:W-:Y:S02]  /*2f50*/  ISETP.LT.OR P4, PT, R0, 0x1, P4 ;  /* 0x000000010000780c */ /* 0x000fe40002781670 */
[----:B------:R-:W-:Y:S02]  /*2f60*/  FSEL R33, R50, -INF , !P2 ;  /* 0xff80000032217808 */ /* 0x000fe40005000000 */
[----:B------:R-:W-:-:S02]  /*2f70*/  ISETP.NE.AND P2, PT, R77, RZ, PT ;  /* 0x000000ff4d00720c */ /* 0x000fc40003f45270 */
[----:B------:R-:W-:Y:S02]  /*2f80*/  FSEL R5, R26, -INF , !P4 ;  /* 0xff8000001a057808 */ /* 0x000fe40006000000 */
[----:B------:R-:W-:Y:S02]  /*2f90*/  ISETP.GT.AND P2, PT, R2, 0x31, !P2 ;  /* 0x000000310200780c */ /* 0x000fe40005744270 */
[----:B------:R-:W-:Y:S02]  /*2fa0*/  ISETP.NE.AND P6, PT, R57, RZ, PT ;  /* 0x000000ff3900720c */ /* 0x000fe40003fc5270 */
[----:B------:R-:W-:Y:S02]  /*2fb0*/  ISETP.LT.OR P2, PT, R0, 0x32, P2 ;  /* 0x000000320000780c */ /* 0x000fe40001741670 */
[----:B------:R-:W-:Y:S02]  /*2fc0*/  ISETP.NE.AND P5, PT, R83, RZ, PT ;  /* 0x000000ff5300720c */ /* 0x000fe40003fa5270 */
[----:B------:R-:W-:-:S02]  /*2fd0*/  FSEL R51, R51, -INF , !P2 ;  /* 0xff80000033337808 */ /* 0x000fc40005000000 */
[----:B------:R-:W-:Y:S02]  /*2fe0*/  ISETP.NE.AND P2, PT, R49, RZ, PT ;  /* 0x000000ff3100720c */ /* 0x000fe40003f45270 */
[C---:B------:R-:W-:Y:S02]  /*2ff0*/  ISETP.GT.AND P3, PT, R2.reuse, 0x58, !P3 ;  /* 0x000000580200780c */ /* 0x040fe40005f64270 */
[----:B------:R-:W-:Y:S02]  /*3000*/  ISETP.GT.AND P2, PT, R2, 0x38, !P2 ;  /* 0x000000380200780c */ /* 0x000fe40005744270 */
[----:B0-----:R-:W-:Y:S02]  /*3010*/  FMNMX.FTZ R8, R4, R3, !PT ;  /* 0x0000000304087209 */ /* 0x001fe40007810000 */
[----:B------:R-:W-:Y:S02]  /*3020*/  ISETP.LT.OR P2, PT, R0, 0x39, P2 ;  /* 0x000000390000780c */ /* 0x000fe40001741670 */
[----:B------:R-:W-:Y:S01]  /*3030*/  FMNMX.FTZ R4, R5, R27, !PT ;  /* 0x0000001b05047209 */ /* 0x000fe20007810000 */
[----:B------:R-:W0:Y:S01]  /*3040*/  SHFL.BFLY PT, R3, R8, 0x1, 0x1f ;  /* 0x0c201f0008037f89 */ /* 0x000e2200000e0000 */
[----:B------:R-:W-:-:S02]  /*3050*/  FSEL R37, R54, -INF , !P2 ;  /* 0xff80000036257808 */ /* 0x000fc40005000000 */
[----:B------:R-:W-:Y:S02]  /*3060*/  ISETP.NE.AND P2, PT, R79, RZ, PT ;  /* 0x000000ff4f00720c */ /* 0x000fe40003f45270 */
[----:B------:R-:W-:Y:S02]  /*3070*/  FMNMX.FTZ R4, R13, R4, !PT ;  /* 0x000000040d047209 */ /* 0x000fe40007810000 */
        /* <DEDUP_REMOVED lines=25> */
[----:B0-----:R-:W-:Y:S02]  /*3210*/  FMNMX.FTZ R3, R8, R3, !PT ;  /* 0x0000000308037209 */ /* 0x001fe40007810000 */
[----:B------:R-:W-:Y:S02]  /*3220*/  FMNMX.FTZ R4, R51, R4, !PT ;  /* 0x0000000433047209 */ /* 0x000fe40007810000 */
[----:B------:R-:W-:Y:S01]  /*3230*/  ISETP.LT.OR P2, PT, R0, 0x4a, P2 ;  /* 0x0000004a0000780c */ /* 0x000fe20001741670 */
[----:B------:R-:W-:Y:S01]  /*3240*/  FMUL.FTZ R11, R3, R14 ;  /* 0x0000000e030b7220 */ /* 0x000fe20000410000 */
[----:B------:R-:W-:-:S02]  /*3250*/  FMNMX.FTZ R4, R37, R4, !PT ;  /* 0x0000000425047209 */ /* 0x000fc40007810000 */
[----:B------:R-:W-:Y:S02]  /*3260*/  FSEL R63, R63, -INF , !P2 ;  /* 0xff8000003f3f7808 */ /* 0x000fe40005000000 */
[----:B------:R-:W-:Y:S02]  /*3270*/  FSETP.NEU.FTZ.AND P2, PT, R3, -INF , PT ;  /* 0xff8000000300780b */ /* 0x000fe40003f5d000 */
[----:B------:R-:W-:Y:S02]  /*3280*/  ISETP.NE.AND P5, PT, R61, RZ, PT ;  /* 0x000000ff3d00720c */ /* 0x000fe40003fa5270 */
[----:B------:R-:W-:Y:S02]  /*3290*/  FMNMX.FTZ R4, R55, R4, !PT ;  /* 0x0000000437047209 */ /* 0x000fe40007810000 */
[----:B------:R-:W-:Y:S02]  /*32a0*/  FSEL R57, R11, RZ, P2 ;  /* 0x000000ff0b397208 */ /* 0x000fe40001000000 */
[----:B------:R-:W-:-:S02]  /*32b0*/  ISETP.GT.AND P2, PT, R2, 0x50, !P5 ;  /* 0x000000500200780c */ /* 0x000fc40006f44270 */
[----:B------:R-:W-:Y:S01]  /*32c0*/  FMNMX.FTZ R4, R41, R4, !PT ;  /* 0x0000000429047209 */ /* 0x000fe20007810000 */
[-CC-:B------:R-:W-:Y:S01]  /*32d0*/  FFMA.FTZ R11, R76, R14.reuse, -R57.reuse ;  /* 0x0000000e4c0b7223 */ /* 0x180fe20000010839 */
[----:B------:R-:W-:Y:S01]  /*32e0*/  ISETP.LT.OR P2, PT, R0, 0x51, P2 ;  /* 0x000000510000780c */ /* 0x000fe20001741670 */
[--C-:B------:R-:W-:Y:S01]  /*32f0*/  FFMA.FTZ R8, R24, R14, -R57.reuse ;  /* 0x0000000e18087223 */ /* 0x100fe20000010839 */
[----:B------:R-:W-:Y:S01]  /*3300*/  ISETP.NE.AND P6, PT, R85, RZ, PT ;  /* 0x000000ff5500720c */ /* 0x000fe20003fc5270 */
[----:B------:R0:W-:Y:S01]  /*3310*/  MUFU.EX2 R61, R11 ;  /* 0x0000000b003d7308 */ /* 0x0001e20000000800 */
[----:B------:R-:W-:Y:S01]  /*3320*/  FMNMX.FTZ R4, R59, R4, !PT ;  /* 0x000000043b047209 */ /* 0x000fe20007810000 */
[-CC-:B------:R-:W-:Y:S01]  /*3330*/  FFMA.FTZ R24, R78, R14.reuse, -R57.reuse ;  /* 0x0000000e4e187223 */ /* 0x180fe20000010839 */
[----:B------:R-:W-:Y:S01]  /*3340*/  FSEL R49, R66, -INF , !P2 ;  /* 0xff80000042317808 */ /* 0x000fe20005000000 */
[-CC-:B------:R-:W-:Y:S01]  /*3350*/  FFMA.FTZ R20, R28, R14.reuse, -R57.reuse ;  /* 0x0000000e1c147223 */ /* 0x180fe20000010839 */
[----:B------:R-:W-:Y:S01]  /*3360*/  ISETP.GT.AND P2, PT, R2, 0x51, !P6 ;  /* 0x000000510200780c */ /* 0x000fe20007744270 */
[--C-:B------:R-:W-:Y:S01]  /*3370*/  FFMA.FTZ R26, R32, R14, -R57.reuse ;  /* 0x0000000e201a7223 */ /* 0x100fe20000010839 */
[----:B------:R-:W-:Y:S01]  /*3380*/  FMNMX.FTZ R4, R45, R4, !PT ;  /* 0x000000042d047209 */ /* 0x000fe20007810000 */
[----:B------:R-:W1:Y:S01]  /*3390*/  MUFU.EX2 R8, R8 ;  /* 0x0000000800087308 */ /* 0x000e620000000800 */
[----:B------:R-:W-:Y:S01]  /*33a0*/  ISETP.NE.AND P5, PT, R65, RZ, PT ;  /* 0x000000ff4100720c */ /* 0x000fe20003fa5270 */
[-CC-:B0-----:R-:W-:Y:S01]  /*33b0*/  FFMA.FTZ R11, R80, R14.reuse, -R57.reuse ;  /* 0x0000000e500b7223 */ /* 0x181fe20000010839 */
[----:B------:R-:W-:Y:S01]  /*33c0*/  ISETP.LT.OR P2, PT, R0, 0x52, P2 ;  /* 0x000000520000780c */ /* 0x000fe20001741670 */
[--C-:B------:R-:W-:Y:S01]  /*33d0*/  FFMA.FTZ R38, R96, R14, -R57.reuse ;  /* 0x0000000e60267223 */ /* 0x100fe20000010839 */
[----:B------:R-:W-:Y:S01]  /*33e0*/  FMNMX.FTZ R4, R63, R4, !PT ;  /* 0x000000043f047209 */ /* 0x000fe20007810000 */
[-CC-:B------:R-:W-:Y:S01]  /*33f0*/  FFMA.FTZ R28, R36, R14.reuse, -R57.reuse ;  /* 0x0000000e241c7223 */ /* 0x180fe20000010839 */
[----:B------:R-:W-:Y:S01]  /*3400*/  ISETP.GT.AND P4, PT, R2, 0x59, !P5 ;  /* 0x000000590200780c */ /* 0x000fe20006f84270 */
[----:B------:R0:W-:Y:S01]  /*3410*/  MUFU.EX2 R69, R11 ;  /* 0x0000000b00457308 */ /* 0x0001e20000000800 */
[----:B------:R-:W-:Y:S01]  /*3420*/  ISETP.LT.OR P3, PT, R0, 0x59, P3 ;  /* 0x000000590000780c */ /* 0x000fe20001f61670 */
[-CC-:B------:R-:W-:Y:S01]  /*3430*/  FFMA.FTZ R2, R84, R14.reuse, -R57.reuse ;  /* 0x0000000e54027223 */ /* 0x180fe20000010839 */
[----:B------:R-:W-:Y:S01]  /*3440*/  FSEL R67, R67, -INF , !P2 ;  /* 0xff80000043437808 */ /* 0x000fe20005000000 */
[--C-:B------:R-:W-:Y:S01]  /*3450*/  FFMA.FTZ R32, R52, R14, -R57.reuse ;  /* 0x0000000e34207223 */ /* 0x100fe20000010839 */
[----:B------:R-:W-:Y:S01]  /*3460*/  FMNMX.FTZ R4, R49, R4, !PT ;  /* 0x0000000431047209 */ /* 0x000fe20007810000 */
[-CC-:B------:R-:W-:Y:S01]  /*3470*/  FFMA.FTZ R30, R48, R14.reuse, -R57.reuse ;  /* 0x0000000e301e7223 */ /* 0x180fe20000010839 */
[----:B------:R-:W-:Y:S01]  /*3480*/  ISETP.LT.OR P4, PT, R0, 0x5a, P4 ;  /* 0x0000005a0000780c */ /* 0x000fe20002781670 */
[-CC-:B------:R-:W-:Y:S01]  /*3490*/  FFMA.FTZ R0, R44, R14.reuse, -R57.reuse ;  /* 0x0000000e2c007223 */ /* 0x180fe20000010839 */
[----:B------:R-:W-:Y:S01]  /*34a0*/  FSEL R53, R70, -INF , !P3 ;  /* 0xff80000046357808 */ /* 0x000fe20005800000 */
[--C-:B0-----:R-:W-:Y:S01]  /*34b0*/  FFMA.FTZ R11, R40, R14, -R57.reuse ;  /* 0x0000000e280b7223 */ /* 0x101fe20000010839 */
[----:B------:R-:W-:Y:S01]  /*34c0*/  FMNMX.FTZ R4, R67, R4, !PT ;  /* 0x0000000443047209 */ /* 0x000fe20007810000 */
[----:B------:R-:W-:Y:S01]  /*34d0*/  MUFU.EX2 R150, R0 ;  /* 0x0000000000967308 */ /* 0x000fe20000000800 */
[----:B------:R-:W-:Y:S01]  /*34e0*/  FSEL R71, R71, -INF , !P4 ;  /* 0xff80000047477808 */ /* 0x000fe20006000000 */
[--C-:B------:R-:W-:Y:S01]  /*34f0*/  FFMA.FTZ R36, R56, R14, -R57.reuse ;  /* 0x0000000e38247223 */ /* 0x100fe20000010839 */
[----:B------:R-:W-:Y:S01]  /*3500*/  FMNMX.FTZ R4, R53, R4, !PT ;  /* 0x0000000435047209 */ /* 0x000fe20007810000 */
[----:B------:R-:W-:Y:S01]  /*3510*/  FFMA.FTZ R34, R90, R14, -R57 ;  /* 0x0000000e5a227223 */ /* 0x000fe20000010839 */
[----:B------:R-:W-:-:S02]  /*3520*/  ISETP.NE.AND P5, PT, R160, 0x1, PT ;  /* 0x00000001a000780c */ /* 0x000fc40003fa5270 */
[----:B------:R-:W-:Y:S01]  /*3530*/  FMNMX.FTZ R4, R71, R4, !PT ;  /* 0x0000000447047209 */ /* 0x000fe20007810000 */
[----:B------:R0:W-:Y:S01]  /*3540*/  MUFU.EX2 R148, R11 ;  /* 0x0000000b00947308 */ /* 0x0001e20000000800 */
[----:B-1----:R-:W-:-:S07]  /*3550*/  F2FP.BF16.F32.PACK_AB R156, R61, R8 ;  /* 0x000000083d9c723e */ /* 0x002fce00000010ff */
[----:B------:R1:W-:Y:S01]  /*3560*/  MUFU.EX2 R65, R24 ;  /* 0x0000001800417308 */ /* 0x0003e20000000800 */
[----:B0-----:R-:W0:Y:S01]  /*3570*/  SHFL.BFLY PT, R11, R4, 0x2, 0x1f ;  /* 0x0c401f00040b7f89 */ /* 0x001e2200000e0000 */
[----:B------:R-:W2:Y:S06]  /*3580*/  @P5 LDC R58, c[0x0][0x450] ;  /* 0x00011400ff3a5b82 */ /* 0x000eac0000000800 */
[----:B------:R-:W3:Y:S01]  /*3590*/  MUFU.EX2 R20, R20 ;  /* 0x0000001400147308 */ /* 0x000ee20000000800 */
[----:B-1----:R-:W-:-:S07]  /*35a0*/  FFMA.FTZ R24, R82, R14, -R57 ;  /* 0x0000000e52187223 */ /* 0x002fce0000010839 */
[----:B------:R1:W-:Y:S08]  /*35b0*/  MUFU.EX2 R73, R24 ;  /* 0x0000001800497308 */ /* 0x0003f00000000800 */
[----:B------:R-:W4:Y:S01]  /*35c0*/  MUFU.EX2 R26, R26 ;  /* 0x0000001a001a7308 */ /* 0x000f220000000800 */
[----:B0-----:R-:W-:Y:S01]  /*35d0*/  FMNMX.FTZ R0, R4, R11, !PT ;  /* 0x0000000b04007209 */ /* 0x001fe20007810000 */
[-CC-:B------:R-:W-:Y:S01]  /*35e0*/  FFMA.FTZ R4, R92, R14.reuse, -R57.reuse ;  /* 0x0000000e5c047223 */ /* 0x180fe20000010839 */
[----:B-1----:R-:W-:Y:S01]  /*35f0*/  FFMA.FTZ R24, R86, R14, -R57 ;  /* 0x0000000e56187223 */ /* 0x002fe20000010839 */
[----:B---3--:R-:W-:-:S02]  /*3600*/  F2FP.BF16.F32.PACK_AB R158, R65, R20 ;  /* 0x00000014419e723e */ /* 0x008fc400000010ff */
[----:B------:R-:W0:Y:S02]  /*3610*/  SHFL.BFLY PT, R11, R0, 0x1, 0x1f ;  /* 0x0c201f00000b7f89 */ /* 0x000e2400000e0000 */
[----:B------:R-:W-:Y:S08]  /*3620*/  MUFU.EX2 R85, R4 ;  /* 0x0000000400557308 */ /* 0x000ff00000000800 */
[----:B------:R1:W-:Y:S01]  /*3630*/  MUFU.EX2 R79, R24 ;  /* 0x00000018004f7308 */ /* 0x0003e20000000800 */
[----:B----4-:R-:W-:-:S07]  /*3640*/  F2FP.BF16.F32.PACK_AB R152, R69, R26 ;  /* 0x0000001a4598723e */ /* 0x010fce00000010ff */
[----:B------:R-:W-:Y:S01]  /*3650*/  MUFU.EX2 R89, R38 ;  /* 0x0000002600597308 */ /* 0x000fe20000000800 */
[-CC-:B-1----:R-:W-:Y:S01]  /*3660*/  FFMA.FTZ R24, R94, R14.reuse, -R57.reuse ;  /* 0x0000000e5e187223 */ /* 0x182fe20000010839 */
[----:B0-----:R-:W-:Y:S01]  /*3670*/  FMNMX.FTZ R11, R0, R11, !PT ;  /* 0x0000000b000b7209 */ /* 0x001fe20007810000 */
[----:B------:R-:W-:-:S05]  /*3680*/  FFMA.FTZ R0, R68, R14, -R57 ;  /* 0x0000000e44007223 */ /* 0x000fca0000010839 */
[----:B------:R-:W-:Y:S01]  /*3690*/  MUFU.EX2 R87, R24 ;  /* 0x0000001800577308 */ /* 0x000fe20000000800 */
[C---:B------:R-:W-:Y:S01]  /*36a0*/  FSETP.NEU.FTZ.AND P2, PT, R11.reuse, -INF , PT ;  /* 0xff8000000b00780b */ /* 0x040fe20003f5d000 */
[----:B------:R-:W-:-:S05]  /*36b0*/  FMUL.FTZ R4, R11, R14 ;  /* 0x0000000e0b047220 */ /* 0x000fca0000410000 */
[----:B------:R-:W-:Y:S01]  /*36c0*/  FSEL R4, R4, RZ, P2 ;  /* 0x000000ff04047208 */ /* 0x000fe20001000000 */
[----:B------:R-:W-:Y:S04]  /*36d0*/  MUFU.EX2 R28, R28 ;  /* 0x0000001c001c7308 */ /* 0x000fe80000000800 */
        /* <DEDUP_REMOVED lines=14> */
[----:B0-----:R-:W-:Y:S01]  /*37c0*/  FADD.FTZ R27, R8, R61 ;  /* 0x0000003d081b7221 */ /* 0x001fe20000010000 */
[-CC-:B------:R-:W-:Y:S01]  /*37d0*/  FFMA.FTZ R33, R33, R14.reuse, -R4.reuse ;  /* 0x0000000e21217223 */ /* 0x180fe20000010804 */
[-CC-:B------:R-:W-:Y:S01]  /*37e0*/  FFMA.FTZ R51, R51, R14.reuse, -R4.reuse ;  /* 0x0000000e33337223 */ /* 0x180fe20000010804 */
[-CC-:B------:R-:W-:Y:S01]  /*37f0*/  FFMA.FTZ R37, R37, R14.reuse, -R4.reuse ;  /* 0x0000000e25257223 */ /* 0x180fe20000010804 */
[----:B------:R-:W-:Y:S01]  /*3800*/  FADD.FTZ R50, R20, R27 ;  /* 0x0000001b14327221 */ /* 0x000fe20000010000 */
[-CC-:B------:R-:W-:Y:S01]  /*3810*/  FFMA.FTZ R55, R55, R14.reuse, -R4.reuse ;  /* 0x0000000e37377223 */ /* 0x180fe20000010804 */
[-C--:B------:R-:W-:Y:S01]  /*3820*/  FFMA.FTZ R41, R41, R14.reuse, -R4 ;  /* 0x0000000e29297223 */ /* 0x080fe20000010804 */
[----:B------:R-:W0:Y:S01]  /*3830*/  MUFU.EX2 R13, R13 ;  /* 0x0000000d000d7308 */ /* 0x000e220000000800 */
[----:B------:R-:W-:Y:S01]  /*3840*/  FADD.FTZ R27, R65, R50 ;  /* 0x00000032411b7221 */ /* 0x000fe20000010000 */
[-CC-:B------:R-:W-:Y:S01]  /*3850*/  FFMA.FTZ R59, R59, R14.reuse, -R4.reuse ;  /* 0x0000000e3b3b7223 */ /* 0x180fe20000010804 */
[-CC-:B------:R-:W-:Y:S01]  /*3860*/  FFMA.FTZ R45, R45, R14.reuse, -R4.reuse ;  /* 0x0000000e2d2d7223 */ /* 0x180fe20000010804 */
[-CC-:B------:R-:W-:Y:S01]  /*3870*/  FFMA.FTZ R63, R63, R14.reuse, -R4.reuse ;  /* 0x0000000e3f3f7223 */ /* 0x180fe20000010804 */
[----:B------:R-:W-:Y:S01]  /*3880*/  FADD.FTZ R52, R26, R27 ;  /* 0x0000001b1a347221 */ /* 0x000fe20000010000 */
[-CC-:B------:R-:W-:Y:S01]  /*3890*/  FFMA.FTZ R49, R49, R14.reuse, -R4.reuse ;  /* 0x0000000e31317223 */ /* 0x180fe20000010804 */
[-C--:B------:R-:W-:Y:S01]  /*38a0*/  FFMA.FTZ R67, R67, R14.reuse, -R4 ;  /* 0x0000000e43437223 */ /* 0x080fe20000010804 */
[----:B------:R3:W4:Y:S01]  /*38b0*/  MUFU.EX2 R38, R31 ;  /* 0x0000001f00267308 */ /* 0x0007220000000800 */
[----:B-1----:R-:W-:Y:S01]  /*38c0*/  FADD.FTZ R50, R5, R24 ;  /* 0x0000001805327221 */ /* 0x002fe20000010000 */
[-CC-:B------:R-:W-:Y:S01]  /*38d0*/  FFMA.FTZ R53, R53, R14.reuse, -R4.reuse ;  /* 0x0000000e35357223 */ /* 0x180fe20000010804 */
[----:B------:R-:W-:Y:S01]  /*38e0*/  FFMA.FTZ R71, R71, R14, -R4 ;  /* 0x0000000e47477223 */ /* 0x000fe20000010804 */
[----:B------:R-:W-:-:S02]  /*38f0*/  F2FP.BF16.F32.PACK_AB R157, R24, R5 ;  /* 0x00000005189d723e */ /* 0x000fc400000010ff */
[----:B------:R-:W-:Y:S02]  /*3900*/  F2FP.BF16.F32.PACK_AB R154, R73, R28 ;  /* 0x0000001c499a723e */ /* 0x000fe400000010ff */
[----:B------:R-:W1:Y:S01]  /*3910*/  MUFU.EX2 R15, R15 ;  /* 0x0000000f000f7308 */ /* 0x000e620000000800 */
[----:B0-----:R-:W-:Y:S01]  /*3920*/  FADD.FTZ R27, R13, R50 ;  /* 0x000000320d1b7221 */ /* 0x001fe20000010000 */
[----:B---3--:R-:W-:-:S04]  /*3930*/  FADD.FTZ R31, R69, R52 ;  /* 0x00000034451f7221 */ /* 0x008fc80000010000 */
[----:B------:R-:W-:Y:S02]  /*3940*/  FADD.FTZ R54, R28, R31 ;  /* 0x0000001f1c367221 */ /* 0x000fe40000010000 */
[----:B------:R0:W3:Y:S01]  /*3950*/  MUFU.EX2 R40, R35 ;  /* 0x0000002300287308 */ /* 0x0000e20000000800 */
[C---:B----4-:R-:W-:Y:S01]  /*3960*/  FADD.FTZ R52, R38.reuse, R27 ;  /* 0x0000001b26347221 */ /* 0x050fe20000010000 */
[----:B------:R-:W-:Y:S01]  /*3970*/  FADD.FTZ R31, R73, R54 ;  /* 0x00000036491f7221 */ /* 0x000fe20000010000 */
[----:B------:R-:W-:-:S03]  /*3980*/  F2FP.BF16.F32.PACK_AB R159, R38, R13 ;  /* 0x0000000d269f723e */ /* 0x000fc600000010ff */
[----:B------:R-:W-:Y:S02]  /*3990*/  FADD.FTZ R54, R148, R31 ;  /* 0x0000001f94367221 */ /* 0x000fe40000010000 */
[----:B------:R-:W4:Y:S01]  /*39a0*/  MUFU.EX2 R21, R21 ;  /* 0x0000001500157308 */ /* 0x000f220000000800 */
[----:B0-----:R-:W0:Y:S01]  /*39b0*/  @P5 LDC R35, c[0x0][0x44c] ;  /* 0x00011300ff235b82 */ /* 0x001e220000000800 */
[----:B-1----:R-:W-:-:S06]  /*39c0*/  FADD.FTZ R27, R15, R52 ;  /* 0x000000340f1b7221 */ /* 0x002fcc0000010000 */
[----:B------:R1:W5:Y:S01]  /*39d0*/  MUFU.EX2 R77, R2 ;  /* 0x00000002004d7308 */ /* 0x0003620000000800 */
[C---:B---3--:R-:W-:Y:S01]  /*39e0*/  FADD.FTZ R52, R40.reuse, R27 ;  /* 0x0000001b28347221 */ /* 0x048fe20000010000 */
[----:B------:R-:W-:-:S06]  /*39f0*/  F2FP.BF16.F32.PACK_AB R153, R40, R15 ;  /* 0x0000000f2899723e */ /* 0x000fcc00000010ff */
[----:B------:R-:W3:Y:S01]  /*3a00*/  MUFU.EX2 R42, R39 ;  /* 0x00000027002a7308 */ /* 0x000ee20000000800 */
[----:B-1----:R-:W-:Y:S01]  /*3a10*/  FFMA.FTZ R2, R88, R14, -R57 ;  /* 0x0000000e58027223 */ /* 0x002fe20000010839 */
[----:B----4-:R-:W-:-:S06]  /*3a20*/  FADD.FTZ R27, R21, R52 ;  /* 0x00000034151b7221 */ /* 0x010fcc0000010000 */
[----:B------:R-:W1:Y:S01]  /*3a30*/  MUFU.EX2 R25, R25 ;  /* 0x0000001900197308 */ /* 0x000e620000000800 */
[C---:B-----5:R-:W-:Y:S01]  /*3a40*/  FADD.FTZ R31, R77.reuse, R54 ;  /* 0x000000364d1f7221 */ /* 0x060fe20000010000 */
[----:B0-----:R-:W-:Y:S01]  /*3a50*/  @P5 IMAD.HI.U32 R35, R22, R35, RZ ;  /* 0x0000002316235227 */ /* 0x001fe200078e00ff */
[----:B------:R-:W-:-:S03]  /*3a60*/  F2FP.BF16.F32.PACK_AB R148, R77, R148 ;  /* 0x000000944d94723e */ /* 0x000fc600000010ff */
[----:B------:R-:W-:Y:S01]  /*3a70*/  FADD.FTZ R56, R150, R31 ;  /* 0x0000001f96387221 */ /* 0x000fe20000010000 */
[C---:B------:R-:W-:Y:S01]  /*3a80*/  F2FP.BF16.F32.PACK_AB R150, R79.reuse, R150 ;  /* 0x000000964f96723e */ /* 0x040fe200000010ff */
[----:B------:R-:W0:Y:S01]  /*3a90*/  MUFU.EX2 R44, R43 ;  /* 0x0000002b002c7308 */ /* 0x000e220000000800 */
[C---:B---3--:R-:W-:Y:S01]  /*3aa0*/  FADD.FTZ R54, R42.reuse, R27 ;  /* 0x0000001b2a367221 */ /* 0x048fe20000010000 */
[----:B------:R-:W-:Y:S01]  /*3ab0*/  FADD.FTZ R31, R79, R56 ;  /* 0x000000384f1f7221 */ /* 0x000fe20000010000 */
[----:B--2---:R-:W-:Y:S02]  /*3ac0*/  @P5 SHF.R.U32.HI R22, RZ, R58, R35 ;  /* 0x0000003aff165219 */ /* 0x004fe40000011623 */
[----:B------:R-:W-:Y:S02]  /*3ad0*/  ISETP.GE.AND P5, PT, R75, 0x1, PT ;  /* 0x000000014b00780c */ /* 0x000fe40003fa6270 */
[----:B------:R-:W-:Y:S01]  /*3ae0*/  F2FP.BF16.F32.PACK_AB R155, R42, R21 ;  /* 0x000000152a9b723e */ /* 0x000fe200000010ff */
[----:B------:R-:W2:Y:S01]  /*3af0*/  MUFU.EX2 R30, R30 ;  /* 0x0000001e001e7308 */ /* 0x000ea20000000800 */
[----:B-1----:R-:W-:-:S07]  /*3b00*/  FADD.FTZ R27, R25, R54 ;  /* 0x00000036191b7221 */ /* 0x002fce0000010000 */
[----:B------:R-:W1:Y:S01]  /*3b10*/  MUFU.EX2 R29, R29 ;  /* 0x0000001d001d7308 */ /* 0x000e620000000800 */
[C---:B0-----:R-:W-:Y:S01]  /*3b20*/  FADD.FTZ R54, R44.reuse, R27 ;  /* 0x0000001b2c367221 */ /* 0x041fe20000010000 */
[----:B------:R-:W-:-:S06]  /*3b30*/  F2FP.BF16.F32.PACK_AB R149, R44, R25 ;  /* 0x000000192c95723e */ /* 0x000fcc00000010ff */
[----:B------:R0:W3:Y:S01]  /*3b40*/  MUFU.EX2 R81, R2 ;  /* 0x0000000200517308 */ /* 0x0000e20000000800 */
[----:B--2---:R-:W-:-:S07]  /*3b50*/  FADD.FTZ R56, R30, R31 ;  /* 0x0000001f1e387221 */ /* 0x004fce0000010000 */
[----:B------:R-:W2:Y:S01]  /*3b60*/  MUFU.EX2 R46, R47 ;  /* 0x0000002f002e7308 */ /* 0x000ea20000000800 */
[----:B0-----:R-:W-:Y:S01]  /*3b70*/  FFMA.FTZ R2, R60, R14, -R57 ;  /* 0x0000000e3c027223 */ /* 0x001fe20000010839 */
[----:B-1----:R-:W-:-:S06]  /*3b80*/  FADD.FTZ R27, R29, R54 ;  /* 0x000000361d1b7221 */ /* 0x002fcc0000010000 */
[----:B------:R-:W0:Y:S01]  /*3b90*/  MUFU.EX2 R32, R32 ;  /* 0x0000002000207308 */ /* 0x000e220000000800 */
[C---:B---3--:R-:W-:Y:S01]  /*3ba0*/  FADD.FTZ R31, R81.reuse, R56 ;  /* 0x00000038511f7221 */ /* 0x048fe20000010000 */
[----:B------:R-:W-:-:S06]  /*3bb0*/  F2FP.BF16.F32.PACK_AB R144, R81, R30 ;  /* 0x0000001e5190723e */ /* 0x000fcc00000010ff */
[----:B------:R-:W1:Y:S01]  /*3bc0*/  MUFU.EX2 R33, R33 ;  /* 0x0000002100217308 */ /* 0x000e620000000800 */
[C---:B--2---:R-:W-:Y:S01]  /*3bd0*/  FADD.FTZ R54, R46.reuse, R27 ;  /* 0x0000001b2e367221 */ /* 0x044fe20000010000 */
[----:B------:R-:W-:-:S06]  /*3be0*/  F2FP.BF16.F32.PACK_AB R151, R46, R29 ;  /* 0x0000001d2e97723e */ /* 0x000fcc00000010ff */
[----:B------:R2:W3:Y:S01]  /*3bf0*/  MUFU.EX2 R83, R34 ;  /* 0x0000002200537308 */ /* 0x0004e20000000800 */
[----:B0-----:R-:W-:Y:S01]  /*3c00*/  FADD.FTZ R56, R32, R31 ;  /* 0x0000001f20387221 */ /* 0x001fe20000010000 */
[----:B------:R-:W-:-:S04]  /*3c10*/  IMAD.IADD R31, R23, 0x1, R22 ;  /* 0x00000001171f7824 */ /* 0x000fc800078e0216 */
[----:B------:R-:W-:Y:S02]  /*3c20*/  IMAD.IADD R74, R31, 0x1, R74 ;  /* 0x000000011f4a7824 */ /* 0x000fe400078e024a */
[----:B------:R-:W0:Y:S01]  /*3c30*/  MUFU.EX2 R48, R51 ;  /* 0x0000003300307308 */ /* 0x000e220000000800 */
[-CC-:B--2---:R-:W-:Y:S01]  /*3c40*/  FFMA.FTZ R34, R64, R14.reuse, -R57.reuse ;  /* 0x0000000e40227223 */ /* 0x184fe20000010839 */
[----:B-1----:R-:W-:Y:S01]  /*3c50*/  FADD.FTZ R23, R33, R54 ;  /* 0x0000003621177221 */ /* 0x002fe20000010000 */
[----:B------:R-:W-:-:S05]  /*3c60*/  FFMA.FTZ R57, R98, R14, -R57 ;  /* 0x0000000e62397223 */ /* 0x000fca0000010839 */
[----:B------:R-:W1:Y:S01]  /*3c70*/  MUFU.EX2 R36, R36 ;  /* 0x0000002400247308 */ /* 0x000e620000000800 */
[C---:B---3--:R-:W-:Y:S01]  /*3c80*/  FADD.FTZ R27, R83.reuse, R56 ;  /* 0x00000038531b7221 */ /* 0x048fe20000010000 */
[----:B------:R-:W-:-:S06]  /*3c90*/  F2FP.BF16.F32.PACK_AB R146, R83, R32 ;  /* 0x000000205392723e */ /* 0x000fcc00000010ff */
[----:B------:R-:W2:Y:S01]  /*3ca0*/  MUFU.EX2 R37, R37 ;  /* 0x0000002500257308 */ /* 0x000ea20000000800 */
[C---:B0-----:R-:W-:Y:S01]  /*3cb0*/  FADD.FTZ R8, R48.reuse, R23 ;  /* 0x0000001730087221 */ /* 0x041fe20000010000 */
[----:B------:R-:W-:-:S06]  /*3cc0*/  F2FP.BF16.F32.PACK_AB R145, R48, R33 ;  /* 0x000000213091723e */ /* 0x000fcc00000010ff */
[----:B------:R-:W0:Y:S01]  /*3cd0*/  MUFU.EX2 R50, R55 ;  /* 0x0000003700327308 */ /* 0x000e220000000800 */
[----:B-1----:R-:W-:Y:S01]  /*3ce0*/  FADD.FTZ R22, R36, R27 ;  /* 0x0000001b24167221 */ /* 0x002fe20000010000 */
[----:B------:R-:W-:-:S03]  /*3cf0*/  F2FP.BF16.F32.PACK_AB R140, R85, R36 ;  /* 0x00000024558c723e */ /* 0x000fc600000010ff */
[----:B------:R-:W-:-:S03]  /*3d00*/  FADD.FTZ R27, R85, R22 ;  /* 0x00000016551b7221 */ /* 0x000fc60000010000 */
[----:B------:R-:W1:Y:S01]  /*3d10*/  MUFU.EX2 R2, R2 ;  /* 0x0000000200027308 */ /* 0x000e620000000800 */
[----:B--2---:R-:W-:-:S07]  /*3d20*/  FADD.FTZ R23, R37, R8 ;  /* 0x0000000825177221 */ /* 0x004fce0000010000 */
        /* <DEDUP_REMOVED lines=26> */
[C---:B0-----:R-:W-:Y:S01]  /*3ed0*/  F2FP.BF16.F32.PACK_AB R138, R57.reuse, R0 ;  /* 0x00000000398a723e */ /* 0x041fe200000010ff */
[----:B------:R-:W-:-:S06]  /*3ee0*/  FADD.FTZ R8, R57, R8 ;  /* 0x0000000839087221 */ /* 0x000fcc0000010000 */
[----:B------:R-:W0:Y:S01]  /*3ef0*/  MUFU.EX2 R2, R71 ;  /* 0x0000004700027308 */ /* 0x000e220000000800 */
[C---:B-1----:R-:W-:Y:S01]  /*3f00*/  FADD.FTZ R0, R20.reuse, R5 ;  /* 0x0000000514007221 */ /* 0x042fe20000010000 */
[----:B------:R-:W-:Y:S01]  /*3f10*/  F2FP.BF16.F32.PACK_AB R137, R20, R49 ;  /* 0x000000311489723e */ /* 0x000fe200000010ff */
[----:B------:R-:W-:Y:S02]  /*3f20*/  VIADD R20, R72, 0xfffffffe ;  /* 0xfffffffe48147836 */ /* 0x000fe40000000000 */
[----:B--2---:R-:W-:-:S04]  /*3f30*/  FADD.FTZ R5, R53, R0 ;  /* 0x0000000035057221 */ /* 0x004fc80000010000 */
[C---:B0-----:R-:W-:Y:S01]  /*3f40*/  FADD.FTZ R5, R2.reuse, R5 ;  /* 0x0000000502057221 */ /* 0x041fe20000010000 */
[----:B------:R-:W-:Y:S01]  /*3f50*/  F2FP.BF16.F32.PACK_AB R139, R2, R53 ;  /* 0x00000035028b723e */ /* 0x000fe200000010ff */
        /* <DEDUP_REMOVED lines=11> */
.L_x_926:
[----:B------:R-:W-:-:S13]  /*4010*/  ISETP.NE.AND P2, PT, R75, 0x1, PT ;  /* 0x000000014b00780c */ /* 0x000fda0003f45270 */
[----:B------:R-:W0:Y:S02]  /*4020*/  @P2 LDC.64 R22, c[0x0][0x9e8] ;  /* 0x00027a00ff162b82 */ /* 0x000e240000000a00 */
[----:B0-----:R-:W-:-:S05]  /*4030*/  @P2 IMAD.HI.U32 R2, R0, R22, RZ ;  /* 0x0000001600022227 */ /* 0x001fca00078e00ff */
[----:B------:R-:W-:-:S07]  /*4040*/  @P2 SHF.R.U32.HI R0, RZ, R23, R2 ;  /* 0x00000017ff002219 */ /* 0x000fce0000011602 */
.L_x_927:
[----:B------:R-:W-:-:S05]  /*4050*/  IMAD R75, R0, R75, R75 ;  /* 0x0000004b004b7224 */ /* 0x000fca00078e024b */
[----:B------:R-:W-:-:S07]  /*4060*/  VIMNMX R74, R74, R75, PT ;  /* 0x0000004b4a4a7248 */ /* 0x000fce0003fe0100 */
.L_x_925:
[----:B------:R-:W-:Y:S01]  /*4070*/  IMAD.HI R74, R74, 0x2aaaaaab, RZ ;  /* 0x2aaaaaab4a4a7827 */ /* 0x000fe200078e02ff */
[----:B------:R-:W-:Y:S01]  /*4080*/  UMOV UR4, URZ ;  /* 0x0000003f00047c82 */ /* 0x000fe20008000000 */
[----:B------:R-:W-:Y:S02]  /*4090*/  CS2R R86, SRZ ;  /* 0x0000000000567805 */ /* 0x000fe4000001ff00 */
[----:B------:R-:W-:Y:S01]  /*40a0*/  CS2R R84, SRZ ;  /* 0x0000000000547805 */ /* 0x000fe2000001ff00 */
[----:B------:R-:W-:Y:S01]  /*40b0*/  IMAD.MOV.U32 R2, RZ, RZ, 0x3f800000 ;  /* 0x3f800000ff027424 */ /* 0x000fe200078e00ff */
[----:B------:R-:W-:Y:S01]  /*40c0*/  SHF.R.U32.HI R13, RZ, 0x1f, R74 ;  /* 0x0000001fff0d7819 */ /* 0x000fe2000001164a */
[----:B------:R-:W-:Y:S01]  /*40d0*/  IMAD.MOV.U32 R0, RZ, RZ, 0x3f800000 ;  /* 0x3f800000ff007424 */ /* 0x000fe200078e00ff */
[----:B------:R-:W-:Y:S01]  /*40e0*/  CS2R R82, SRZ ;  /* 0x0000000000527805 */ /* 0x000fe2000001ff00 */
[----:B------:R-:W-:Y:S01]  /*40f0*/  IMAD.MOV.U32 R4, RZ, RZ, RZ ;  /* 0x000000ffff047224 */ /* 0x000fe200078e00ff */
[----:B------:R-:W-:-:S02]  /*4100*/  LEA.HI.SX32 R22, R74, R13, 0x1c ;  /* 0x0000000d4a167211 */ /* 0x000fc400078fe2ff */
[----:B------:R-:W-:Y:S02]  /*4110*/  CS2R R80, SRZ ;  /* 0x0000000000507805 */ /* 0x000fe4000001ff00 */
[----:B------:R-:W-:Y:S02]  /*4120*/  CS2R R78, SRZ ;  /* 0x00000000004e7805 */ /* 0x000fe4000001ff00 */
[----:B------:R-:W-:Y:S02]  /*4130*/  CS2R R76, SRZ ;  /* 0x00000000004c7805 */ /* 0x000fe4000001ff00 */
[----:B------:R-:W-:Y:S02]  /*4140*/  VIMNMX R13, R17, R22, !PT ;  /* 0x00000016110d7248 */ /* 0x000fe40007fe0100 */
[----:B------:R-:W-:Y:S02]  /*4150*/  CS2R R74, SRZ ;  /* 0x00000000004a7805 */ /* 0x000fe4000001ff00 */
[----:B------:R-:W-:-:S02]  /*4160*/  CS2R R72, SRZ ;  /* 0x0000000000487805 */ /* 0x000fc4000001ff00 */
[----:B------:R-:W-:Y:S02]  /*4170*/  CS2R R70, SRZ ;  /* 0x0000000000467805 */ /* 0x000fe4000001ff00 */
[----:B------:R-:W-:Y:S02]  /*4180*/  ISETP.GE.AND P2, PT, R20, R13, PT ;  /* 0x0000000d1400720c */ /* 0x000fe40003f46270 */
        /* <DEDUP_REMOVED lines=22> */
[----:B------:R-:W-:Y:S01]  /*42f0*/  CS2R R24, SRZ ;  /* 0x0000000000187805 */ /* 0x000fe2000001ff00 */
[----:B------:R-:W-:Y:S06]  /*4300*/  @!P2 BRA `(.L_x_928) ;  /* 0x0000002c0064a947 */ /* 0x000fec0003800000 */
[----:B------:R-:W-:Y:S01]  /*4310*/  IMAD.MOV.U32 R21, RZ, RZ, RZ ;  /* 0x000000ffff157224 */ /* 0x000fe200078e00ff */
[----:B------:R-:W-:Y:S01]  /*4320*/  UMOV UR5, URZ ;  /* 0x0000003f00057c82 */ /* 0x000fe20008000000 */
[----:B------:R-:W-:Y:S01]  /*4330*/  IMAD.MOV.U32 R2, RZ, RZ, 0x3f800000 ;  /* 0x3f800000ff027424 */ /* 0x000fe200078e00ff */
[----:B------:R-:W-:Y:S01]  /*4340*/  ULDC UR6, c[0x0][0x9e4] ;  /* 0x0002790000067ab9 */ /* 0x000fe20000000800 */
[----:B------:R-:W-:Y:S01]  /*4350*/  IMAD.MOV.U32 R87, RZ, RZ, RZ ;  /* 0x000000ffff577224 */ /* 0x000fe200078e00ff */
[----:B------:R-:W-:Y:S01]  /*4360*/  ULDC UR59, c[0x0][0x288] ;  /* 0x0000a200003b7ab9 */ /* 0x000fe20000000800 */
[----:B------:R-:W-:-:S05]  /*4370*/  ULDC UR7, c[0x0][0x2f0] ;  /* 0x0000bc0000077ab9 */ /* 0x000fca0000000800 */
.L_x_945:
[----:B------:R-:W-:-:S04]  /*4380*/  UIADD3 UR4, UR5, 0x1, URZ ;  /* 0x0000000105047890 */ /* 0x000fc8000fffe03f */
[----:B------:R-:W-:-:S04]  /*4390*/  UISETP.NE.AND UP0, UPT, UR4, 0x2, UPT ;  /* 0x000000020400788c */ /* 0x000fc8000bf05270 */
[----:B------:R-:W-:Y:S02]  /*43a0*/  USEL UR10, URZ, 0x1, UP0 ;  /* 0x000000013f0a7887 */ /* 0x000fe40008000000 */
[----:B------:R-:W-:-:S04]  /*43b0*/  USEL UR4, UR4, URZ, UP0 ;  /* 0x0000003f04047287 */ /* 0x000fc80008000000 */
[----:B------:R-:W-:Y:S01]  /*43c0*/  LOP3.LUT R4, R21, UR10, RZ, 0x3c, !PT ;  /* 0x0000000a15047c12 */ /* 0x000fe2000f8e3cff */
[----:B------:R-:W-:Y:S07]  /*43d0*/  @!P0 BRA `(.L_x_929) ;  /* 0x0000000000048947 */ /* 0x000fee0003800000 */
[----:B------:R-:W-:Y:S01]  /*43e0*/  BPT.TRAP 0x1 ;  /* 0x000000040000795c */ /* 0x000fe20000300000 */
.L_x_929:
[----:B------:R-:W-:Y:S01]  /*43f0*/  ULEA UR58, UR4, UR56, 0x3 ;  /* 0x00000038043a7291 */ /* 0x000fe2000f8e183f */
[----:B------:R-:W-:-:S08]  /*4400*/  SHF.L.U32 R14, R4, 0x1f, RZ ;  /* 0x0000001f040e7819 */ /* 0x000fd000000006ff */
[----:B------:R0:W1:Y:S01]  /*4410*/  SYNCS.PHASECHK.TRANS64.TRYWAIT P2, [UR58+0x2a830], R14 ;  /* 0x02a8300eff0075a7 */ /* 0x000062000804017a */
[----:B------:R-:W-:Y:S05]  /*4420*/  @!P0 BRA `(.L_x_930) ;  /* 0x0000000000048947 */ /* 0x000fea0003800000 */
[----:B------:R-:W-:Y:S01]  /*4430*/  BPT.TRAP 0x1 ;  /* 0x000000040000795c */ /* 0x000fe20000300000 */
.L_x_930:
[----:B-1----:R-:W-:Y:S05]  /*4440*/  @P2 BRA `(.L_x_931) ;  /* 0x0000000000082947 */ /* 0x002fea0003800000 */
[----:B------:R-:W1:Y:S02]  /*4450*/  SYNCS.PHASECHK.TRANS64.TRYWAIT P2, [UR58+0x2a830], R14 ;  /* 0x02a8300eff0075a7 */ /* 0x000e64000804017a */
[----:B-1----:R-:W-:Y:S05]  /*4460*/  @!P2 BRA `(.L_x_932) ;  /* 0x000000e00018a947 */ /* 0x002fea0003800000 */
.L_x_931:
[----:B------:R-:W-:Y:S01]  /*4470*/  R2UR UR52, R6 ;  /* 0x00000000063472ca */ /* 0x000fe200000e0000 */
[----:B------:R-:W-:Y:S01]  /*4480*/  UIMAD UR50, UR4, 0x900, UR57 ;  /* 0x00000900043278a4 */ /* 0x000fe2000f8e0239 */
[----:B------:R-:W-:Y:S01]  /*4490*/  R2UR UR53, R7 ;  /* 0x00000000073572ca */ /* 0x000fe200000e0000 */
[----:B------:R-:W-:Y:S01]  /*44a0*/  WARPGROUP.ARRIVE ;  /* 0x00000000000079c5 */ /* 0x000fe20000000000 */
[----:B------:R-:W-:Y:S01]  /*44b0*/  UMOV UR55, 0x40000040 ;  /* 0x4000004000377882 */ /* 0x000fe20000000000 */
[----:B------:R-:W-:Y:S01]  /*44c0*/  UIADD3 UR10, UR50, 0x2, URZ ;  /* 0x00000002320a7890 */ /* 0x000fe2000fffe03f */
[-C--:B------:R-:W-:Y:S01]  /*44d0*/  FMUL.FTZ R24, R24, R0.reuse ;  /* 0x0000000018187220 */ /* 0x080fe20000410000 */
[----:B------:R-:W-:Y:S01]  /*44e0*/  UMOV UR11, 0x40000040 ;  /* 0x40000040000b7882 */ /* 0x000fe20000000000 */
[----:B------:R-:W-:Y:S01]  /*44f0*/  UMOV UR54, UR50 ;  /* 0x0000003200367c82 */ /* 0x000fe20008000000 */
[----:B------:R-:W-:Y:S01]  /*4500*/  UIADD3 UR14, UR50, 0x4, URZ ;  /* 0x00000004320e7890 */ /* 0x000fe2000fffe03f */
[-C--:B------:R-:W-:Y:S01]  /*4510*/  FMUL.FTZ R25, R25, R0.reuse ;  /* 0x0000000019197220 */ /* 0x080fe20000410000 */
[----:B------:R-:W-:Y:S01]  /*4520*/  UMOV UR15, 0x40000040 ;  /* 0x40000040000f7882 */ /* 0x000fe20000000000 */
[----:B------:R-:W-:Y:S01]  /*4530*/  UIADD3 UR18, UR50, 0x6, URZ ;  /* 0x0000000632127890 */ /* 0x000fe2000fffe03f */
[-C--:B------:R-:W-:Y:S01]  /*4540*/  FMUL.FTZ R28, R28, R0.reuse ;  /* 0x000000001c1c7220 */ /* 0x080fe20000410000 */
[----:B------:R-:W-:Y:S01]  /*4550*/  UMOV UR19, 0x40000040 ;  /* 0x4000004000137882 */ /* 0x000fe20000000000 */
[----:B------:R-:W-:Y:S01]  /*4560*/  HGMMA.64x96x16.F32.BF16 R88, gdesc[UR52], RZ, !UPT, gsb0 ;  /* 0x01600000345879f0 */ /* 0x000fe2000c0018ff */
[----:B------:R-:W-:Y:S01]  /*4570*/  UIADD3 UR22, UR50, 0x300, URZ ;  /* 0x0000030032167890 */ /* 0x000fe2000fffe03f */
[-C--:B------:R-:W-:Y:S01]  /*4580*/  FMUL.FTZ R29, R29, R0.reuse ;  /* 0x000000001d1d7220 */ /* 0x080fe20000410000 */
[----:B------:R-:W-:Y:S01]  /*4590*/  UMOV UR23, 0x40000040 ;  /* 0x4000004000177882 */ /* 0x000fe20000000000 */
        /* <DEDUP_REMOVED lines=108> */
[----:B------:R-:W-:Y:S05]  /*4c60*/  @!P0 BRA `(.L_x_933) ;  /* 0x0000000000048947 */ /* 0x000fea0003800000 */
[----:B------:R-:W-:Y:S01]  /*4c70*/  BPT.TRAP 0x1 ;  /* 0x000000040000795c */ /* 0x000fe20000300000 */
.L_x_933:
[----:B------:R-:W-:Y:S01]  /*4c80*/  ULEA UR11, UR5, UR56, 0x3 ;  /* 0x00000038050b7291 */ /* 0x000fe2000f8e183f */
[----:B------:R-:W-:-:S08]  /*4c90*/  SHF.L.U32 R0, R21, 0x1f, RZ ;  /* 0x0000001f15007819 */ /* 0x000fd000000006ff */
[----:B------:R2:W3:Y:S01]  /*4ca0*/  SYNCS.PHASECHK.TRANS64.TRYWAIT P2, [UR11+0x2a850], R0 ;  /* 0x02a85000ff0075a7 */ /* 0x0004e2000804014b */
[----:B------:R-:W-:Y:S05]  /*4cb0*/  @!P0 BRA `(.L_x_934) ;  /* 0x0000000000048947 */ /* 0x000fea0003800000 */
[----:B------:R-:W-:Y:S01]  /*4cc0*/  BPT.TRAP 0x1 ;  /* 0x000000040000795c */ /* 0x000fe20000300000 */
.L_x_934:
[----:B---3--:R-:W-:Y:S05]  /*4cd0*/  @P2 BRA `(.L_x_935) ;  /* 0x0000000000082947 */ /* 0x008fea0003800000 */
[----:B------:R-:W3:Y:S02]  /*4ce0*/  SYNCS.PHASECHK.TRANS64.TRYWAIT P2, [UR11+0x2a850], R0 ;  /* 0x02a85000ff0075a7 */ /* 0x000ee4000804014b */
[----:B---3--:R-:W-:Y:S05]  /*4cf0*/  @!P2 BRA `(.L_x_936) ;  /* 0x000000d8000ca947 */ /* 0x008fea0003800000 */
.L_x_935:
[----:B------:R-:W-:Y:S01]  /*4d00*/  UIADD3 UR10, UR56, 0x400, URZ ;  /* 0x00000400380a7890 */ /* 0x000fe2000fffe03f */
[----:B------:R-:W-:Y:S01]  /*4d10*/  WARPGROUP.ARRIVE ;  /* 0x00000000000079c5 */ /* 0x000fe20000000000 */
[----:B------:R-:W-:Y:S01]  /*4d20*/  UMOV UR15, 0x40000040 ;  /* 0x40000040000f7882 */ /* 0x000fe20000000000 */
[----:B------:R-:W-:Y:S01]  /*4d30*/  ISETP.NE.AND P3, PT, R160, 0x1, PT ;  /* 0x00000001a000780c */ /* 0x000fe20003f65270 */
[----:B------:R-:W-:Y:S01]  /*4d40*/  USHF.R.U32.HI UR10, URZ, 0x4, UR10 ;  /* 0x000000043f0a7899 */ /* 0x000fe2000801160a */
[----:B01----:R-:W-:Y:S01]  /*4d50*/  IMAD.MOV.U32 R14, RZ, RZ, R9 ;  /* 0x000000ffff0e7224 */ /* 0x003fe200078e0009 */
[----:B------:R-:W-:Y:S01]  /*4d60*/  R2UR UR18, R12 ;  /* 0x000000000c1272ca */ /* 0x000fe200000e0000 */
[----:B------:R-:W-:Y:S01]  /*4d70*/  IMAD.U32 R2, RZ, RZ, UR58 ;  /* 0x0000003aff027e24 */ /* 0x000fe2000f8e00ff */
[----:B------:R-:W-:Y:S01]  /*4d80*/  ULOP3.LUT UR10, UR10, 0x3fff, URZ, 0xc0, !UPT ;  /* 0x00003fff0a0a7892 */ /* 0x000fe2000f8ec03f */
[----:B------:R-:W-:Y:S01]  /*4d90*/  ISETP.NE.AND P2, PT, R161, RZ, PT ;  /* 0x000000ffa100720c */ /* 0x000fe20003f45270 */
[----:B------:R-:W-:-:S02]  /*4da0*/  ULDC UR19, c[0x0][0x9e0] ;  /* 0x0002780000137ab9 */ /* 0x000fc40000000800 */
[----:B------:R-:W-:-:S04]  /*4db0*/  ULOP3.LUT UR10, UR10, 0x3000000, URZ, 0xfc, !UPT ;  /* 0x030000000a0a7892 */ /* 0x000fc8000f8efc3f */
[----:B------:R-:W-:Y:S01]  /*4dc0*/  UIMAD UR10, UR5, 0x600, UR10 ;  /* 0x00000600050a78a4 */ /* 0x000fe2000f8e020a */
[----:B--2---:R-:W0:Y:S06]  /*4dd0*/  @P3 LDC R0, c[0x0][0x44c] ;  /* 0x00011300ff003b82 */ /* 0x004e2c0000000800 */
[----:B------:R-:W-:Y:S02]  /*4de0*/  UMOV UR14, UR10 ;  /* 0x0000000a000e7c82 */ /* 0x000fe40008000000 */
[----:B------:R-:W-:Y:S01]  /*4df0*/  HGMMA.64x128x16.F32.BF16 R24, R156, gdesc[UR12].tnspB, R24, gsb0 ;  /* 0x41e0000c9c187df0 */ /* 0x000fe20008001818 */
[----:B------:R-:W-:Y:S01]  /*4e00*/  UIADD3 UR14, UR10, 0x80, URZ ;  /* 0x000000800a0e7890 */ /* 0x000fe2000fffe03f */
[----:B------:R-:W1:Y:S01]  /*4e10*/  @P3 LDC R15, c[0x0][0x450] ;  /* 0x00011400ff0f3b82 */ /* 0x000e620000000800 */
[----:B------:R-:W-:Y:S01]  /*4e20*/  UMOV UR15, 0x40000040 ;  /* 0x40000040000f7882 */ /* 0x000fe20000000000 */
[----:B0-----:R-:W-:-:S05]  /*4e30*/  @P3 IMAD.HI.U32 R0, R9, R0, RZ ;  /* 0x0000000009003227 */ /* 0x001fca00078e00ff */
[----:B-1----:R-:W-:Y:S01]  /*4e40*/  @P3 SHF.R.U32.HI R14, RZ, R15, R0 ;  /* 0x0000000fff0e3219 */ /* 0x002fe20000011600 */
[----:B------:R-:W-:-:S04]  /*4e50*/  @!P1 VIADD R0, R2, 0x2a840 ;  /* 0x0002a84002009836 */ /* 0x000fc80000000000 */
[----:B------:R-:W0:Y:S01]  /*4e60*/  SHFL.IDX PT, R21, R14, RZ, 0x1c1f ;  /* 0x001c1fff0e157589 */ /* 0x000e2200000e0000 */
[----:B------:R-:W-:Y:S01]  /*4e70*/  @!P1 PRMT R0, RZ, 0x654, R0 ;  /* 0x00000654ff009816 */ /* 0x000fe20000000000 */
        /* <DEDUP_REMOVED lines=11> */
[----:B------:R-:W-:Y:S01]  /*4f30*/  WARPGROUP.ARRIVE ;  /* 0x00000000000079c5 */ /* 0x000fe20000000000 */
[----:B------:R-:W-:-:S04]  /*4f40*/  IMAD R149, R20, -0x60, RZ ;  /* 0xffffffa014957824 */ /* 0x000fc800078e02ff */
[----:B------:R-:W-:Y:S02]  /*4f50*/  VIADD R15, R149, 0x1 ;  /* 0x00000001950f7836 */ /* 0x000fe40000000000 */
[----:B------:R-:W-:Y:S01]  /*4f60*/  HGMMA.64x128x16.F32.BF16 R24, R144, gdesc[UR12].tnspB, R24, gsb0 ;  /* 0x41e0000c90187df0 */ /* 0x000fe20008001818 */
[----:B------:R-:W-:Y:S01]  /*4f70*/  UIADD3 UR14, UR10, 0x200, URZ ;  /* 0x000002000a0e7890 */ /* 0x000fe2000fffe03f */
[----:B------:R-:W-:Y:S01]  /*4f80*/  UMOV UR15, 0x40000040 ;  /* 0x40000040000f7882 */ /* 0x000fe20000000000 */
[----:B------:R-:W-:Y:S01]  /*4f90*/  UIADD3 UR10, UR10, 0x280, URZ ;  /* 0x000002800a0a7890 */ /* 0x000fe2000fffe03f */
[----:B------:R-:W-:Y:S01]  /*4fa0*/  IMAD R15, R10, -0x2, R15 ;  /* 0xfffffffe0a0f7824 */ /* 0x000fe200078e020f */
[----:B------:R-:W-:Y:S02]  /*4fb0*/  WARPGROUP.DEPBAR.LE gsb0, 0x0 ;  /* 0x00008000000079c5 */ /* 0x000fe40000010000 */
[----:B------:R-:W-:-:S06]  /*4fc0*/  WARPGROUP.ARRIVE ;  /* 0x00000000000079c5 */ /* 0x000fcc0000000000 */
[----:B------:R-:W-:Y:S01]  /*4fd0*/  HGMMA.64x128x16.F32.BF16 R24, R140, gdesc[UR12].tnspB, R24, gsb0 ;  /* 0x41e0000c8c187df0 */ /* 0x000fe20008001818 */
[----:B------:R-:W-:Y:S01]  /*4fe0*/  UMOV UR14, UR10 ;  /* 0x0000000a000e7c82 */ /* 0x000fe20008000000 */
[----:B------:R-:W-:Y:S01]  /*4ff0*/  UMOV UR15, 0x40000040 ;  /* 0x40000040000f7882 */ /* 0x000fe20000000000 */
[----:B------:R-:W-:Y:S02]  /*5000*/  WARPGROUP.DEPBAR.LE gsb0, 0x0 ;  /* 0x00008000000079c5 */ /* 0x000fe40000010000 */
[----:B------:R-:W-:Y:S01]  /*5010*/  WARPGROUP.ARRIVE ;  /* 0x00000000000079c5 */ /* 0x000fe20000000000 */
[----:B------:R-:W-:-:S06]  /*5020*/  VIADD R140, R15, 0xffffffff ;  /* 0xffffffff0f8c7836 */ /* 0x000fcc0000000000 */
[----:B------:R-:W-:Y:S03]  /*5030*/  HGMMA.64x128x16.F32.BF16 R24, R136, gdesc[UR12].tnspB, R24, gsb0 ;  /* 0x41e0000c88187df0 */ /* 0x000fe60008001818 */
[----:B------:R-:W-:Y:S02]  /*5040*/  WARPGROUP.DEPBAR.LE gsb0, 0x0 ;  /* 0x00008000000079c5 */ /* 0x000fe40000010000 */
[----:B------:R1:W-:Y:S02]  /*5050*/  @!P1 SYNCS.ARRIVE.TRANS64.RED.A1T0 RZ, [R0+URZ], RZ ;  /* 0x000000ff00ff99a7 */ /* 0x0003e4000810043f */
[----:B-1----:R-:W-:-:S04]  /*5060*/  IMAD R0, R16, UR7, R15 ;  /* 0x0000000710007c24 */ /* 0x002fc8000f8e020f */
[----:B------:R-:W-:-:S04]  /*5070*/  VIADD R0, R0, -UR59 ;  /* 0x8000003b00007c36 */ /* 0x000fc80008000000 */
[C---:B------:R-:W-:Y:S02]  /*5080*/  VIADD R136, R0.reuse, UR19 ;  /* 0x0000001300887c36 */ /* 0x040fe40008000000 */
[----:B------:R-:W-:Y:S02]  /*5090*/  VIADD R138, R0, UR18 ;  /* 0x00000012008a7c36 */ /* 0x000fe40008000000 */
[--C-:B0-----:R-:W-:Y:S02]  /*50a0*/  IMAD.IADD R0, R136, 0x1, R21.reuse ;  /* 0x0000000188007824 */ /* 0x101fe400078e0215 */
[----:B------:R-:W-:Y:S01]  /*50b0*/  IMAD.IADD R2, R138, 0x1, R21 ;  /* 0x000000018a027824 */ /* 0x000fe200078e0215 */
[----:B------:R-:W-:Y:S06]  /*50c0*/  @!P2 BRA `(.L_x_937) ;  /* 0x000000000058a947 */ /* 0x000fec0003800000 */
[----:B------:R-:W-:Y:S01]  /*50d0*/  IMAD R15, R16, UR7, R21 ;  /* 0x00000007100f7c24 */ /* 0x000fe2000f8e0215 */
[----:B------:R-:W-:Y:S03]  /*50e0*/  BSSY B0, `(.L_x_938) ;  /* 0x0000011000007945 */ /* 0x000fe60003800000 */
[----:B------:R-:W-:-:S05]  /*50f0*/  VIADD R15, R15, -UR59 ;  /* 0x8000003b0f0f7c36 */ /* 0x000fca0008000000 */
[----:B------:R-:W-:-:S13]  /*5100*/  ISETP.GT.AND P2, PT, R15, -0x1, PT ;  /* 0xffffffff0f00780c */ /* 0x000fda0003f44270 */
[----:B------:R-:W-:Y:S05]  /*5110*/  @P2 BRA `(.L_x_939) ;  /* 0x0000000000202947 */ /* 0x000fea0003800000 */
[----:B------:R-:W-:Y:S01]  /*5120*/  IMAD.U32 R21, RZ, RZ, UR6 ;  /* 0x00000006ff157e24 */ /* 0x000fe2000f8e00ff */
[----:B------:R-:W-:-:S04]  /*5130*/  LOP3.LUT R15, RZ, R15, RZ, 0x33, !PT ;  /* 0x0000000fff0f7212 */ /* 0x000fc800078e33ff */
[----:B------:R-:W-:-:S13]  /*5140*/  ISETP.NE.AND P2, PT, R21, 0x1, PT ;  /* 0x000000011500780c */ /* 0x000fda0003f45270 */
[----:B------:R-:W0:Y:S02]  /*5150*/  @P2 LDC.64 R22, c[0x0][0x9e8] ;  /* 0x00027a00ff162b82 */ /* 0x000e240000000a00 */
[----:B0-----:R-:W-:-:S05]  /*5160*/  @P2 IMAD.HI.U32 R22, R15, R22, RZ ;  /* 0x000000160f162227 */ /* 0x001fca00078e00ff */
[----:B------:R-:W-:-:S04]  /*5170*/  @P2 SHF.R.U32.HI R15, RZ, R23, R22 ;  /* 0x00000017ff0f2219 */ /* 0x000fc80000011616 */
[----:B------:R-:W-:Y:S01]  /*5180*/  LOP3.LUT R15, RZ, R15, RZ, 0x33, !PT ;  /* 0x0000000fff0f7212 */ /* 0x000fe200078e33ff */
[----:B------:R-:W-:Y:S06]  /*5190*/  BRA `(.L_x_940) ;  /* 0x0000000000147947 */ /* 0x000fec0003800000 */
.L_x_939:
[----:B------:R-:W-:-:S05]  /*51a0*/  IMAD.U32 R21, RZ, RZ, UR6 ;  /* 0x00000006ff157e24 */ /* 0x000fca000f8e00ff */
[----:B------:R-:W-:-:S13]  /*51b0*/  ISETP.NE.AND P2, PT, R21, 0x1, PT ;  /* 0x000000011500780c */ /* 0x000fda0003f45270 */
[----:B------:R-:W0:Y:S02]  /*51c0*/  @P2 LDC.64 R22, c[0x0][0x9e8] ;  /* 0x00027a00ff162b82 */ /* 0x000e240000000a00 */
[----:B0-----:R-:W-:-:S05]  /*51d0*/  @P2 IMAD.HI.U32 R22, R15, R22, RZ ;  /* 0x000000160f162227 */ /* 0x001fca00078e00ff */
[----:B------:R-:W-:-:S07]  /*51e0*/  @P2 SHF.R.U32.HI R15, RZ, R23, R22 ;  /* 0x00000017ff0f2219 */ /* 0x000fce0000011616 */
.L_x_940:
[----:B------:R-:W-:Y:S05]  /*51f0*/  BSYNC B0 ;  /* 0x0000000000007941 */ /* 0x000fea0003800000 */
.L_x_938:
[----:B------:R-:W-:-:S05]  /*5200*/  IMAD R15, R15, R21, R140 ;  /* 0x000000150f0f7224 */ /* 0x000fca00078e028c */
[----:B------:R-:W-:Y:S02]  /*5210*/  VIADDMNMX R0, R15, R21, R0, PT ;  /* 0x000000150f007246 */ /* 0x000fe40003800100 */
[----:B------:R-:W-:-:S07]  /*5220*/  VIMNMX R2, R2, R15, !PT ;  /* 0x0000000f02027248 */ /* 0x000fce0007fe0100 */
.L_x_937:
[C---:B------:R-:W-:Y:S02]  /*5230*/  ISETP.GE.AND P2, PT, R149.reuse, 0x2, PT ;  /* 0x000000029500780c */ /* 0x040fe40003f46270 */
[C---:B------:R-:W-:Y:S02]  /*5240*/  ISETP.GE.AND P5, PT, R149.reuse, 0xa, PT ;  /* 0x0000000a9500780c */ /* 0x040fe40003fa6270 */
[----:B------:R-:W-:Y:S02]  /*5250*/  ISETP.GT.AND P3, PT, R2, 0x1, !P2 ;  /* 0x000000010200780c */ /* 0x000fe40005764270 */
[----:B------:R-:W-:Y:S02]  /*5260*/  P2R R139, PR, RZ, 0x20 ;  /* 0x00000020ff8b7803 */ /* 0x000fe40000000000 */
[----:B------:R-:W-:Y:S02]  /*5270*/  ISETP.LT.OR P4, PT, R0, 0x2, P3 ;  /* 0x000000020000780c */ /* 0x000fe40001f81670 */
[----:B------:R-:W-:-:S02]  /*5280*/  ISETP.GE.AND P3, PT, R149, 0x9, PT ;  /* 0x000000099500780c */ /* 0x000fc40003f66270 */
        /* <DEDUP_REMOVED lines=28> */
[----:B------:R-:W-:Y:S01]  /*5450*/  ISETP.GT.AND P4, PT, R2, 0x20, !P5 ;  /* 0x000000200200780c */ /* 0x000fe20006f84270 */
[----:B------:R-:W0:Y:S01]  /*5460*/  SHFL.IDX PT, R101, R14, 0x1, 0x1c1f ;  /* 0x003c1f000e657f89 */ /* 0x000e2200000e0000 */
        /* <DEDUP_REMOVED lines=61> */
[----:B------:R-:W-:-:S04]  /*5840*/  ISETP.LT.OR P4, PT, R0, 0x51, P4 ;  /* 0x000000510000780c */ /* 0x000fc80002781670 */
[----:B------:R-:W-:Y:S02]  /*5850*/  FSEL R93, R128, -INF , !P4 ;  /* 0xff800000805d7808 */ /* 0x000fe40006000000 */
[----:B------:R-:W-:-:S04]  /*5860*/  ISETP.GE.AND P4, PT, R149, 0x52, PT ;  /* 0x000000529500780c */ /* 0x000fc80003f86270 */
[----:B------:R-:W-:-:S04]  /*5870*/  ISETP.GT.AND P5, PT, R2, 0x51, !P4 ;  /* 0x000000510200780c */ /* 0x000fc800067a4270 */
[----:B------:R-:W-:-:S04]  /*5880*/  ISETP.LT.OR P5, PT, R0, 0x52, P5 ;  /* 0x000000520000780c */ /* 0x000fc80002fa1670 */
[----:B------:R-:W-:Y:S02]  /*5890*/  FSEL R129, R129, -INF , !P5 ;  /* 0xff80000081817808 */ /* 0x000fe40006800000 */
[----:B------:R-:W-:-:S04]  /*58a0*/  ISETP.GE.AND P5, PT, R149, 0x59, PT ;  /* 0x000000599500780c */ /* 0x000fc80003fa6270 */
[----:B------:R-:W-:-:S04]  /*58b0*/  ISETP.GT.AND P6, PT, R2, 0x58, !P5 ;  /* 0x000000580200780c */ /* 0x000fc80006fc4270 */
[----:B------:R-:W-:-:S04]  /*58c0*/  ISETP.LT.OR P6, PT, R0, 0x59, P6 ;  /* 0x000000590000780c */ /* 0x000fc800037c1670 */
[----:B------:R-:W-:Y:S02]  /*58d0*/  FSEL R89, R132, -INF , !P6 ;  /* 0xff80000084597808 */ /* 0x000fe40007000000 */
[----:B------:R-:W-:-:S04]  /*58e0*/  ISETP.GE.AND P6, PT, R149, 0x1, PT ;  /* 0x000000019500780c */ /* 0x000fc80003fc6270 */
[----:B------:R-:W-:Y:S02]  /*58f0*/  P2R R92, PR, RZ, 0x40 ;  /* 0x00000040ff5c7803 */ /* 0x000fe40000000000 */
[----:B------:R-:W-:-:S04]  /*5900*/  ISETP.GT.AND P6, PT, R2, RZ, !P6 ;  /* 0x000000ff0200720c */ /* 0x000fc800077c4270 */
[----:B------:R-:W-:-:S04]  /*5910*/  ISETP.LT.OR P6, PT, R0, 0x1, P6 ;  /* 0x000000010000780c */ /* 0x000fc800037c1670 */
[----:B------:R-:W-:Y:S02]  /*5920*/  FSEL R165, R88, -INF , !P6 ;  /* 0xff80000058a57808 */ /* 0x000fe40007000000 */
[----:B------:R-:W-:-:S04]  /*5930*/  ISETP.GE.AND P6, PT, R149, 0x5a, PT ;  /* 0x0000005a9500780c */ /* 0x000fc80003fc6270 */
[----:B------:R-:W-:Y:S02]  /*5940*/  P2R R128, PR, RZ, 0x40 ;  /* 0x00000040ff807803 */ /* 0x000fe40000000000 */
[----:B------:R-:W-:Y:S01]  /*5950*/  ISETP.GT.AND P6, PT, R2, 0x59, !P6 ;  /* 0x000000590200780c */ /* 0x000fe200077c4270 */
[----:B0-----:R-:W-:-:S03]  /*5960*/  IMAD.IADD R2, R138, 0x1, R101 ;  /* 0x000000018a027824 */ /* 0x001fc600078e0265 */
[----:B------:R-:W-:Y:S01]  /*5970*/  ISETP.LT.OR P6, PT, R0, 0x5a, P6 ;  /* 0x0000005a0000780c */ /* 0x000fe200037c1670 */
[----:B------:R-:W-:-:S03]  /*5980*/  IMAD.IADD R0, R136, 0x1, R101 ;  /* 0x0000000188007824 */ /* 0x000fc600078e0265 */
[----:B------:R-:W-:Y:S02]  /*5990*/  FSEL R133, R133, -INF , !P6 ;  /* 0xff80000085857808 */ /* 0x000fe40007000000 */
[----:B------:R-:W-:-:S13]  /*59a0*/  ISETP.NE.AND P6, PT, R161, RZ, PT ;  /* 0x000000ffa100720c */ /* 0x000fda0003fc5270 */
[----:B------:R-:W-:Y:S05]  /*59b0*/  @!P6 BRA `(.L_x_941) ;  /* 0x000000000058e947 */ /* 0x000fea0003800000 */
        /* <DEDUP_REMOVED lines=13> */
.L_x_943:
[----:B------:R-:W-:-:S05]  /*5a90*/  IMAD.U32 R22, RZ, RZ, UR6 ;  /* 0x00000006ff167e24 */ /* 0x000fca000f8e00ff */
[----:B------:R-:W-:-:S13]  /*5aa0*/  ISETP.NE.AND P6, PT, R22, 0x1, PT ;  /* 0x000000011600780c */ /* 0x000fda0003fc5270 */
[----:B------:R-:W0:Y:S02]  /*5ab0*/  @P6 LDC.64 R104, c[0x0][0x9e8] ;  /* 0x00027a00ff686b82 */ /* 0x000e240000000a00 */
[----:B0-----:R-:W-:-:S05]  /*5ac0*/  @P6 IMAD.HI.U32 R14, R101, R104, RZ ;  /* 0x00000068650e6227 */ /* 0x001fca00078e00ff */
[----:B------:R-:W-:-:S07]  /*5ad0*/  @P6 SHF.R.U32.HI R101, RZ, R105, R14 ;  /* 0x00000069ff656219 */ /* 0x000fce000001160e */
.L_x_944:
[----:B------:R-:W-:Y:S05]  /*5ae0*/  BSYNC B0 ;  /* 0x0000000000007941 */ /* 0x000fea0003800000 */
.L_x_942:
[----:B------:R-:W-:-:S05]  /*5af0*/  IMAD R101, R101, R22, R140 ;  /* 0x0000001665657224 */ /* 0x000fca00078e028c */
[----:B------:R-:W-:Y:S02]  /*5b00*/  VIADDMNMX R0, R101, R22, R0, PT ;  /* 0x0000001665007246 */ /* 0x000fe40003800100 */
[----:B------:R-:W-:-:S07]  /*5b10*/  VIMNMX R2, R2, R101, !PT ;  /* 0x0000006502027248 */ /* 0x000fce0007fe0100 */
.L_x_941:
[C---:B------:R-:W-:Y:S01]  /*5b20*/  ISETP.GT.AND P2, PT, R2.reuse, 0x1, !P2 ;  /* 0x000000010200780c */ /* 0x040fe20005744270 */
[----:B------:R-:W-:Y:S01]  /*5b30*/  UMOV UR5, UR4 ;  /* 0x0000000400057c82 */ /* 0x000fe20008000000 */
[----:B------:R-:W-:Y:S02]  /*5b40*/  ISETP.GT.AND P3, PT, R2, 0x8, !P3 ;  /* 0x000000080200780c */ /* 0x000fe40005f64270 */
        /* <DEDUP_REMOVED lines=38> */
[----:B------:R-:W-:Y:S02]  /*5db0*/  ISETP.GT.AND P2, PT, R2, 0x20, !P3 ;  /* 0x000000200200780c */ /* 0x000fe40005f44270 */
[----:B------:R-:W-:-:S02]  /*5dc0*/  FMNMX.FTZ R14, R23, R14, !PT ;  /* 0x0000000e170e7209 */ /* 0x000fc40007810000 */
[----:B------:R-:W-:Y:S02]  /*5dd0*/  ISETP.LT.OR P2, PT, R0, 0x21, P2 ;  /* 0x000000210000780c */ /* 0x000fe40001741670 */
[----:B------:R-:W-:Y:S02]  /*5de0*/  FMNMX.FTZ R14, R113, R14, !PT ;  /* 0x0000000e710e7209 */ /* 0x000fe40007810000 */
[----:B------:R-:W-:Y:S02]  /*5df0*/  FSEL R141, R106, -INF , !P2 ;  /* 0xff8000006a8d7808 */ /* 0x000fe40005000000 */
[----:B------:R-:W-:Y:S02]  /*5e00*/  ISETP.GT.AND P2, PT, R2, 0x21, !P6 ;  /* 0x000000210200780c */ /* 0x000fe40007744270 */
[----:B------:R-:W-:Y:S02]  /*5e10*/  ISETP.NE.AND P6, PT, R147, RZ, PT ;  /* 0x000000ff9300720c */ /* 0x000fe40003fc5270 */
        /* <DEDUP_REMOVED lines=19> */
[----:B------:R-:W-:Y:S02]  /*5f50*/  ISETP.GT.AND P2, PT, R2, 0x30, !P2 ;  /* 0x000000300200780c */ /* 0x000fe40005744270 */
[----:B------:R-:W-:Y:S02]  /*5f60*/  ISETP.NE.AND P3, PT, R124, RZ, PT ;  /* 0x000000ff7c00720c */ /* 0x000fe40003f65270 */
[----:B------:R-:W-:Y:S02]  /*5f70*/  ISETP.LT.OR P2, PT, R0, 0x31, P2 ;  /* 0x000000310000780c */ /* 0x000fe40001741670 */
[----:B------:R-:W-:Y:S02]  /*5f80*/  FMNMX.FTZ R14, R89, R14, !PT ;  /* 0x0000000e590e7209 */ /* 0x000fe40007810000 */
[----:B------:R-:W-:Y:S02]  /*5f90*/  FSEL R107, R114, -INF , !P2 ;  /* 0xff800000726b7808 */ /* 0x000fe40005000000 */
[----:B------:R-:W-:-:S02]  /*5fa0*/  ISETP.NE.AND P2, PT, R112, RZ, PT ;  /* 0x000000ff7000720c */ /* 0x000fc40003f45270 */
[----:B------:R-:W-:Y:S02]  /*5fb0*/  FMNMX.FTZ R22, R133, R14, !PT ;  /* 0x0000000e85167209 */ /* 0x000fe40007810000 */
[C---:B------:R-:W-:Y:S01]  /*5fc0*/  ISETP.GT.AND P2, PT, R2.reuse, 0x31, !P2 ;  /* 0x000000310200780c */ /* 0x040fe20005744270 */
[----:B------:R-:W0:Y:S01]  /*5fd0*/  LDC R14, c[0x0][0x988] ;  /* 0x00026200ff0e7b82 */ /* 0x000e220000000800 */
[----:B------:R-:W-:Y:S01]  /*5fe0*/  ISETP.GT.AND P4, PT, R2, 0x51, !P4 ;  /* 0x000000510200780c */ /* 0x000fe20006784270 */
[----:B------:R-:W1:Y:S01]  /*5ff0*/  SHFL.BFLY PT, R163, R22, 0x2, 0x1f ;  /* 0x0c401f0016a37f89 */ /* 0x000e6200000e0000 */
[C---:B------:R-:W-:Y:S02]  /*6000*/  ISETP.LT.OR P2, PT, R0.reuse, 0x32, P2 ;  /* 0x000000320000780c */ /* 0x040fe40001741670 */
[----:B------:R-:W-:Y:S02]  /*6010*/  ISETP.LT.OR P4, PT, R0, 0x52, P4 ;  /* 0x000000520000780c */ /* 0x000fe40002781670 */
[----:B------:R-:W-:-:S02]  /*6020*/  FSEL R115, R115, -INF , !P2 ;  /* 0xff80000073737808 */ /* 0x000fc40005000000 */
[----:B------:R-:W-:Y:S02]  /*6030*/  ISETP.NE.AND P2, PT, R150, RZ, PT ;  /* 0x000000ff9600720c */ /* 0x000fe40003f45270 */
[C---:B------:R-:W-:Y:S02]  /*6040*/  ISETP.GT.AND P5, PT, R2.reuse, 0x58, !P5 ;  /* 0x000000580200780c */ /* 0x040fe40006fa4270 */
[----:B------:R-:W-:Y:S02]  /*6050*/  ISETP.GT.AND P2, PT, R2, 0x38, !P2 ;  /* 0x000000380200780c */ /* 0x000fe40005744270 */
[----:B------:R-:W-:Y:S02]  /*6060*/  FSEL R131, R131, -INF , !P4 ;  /* 0xff80000083837808 */ /* 0x000fe40006000000 */
[C---:B------:R-:W-:Y:S02]  /*6070*/  ISETP.LT.OR P2, PT, R0.reuse, 0x39, P2 ;  /* 0x000000390000780c */ /* 0x040fe40001741670 */
[----:B------:R-:W-:-:S02]  /*6080*/  ISETP.LT.OR P5, PT, R0, 0x59, P5 ;  /* 0x000000590000780c */ /* 0x000fc40002fa1670 */
[----:B------:R-:W-:Y:S02]  /*6090*/  FSEL R111, R118, -INF , !P2 ;  /* 0xff800000766f7808 */ /* 0x000fe40005000000 */
[----:B------:R-:W-:Y:S02]  /*60a0*/  ISETP.NE.AND P2, PT, R116, RZ, PT ;  /* 0x000000ff7400720c */ /* 0x000fe40003f45270 */
[----:B-1----:R-:W-:Y:S02]  /*60b0*/  FMNMX.FTZ R88, R22, R163, !PT ;  /* 0x000000a316587209 */ /* 0x002fe40007810000 */
[----:B------:R-:W-:-:S03]  /*60c0*/  ISETP.GT.AND P2, PT, R2, 0x39, !P2 ;  /* 0x000000390200780c */ /* 0x000fc60005744270 */
[----:B------:R-:W1:Y:S01]  /*60d0*/  SHFL.BFLY PT, R163, R88, 0x1, 0x1f ;  /* 0x0c201f0058a37f89 */ /* 0x000e6200000e0000 */
[----:B------:R-:W-:-:S04]  /*60e0*/  ISETP.LT.OR P2, PT, R0, 0x3a, P2 ;  /* 0x0000003a0000780c */ /* 0x000fc80001741670 */
[----:B------:R-:W-:Y:S02]  /*60f0*/  FSEL R119, R119, -INF , !P2 ;  /* 0xff80000077777808 */ /* 0x000fe40005000000 */
[----:B------:R-:W-:-:S04]  /*6100*/  ISETP.NE.AND P2, PT, R152, RZ, PT ;  /* 0x000000ff9800720c */ /* 0x000fc80003f45270 */
[----:B------:R-:W-:-:S04]  /*6110*/  ISETP.GT.AND P2, PT, R2, 0x40, !P2 ;  /* 0x000000400200780c */ /* 0x000fc80005744270 */
[----:B------:R-:W-:-:S04]  /*6120*/  ISETP.LT.OR P2, PT, R0, 0x41, P2 ;  /* 0x000000410000780c */ /* 0x000fc80001741670 */
[----:B------:R-:W-:Y:S02]  /*6130*/  FSEL R153, R122, -INF , !P2 ;  /* 0xff8000007a997808 */ /* 0x000fe40005000000 */
[----:B------:R-:W-:Y:S02]  /*6140*/  ISETP.NE.AND P2, PT, R120, RZ, PT ;  /* 0x000000ff7800720c */ /* 0x000fe40003f45270 */
[----:B-1----:R-:W-:Y:S02]  /*6150*/  FMNMX.FTZ R163, R88, R163, !PT ;  /* 0x000000a358a37209 */ /* 0x002fe40007810000 */
[----:B------:R-:W-:-:S04]  /*6160*/  ISETP.GT.AND P2, PT, R2, 0x41, !P2 ;  /* 0x000000410200780c */ /* 0x000fc80005744270 */
[----:B------:R-:W-:-:S04]  /*6170*/  ISETP.LT.OR P2, PT, R0, 0x42, P2 ;  /* 0x000000420000780c */ /* 0x000fc80001741670 */
[----:B------:R-:W-:Y:S02]  /*6180*/  FSEL R123, R123, -INF , !P2 ;  /* 0xff8000007b7b7808 */ /* 0x000fe40005000000 */
[----:B------:R-:W-:-:S04]  /*6190*/  ISETP.NE.AND P2, PT, R154, RZ, PT ;  /* 0x000000ff9a00720c */ /* 0x000fc80003f45270 */
[----:B------:R-:W-:-:S04]  /*61a0*/  ISETP.GT.AND P2, PT, R2, 0x48, !P2 ;  /* 0x000000480200780c */ /* 0x000fc80005744270 */
[----:B------:R-:W-:-:S04]  /*61b0*/  ISETP.LT.OR P2, PT, R0, 0x49, P2 ;  /* 0x000000490000780c */ /* 0x000fc80001741670 */
[----:B------:R-:W-:Y:S02]  /*61c0*/  FSEL R157, R126, -INF , !P2 ;  /* 0xff8000007e9d7808 */ /* 0x000fe40005000000 */
[----:B------:R-:W-:-:S04]  /*61d0*/  ISETP.GT.AND P2, PT, R2, 0x49, !P3 ;  /* 0x000000490200780c */ /* 0x000fc80005f44270 */
[----:B------:R-:W-:-:S04]  /*61e0*/  ISETP.LT.OR P2, PT, R0, 0x4a, P2 ;  /* 0x0000004a0000780c */ /* 0x000fc80001741670 */
[----:B------:R-:W-:Y:S02]  /*61f0*/  FSEL R127, R127, -INF , !P2 ;  /* 0xff8000007f7f7808 */ /* 0x000fe40005000000 */
[----:B------:R-:W-:Y:S02]  /*6200*/  ISETP.GT.AND P2, PT, R2, 0x50, !P6 ;  /* 0x000000500200780c */ /* 0x000fe40007744270 */
[----:B------:R-:W-:Y:S01]  /*6210*/  ISETP.NE.AND P6, PT, R92, RZ, PT ;  /* 0x000000ff5c00720c */ /* 0x000fe20003fc5270 */
[----:B0-----:R-:W-:Y:S01]  /*6220*/  FMUL.FTZ R92, R163, R14 ;  /* 0x0000000ea35c7220 */ /* 0x001fe20000410000 */
[----:B------:R-:W-:-:S04]  /*6230*/  ISETP.LT.OR P2, PT, R0, 0x51, P2 ;  /* 0x000000510000780c */ /* 0x000fc80001741670 */
[----:B------:R-:W-:Y:S02]  /*6240*/  FSEL R159, R130, -INF , !P2 ;  /* 0xff800000829f7808 */ /* 0x000fe40005000000 */
[----:B------:R-:W-:Y:S02]  /*6250*/  ISETP.GT.AND P2, PT, R2, RZ, !P6 ;  /* 0x000000ff0200720c */ /* 0x000fe40007744270 */
[----:B------:R-:W-:Y:S02]  /*6260*/  ISETP.NE.AND P6, PT, R128, RZ, PT ;  /* 0x000000ff8000720c */ /* 0x000fe40003fc5270 */
[----:B------:R-:W-:Y:S02]  /*6270*/  ISETP.LT.OR P2, PT, R0, 0x1, P2 ;  /* 0x000000010000780c */ /* 0x000fe40001741670 */
[----:B------:R-:W-:Y:S02]  /*6280*/  ISETP.GT.AND P3, PT, R2, 0x59, !P6 ;  /* 0x000000590200780c */ /* 0x000fe40007764270 */
[----:B------:R-:W-:-:S02]  /*6290*/  FSEL R90, R90, -INF , !P2 ;  /* 0xff8000005a5a7808 */ /* 0x000fc40005000000 */
[----:B------:R-:W-:Y:S02]  /*62a0*/  FSETP.NEU.FTZ.AND P2, PT, R163, -INF , PT ;  /* 0xff800000a300780b */ /* 0x000fe40003f5d000 */
[----:B------:R-:W-:Y:S02]  /*62b0*/  FMNMX.FTZ R22, R90, R11, !PT ;  /* 0x0000000b5a167209 */ /* 0x000fe40007810000 */
[----:B------:R-:W-:Y:S02]  /*62c0*/  FSEL R92, R92, RZ, P2 ;  /* 0x000000ff5c5c7208 */ /* 0x000fe40001000000 */
[----:B------:R-:W-:Y:S02]  /*62d0*/  FMNMX.FTZ R22, R101, R22, !PT ;  /* 0x0000001665167209 */ /* 0x000fe40007810000 */
[----:B------:R-:W-:Y:S01]  /*62e0*/  ISETP.LT.OR P3, PT, R0, 0x5a, P3 ;  /* 0x0000005a0000780c */ /* 0x000fe20001f61670 */
[--C-:B------:R-:W-:Y:S01]  /*62f0*/  FFMA.FTZ R148, R151, R14, -R92.reuse ;  /* 0x0000000e97947223 */ /* 0x100fe2000001085c */
[----:B------:R-:W-:Y:S01]  /*6300*/  FMNMX.FTZ R22, R91, R22, !PT ;  /* 0x000000165b167209 */ /* 0x000fe20007810000 */
[-CC-:B------:R-:W-:Y:S01]  /*6310*/  FFMA.FTZ R150, R137, R14.reuse, -R92.reuse ;  /* 0x0000000e89967223 */ /* 0x180fe2000001085c */
[----:B------:R-:W-:Y:S01]  /*6320*/  FSEL R151, R134, -INF , !P5 ;  /* 0xff80000086977808 */ /* 0x000fe20006800000 */
[--C-:B------:R-:W-:Y:S01]  /*6330*/  FFMA.FTZ R142, R15, R14, -R92.reuse ;  /* 0x0000000e0f8e7223 */ /* 0x100fe2000001085c */
[----:B------:R-:W-:Y:S01]  /*6340*/  FMNMX.FTZ R22, R95, R22, !PT ;  /* 0x000000165f167209 */ /* 0x000fe20007810000 */
[-CC-:B------:R-:W-:Y:S01]  /*6350*/  FFMA.FTZ R138, R89, R14.reuse, -R92.reuse ;  /* 0x0000000e598a7223 */ /* 0x180fe2000001085c */
[----:B------:R-:W-:Y:S01]  /*6360*/  FSEL R135, R135, -INF , !P3 ;  /* 0xff80000087877808 */ /* 0x000fe20005800000 */
[--C-:B------:R-:W-:Y:S01]  /*6370*/  FFMA.FTZ R144, R23, R14, -R92.reuse ;  /* 0x0000000e17907223 */ /* 0x100fe2000001085c */
[----:B------:R-:W-:Y:S01]  /*6380*/  FMNMX.FTZ R22, R105, R22, !PT ;  /* 0x0000001669167209 */ /* 0x000fe20007810000 */
[-CC-:B------:R-:W-:Y:S01]  /*6390*/  FFMA.FTZ R23, R113, R14.reuse, -R92.reuse ;  /* 0x0000000e71177223 */ /* 0x180fe2000001085c */
[----:B------:R-:W-:Y:S01]  /*63a0*/  FSEL R2, R163, RZ, P2 ;  /* 0x000000ffa3027208 */ /* 0x000fe20001000000 */
[--C-:B------:R-:W-:Y:S01]  /*63b0*/  FFMA.FTZ R146, R97, R14, -R92.reuse ;  /* 0x0000000e61927223 */ /* 0x100fe2000001085c */
[----:B------:R-:W-:Y:S01]  /*63c0*/  FMNMX.FTZ R22, R99, R22, !PT ;  /* 0x0000001663167209 */ /* 0x000fe20007810000 */
[-CC-:B------:R-:W-:Y:S01]  /*63d0*/  FFMA.FTZ R140, R21, R14.reuse, -R92.reuse ;  /* 0x0000000e158c7223 */ /* 0x180fe2000001085c */
[--C-:B------:R-:W-:Y:S01]  /*63e0*/  FFMA.FTZ R136, R93, R14, -R92.reuse ;  /* 0x0000000e5d887223 */ /* 0x100fe2000001085c */
[----:B------:R-:W-:Y:S01]  /*63f0*/  FADD.FTZ R89, -R2, R3 ;  /* 0x0000000302597221 */ /* 0x000fe20000010100 */
        /* <DEDUP_REMOVED lines=39> */
[----:B------:R-:W-:Y:S04]  /*6670*/  MUFU.EX2 R154, R154 ;  /* 0x0000009a009a7308 */ /* 0x000fe80000000800 */
[----:B------:R-:W0:Y:S04]  /*6680*/  SHFL.BFLY PT, R137, R22, 0x2, 0x1f ;  /* 0x0c401f0016897f89 */ /* 0x000e2800000e0000 */
        /* <DEDUP_REMOVED lines=9> */
[----:B0-----:R-:W-:Y:S01]  /*6720*/  FMNMX.FTZ R15, R137, R0, !PT ;  /* 0x00000000890f7209 */ /* 0x001fe20007810000 */
[----:B------:R-:W-:-:S03]  /*6730*/  FMUL.FTZ R0, R89, R14 ;  /* 0x0000000e59007220 */ /* 0x000fc60000410000 */
[C---:B------:R-:W-:Y:S01]  /*6740*/  FSETP.NEU.FTZ.AND P2, PT, R15.reuse, -INF , PT ;  /* 0xff8000000f00780b */ /* 0x040fe20003f5d000 */
[CC--:B------:R-:W-:Y:S02]  /*6750*/  FMUL.FTZ R2, R15.reuse, R14.reuse ;  /* 0x0000000e0f027220 */ /* 0x0c0fe40000410000 */
[----:B------:R-:W0:Y:S03]  /*6760*/  MUFU.EX2 R0, R0 ;  /* 0x0000000000007308 */ /* 0x000e260000000800 */
[----:B------:R-:W-:Y:S02]  /*6770*/  FSEL R92, R2, RZ, P2 ;  /* 0x000000ff025c7208 */ /* 0x000fe40001000000 */
[----:B------:R-:W-:Y:S02]  /*6780*/  FSEL R2, R15, RZ, P2 ;  /* 0x000000ff0f027208 */ /* 0x000fe40001000000 */
[----:B------:R-:W-:Y:S01]  /*6790*/  ISETP.GT.AND P2, PT, R20, R13, PT ;  /* 0x0000000d1400720c */ /* 0x000fe20003f44270 */
[-CC-:B------:R-:W-:Y:S01]  /*67a0*/  FFMA.FTZ R89, R90, R14.reuse, -R92.reuse ;  /* 0x0000000e5a597223 */ /* 0x180fe2000001085c */
[-CC-:B------:R-:W-:Y:S01]  /*67b0*/  FFMA.FTZ R88, R101, R14.reuse, -R92.reuse ;  /* 0x0000000e65587223 */ /* 0x180fe2000001085c */
[----:B------:R-:W-:Y:S01]  /*67c0*/  FADD.FTZ R11, -R2, R11 ;  /* 0x0000000b020b7221 */ /* 0x000fe20000010100 */
[-CC-:B------:R-:W-:Y:S01]  /*67d0*/  FFMA.FTZ R22, R91, R14.reuse, -R92.reuse ;  /* 0x0000000e5b167223 */ /* 0x180fe2000001085c */
[-CC-:B------:R-:W-:Y:S01]  /*67e0*/  FFMA.FTZ R95, R95, R14.reuse, -R92.reuse ;  /* 0x0000000e5f5f7223 */ /* 0x180fe2000001085c */
[-CC-:B------:R-:W-:Y:S01]  /*67f0*/  FFMA.FTZ R105, R105, R14.reuse, -R92.reuse ;  /* 0x0000000e69697223 */ /* 0x180fe2000001085c */
[-C--:B------:R-:W-:Y:S01]  /*6800*/  FMUL.FTZ R11, R11, R14.reuse ;  /* 0x0000000e0b0b7220 */ /* 0x080fe20000410000 */
[----:B------:R-:W-:Y:S01]  /*6810*/  MUFU.EX2 R89, R89 ;  /* 0x0000005900597308 */ /* 0x000fe20000000800 */
[--C-:B------:R-:W-:Y:S01]  /*6820*/  FFMA.FTZ R99, R99, R14, -R92.reuse ;  /* 0x0000000e63637223 */ /* 0x100fe2000001085c */
[----:B0-----:R-:W-:Y:S01]  /*6830*/  FFMA.FTZ R91, R0, R8, R165 ;  /* 0x00000008005b7223 */ /* 0x001fe200000100a5 */
[-CC-:B------:R-:W-:Y:S01]  /*6840*/  FFMA.FTZ R139, R139, R14.reuse, -R92.reuse ;  /* 0x0000000e8b8b7223 */ /* 0x180fe2000001085c */
[-CC-:B------:R-:W-:Y:S01]  /*6850*/  FFMA.FTZ R103, R103, R14.reuse, -R92.reuse ;  /* 0x0000000e67677223 */ /* 0x180fe2000001085c */
[-CC-:B------:R-:W-:Y:S01]  /*6860*/  FFMA.FTZ R141, R141, R14.reuse, -R92.reuse ;  /* 0x0000000e8d8d7223 */ /* 0x180fe2000001085c */
[----:B------:R-:W-:Y:S01]  /*6870*/  FADD.FTZ R91, R156, R91 ;  /* 0x0000005b9c5b7221 */ /* 0x000fe20000010000 */
[-CC-:B------:R-:W-:Y:S01]  /*6880*/  FFMA.FTZ R143, R143, R14.reuse, -R92.reuse ;  /* 0x0000000e8f8f7223 */ /* 0x180fe2000001085c */
[----:B------:R0:W1:Y:S01]  /*6890*/  MUFU.EX2 R2, R11 ;  /* 0x0000000b00027308 */ /* 0x0000620000000800 */
[-CC-:B------:R-:W-:Y:S01]  /*68a0*/  FFMA.FTZ R147, R147, R14.reuse, -R92.reuse ;  /* 0x0000000e93937223 */ /* 0x180fe2000001085c */
[----:B------:R-:W-:Y:S01]  /*68b0*/  FADD.FTZ R8, R158, R91 ;  /* 0x0000005b9e087221 */ /* 0x000fe20000010000 */
[-CC-:B------:R-:W-:Y:S01]  /*68c0*/  FFMA.FTZ R149, R149, R14.reuse, -R92.reuse ;  /* 0x0000000e95957223 */ /* 0x180fe2000001085c */
[-CC-:B------:R-:W-:Y:S01]  /*68d0*/  FFMA.FTZ R107, R107, R14.reuse, -R92.reuse ;  /* 0x0000000e6b6b7223 */ /* 0x180fe2000001085c */
[-C--:B------:R-:W-:Y:S01]  /*68e0*/  FFMA.FTZ R115, R115, R14.reuse, -R92 ;  /* 0x0000000e73737223 */ /* 0x080fe2000001085c */
[----:B------:R-:W-:Y:S01]  /*68f0*/  FADD.FTZ R91, R167, R8 ;  /* 0x00000008a75b7221 */ /* 0x000fe20000010000 */
[-CC-:B------:R-:W-:Y:S01]  /*6900*/  FFMA.FTZ R111, R111, R14.reuse, -R92.reuse ;  /* 0x0000000e6f6f7223 */ /* 0x180fe2000001085c */
[----:B------:R-:W2:Y:S01]  /*6910*/  MUFU.EX2 R88, R88 ;  /* 0x0000005800587308 */ /* 0x000ea20000000800 */
[----:B------:R-:W-:Y:S01]  /*6920*/  FFMA.FTZ R119, R119, R14, -R92 ;  /* 0x0000000e77777223 */ /* 0x000fe2000001085c */
[----:B------:R-:W-:Y:S01]  /*6930*/  FADD.FTZ R8, R152, R91 ;  /* 0x0000005b98087221 */ /* 0x000fe20000010000 */
[----:B------:R-:W-:-:S02]  /*6940*/  IMAD.U32 R90, RZ, RZ, UR11 ;  /* 0x0000000bff5a7e24 */ /* 0x000fc4000f8e00ff */
[-CC-:B------:R-:W-:Y:S01]  /*6950*/  FFMA.FTZ R153, R153, R14.reuse, -R92.reuse ;  /* 0x0000000e99997223 */ /* 0x180fe2000001085c */
[-C--:B------:R-:W-:Y:S01]  /*6960*/  FFMA.FTZ R123, R123, R14.reuse, -R92 ;  /* 0x0000000e7b7b7223 */ /* 0x080fe2000001085c */
[----:B0-----:R-:W-:Y:S01]  /*6970*/  FADD.FTZ R11, R169, R8 ;  /* 0x00000008a90b7221 */ /* 0x001fe20000010000 */
[----:B------:R-:W-:Y:S01]  /*6980*/  @!P1 VIADD R90, R90, 0x2a860 ;  /* 0x0002a8605a5a9836 */ /* 0x000fe20000000000 */
[----:B------:R-:W0:Y:S01]  /*6990*/  MUFU.EX2 R22, R22 ;  /* 0x0000001600167308 */ /* 0x000e220000000800 */
[----:B-1----:R-:W-:Y:S01]  /*69a0*/  FFMA.FTZ R5, R2, R5, R89 ;  /* 0x0000000502057223 */ /* 0x002fe20000010059 */
[----:B------:R-:W-:Y:S01]  /*69b0*/  FADD.FTZ R8, R154, R11 ;  /* 0x0000000b9a087221 */ /* 0x000fe20000010000 */
[-C--:B------:R-:W-:Y:S01]  /*69c0*/  FFMA.FTZ R157, R157, R14.reuse, -R92 ;  /* 0x0000000e9d9d7223 */ /* 0x080fe2000001085c */
[----:B------:R-:W-:Y:S01]  /*69d0*/  @!P1 PRMT R90, RZ, 0x654, R90 ;  /* 0x00000654ff5a9816 */ /* 0x000fe2000000005a */
[-C--:B------:R-:W-:Y:S01]  /*69e0*/  FFMA.FTZ R127, R127, R14.reuse, -R92 ;  /* 0x0000000e7f7f7223 */ /* 0x080fe2000001085c */
[----:B------:R-:W-:Y:S01]  /*69f0*/  FADD.FTZ R11, R155, R8 ;  /* 0x000000089b0b7221 */ /* 0x000fe20000010000 */
[-CC-:B------:R-:W-:Y:S01]  /*6a00*/  FFMA.FTZ R159, R159, R14.reuse, -R92.reuse ;  /* 0x0000000e9f9f7223 */ /* 0x180fe2000001085c */
[----:B------:R-:W1:Y:S01]  /*6a10*/  MUFU.EX2 R95, R95 ;  /* 0x0000005f005f7308 */ /* 0x000e620000000800 */
[----:B--2---:R-:W-:Y:S01]  /*6a20*/  FADD.FTZ R5, R88, R5 ;  /* 0x0000000558057221 */ /* 0x004fe20000010000 */
[----:B------:R-:W-:Y:S01]  /*6a30*/  FADD.FTZ R8, R148, R11 ;  /* 0x0000000b94087221 */ /* 0x000fe20000010000 */
[----:B------:R2:W-:Y:S01]  /*6a40*/  @!P1 SYNCS.ARRIVE.TRANS64.RED.A1T0 RZ, [R90+URZ], RZ ;  /* 0x000000ff5aff99a7 */ /* 0x0005e2000810043f */
[-CC-:B------:R-:W-:Y:S01]  /*6a50*/  FFMA.FTZ R131, R131, R14.reuse, -R92.reuse ;  /* 0x0000000e83837223 */ /* 0x180fe2000001085c */
[-C--:B------:R-:W-:Y:S01]  /*6a60*/  FFMA.FTZ R151, R151, R14.reuse, -R92 ;  /* 0x0000000e97977223 */ /* 0x080fe2000001085c */
[----:B------:R-:W-:Y:S01]  /*6a70*/  FADD.FTZ R11, R145, R8 ;  /* 0x00000008910b7221 */ /* 0x000fe20000010000 */
[----:B------:R-:W-:Y:S01]  /*6a80*/  FFMA.FTZ R92, R135, R14, -R92 ;  /* 0x0000000e875c7223 */ /* 0x000fe2000001085c */
[----:B------:R-:W3:Y:S01]  /*6a90*/  MUFU.EX2 R94, R105 ;  /* 0x00000069005e7308 */ /* 0x000ee20000000800 */
[----:B0-----:R-:W-:Y:S01]  /*6aa0*/  FADD.FTZ R5, R22, R5 ;  /* 0x0000000516057221 */ /* 0x001fe20000010000 */
[----:B------:R-:W-:Y:S01]  /*6ab0*/  FADD.FTZ R8, R150, R11 ;  /* 0x0000000b96087221 */ /* 0x000fe20000010000 */
[----:B------:R-:W-:Y:S01]  /*6ac0*/  F2FP.BF16.F32.PACK_AB R154, R155, R154 ;  /* 0x0000009a9b9a723e */ /* 0x000fe200000010ff */
[----:B------:R-:W-:Y:S01]  /*6ad0*/  VIADD R20, R20, 0xffffffff ;  /* 0xffffffff14147836 */ /* 0x000fe20000000000 */
[----:B------:R-:W-:Y:S01]  /*6ae0*/  F2FP.BF16.F32.PACK_AB R148, R145, R148 ;  /* 0x000000949194723e */ /* 0x000fe200000010ff */
[----:B------:R-:W-:Y:S01]  /*6af0*/  FADD.FTZ R11, R109, R8 ;  /* 0x000000086d0b7221 */ /* 0x000fe20000010000 */
[----:B------:R-:W-:Y:S01]  /*6b00*/  F2FP.BF16.F32.PACK_AB R156, R156, R165 ;  /* 0x000000a59c9c723e */ /* 0x000fe200000010ff */
[----:B------:R-:W0:Y:S01]  /*6b10*/  MUFU.EX2 R99, R99 ;  /* 0x0000006300637308 */ /* 0x000e220000000800 */
[----:B-1----:R-:W-:Y:S01]  /*6b20*/  FADD.FTZ R5, R95, R5 ;  /* 0x000000055f057221 */ /* 0x002fe20000010000 */
[----:B------:R-:W-:Y:S01]  /*6b30*/  FADD.FTZ R8, R144, R11 ;  /* 0x0000000b90087221 */ /* 0x000fe20000010000 */
[----:B------:R-:W-:-:S02]  /*6b40*/  F2FP.BF16.F32.PACK_AB R158, R167, R158 ;  /* 0x0000009ea79e723e */ /* 0x000fc400000010ff */
[----:B------:R-:W-:Y:S01]  /*6b50*/  F2FP.BF16.F32.PACK_AB R152, R169, R152 ;  /* 0x00000098a998723e */ /* 0x000fe200000010ff */
[----:B------:R-:W-:Y:S01]  /*6b60*/  FADD.FTZ R11, R23, R8 ;  /* 0x00000008170b7221 */ /* 0x000fe20000010000 */
[----:B------:R-:W-:Y:S01]  /*6b70*/  F2FP.BF16.F32.PACK_AB R150, R109, R150 ;  /* 0x000000966d96723e */ /* 0x000fe200000010ff */
[----:B------:R-:W1:Y:S01]  /*6b80*/  MUFU.EX2 R96, R139 ;  /* 0x0000008b00607308 */ /* 0x000e620000000800 */
[----:B---3--:R-:W-:Y:S01]  /*6b90*/  FADD.FTZ R5, R94, R5 ;  /* 0x000000055e057221 */ /* 0x008fe20000010000 */
[----:B------:R-:W-:-:S06]  /*6ba0*/  F2FP.BF16.F32.PACK_AB R144, R23, R144 ;  /* 0x000000901790723e */ /* 0x000fcc00000010ff */
[----:B------:R-:W3:Y:S01]  /*6bb0*/  MUFU.EX2 R103, R103 ;  /* 0x0000006700677308 */ /* 0x000ee20000000800 */
[----:B0-----:R-:W-:-:S07]  /*6bc0*/  FADD.FTZ R5, R99, R5 ;  /* 0x0000000563057221 */ /* 0x001fce0000010000 */
[----:B------:R-:W0:Y:S01]  /*6bd0*/  MUFU.EX2 R98, R141 ;  /* 0x0000008d00627308 */ /* 0x000e220000000800 */
[----:B-1----:R-:W-:-:S07]  /*6be0*/  FADD.FTZ R5, R96, R5 ;  /* 0x0000000560057221 */ /* 0x002fce0000010000 */
[----:B------:R-:W1:Y:S01]  /*6bf0*/  MUFU.EX2 R143, R143 ;  /* 0x0000008f008f7308 */ /* 0x000e620000000800 */
[C---:B---3--:R-:W-:Y:S01]  /*6c00*/  FADD.FTZ R5, R103.reuse, R5 ;  /* 0x0000000567057221 */ /* 0x048fe20000010000 */
[----:B------:R-:W-:-:S06]  /*6c10*/  F2FP.BF16.F32.PACK_AB R155, R103, R96 ;  /* 0x00000060679b723e */ /* 0x000fcc00000010ff */
[----:B------:R-:W3:Y:S01]  /*6c20*/  MUFU.EX2 R100, R147 ;  /* 0x0000009300647308 */ /* 0x000ee20000000800 */
[----:B0-----:R-:W-:-:S07]  /*6c30*/  FADD.FTZ R5, R98, R5 ;  /* 0x0000000562057221 */ /* 0x001fce0000010000 */
[----:B------:R0:W4:Y:S01]  /*6c40*/  MUFU.EX2 R101, R149 ;  /* 0x0000009500657308 */ /* 0x0001220000000800 */
[----:B-1----:R-:W-:-:S07]  /*6c50*/  FADD.FTZ R5, R143, R5 ;  /* 0x000000058f057221 */ /* 0x002fce0000010000 */
[----:B------:R-:W1:Y:S01]  /*6c60*/  MUFU.EX2 R102, R107 ;  /* 0x0000006b00667308 */ /* 0x000e620000000800 */
[----:B---3--:R-:W-:Y:S01]  /*6c70*/  FADD.FTZ R5, R100, R5 ;  /* 0x0000000564057221 */ /* 0x008fe20000010000 */
[----:B0-----:R-:W-:-:S06]  /*6c80*/  F2FP.BF16.F32.PACK_AB R149, R143, R98 ;  /* 0x000000628f95723e */ /* 0x001fcc00000010ff */
[----:B------:R-:W0:Y:S01]  /*6c90*/  MUFU.EX2 R115, R115 ;  /* 0x0000007300737308 */ /* 0x000e220000000800 */
[----:B----4-:R-:W-:-:S07]  /*6ca0*/  FADD.FTZ R5, R101, R5 ;  /* 0x0000000565057221 */ /* 0x010fce0000010000 */
[----:B------:R-:W3:Y:S01]  /*6cb0*/  MUFU.EX2 R146, R146 ;  /* 0x0000009200927308 */ /* 0x000ee20000000800 */
[----:B-1----:R-:W-:-:S07]  /*6cc0*/  FADD.FTZ R5, R102, R5 ;  /* 0x0000000566057221 */ /* 0x002fce0000010000 */
[----:B------:R-:W1:Y:S01]  /*6cd0*/  MUFU.EX2 R104, R111 ;  /* 0x0000006f00687308 */ /* 0x000e620000000800 */
[C---:B0-----:R-:W-:Y:S01]  /*6ce0*/  FADD.FTZ R5, R115.reuse, R5 ;  /* 0x0000000573057221 */ /* 0x041fe20000010000 */
[----:B------:R-:W-:-:S06]  /*6cf0*/  F2FP.BF16.F32.PACK_AB R145, R115, R102 ;  /* 0x000000667391723e */ /* 0x000fcc00000010ff */
[----:B------:R-:W0:Y:S01]  /*6d00*/  MUFU.EX2 R97, R97 ;  /* 0x0000006100617308 */ /* 0x000e220000000800 */
[----:B---3--:R-:W-:-:S07]  /*6d10*/  FADD.FTZ R8, R146, R11 ;  /* 0x0000000b92087221 */ /* 0x008fce0000010000 */
[----:B------:R-:W3:Y:S01]  /*6d20*/  MUFU.EX2 R119, R119 ;  /* 0x0000007700777308 */ /* 0x000ee20000000800 */
[----:B-1----:R-:W-:-:S07]  /*6d30*/  FADD.FTZ R5, R104, R5 ;  /* 0x0000000568057221 */ /* 0x002fce0000010000 */
[----:B------:R-:W1:Y:S01]  /*6d40*/  MUFU.EX2 R140, R140 ;  /* 0x0000008c008c7308 */ /* 0x000e620000000800 */
[C---:B0-----:R-:W-:Y:S01]  /*6d50*/  FADD.FTZ R11, R97.reuse, R8 ;  /* 0x00000008610b7221 */ /* 0x041fe20000010000 */
[----:B------:R-:W-:-:S06]  /*6d60*/  F2FP.BF16.F32.PACK_AB R146, R97, R146 ;  /* 0x000000926192723e */ /* 0x000fcc00000010ff */
[----:B------:R0:W4:Y:S01]  /*6d70*/  MUFU.EX2 R106, R153 ;  /* 0x00000099006a7308 */ /* 0x0001220000000800 */
[C---:B---3--:R-:W-:Y:S01]  /*6d80*/  FADD.FTZ R5, R119.reuse, R5 ;  /* 0x0000000577057221 */ /* 0x048fe20000010000 */
[----:B------:R-:W-:-:S06]  /*6d90*/  F2FP.BF16.F32.PACK_AB R147, R119, R104 ;  /* 0x000000687793723e */ /* 0x000fcc00000010ff */
[----:B------:R-:W3:Y:S01]  /*6da0*/  MUFU.EX2 R21, R21 ;  /* 0x0000001500157308 */ /* 0x000ee20000000800 */
[----:B-1----:R-:W-:Y:S01]  /*6db0*/  FADD.FTZ R8, R140, R11 ;  /* 0x0000000b8c087221 */ /* 0x002fe20000010000 */
[----:B0-----:R-:W-:-:S06]  /*6dc0*/  F2FP.BF16.F32.PACK_AB R153, R99, R94 ;  /* 0x0000005e6399723e */ /* 0x001fcc00000010ff */
[----:B------:R-:W0:Y:S01]  /*6dd0*/  MUFU.EX2 R123, R123 ;  /* 0x0000007b007b7308 */ /* 0x000e220000000800 */
[----:B----4-:R-:W-:-:S07]  /*6de0*/  FADD.FTZ R5, R106, R5 ;  /* 0x000000056a057221 */ /* 0x010fce0000010000 */
[----:B------:R-:W1:Y:S01]  /*6df0*/  MUFU.EX2 R142, R142 ;  /* 0x0000008e008e7308 */ /* 0x000e620000000800 */
[C---:B---3--:R-:W-:Y:S01]  /*6e00*/  FADD.FTZ R11, R21.reuse, R8 ;  /* 0x00000008150b7221 */ /* 0x048fe20000010000 */
[----:B------:R-:W-:Y:S01]  /*6e10*/  F2FP.BF16.F32.PACK_AB R140, R21, R140 ;  /* 0x0000008c158c723e */ /* 0x000fe200000010ff */
[----:B------:R-:W-:-:S05]  /*6e20*/  IMAD.MOV.U32 R21, RZ, RZ, R4 ;  /* 0x000000ffff157224 */ /* 0x000fca00078e0004 */
[----:B--2---:R2:W3:Y:S01]  /*6e30*/  MUFU.EX2 R90, R157 ;  /* 0x0000009d005a7308 */ /* 0x0044e20000000800 */
[C---:B0-----:R-:W-:Y:S01]  /*6e40*/  FADD.FTZ R5, R123.reuse, R5 ;  /* 0x000000057b057221 */ /* 0x041fe20000010000 */
[----:B------:R-:W-:-:S06]  /*6e50*/  F2FP.BF16.F32.PACK_AB R141, R123, R106 ;  /* 0x0000006a7b8d723e */ /* 0x000fcc00000010ff */
[----:B------:R-:W0:Y:S01]  /*6e60*/  MUFU.EX2 R113, R113 ;  /* 0x0000007100717308 */ /* 0x000e220000000800 */
[----:B-1----:R-:W-:Y:S01]  /*6e70*/  FADD.FTZ R8, R142, R11 ;  /* 0x0000000b8e087221 */ /* 0x002fe20000010000 */
[----:B--2---:R-:W-:-:S06]  /*6e80*/  F2FP.BF16.F32.PACK_AB R157, R88, R89 ;  /* 0x00000059589d723e */ /* 0x004fcc00000010ff */
[----:B------:R-:W1:Y:S01]  /*6e90*/  MUFU.EX2 R127, R127 ;  /* 0x0000007f007f7308 */ /* 0x000e620000000800 */
[----:B---3--:R-:W-:-:S07]  /*6ea0*/  FADD.FTZ R5, R90, R5 ;  /* 0x000000055a057221 */ /* 0x008fce0000010000 */
[----:B------:R-:W2:Y:S01]  /*6eb0*/  MUFU.EX2 R136, R136 ;  /* 0x0000008800887308 */ /* 0x000ea20000000800 */
[C---:B0-----:R-:W-:Y:S01]  /*6ec0*/  FADD.FTZ R11, R113.reuse, R8 ;  /* 0x00000008710b7221 */ /* 0x041fe20000010000 */
[----:B------:R-:W-:-:S06]  /*6ed0*/  F2FP.BF16.F32.PACK_AB R142, R113, R142 ;  /* 0x0000008e718e723e */ /* 0x000fcc00000010ff */
[----:B------:R0:W3:Y:S01]  /*6ee0*/  MUFU.EX2 R108, R159 ;  /* 0x0000009f006c7308 */ /* 0x0000e20000000800 */
[C---:B-1----:R-:W-:Y:S01]  /*6ef0*/  FADD.FTZ R5, R127.reuse, R5 ;  /* 0x000000057f057221 */ /* 0x042fe20000010000 */
[----:B------:R-:W-:-:S06]  /*6f00*/  F2FP.BF16.F32.PACK_AB R143, R127, R90 ;  /* 0x0000005a7f8f723e */ /* 0x000fcc00000010ff */
[----:B------:R-:W1:Y:S01]  /*6f10*/  MUFU.EX2 R93, R93 ;  /* 0x0000005d005d7308 */ /* 0x000e620000000800 */
[----:B--2---:R-:W-:Y:S01]  /*6f20*/  FADD.FTZ R8, R136, R11 ;  /* 0x0000000b88087221 */ /* 0x004fe20000010000 */
[----:B0-----:R-:W-:-:S06]  /*6f30*/  F2FP.BF16.F32.PACK_AB R159, R95, R22 ;  /* 0x000000165f9f723e */ /* 0x001fcc00000010ff */
[----:B------:R-:W0:Y:S01]  /*6f40*/  MUFU.EX2 R131, R131 ;  /* 0x0000008300837308 */ /* 0x000e220000000800 */
[----:B---3--:R-:W-:-:S07]  /*6f50*/  FADD.FTZ R5, R108, R5 ;  /* 0x000000056c057221 */ /* 0x008fce0000010000 */
[----:B------:R-:W2:Y:S01]  /*6f60*/  MUFU.EX2 R138, R138 ;  /* 0x0000008a008a7308 */ /* 0x000ea20000000800 */
[C---:B-1----:R-:W-:Y:S01]  /*6f70*/  FADD.FTZ R11, R93.reuse, R8 ;  /* 0x000000085d0b7221 */ /* 0x042fe20000010000 */
[----:B------:R-:W-:-:S06]  /*6f80*/  F2FP.BF16.F32.PACK_AB R136, R93, R136 ;  /* 0x000000885d88723e */ /* 0x000fcc00000010ff */
[----:B------:R1:W3:Y:S01]  /*6f90*/  MUFU.EX2 R110, R151 ;  /* 0x00000097006e7308 */ /* 0x0002e20000000800 */
[C---:B0-----:R-:W-:Y:S01]  /*6fa0*/  FADD.FTZ R5, R131.reuse, R5 ;  /* 0x0000000583057221 */ /* 0x041fe20000010000 */
[----:B------:R-:W-:-:S06]  /*6fb0*/  F2FP.BF16.F32.PACK_AB R137, R131, R108 ;  /* 0x0000006c8389723e */ /* 0x000fcc00000010ff */
[----:B------:R-:W0:Y:S01]  /*6fc0*/  MUFU.EX2 R3, R3 ;  /* 0x0000000300037308 */ /* 0x000e220000000800 */
[----:B--2---:R-:W-:Y:S01]  /*6fd0*/  FADD.FTZ R8, R138, R11 ;  /* 0x0000000b8a087221 */ /* 0x004fe20000010000 */
[----:B-1----:R-:W-:Y:S01]  /*6fe0*/  F2FP.BF16.F32.PACK_AB R151, R101, R100 ;  /* 0x000000646597723e */ /* 0x002fe200000010ff */
[----:B------:R-:W-:-:S05]  /*6ff0*/  IMAD.MOV.U32 R11, RZ, RZ, R15 ;  /* 0x000000ffff0b7224 */ /* 0x000fca00078e000f */
[----:B------:R-:W1:Y:S01]  /*7000*/  MUFU.EX2 R92, R92 ;  /* 0x0000005c005c7308 */ /* 0x000e620000000800 */
[----:B---3--:R-:W-:Y:S01]  /*7010*/  FADD.FTZ R5, R110, R5 ;  /* 0x000000056e057221 */ /* 0x008fe20000010000 */
[C---:B0-----:R-:W-:Y:S01]  /*7020*/  FADD.FTZ R8, R3.reuse, R8 ;  /* 0x0000000803087221 */ /* 0x041fe20000010000 */
[----:B------:R-:W-:Y:S01]  /*7030*/  F2FP.BF16.F32.PACK_AB R138, R3, R138 ;  /* 0x0000008a038a723e */ /* 0x000fe200000010ff */
[----:B------:R-:W-:Y:S02]  /*7040*/  IMAD.MOV.U32 R3, RZ, RZ, R163 ;  /* 0x000000ffff037224 */ /* 0x000fe400078e00a3 */
[C---:B-1----:R-:W-:Y:S01]  /*7050*/  FADD.FTZ R5, R92.reuse, R5 ;  /* 0x000000055c057221 */ /* 0x042fe20000010000 */
[----:B------:R-:W-:Y:S01]  /*7060*/  F2FP.BF16.F32.PACK_AB R139, R92, R110 ;  /* 0x0000006e5c8b723e */ /* 0x000fe200000010ff */
[----:B------:R-:W-:Y:S06]  /*7070*/  @P2 BRA `(.L_x_945) ;  /* 0xffffffd000c02947 */ /* 0x000fec000383ffff */
[----:B------:R-:W-:Y:S02]  /*7080*/  IMAD.MOV.U32 R11, RZ, RZ, R15 ;  /* 0x000000ffff0b7224 */ /* 0x000fe400078e000f */
[----:B------:R-:W-:-:S07]  /*7090*/  IMAD.MOV.U32 R3, RZ, RZ, R163 ;  /* 0x000000ffff037224 */ /* 0x000fce00078e00a3 */
.L_x_928:
[----:B------:R-:W0:Y:S01]  /*70a0*/  LDC R160, c[0x0][0x448] ;  /* 0x00011200ffa07b82 */ /* 0x000e220000000800 */
[----:B------:R-:W-:-:S07]  /*70b0*/  UIADD3 UR59, -UR59, 0x1, URZ ;  /* 0x000000013b3b7890 */ /* 0x000fce000fffe13f */
[----:B------:R-:W1:Y:S08]  /*70c0*/  S2UR UR5, SR_CTAID.X ;  /* 0x00000000000579c3 */ /* 0x000e700000002500 */
[----:B------:R-:W2:Y:S01]  /*70d0*/  LDC R13, c[0x0][0x9e4] ;  /* 0x00027900ff0d7b82 */ /* 0x000ea20000000800 */
[----:B0-----:R-:W-:-:S07]  /*70e0*/  ISETP.NE.AND P2, PT, R160, 0x1, PT ;  /* 0x00000001a000780c */ /* 0x001fce0003f45270 */
[----:B------:R-:W0:Y:S01]  /*70f0*/  LDC R23, c[0x0][0x2f0] ;  /* 0x0000bc00ff177b82 */ /* 0x000e220000000800 */
[----:B-1----:R-:W-:-:S07]  /*7100*/  ULEA UR5, UR5, 0x7f, 0x7 ;  /* 0x0000007f05057891 */ /* 0x002fce000f8e383f */
[----:B------:R-:W1:Y:S01]  /*7110*/  @P2 LDC R21, c[0x0][0x44c] ;  /* 0x00011300ff152b82 */ /* 0x000e620000000800 */
[----:B------:R-:W-:-:S07]  /*7120*/  IMAD.U32 R15, RZ, RZ, UR5 ;  /* 0x00000005ff0f7e24 */ /* 0x000fce000f8e00ff */
[----:B------:R-:W3:Y:S01]  /*7130*/  @P2 LDC R22, c[0x0][0x450] ;  /* 0x00011400ff162b82 */ /* 0x000ee20000000800 */
[----:B0-----:R-:W-:Y:S02]  /*7140*/  IMAD R88, R16, R23, UR59 ;  /* 0x0000003b10587e24 */ /* 0x001fe4000f8e0217 */
[----:B-1----:R-:W-:Y:S01]  /*7150*/  @P2 IMAD.HI.U32 R21, R21, UR5, RZ ;  /* 0x0000000515152c27 */ /* 0x002fe2000f8e00ff */
[----:B------:R-:W-:-:S04]  /*7160*/  ULDC UR5, c[0x0][0x9dc] ;  /* 0x0002770000057ab9 */ /* 0x000fc80000000800 */
[----:B---3--:R-:W-:Y:S02]  /*7170*/  @P2 SHF.R.U32.HI R15, RZ, R22, R21 ;  /* 0x00000016ff0f2219 */ /* 0x008fe40000011615 */
[----:B--2---:R-:W-:-:S03]  /*7180*/  ISETP.GE.AND P2, PT, R13, 0x1, PT ;  /* 0x000000010d00780c */ /* 0x004fc60003f46270 */
[----:B------:R-:W-:-:S04]  /*7190*/  IMAD.IADD R15, R88, 0x1, R15 ;  /* 0x00000001580f7824 */ /* 0x000fc800078e020f */
[----:B------:R-:W-:-:S06]  /*71a0*/  VIADD R21, R15, -UR5 ;  /* 0x800000050f157c36 */ /* 0x000fcc0008000000 */
[----:B------:R-:W-:Y:S05]  /*71b0*/  @!P2 BRA `(.L_x_946) ;  /* 0x00000000003ca947 */ /* 0x000fea0003800000 */
        /* <DEDUP_REMOVED lines=9> */
.L_x_947:
[----:B------:R-:W-:-:S13]  /*7250*/  ISETP.NE.AND P2, PT, R13, 0x1, PT ;  /* 0x000000010d00780c */ /* 0x000fda0003f45270 */
[----:B------:R-:W0:Y:S02]  /*7260*/  @P2 LDC.64 R22, c[0x0][0x9e8] ;  /* 0x00027a00ff162b82 */ /* 0x000e240000000a00 */
[----:B0-----:R-:W-:-:S05]  /*7270*/  @P2 IMAD.HI.U32 R22, R15, R22, RZ ;  /* 0x000000160f162227 */ /* 0x001fca00078e00ff */
[----:B------:R-:W-:-:S07]  /*7280*/  @P2 SHF.R.U32.HI R15, RZ, R23, R22 ;  /* 0x00000017ff0f2219 */ /* 0x000fce0000011616 */
.L_x_948:
[----:B------:R-:W-:-:S05]  /*7290*/  IMAD R22, R15, R13, RZ ;  /* 0x0000000d0f167224 */ /* 0x000fca00078e02ff */
[----:B------:R-:W-:-:S07]  /*72a0*/  VIMNMX R21, R21, R22, !PT ;  /* 0x0000001615157248 */ /* 0x000fce0007fe0100 */
.L_x_946:
[----:B------:R-:W-:-:S04]  /*72b0*/  VIADD R21, R21, 0x5f ;  /* 0x0000005f15157836 */ /* 0x000fc80000000000 */
[----:B------:R-:W-:-:S05]  /*72c0*/  IMAD.HI R21, R21, 0x2aaaaaab, RZ ;  /* 0x2aaaaaab15157827 */ /* 0x000fca00078e02ff */
[----:B------:R-:W-:-:S04]  /*72d0*/  SHF.R.U32.HI R22, RZ, 0x1f, R21 ;  /* 0x0000001fff167819 */ /* 0x000fc80000011615 */
[----:B------:R-:W-:-:S04]  /*72e0*/  LEA.HI.SX32 R22, R21, R22, 0x1c ;  /* 0x0000001615167211 */ /* 0x000fc800078fe2ff */
[----:B------:R-:W-:-:S04]  /*72f0*/  VIMNMX R15, R17, R22, !PT ;  /* 0x00000016110f7248 */ /* 0x000fc80007fe0100 */
[----:B------:R-:W-:-:S13]  /*7300*/  ISETP.GE.AND P2, PT, R20, R15, PT ;  /* 0x0000000f1400720c */ /* 0x000fda0003f46270 */
[----:B------:R-:W-:Y:S05]  /*7310*/  @!P2 BRA `(.L_x_949) ;  /* 0x0000001800eca947 */ /* 0x000fea0003800000 */
[----:B------:R-:W-:Y:S01]  /*7320*/  IMAD.MOV.U32 R21, RZ, RZ, R11 ;  /* 0x000000ffff157224 */ /* 0x000fe200078e000b */
[----:B------:R-:W-:Y:S01]  /*7330*/  UMOV UR5, UR4 ;  /* 0x0000000400057c82 */ /* 0x000fe20008000000 */
[----:B------:R-:W-:Y:S02]  /*7340*/  IMAD.MOV.U32 R22, RZ, RZ, R3 ;  /* 0x000000ffff167224 */ /* 0x000fe400078e0003 */
[----:B------:R-:W-:-:S07]  /*7350*/  IMAD.MOV.U32 R23, RZ, RZ, R4 ;  /* 0x000000ffff177224 */ /* 0x000fce00078e0004 */
.L_x_958:
[----:B------:R-:W-:-:S04]  /*7360*/  UIADD3 UR4, UR5, 0x1, URZ ;  /* 0x0000000105047890 */ /* 0x000fc8000fffe03f */
[----:B------:R-:W-:-:S04]  /*7370*/  UISETP.NE.AND UP0, UPT, UR4, 0x2, UPT ;  /* 0x000000020400788c */ /* 0x000fc8000bf05270 */
[----:B------:R-:W-:Y:S02]  /*7380*/  USEL UR6, URZ, 0x1, UP0 ;  /* 0x000000013f067887 */ /* 0x000fe40008000000 */
[----:B------:R-:W-:-:S04]  /*7390*/  USEL UR4, UR4, URZ, UP0 ;  /* 0x0000003f04047287 */ /* 0x000fc80008000000 */
[----:B------:R-:W-:Y:S01]  /*73a0*/  LOP3.LUT R4, R23, UR6, RZ, 0x3c, !PT ;  /* 0x0000000617047c12 */ /* 0x000fe2000f8e3cff */
[----:B------:R-:W-:Y:S07]  /*73b0*/  @!P0 BRA `(.L_x_950) ;  /* 0x0000000000048947 */ /* 0x000fee0003800000 */
[----:B------:R-:W-:Y:S01]  /*73c0*/  BPT.TRAP 0x1 ;  /* 0x000000040000795c */ /* 0x000fe20000300000 */
.L_x_950:
[----:B------:R-:W-:Y:S01]  /*73d0*/  ULEA UR7, UR4, UR56, 0x3 ;  /* 0x0000003804077291 */ /* 0x000fe2000f8e183f */
[----:B------:R-:W-:-:S08]  /*73e0*/  SHF.L.U32 R3, R4, 0x1f, RZ ;  /* 0x0000001f04037819 */ /* 0x000fd000000006ff */
[----:B------:R0:W1:Y:S01]  /*73f0*/  SYNCS.PHASECHK.TRANS64.TRYWAIT P2, [UR7+0x2a830], R3 ;  /* 0x02a83003ff0075a7 */ /* 0x0000620008040147 */
[----:B------:R-:W-:Y:S05]  /*7400*/  @!P0 BRA `(.L_x_951) ;  /* 0x0000000000048947 */ /* 0x000fea0003800000 */
[----:B------:R-:W-:Y:S01]  /*7410*/  BPT.TRAP 0x1 ;  /* 0x000000040000795c */ /* 0x000fe20000300000 */
.L_x_951:
[----:B-1----:R-:W-:Y:S05]  /*7420*/  @P2 BRA `(.L_x_952) ;  /* 0x0000000000082947 */ /* 0x002fea0003800000 */
[----:B------:R-:W1:Y:S02]  /*7430*/  SYNCS.PHASECHK.TRANS64.TRYWAIT P2, [UR7+0x2a830], R3 ;  /* 0x02a83003ff0075a7 */ /* 0x000e640008040147 */
[----:B-1----:R-:W-:Y:S05]  /*7440*/  @!P2 BRA `(.L_x_953) ;  /* 0x000000b00050a947 */ /* 0x002fea0003800000 */
.L_x_952:
        /* <DEDUP_REMOVED lines=129> */
.L_x_954:
[----:B------:R-:W-:Y:S01]  /*7c60*/  ULEA UR11, UR5, UR56, 0x3 ;  /* 0x00000038050b7291 */ /* 0x000fe2000f8e183f */
[----:B------:R-:W-:-:S08]  /*7c70*/  SHF.L.U32 R0, R23, 0x1f, RZ ;  /* 0x0000001f17007819 */ /* 0x000fd000000006ff */
[----:B------:R2:W3:Y:S01]  /*7c80*/  SYNCS.PHASECHK.TRANS64.TRYWAIT P2, [UR11+0x2a850], R0 ;  /* 0x02a85000ff0075a7 */ /* 0x0004e2000804014b */
[----:B------:R-:W-:Y:S05]  /*7c90*/  @!P0 BRA `(.L_x_955) ;  /* 0x0000000000048947 */ /* 0x000fea0003800000 */
[----:B------:R-:W-:Y:S01]  /*7ca0*/  BPT.TRAP 0x1 ;  /* 0x000000040000795c */ /* 0x000fe20000300000 */
.L_x_955:
[----:B---3--:R-:W-:Y:S05]  /*7cb0*/  @P2 BRA `(.L_x_956) ;  /* 0x0000000000082947 */ /* 0x008fea0003800000 */
[----:B------:R-:W3:Y:S02]  /*7cc0*/  SYNCS.PHASECHK.TRANS64.TRYWAIT P2, [UR11+0x2a850], R0 ;  /* 0x02a85000ff0075a7 */ /* 0x000ee4000804014b */
[----:B---3--:R-:W-:Y:S05]  /*7cd0*/  @!P2 BRA `(.L_x_957) ;  /* 0x000000a80044a947 */ /* 0x008fea0003800000 */
.L_x_956:
[----:B------:R-:W-:Y:S01]  /*7ce0*/  UIADD3 UR6, UR56, 0x400, URZ ;  /* 0x0000040038067890 */ /* 0x000fe2000fffe03f */
[----:B------:R-:W-:Y:S01]  /*7cf0*/  WARPGROUP.ARRIVE ;  /* 0x00000000000079c5 */ /* 0x000fe20000000000 */
[----:B------:R-:W-:Y:S01]  /*7d00*/  UMOV UR15, 0x40000040 ;  /* 0x40000040000f7882 */ /* 0x000fe20000000000 */
[----:B0-2---:R-:W-:Y:S01]  /*7d10*/  FMNMX.FTZ R0, R88, R22, !PT ;  /* 0x0000001658007209 */ /* 0x005fe20007810000 */
[----:B------:R-:W-:Y:S01]  /*7d20*/  USHF.R.U32.HI UR6, URZ, 0x4, UR6 ;  /* 0x000000043f067899 */ /* 0x000fe20008011606 */
[----:B-1----:R-:W0:Y:S01]  /*7d30*/  LDC R14, c[0x0][0x988] ;  /* 0x00026200ff0e7b82 */ /* 0x002e220000000800 */
[----:B------:R-:W-:Y:S02]  /*7d40*/  FMNMX.FTZ R2, R90, R21, !PT ;  /* 0x000000155a027209 */ /* 0x000fe40007810000 */
[----:B------:R-:W-:Y:S01]  /*7d50*/  ULOP3.LUT UR6, UR6, 0x3fff, URZ, 0xc0, !UPT ;  /* 0x00003fff06067892 */ /* 0x000fe2000f8ec03f */
[----:B------:R-:W-:Y:S02]  /*7d60*/  FMNMX.FTZ R3, R89, R0, !PT ;  /* 0x0000000059037209 */ /* 0x000fe40007810000 */
[----:B------:R-:W-:Y:S01]  /*7d70*/  ISETP.GT.AND P2, PT, R20, R15, PT ;  /* 0x0000000f1400720c */ /* 0x000fe20003f44270 */
[----:B------:R-:W-:Y:S01]  /*7d80*/  ULOP3.LUT UR6, UR6, 0x3000000, URZ, 0xfc, !UPT ;  /* 0x0300000006067892 */ /* 0x000fe2000f8efc3f */
[----:B------:R-:W-:Y:S01]  /*7d90*/  FMNMX.FTZ R0, R92, R3, !PT ;  /* 0x000000035c007209 */ /* 0x000fe20007810000 */
[----:B------:R-:W-:-:S02]  /*7da0*/  VIADD R20, R20, 0xffffffff ;  /* 0xffffffff14147836 */ /* 0x000fc40000000000 */
[----:B------:R-:W-:Y:S01]  /*7db0*/  UIMAD UR6, UR5, 0x600, UR6 ;  /* 0x00000600050678a4 */ /* 0x000fe2000f8e0206 */
[----:B------:R-:W-:Y:S02]  /*7dc0*/  FMNMX.FTZ R3, R93, R0, !PT ;  /* 0x000000005d037209 */ /* 0x000fe40007810000 */
[----:B------:R-:W-:Y:S01]  /*7dd0*/  UMOV UR5, UR4 ;  /* 0x0000000400057c82 */ /* 0x000fe20008000000 */
[----:B------:R-:W-:Y:S01]  /*7de0*/  UIADD3 UR10, UR6, 0x80, URZ ;  /* 0x00000080060a7890 */ /* 0x000fe2000fffe03f */
[----:B------:R-:W-:Y:S02]  /*7df0*/  FMNMX.FTZ R0, R96, R3, !PT ;  /* 0x0000000360007209 */ /* 0x000fe40007810000 */
[----:B------:R-:W-:Y:S02]  /*7e00*/  UMOV UR14, UR6 ;  /* 0x00000006000e7c82 */ /* 0x000fe40008000000 */
[----:B------:R-:W-:Y:S01]  /*7e10*/  HGMMA.64x128x16.F32.BF16 R24, R156, gdesc[UR12].tnspB, R24, gsb0 ;  /* 0x41e0000c9c187df0 */ /* 0x000fe20008001818 */
[----:B------:R-:W-:Y:S01]  /*7e20*/  UMOV UR15, 0x40000040 ;  /* 0x40000040000f7882 */ /* 0x000fe20000000000 */
[----:B------:R-:W-:Y:S01]  /*7e30*/  UMOV UR14, UR10 ;  /* 0x0000000a000e7c82 */ /* 0x000fe20008000000 */
[----:B------:R-:W-:Y:S01]  /*7e40*/  UIADD3 UR10, UR6, 0x100, URZ ;  /* 0x00000100060a7890 */ /* 0x000fe2000fffe03f */
        /* <DEDUP_REMOVED lines=19> */
[----:B------:R-:W1:Y:S01]  /*7f80*/  SHFL.BFLY PT, R3, R0, 0x2, 0x1f ;  /* 0x0c401f0000037f89 */ /* 0x000e6200000e0000 */
[----:B------:R-:W-:Y:S02]  /*7f90*/  WARPGROUP.DEPBAR.LE gsb0, 0x0 ;  /* 0x00008000000079c5 */ /* 0x000fe40000010000 */
[----:B------:R-:W-:-:S06]  /*7fa0*/  WARPGROUP.ARRIVE ;  /* 0x00000000000079c5 */ /* 0x000fcc0000000000 */
[----:B------:R-:W-:Y:S01]  /*7fb0*/  HGMMA.64x128x16.F32.BF16 R24, R152, gdesc[UR12].tnspB, R24, gsb0 ;  /* 0x41e0000c98187df0 */ /* 0x000fe20008001818 */
[----:B------:R-:W-:Y:S01]  /*7fc0*/  UMOV UR14, UR10 ;  /* 0x0000000a000e7c82 */ /* 0x000fe20008000000 */
[----:B------:R-:W-:Y:S01]  /*7fd0*/  UMOV UR15, 0x40000040 ;  /* 0x40000040000f7882 */ /* 0x000fe20000000000 */
[----:B------:R-:W-:Y:S01]  /*7fe0*/  UIADD3 UR10, UR6, 0x180, URZ ;  /* 0x00000180060a7890 */ /* 0x000fe2000fffe03f */
[----:B------:R-:W-:Y:S02]  /*7ff0*/  WARPGROUP.DEPBAR.LE gsb0, 0x0 ;  /* 0x00008000000079c5 */ /* 0x000fe40000010000 */
[----:B------:R-:W-:-:S06]  /*8000*/  WARPGROUP.ARRIVE ;  /* 0x00000000000079c5 */ /* 0x000fcc0000000000 */
[----:B------:R-:W-:Y:S01]  /*8010*/  HGMMA.64x128x16.F32.BF16 R24, R148, gdesc[UR12].tnspB, R24, gsb0 ;  /* 0x41e0000c94187df0 */ /* 0x000fe20008001818 */
[----:B------:R-:W-:Y:S01]  /*8020*/  UMOV UR14, UR10 ;  /* 0x0000000a000e7c82 */ /* 0x000fe20008000000 */
[----:B------:R-:W-:Y:S01]  /*8030*/  UMOV UR15, 0x40000040 ;  /* 0x40000040000f7882 */ /* 0x000fe20000000000 */
[----:B------:R-:W-:Y:S02]  /*8040*/  UIADD3 UR10, UR6, 0x200, URZ ;  /* 0x00000200060a7890 */ /* 0x000fe4000fffe03f */
[----:B------:R-:W-:Y:S01]  /*8050*/  UIADD3 UR6, UR6, 0x280, URZ ;  /* 0x0000028006067890 */ /* 0x000fe2000fffe03f */
[----:B------:R-:W-:Y:S02]  /*8060*/  WARPGROUP.DEPBAR.LE gsb0, 0x0 ;  /* 0x00008000000079c5 */ /* 0x000fe40000010000 */
[----:B------:R-:W-:Y:S01]  /*8070*/  WARPGROUP.ARRIVE ;  /* 0x00000000000079c5 */ /* 0x000fe20000000000 */
[----:B-1----:R-:W-:-:S05]  /*8080*/  FMNMX.FTZ R148, R0, R3, !PT ;  /* 0x0000000300947209 */ /* 0x002fca0007810000 */
[----:B------:R-:W-:Y:S01]  /*8090*/  HGMMA.64x128x16.F32.BF16 R24, R144, gdesc[UR12].tnspB, R24, gsb0 ;  /* 0x41e0000c90187df0 */ /* 0x000fe20008001818 */
[----:B------:R-:W1:Y:S01]  /*80a0*/  SHFL.BFLY PT, R3, R148, 0x1, 0x1f ;  /* 0x0c201f0094037f89 */ /* 0x000e6200000e0000 */
[----:B------:R-:W-:Y:S01]  /*80b0*/  UMOV UR14, UR10 ;  /* 0x0000000a000e7c82 */ /* 0x000fe20008000000 */
[----:B------:R-:W-:Y:S01]  /*80c0*/  UMOV UR15, 0x40000040 ;  /* 0x40000040000f7882 */ /* 0x000fe20000000000 */
[----:B-1----:R-:W-:-:S05]  /*80d0*/  FMNMX.FTZ R3, R148, R3, !PT ;  /* 0x0000000394037209 */ /* 0x002fca0007810000 */
[C---:B------:R-:W-:Y:S01]  /*80e0*/  FADD.FTZ R11, -R3.reuse, R22 ;  /* 0x00000016030b7221 */ /* 0x040fe20000010100 */
[----:B0-----:R-:W-:-:S03]  /*80f0*/  FMUL.FTZ R149, R3, R14 ;  /* 0x0000000e03957220 */ /* 0x001fc60000410000 */
[----:B------:R-:W-:Y:S01]  /*8100*/  FMUL.FTZ R22, R11, R14 ;  /* 0x0000000e0b167220 */ /* 0x000fe20000410000 */
        /* <DEDUP_REMOVED lines=17> */
[----:B------:R0:W-:Y:S01]  /*8220*/  MUFU.EX2 R0, R22 ;  /* 0x0000001600007308 */ /* 0x0001e20000000800 */
[-CC-:B------:R-:W-:Y:S01]  /*8230*/  FFMA.FTZ R158, R92, R14.reuse, -R149.reuse ;  /* 0x0000000e5c9e7223 */ /* 0x180fe20000010895 */
[-CC-:B------:R-:W-:Y:S01]  /*8240*/  FFMA.FTZ R154, R100, R14.reuse, -R149.reuse ;  /* 0x0000000e649a7223 */ /* 0x180fe20000010895 */
[----:B------:R-:W-:Y:S01]  /*8250*/  FMNMX.FTZ R2, R102, R11, !PT ;  /* 0x0000000b66027209 */ /* 0x000fe20007810000 */
[-CC-:B------:R-:W-:Y:S01]  /*8260*/  FFMA.FTZ R152, R96, R14.reuse, -R149.reuse ;  /* 0x0000000e60987223 */ /* 0x180fe20000010895 */
[-CC-:B------:R-:W-:Y:S01]  /*8270*/  FFMA.FTZ R148, R104, R14.reuse, -R149.reuse ;  /* 0x0000000e68947223 */ /* 0x180fe20000010895 */
[--C-:B------:R-:W-:Y:S01]  /*8280*/  FFMA.FTZ R150, R108, R14, -R149.reuse ;  /* 0x0000000e6c967223 */ /* 0x100fe20000010895 */
[----:B------:R-:W-:Y:S01]  /*8290*/  FMNMX.FTZ R11, R103, R2, !PT ;  /* 0x00000002670b7209 */ /* 0x000fe20007810000 */
[----:B------:R-:W-:Y:S01]  /*82a0*/  MUFU.EX2 R23, R23 ;  /* 0x0000001700177308 */ /* 0x000fe20000000800 */
[-CC-:B0-----:R-:W-:Y:S01]  /*82b0*/  FFMA.FTZ R22, R120, R14.reuse, -R149.reuse ;  /* 0x0000000e78167223 */ /* 0x181fe20000010895 */
[-CC-:B------:R-:W-:Y:S01]  /*82c0*/  FFMA.FTZ R88, R124, R14.reuse, -R149.reuse ;  /* 0x0000000e7c587223 */ /* 0x180fe20000010895 */
        /* <DEDUP_REMOVED lines=36> */
[----:B0-----:R-:W-:-:S06]  /*8510*/  FMNMX.FTZ R11, R2, R11, !PT ;  /* 0x0000000b020b7209 */ /* 0x001fcc0007810000 */
[----:B------:R-:W-:Y:S01]  /*8520*/  MUFU.EX2 R144, R144 ;  /* 0x0000009000907308 */ /* 0x000fe20000000800 */
[----:B------:R-:W0:Y:S07]  /*8530*/  SHFL.BFLY PT, R2, R11, 0x1, 0x1f ;  /* 0x0c201f000b027f89 */ /* 0x000e2e00000e0000 */
[----:B------:R-:W-:Y:S08]  /*8540*/  MUFU.EX2 R109, R109 ;  /* 0x0000006d006d7308 */ /* 0x000ff00000000800 */
[----:B------:R-:W-:Y:S08]  /*8550*/  MUFU.EX2 R146, R146 ;  /* 0x0000009200927308 */ /* 0x000ff00000000800 */
[----:B------:R-:W-:Y:S01]  /*8560*/  MUFU.EX2 R113, R113 ;  /* 0x0000007100717308 */ /* 0x000fe20000000800 */
[----:B0-----:R-:W-:-:S05]  /*8570*/  FMNMX.FTZ R11, R11, R2, !PT ;  /* 0x000000020b0b7209 */ /* 0x001fca0007810000 */
[----:B------:R-:W-:Y:S02]  /*8580*/  FADD.FTZ R129, -R11, R21 ;  /* 0x000000150b817221 */ /* 0x000fe40000010100 */
[----:B------:R-:W-:Y:S02]  /*8590*/  MUFU.EX2 R22, R22 ;  /* 0x0000001600167308 */ /* 0x000fe40000000800 */
[----:B------:R-:W-:-:S06]  /*85a0*/  FMUL.FTZ R129, R129, R14 ;  /* 0x0000000e81817220 */ /* 0x000fcc0000410000 */
[----:B------:R-:W-:Y:S08]  /*85b0*/  MUFU.EX2 R2, R129 ;  /* 0x0000008100027308 */ /* 0x000ff00000000800 */
[----:B------:R-:W0:Y:S08]  /*85c0*/  MUFU.EX2 R117, R117 ;  /* 0x0000007500757308 */ /* 0x000e300000000800 */
[----:B------:R-:W-:Y:S08]  /*85d0*/  MUFU.EX2 R88, R88 ;  /* 0x0000005800587308 */ /* 0x000ff00000000800 */
[----:B------:R-:W-:Y:S08]  /*85e0*/  MUFU.EX2 R121, R121 ;  /* 0x0000007900797308 */ /* 0x000ff00000000800 */
[----:B------:R-:W-:Y:S08]  /*85f0*/  MUFU.EX2 R92, R92 ;  /* 0x0000005c005c7308 */ /* 0x000ff00000000800 */
[----:B------:R-:W-:Y:S08]  /*8600*/  MUFU.EX2 R125, R125 ;  /* 0x0000007d007d7308 */ /* 0x000ff00000000800 */
[----:B------:R-:W-:Y:S08]  /*8610*/  MUFU.EX2 R96, R96 ;  /* 0x0000006000607308 */ /* 0x000ff00000000800 */
[----:B------:R-:W-:Y:S01]  /*8620*/  MUFU.EX2 R21, R133 ;  /* 0x0000008500157308 */ /* 0x000fe20000000800 */
[----:B------:R-:W-:-:S02]  /*8630*/  WARPGROUP.DEPBAR.LE gsb0, 0x0 ;  /* 0x00008000000079c5 */ /* 0x000fc40000010000 */
[----:B------:R-:W-:Y:S01]  /*8640*/  FMUL.FTZ R141, R11, R14 ;  /* 0x0000000e0b8d7220 */ /* 0x000fe20000410000 */
[----:B------:R-:W-:Y:S01]  /*8650*/  WARPGROUP.ARRIVE ;  /* 0x00000000000079c5 */ /* 0x000fe20000000000 */
[----:B0-----:R-:W-:Y:S02]  /*8660*/  F2FP.BF16.F32.PACK_AB R140, R117, R22 ;  /* 0x00000016758c723e */ /* 0x001fe400000010ff */
[-CC-:B------:R-:W-:Y:S01]  /*8670*/  FFMA.FTZ R90, R90, R14.reuse, -R141.reuse ;  /* 0x0000000e5a5a7223 */ /* 0x180fe2000001088d */
[-CC-:B------:R-:W-:Y:S01]  /*8680*/  FFMA.FTZ R91, R91, R14.reuse, -R141.reuse ;  /* 0x0000000e5b5b7223 */ /* 0x180fe2000001088d */
[-CC-:B------:R-:W-:Y:S01]  /*8690*/  FFMA.FTZ R94, R94, R14.reuse, -R141.reuse ;  /* 0x0000000e5e5e7223 */ /* 0x180fe2000001088d */
[-CC-:B------:R-:W-:Y:S01]  /*86a0*/  FFMA.FTZ R95, R95, R14.reuse, -R141.reuse ;  /* 0x0000000e5f5f7223 */ /* 0x180fe2000001088d */
[----:B------:R0:W1:Y:S01]  /*86b0*/  MUFU.EX2 R157, R90 ;  /* 0x0000005a009d7308 */ /* 0x0000620000000800 */
[-CC-:B------:R-:W-:Y:S01]  /*86c0*/  FFMA.FTZ R98, R98, R14.reuse, -R141.reuse ;  /* 0x0000000e62627223 */ /* 0x180fe2000001088d */
[-CC-:B------:R-:W-:Y:S01]  /*86d0*/  FFMA.FTZ R99, R99, R14.reuse, -R141.reuse ;  /* 0x0000000e63637223 */ /* 0x180fe2000001088d */
[-CC-:B------:R-:W-:Y:S01]  /*86e0*/  FFMA.FTZ R102, R102, R14.reuse, -R141.reuse ;  /* 0x0000000e66667223 */ /* 0x180fe2000001088d */
[-CC-:B------:R-:W-:Y:S01]  /*86f0*/  FFMA.FTZ R103, R103, R14.reuse, -R141.reuse ;  /* 0x0000000e67677223 */ /* 0x180fe2000001088d */
[-CC-:B------:R-:W-:Y:S01]  /*8700*/  FFMA.FTZ R106, R106, R14.reuse, -R141.reuse ;  /* 0x0000000e6a6a7223 */ /* 0x180fe2000001088d */
[-CC-:B------:R-:W-:Y:S01]  /*8710*/  FFMA.FTZ R107, R107, R14.reuse, -R141.reuse ;  /* 0x0000000e6b6b7223 */ /* 0x180fe2000001088d */
[-CC-:B------:R-:W-:Y:S01]  /*8720*/  FFMA.FTZ R110, R110, R14.reuse, -R141.reuse ;  /* 0x0000000e6e6e7223 */ /* 0x180fe2000001088d */
[----:B------:R2:W3:Y:S01]  /*8730*/  MUFU.EX2 R100, R91 ;  /* 0x0000005b00647308 */ /* 0x0004e20000000800 */
[----:B0-----:R-:W-:Y:S01]  /*8740*/  IMAD.U32 R90, RZ, RZ, UR7 ;  /* 0x00000007ff5a7e24 */ /* 0x001fe2000f8e00ff */
[----:B------:R-:W-:Y:S01]  /*8750*/  UMOV UR7, 0x40000040 ;  /* 0x4000004000077882 */ /* 0x000fe20000000000 */
[-CC-:B------:R-:W-:Y:S01]  /*8760*/  FFMA.FTZ R111, R111, R14.reuse, -R141.reuse ;  /* 0x0000000e6f6f7223 */ /* 0x180fe2000001088d */
[----:B------:R-:W-:Y:S01]  /*8770*/  HGMMA.64x128x16.F32.BF16 R24, R136, gdesc[UR4].tnspB, R24, gsb0 ;  /* 0x41e0000488187df0 */ /* 0x000fe20008001818 */
[-CC-:B------:R-:W-:Y:S01]  /*8780*/  FFMA.FTZ R114, R114, R14.reuse, -R141.reuse ;  /* 0x0000000e72727223 */ /* 0x180fe2000001088d */
[-CC-:B------:R-:W-:Y:S01]  /*8790*/  FFMA.FTZ R115, R115, R14.reuse, -R141.reuse ;  /* 0x0000000e73737223 */ /* 0x180fe2000001088d */
[----:B------:R-:W-:Y:S01]  /*87a0*/  FFMA.FTZ R118, R118, R14, -R141 ;  /* 0x0000000e76767223 */ /* 0x000fe2000001088d */
[----:B------:R-:W0:Y:S01]  /*87b0*/  MUFU.EX2 R94, R94 ;  /* 0x0000005e005e7308 */ /* 0x000e220000000800 */
[----:B--2---:R-:W-:Y:S01]  /*87c0*/  FFMA.FTZ R91, R0, R8, R23 ;  /* 0x00000008005b7223 */ /* 0x004fe20000010017 */
[----:B-1----:R-:W-:Y:S01]  /*87d0*/  FFMA.FTZ R5, R2, R5, R157 ;  /* 0x0000000502057223 */ /* 0x002fe2000001009d */
[-CC-:B------:R-:W-:Y:S01]  /*87e0*/  FFMA.FTZ R119, R119, R14.reuse, -R141.reuse ;  /* 0x0000000e77777223 */ /* 0x180fe2000001088d */
[-C--:B------:R-:W-:Y:S01]  /*87f0*/  FFMA.FTZ R122, R122, R14.reuse, -R141 ;  /* 0x0000000e7a7a7223 */ /* 0x080fe2000001088d */
[C---:B------:R-:W-:Y:S01]  /*8800*/  FADD.FTZ R91, R156.reuse, R91 ;  /* 0x0000005b9c5b7221 */ /* 0x040fe20000010000 */
[----:B------:R-:W-:Y:S01]  /*8810*/  F2FP.BF16.F32.PACK_AB R156, R156, R23 ;  /* 0x000000179c9c723e */ /* 0x000fe200000010ff */
[-C--:B------:R-:W-:Y:S01]  /*8820*/  FFMA.FTZ R123, R123, R14.reuse, -R141 ;  /* 0x0000000e7b7b7223 */ /* 0x080fe2000001088d */
[----:B------:R-:W1:Y:S01]  /*8830*/  MUFU.EX2 R95, R95 ;  /* 0x0000005f005f7308 */ /* 0x000e620000000800 */
[----:B---3--:R-:W-:Y:S01]  /*8840*/  FADD.FTZ R5, R100, R5 ;  /* 0x0000000564057221 */ /* 0x008fe20000010000 */
[----:B------:R-:W-:Y:S01]  /*8850*/  FADD.FTZ R8, R158, R91 ;  /* 0x0000005b9e087221 */ /* 0x000fe20000010000 */
[-CC-:B------:R-:W-:Y:S01]  /*8860*/  FFMA.FTZ R126, R126, R14.reuse, -R141.reuse ;  /* 0x0000000e7e7e7223 */ /* 0x180fe2000001088d */
[-CC-:B------:R-:W-:Y:S01]  /*8870*/  FFMA.FTZ R127, R127, R14.reuse, -R141.reuse ;  /* 0x0000000e7f7f7223 */ /* 0x180fe2000001088d */
[-CC-:B------:R-:W-:Y:S01]  /*8880*/  FFMA.FTZ R130, R130, R14.reuse, -R141.reuse ;  /* 0x0000000e82827223 */ /* 0x180fe2000001088d */
[----:B------:R-:W-:Y:S01]  /*8890*/  FADD.FTZ R91, R89, R8 ;  /* 0x00000008595b7221 */ /* 0x000fe20000010000 */
[-C--:B------:R-:W-:Y:S01]  /*88a0*/  FFMA.FTZ R131, R131, R14.reuse, -R141 ;  /* 0x0000000e83837223 */ /* 0x080fe2000001088d */
[----:B------:R-:W2:Y:S01]  /*88b0*/  MUFU.EX2 R98, R98 ;  /* 0x0000006200627308 */ /* 0x000ea20000000800 */
[----:B0-----:R-:W-:Y:S01]  /*88c0*/  FADD.FTZ R5, R94, R5 ;  /* 0x000000055e057221 */ /* 0x001fe20000010000 */
[----:B------:R-:W-:Y:S01]  /*88d0*/  FADD.FTZ R8, R152, R91 ;  /* 0x0000005b98087221 */ /* 0x000fe20000010000 */
[----:B------:R-:W-:Y:S01]  /*88e0*/  FFMA.FTZ R134, R134, R14, -R141 ;  /* 0x0000000e86867223 */ /* 0x000fe2000001088d */
[----:B------:R-:W-:-:S02]  /*88f0*/  @!P1 VIADD R90, R90, 0x2a840 ;  /* 0x0002a8405a5a9836 */ /* 0x000fc40000000000 */
[----:B------:R-:W-:Y:S01]  /*8900*/  FFMA.FTZ R135, R135, R14, -R141 ;  /* 0x0000000e87877223 */ /* 0x000fe2000001088d */
[----:B------:R-:W-:Y:S01]  /*8910*/  FADD.FTZ R91, R93, R8 ;  /* 0x000000085d5b7221 */ /* 0x000fe20000010000 */
[----:B------:R-:W-:Y:S01]  /*8920*/  F2FP.BF16.F32.PACK_AB R158, R89, R158 ;  /* 0x0000009e599e723e */ /* 0x000fe200000010ff */
[----:B------:R-:W0:Y:S01]  /*8930*/  MUFU.EX2 R99, R99 ;  /* 0x0000006300637308 */ /* 0x000e220000000800 */
[----:B-1----:R-:W-:Y:S01]  /*8940*/  FADD.FTZ R5, R95, R5 ;  /* 0x000000055f057221 */ /* 0x002fe20000010000 */
[----:B------:R-:W-:Y:S01]  /*8950*/  FADD.FTZ R8, R154, R91 ;  /* 0x0000005b9a087221 */ /* 0x000fe20000010000 */
[----:B------:R-:W-:Y:S02]  /*8960*/  @!P1 PRMT R90, RZ, 0x654, R90 ;  /* 0x00000654ff5a9816 */ /* 0x000fe4000000005a */
[----:B------:R-:W-:Y:S01]  /*8970*/  F2FP.BF16.F32.PACK_AB R152, R93, R152 ;  /* 0x000000985d98723e */ /* 0x000fe200000010ff */
[----:B------:R-:W-:Y:S01]  /*8980*/  FADD.FTZ R91, R97, R8 ;  /* 0x00000008615b7221 */ /* 0x000fe20000010000 */
[----:B------:R-:W-:Y:S01]  /*8990*/  F2FP.BF16.F32.PACK_AB R157, R100, R157 ;  /* 0x0000009d649d723e */ /* 0x000fe200000010ff */
[----:B------:R-:W1:Y:S01]  /*89a0*/  MUFU.EX2 R102, R102 ;  /* 0x0000006600667308 */ /* 0x000e620000000800 */
[----:B--2---:R-:W-:Y:S01]  /*89b0*/  FADD.FTZ R5, R98, R5 ;  /* 0x0000000562057221 */ /* 0x004fe20000010000 */
[----:B------:R-:W-:Y:S01]  /*89c0*/  FADD.FTZ R8, R148, R91 ;  /* 0x0000005b94087221 */ /* 0x000fe20000010000 */
[----:B------:R-:W-:-:S02]  /*89d0*/  F2FP.BF16.F32.PACK_AB R159, R95, R94 ;  /* 0x0000005e5f9f723e */ /* 0x000fc400000010ff */
[----:B------:R-:W-:Y:S01]  /*89e0*/  F2FP.BF16.F32.PACK_AB R154, R97, R154 ;  /* 0x0000009a619a723e */ /* 0x000fe200000010ff */
[C---:B------:R-:W-:Y:S01]  /*89f0*/  FADD.FTZ R91, R101.reuse, R8 ;  /* 0x00000008655b7221 */ /* 0x040fe20000010000 */
[----:B------:R-:W-:Y:S01]  /*8a00*/  F2FP.BF16.F32.PACK_AB R148, R101, R148 ;  /* 0x000000946594723e */ /* 0x000fe200000010ff */
[----:B------:R-:W2:Y:S01]  /*8a10*/  MUFU.EX2 R103, R103 ;  /* 0x0000006700677308 */ /* 0x000ea20000000800 */
[C---:B0-----:R-:W-:Y:S01]  /*8a20*/  FADD.FTZ R5, R99.reuse, R5 ;  /* 0x0000000563057221 */ /* 0x041fe20000010000 */
[----:B------:R-:W-:Y:S01]  /*8a30*/  FADD.FTZ R8, R150, R91 ;  /* 0x0000005b96087221 */ /* 0x000fe20000010000 */
[----:B------:R-:W-:Y:S02]  /*8a40*/  F2FP.BF16.F32.PACK_AB R153, R99, R98 ;  /* 0x000000626399723e */ /* 0x000fe400000010ff */
[C---:B------:R-:W-:Y:S01]  /*8a50*/  F2FP.BF16.F32.PACK_AB R150, R105.reuse, R150 ;  /* 0x000000966996723e */ /* 0x040fe200000010ff */
[----:B------:R-:W-:Y:S01]  /*8a60*/  FADD.FTZ R23, R105, R8 ;  /* 0x0000000869177221 */ /* 0x000fe20000010000 */
[----:B------:R-:W-:Y:S01]  /*8a70*/  F2FP.BF16.F32.PACK_AB R142, R121, R88 ;  /* 0x00000058798e723e */ /* 0x000fe200000010ff */
[----:B------:R-:W0:Y:S01]  /*8a80*/  MUFU.EX2 R106, R106 ;  /* 0x0000006a006a7308 */ /* 0x000e220000000800 */
[----:B-1----:R-:W-:Y:S01]  /*8a90*/  FADD.FTZ R5, R102, R5 ;  /* 0x0000000566057221 */ /* 0x002fe20000010000 */
[----:B------:R-:W-:Y:S01]  /*8aa0*/  FADD.FTZ R8, R144, R23 ;  /* 0x0000001790087221 */ /* 0x000fe20000010000 */
[----:B------:R-:W-:-:S03]  /*8ab0*/  F2FP.BF16.F32.PACK_AB R144, R109, R144 ;  /* 0x000000906d90723e */ /* 0x000fc600000010ff */
[----:B------:R-:W-:Y:S02]  /*8ac0*/  FADD.FTZ R23, R109, R8 ;  /* 0x000000086d177221 */ /* 0x000fe40000010000 */
[----:B------:R-:W1:Y:S01]  /*8ad0*/  MUFU.EX2 R107, R107 ;  /* 0x0000006b006b7308 */ /* 0x000e620000000800 */
[C---:B--2---:R-:W-:Y:S01]  /*8ae0*/  FADD.FTZ R5, R103.reuse, R5 ;  /* 0x0000000567057221 */ /* 0x044fe20000010000 */
[----:B------:R-:W-:Y:S01]  /*8af0*/  FADD.FTZ R8, R146, R23 ;  /* 0x0000001792087221 */ /* 0x000fe20000010000 */
[----:B------:R-:W-:Y:S02]  /*8b00*/  F2FP.BF16.F32.PACK_AB R155, R103, R102 ;  /* 0x00000066679b723e */ /* 0x000fe400000010ff */
[C---:B------:R-:W-:Y:S01]  /*8b10*/  F2FP.BF16.F32.PACK_AB R146, R113.reuse, R146 ;  /* 0x000000927192723e */ /* 0x040fe200000010ff */
[----:B------:R-:W-:Y:S02]  /*8b20*/  FADD.FTZ R23, R113, R8 ;  /* 0x0000000871177221 */ /* 0x000fe40000010000 */
[----:B------:R-:W2:Y:S01]  /*8b30*/  MUFU.EX2 R110, R110 ;  /* 0x0000006e006e7308 */ /* 0x000ea20000000800 */
[----:B0-----:R-:W-:Y:S01]  /*8b40*/  FADD.FTZ R5, R106, R5 ;  /* 0x000000056a057221 */ /* 0x001fe20000010000 */
[----:B------:R-:W-:Y:S01]  /*8b50*/  FADD.FTZ R8, R22, R23 ;  /* 0x0000001716087221 */ /* 0x000fe20000010000 */
[----:B------:R-:W-:-:S03]  /*8b60*/  IMAD.MOV.U32 R22, RZ, RZ, R3 ;  /* 0x000000ffff167224 */ /* 0x000fc600078e0003 */
[----:B------:R-:W-:Y:S02]  /*8b70*/  FADD.FTZ R23, R117, R8 ;  /* 0x0000000875177221 */ /* 0x000fe40000010000 */
[----:B------:R-:W0:Y:S01]  /*8b80*/  MUFU.EX2 R111, R111 ;  /* 0x0000006f006f7308 */ /* 0x000e220000000800 */
[C---:B-1----:R-:W-:Y:S01]  /*8b90*/  FADD.FTZ R5, R107.reuse, R5 ;  /* 0x000000056b057221 */ /* 0x042fe20000010000 */
[----:B------:R-:W-:Y:S01]  /*8ba0*/  FADD.FTZ R8, R88, R23 ;  /* 0x0000001758087221 */ /* 0x000fe20000010000 */
[----:B------:R-:W-:-:S03]  /*8bb0*/  F2FP.BF16.F32.PACK_AB R149, R107, R106 ;  /* 0x0000006a6b95723e */ /* 0x000fc600000010ff */
[----:B------:R-:W-:Y:S02]  /*8bc0*/  FADD.FTZ R23, R121, R8 ;  /* 0x0000000879177221 */ /* 0x000fe40000010000 */
[----:B------:R-:W1:Y:S01]  /*8bd0*/  MUFU.EX2 R114, R114 ;  /* 0x0000007200727308 */ /* 0x000e620000000800 */
[----:B--2---:R-:W-:Y:S01]  /*8be0*/  FADD.FTZ R5, R110, R5 ;  /* 0x000000056e057221 */ /* 0x004fe20000010000 */
[----:B------:R-:W-:-:S04]  /*8bf0*/  FADD.FTZ R8, R92, R23 ;  /* 0x000000175c087221 */ /* 0x000fc80000010000 */
[----:B------:R-:W-:Y:S02]  /*8c00*/  FADD.FTZ R23, R125, R8 ;  /* 0x000000087d177221 */ /* 0x000fe40000010000 */
[----:B------:R-:W2:Y:S01]  /*8c10*/  MUFU.EX2 R115, R115 ;  /* 0x0000007300737308 */ /* 0x000ea20000000800 */
[C---:B0-----:R-:W-:Y:S01]  /*8c20*/  FADD.FTZ R5, R111.reuse, R5 ;  /* 0x000000056f057221 */ /* 0x041fe20000010000 */
[----:B------:R-:W-:Y:S01]  /*8c30*/  FADD.FTZ R8, R96, R23 ;  /* 0x0000001760087221 */ /* 0x000fe20000010000 */
[----:B------:R-:W-:Y:S01]  /*8c40*/  F2FP.BF16.F32.PACK_AB R151, R111, R110 ;  /* 0x0000006e6f97723e */ /* 0x000fe200000010ff */
[----:B------:R-:W-:Y:S02]  /*8c50*/  IMAD.MOV.U32 R23, RZ, RZ, R4 ;  /* 0x000000ffff177224 */ /* 0x000fe400078e0004 */
[----:B------:R-:W-:Y:S02]  /*8c60*/  FADD.FTZ R8, R21, R8 ;  /* 0x0000000815087221 */ /* 0x000fe40000010000 */
[----:B------:R-:W0:Y:S01]  /*8c70*/  MUFU.EX2 R118, R118 ;  /* 0x0000007600767308 */ /* 0x000e220000000800 */
[----:B-1----:R-:W-:-:S07]  /*8c80*/  FADD.FTZ R5, R114, R5 ;  /* 0x0000000572057221 */ /* 0x002fce0000010000 */
[----:B------:R-:W1:Y:S01]  /*8c90*/  MUFU.EX2 R119, R119 ;  /* 0x0000007700777308 */ /* 0x000e620000000800 */
[C---:B--2---:R-:W-:Y:S01]  /*8ca0*/  FADD.FTZ R5, R115.reuse, R5 ;  /* 0x0000000573057221 */ /* 0x044fe20000010000 */
[----:B------:R-:W-:-:S06]  /*8cb0*/  F2FP.BF16.F32.PACK_AB R145, R115, R114 ;  /* 0x000000727391723e */ /* 0x000fcc00000010ff */
        /* <DEDUP_REMOVED lines=8> */
[----:B0-----:R-:W-:Y:S01]  /*8d40*/  FADD.FTZ R5, R123, R5 ;  /* 0x000000057b057221 */ /* 0x001fe20000010000 */
[----:B------:R-:W-:Y:S02]  /*8d50*/  WARPGROUP.DEPBAR.LE gsb0, 0x0 ;  /* 0x00008000000079c5 */ /* 0x000fe40000010000 */
[----:B------:R0:W-:Y:S01]  /*8d60*/  @!P1 SYNCS.ARRIVE.TRANS64.RED.A1T0 RZ, [R90+URZ], RZ ;  /* 0x000000ff5aff99a7 */ /* 0x0001e2000810043f */
[----:B------:R-:W-:Y:S01]  /*8d70*/  F2FP.BF16.F32.PACK_AB R138, R21, R96 ;  /* 0x00000060158a723e */ /* 0x000fe200000010ff */
[----:B------:R-:W-:Y:S01]  /*8d80*/  IMAD.MOV.U32 R21, RZ, RZ, R11 ;  /* 0x000000ffff157224 */ /* 0x000fe200078e000b */
[----:B------:R-:W-:Y:S01]  /*8d90*/  F2FP.BF16.F32.PACK_AB R141, R123, R122 ;  /* 0x0000007a7b8d723e */ /* 0x000fe200000010ff */
[----:B------:R-:W3:Y:S01]  /*8da0*/  MUFU.EX2 R130, R130 ;  /* 0x0000008200827308 */ /* 0x000ee20000000800 */
[----:B-1----:R-:W-:Y:S01]  /*8db0*/  FADD.FTZ R5, R126, R5 ;  /* 0x000000057e057221 */ /* 0x002fe20000010000 */
[----:B------:R-:W-:Y:S01]  /*8dc0*/  F2FP.BF16.F32.PACK_AB R136, R125, R92 ;  /* 0x0000005c7d88723e */ /* 0x000fe200000010ff */
[----:B0-----:R-:W-:-:S05]  /*8dd0*/  IMAD.U32 R90, RZ, RZ, UR11 ;  /* 0x0000000bff5a7e24 */ /* 0x001fca000f8e00ff */
[----:B------:R-:W0:Y:S01]  /*8de0*/  MUFU.EX2 R131, R131 ;  /* 0x0000008300837308 */ /* 0x000e220000000800 */
[C---:B--2---:R-:W-:Y:S01]  /*8df0*/  FADD.FTZ R5, R127.reuse, R5 ;  /* 0x000000057f057221 */ /* 0x044fe20000010000 */
[----:B------:R-:W-:Y:S01]  /*8e00*/  @!P1 VIADD R90, R90, 0x2a860 ;  /* 0x0002a8605a5a9836 */ /* 0x000fe20000000000 */
[----:B------:R-:W-:-:S04]  /*8e10*/  F2FP.BF16.F32.PACK_AB R143, R127, R126 ;  /* 0x0000007e7f8f723e */ /* 0x000fc800000010ff */
[----:B------:R-:W-:Y:S01]  /*8e20*/  @!P1 PRMT R90, RZ, 0x654, R90 ;  /* 0x00000654ff5a9816 */ /* 0x000fe2000000005a */
[----:B------:R-:W1:Y:S01]  /*8e30*/  MUFU.EX2 R134, R134 ;  /* 0x0000008600867308 */ /* 0x000e620000000800 */
[----:B---3--:R-:W-:Y:S02]  /*8e40*/  FADD.FTZ R5, R130, R5 ;  /* 0x0000000582057221 */ /* 0x008fe40000010000 */
[----:B------:R2:W-:Y:S05]  /*8e50*/  @!P1 SYNCS.ARRIVE.TRANS64.RED.A1T0 RZ, [R90+URZ], RZ ;  /* 0x000000ff5aff99a7 */ /* 0x0005ea000810043f */
[----:B------:R-:W3:Y:S01]  /*8e60*/  MUFU.EX2 R135, R135 ;  /* 0x0000008700877308 */ /* 0x000ee20000000800 */
[C---:B0-----:R-:W-:Y:S01]  /*8e70*/  FADD.FTZ R5, R131.reuse, R5 ;  /* 0x0000000583057221 */ /* 0x041fe20000010000 */
[----:B------:R-:W-:-:S03]  /*8e80*/  F2FP.BF16.F32.PACK_AB R137, R131, R130 ;  /* 0x000000828389723e */ /* 0x000fc600000010ff */
[----:B-1----:R-:W-:-:S04]  /*8e90*/  FADD.FTZ R5, R134, R5 ;  /* 0x0000000586057221 */ /* 0x002fc80000010000 */
[C---:B---3--:R-:W-:Y:S01]  /*8ea0*/  FADD.FTZ R5, R135.reuse, R5 ;  /* 0x0000000587057221 */ /* 0x048fe20000010000 */
[----:B------:R-:W-:Y:S01]  /*8eb0*/  F2FP.BF16.F32.PACK_AB R139, R135, R134 ;  /* 0x00000086878b723e */ /* 0x000fe200000010ff */
[----:B--2---:R-:W-:Y:S06]  /*8ec0*/  @P2 BRA `(.L_x_958) ;  /* 0xffffffe400242947 */ /* 0x004fec000383ffff */
.L_x_949:
[----:B------:R-:W-:-:S13]  /*8ed0*/  ISETP.GE.AND P2, PT, R20, R17, PT ;  /* 0x000000111400720c */ /* 0x000fda0003f46270 */
[----:B------:R-:W-:Y:S05]  /*8ee0*/  @!P2 BRA `(.L_x_959) ;  /* 0x0000002c006ca947 */ /* 0x000fea0003800000 */
[----:B------:R-:W-:Y:S01]  /*8ef0*/  IMAD.MOV.U32 R15, RZ, RZ, R11 ;  /* 0x000000ffff0f7224 */ /* 0x000fe200078e000b */
[----:B------:R-:W-:Y:S01]  /*8f00*/  UMOV UR5, UR4 ;  /* 0x0000000400057c82 */ /* 0x000fe20008000000 */
[----:B------:R-:W-:Y:S01]  /*8f10*/  IMAD.MOV.U32 R21, RZ, RZ, R3 ;  /* 0x000000ffff157224 */ /* 0x000fe200078e0003 */
[----:B------:R-:W-:Y:S01]  /*8f20*/  ULDC UR58, c[0x0][0x9e4] ;  /* 0x00027900003a7ab9 */ /* 0x000fe20000000800 */
[----:B------:R-:W-:Y:S01]  /*8f30*/  IMAD.MOV.U32 R22, RZ, RZ, R4 ;  /* 0x000000ffff167224 */ /* 0x000fe200078e0004 */
[----:B------:R-:W-:-:S06]  /*8f40*/  ULDC UR59, c[0x0][0x288] ;  /* 0x0000a200003b7ab9 */ /* 0x000fcc0000000800 */
.L_x_976:
[----:B------:R-:W-:-:S04]  /*8f50*/  UIADD3 UR4, UR5, 0x1, URZ ;  /* 0x0000000105047890 */ /* 0x000fc8000fffe03f */
[----:B------:R-:W-:-:S04]  /*8f60*/  UISETP.NE.AND UP0, UPT, UR4, 0x2, UPT ;  /* 0x000000020400788c */ /* 0x000fc8000bf05270 */
[----:B------:R-:W-:Y:S02]  /*8f70*/  USEL UR6, URZ, 0x1, UP0 ;  /* 0x000000013f067887 */ /* 0x000fe40008000000 */
[----:B------:R-:W-:-:S04]  /*8f80*/  USEL UR4, UR4, URZ, UP0 ;  /* 0x0000003f04047287 */ /* 0x000fc80008000000 */
[----:B------:R-:W-:Y:S01]  /*8f90*/  LOP3.LUT R4, R22, UR6, RZ, 0x3c, !PT ;  /* 0x0000000616047c12 */ /* 0x000fe2000f8e3cff */
[----:B------:R-:W-:Y:S07]  /*8fa0*/  @!P0 BRA `(.L_x_960) ;  /* 0x0000000000048947 */ /* 0x000fee0003800000 */
[----:B------:R-:W-:Y:S01]  /*8fb0*/  BPT.TRAP 0x1 ;  /* 0x000000040000795c */ /* 0x000fe20000300000 */
.L_x_960:
[----:B------:R-:W-:Y:S01]  /*8fc0*/  ULEA UR7, UR4, UR56, 0x3 ;  /* 0x0000003804077291 */ /* 0x000fe2000f8e183f */
[----:B------:R-:W-:-:S08]  /*8fd0*/  SHF.L.U32 R3, R4, 0x1f, RZ ;  /* 0x0000001f04037819 */ /* 0x000fd000000006ff */
[----:B------:R0:W1:Y:S01]  /*8fe0*/  SYNCS.PHASECHK.TRANS64.TRYWAIT P2, [UR7+0x2a830], R3 ;  /* 0x02a83003ff0075a7 */ /* 0x0000620008040147 */
[----:B------:R-:W-:Y:S05]  /*8ff0*/  @!P0 BRA `(.L_x_961) ;  /* 0x0000000000048947 */ /* 0x000fea0003800000 */
[----:B------:R-:W-:Y:S01]  /*9000*/  BPT.TRAP 0x1 ;  /* 0x000000040000795c */ /* 0x000fe20000300000 */
.L_x_961:
[----:B-1----:R-:W-:Y:S05]  /*9010*/  @P2 BRA `(.L_x_962) ;  /* 0x0000000000082947 */ /* 0x002fea0003800000 */
[----:B------:R-:W1:Y:S02]  /*9020*/  SYNCS.PHASECHK.TRANS64.TRYWAIT P2, [UR7+0x2a830], R3 ;  /* 0x02a83003ff0075a7 */ /* 0x000e640008040147 */
[----:B-1----:R-:W-:Y:S05]  /*9030*/  @!P2 BRA `(.L_x_963) ;  /* 0x000000940084a947 */ /* 0x002fea0003800000 */
.L_x_962:
        /* <DEDUP_REMOVED lines=129> */
.L_x_964:
[----:B------:R-:W-:Y:S01]  /*9850*/  ULEA UR11, UR5, UR56, 0x3 ;  /* 0x00000038050b7291 */ /* 0x000fe2000f8e183f */
[----:B------:R-:W-:-:S08]  /*9860*/  SHF.L.U32 R0, R22, 0x1f, RZ ;  /* 0x0000001f16007819 */ /* 0x000fd000000006ff */
[----:B------:R2:W3:Y:S01]  /*9870*/  SYNCS.PHASECHK.TRANS64.TRYWAIT P2, [UR11+0x2a850], R0 ;  /* 0x02a85000ff0075a7 */ /* 0x0004e2000804014b */
[----:B------:R-:W-:Y:S05]  /*9880*/  @!P0 BRA `(.L_x_965) ;  /* 0x0000000000048947 */ /* 0x000fea0003800000 */
[----:B------:R-:W-:Y:S01]  /*9890*/  BPT.TRAP 0x1 ;  /* 0x000000040000795c */ /* 0x000fe20000300000 */
.L_x_965:
[----:B---3--:R-:W-:Y:S05]  /*98a0*/  @P2 BRA `(.L_x_966) ;  /* 0x0000000000082947 */ /* 0x008fea0003800000 */
[----:B------:R-:W3:Y:S02]  /*98b0*/  SYNCS.PHASECHK.TRANS64.TRYWAIT P2, [UR11+0x2a850], R0 ;  /* 0x02a85000ff0075a7 */ /* 0x000ee4000804014b */
[----:B---3--:R-:W-:Y:S05]  /*98c0*/  @!P2 BRA `(.L_x_967) ;  /* 0x0000008c0078a947 */ /* 0x008fea0003800000 */
.L_x_966:
        /* <DEDUP_REMOVED lines=9> */
[----:B------:R-:W-:Y:S01]  /*9960*/  IMAD R22, R20, -0x60, RZ ;  /* 0xffffffa014167824 */ /* 0x000fe200078e02ff */
[----:B------:R-:W-:-:S02]  /*9970*/  ULDC UR19, c[0x0][0x9e0] ;  /* 0x0002780000137ab9 */ /* 0x000fc40000000800 */
[----:B------:R-:W-:-:S04]  /*9980*/  ULOP3.LUT UR6, UR6, 0x3000000, URZ, 0xfc, !UPT ;  /* 0x0300000006067892 */ /* 0x000fc8000f8efc3f */
[----:B------:R-:W-:Y:S01]  /*9990*/  UIMAD UR6, UR5, 0x600, UR6 ;  /* 0x00000600050678a4 */ /* 0x000fe2000f8e0206 */
[----:B--2---:R-:W0:Y:S03]  /*99a0*/  @P2 LDC R0, c[0x0][0x44c] ;  /* 0x00011300ff002b82 */ /* 0x004e260000000800 */
[----:B------:R-:W-:-:S03]  /*99b0*/  UIADD3 UR10, UR6, 0x80, URZ ;  /* 0x00000080060a7890 */ /* 0x000fc6000fffe03f */
[----:B------:R-:W-:Y:S02]  /*99c0*/  UMOV UR14, UR6 ;  /* 0x00000006000e7c82 */ /* 0x000fe40008000000 */
[----:B------:R-:W-:Y:S01]  /*99d0*/  HGMMA.64x128x16.F32.BF16 R24, R156, gdesc[UR12].tnspB, R24, gsb0 ;  /* 0x41e0000c9c187df0 */ /* 0x000fe20008001818 */
[----:B------:R-:W-:Y:S01]  /*99e0*/  UMOV UR15, 0x40000040 ;  /* 0x40000040000f7882 */ /* 0x000fe20000000000 */
[----:B------:R-:W-:Y:S01]  /*99f0*/  UMOV UR14, UR10 ;  /* 0x0000000a000e7c82 */ /* 0x000fe20008000000 */
[----:B------:R-:W-:Y:S01]  /*9a00*/  UIADD3 UR10, UR6, 0x100, URZ ;  /* 0x00000100060a7890 */ /* 0x000fe2000fffe03f */
[----:B------:R-:W1:Y:S01]  /*9a10*/  @P2 LDC R11, c[0x0][0x450] ;  /* 0x00011400ff0b2b82 */ /* 0x000e620000000800 */
[----:B0-----:R-:W-:-:S05]  /*9a20*/  @P2 IMAD.HI.U32 R0, R9, R0, RZ ;  /* 0x0000000009002227 */ /* 0x001fca00078e00ff */
[----:B-1----:R-:W-:Y:S01]  /*9a30*/  @P2 SHF.R.U32.HI R3, RZ, R11, R0 ;  /* 0x0000000bff032219 */ /* 0x002fe20000011600 */
[----:B------:R-:W-:Y:S01]  /*9a40*/  @!P1 VIADD R0, R2, 0x2a840 ;  /* 0x0002a84002009836 */ /* 0x000fe20000000000 */
[----:B------:R-:W-:Y:S01]  /*9a50*/  ISETP.GE.AND P2, PT, R13, 0x1, PT ;  /* 0x000000010d00780c */ /* 0x000fe20003f46270 */
[----:B------:R-:W-:Y:S02]  /*9a60*/  VIADD R11, R22, 0x1 ;  /* 0x00000001160b7836 */ /* 0x000fe40000000000 */
[----:B------:R-:W0:Y:S01]  /*9a70*/  SHFL.IDX PT, R23, R3, RZ, 0x1c1f ;  /* 0x001c1fff03177589 */ /* 0x000e2200000e0000 */
[----:B------:R-:W-:Y:S01]  /*9a80*/  @!P1 PRMT R0, RZ, 0x654, R0 ;  /* 0x00000654ff009816 */ /* 0x000fe20000000000 */
        /* <DEDUP_REMOVED lines=20> */
[----:B------:R-:W-:Y:S01]  /*9bd0*/  HGMMA.64x128x16.F32.BF16 R24, R140, gdesc[UR12].tnspB, R24, gsb0 ;  /* 0x41e0000c8c187df0 */ /* 0x000fe20008001818 */
[----:B------:R-:W-:Y:S01]  /*9be0*/  UMOV UR14, UR6 ;  /* 0x00000006000e7c82 */ /* 0x000fe20008000000 */
[----:B------:R-:W-:Y:S01]  /*9bf0*/  UMOV UR15, 0x40000040 ;  /* 0x40000040000f7882 */ /* 0x000fe20000000000 */
[----:B------:R-:W-:Y:S02]  /*9c00*/  WARPGROUP.DEPBAR.LE gsb0, 0x0 ;  /* 0x00008000000079c5 */ /* 0x000fe40000010000 */
[----:B------:R-:W-:-:S07]  /*9c10*/  WARPGROUP.ARRIVE ;  /* 0x00000000000079c5 */ /* 0x000fce0000000000 */
[----:B------:R-:W-:Y:S03]  /*9c20*/  HGMMA.64x128x16.F32.BF16 R24, R136, gdesc[UR12].tnspB, R24, gsb0 ;  /* 0x41e0000c88187df0 */ /* 0x000fe60008001818 */
[----:B------:R-:W-:Y:S02]  /*9c30*/  WARPGROUP.DEPBAR.LE gsb0, 0x0 ;  /* 0x00008000000079c5 */ /* 0x000fe40000010000 */
[----:B------:R1:W-:Y:S02]  /*9c40*/  @!P1 SYNCS.ARRIVE.TRANS64.RED.A1T0 RZ, [R0+URZ], RZ ;  /* 0x000000ff00ff99a7 */ /* 0x0003e4000810043f */
[----:B-1----:R-:W-:-:S04]  /*9c50*/  IMAD R0, R10, -0x2, R11 ;  /* 0xfffffffe0a007824 */ /* 0x002fc800078e020b */
[C---:B------:R-:W-:Y:S01]  /*9c60*/  VIADD R138, R0.reuse, 0xffffffff ;  /* 0xffffffff008a7836 */ /* 0x040fe20000000000 */
[----:B------:R-:W-:-:S05]  /*9c70*/  IADD3 R2, R0, -UR59, R19 ;  /* 0x8000003b00027c10 */ /* 0x000fca000fffe013 */
[C---:B------:R-:W-:Y:S02]  /*9c80*/  VIADD R136, R2.reuse, UR19 ;  /* 0x0000001302887c36 */ /* 0x040fe40008000000 */
[----:B------:R-:W-:Y:S02]  /*9c90*/  VIADD R137, R2, UR18 ;  /* 0x0000001202897c36 */ /* 0x000fe40008000000 */
[--C-:B0-----:R-:W-:Y:S02]  /*9ca0*/  IMAD.IADD R0, R136, 0x1, R23.reuse ;  /* 0x0000000188007824 */ /* 0x101fe400078e0217 */
[----:B------:R-:W-:Y:S01]  /*9cb0*/  IMAD.IADD R2, R137, 0x1, R23 ;  /* 0x0000000189027824 */ /* 0x000fe200078e0217 */
[----:B------:R-:W-:Y:S06]  /*9cc0*/  @!P2 BRA `(.L_x_968) ;  /* 0x00000000005ca947 */ /* 0x000fec0003800000 */
[----:B------:R-:W-:Y:S01]  /*9cd0*/  ULDC UR5, c[0x0][0x2f0] ;  /* 0x0000bc0000057ab9 */ /* 0x000fe20000000800 */
[----:B------:R-:W-:Y:S01]  /*9ce0*/  BSSY B0, `(.L_x_969) ;  /* 0x0000012000007945 */ /* 0x000fe20003800000 */
[----:B------:R-:W-:-:S04]  /*9cf0*/  IMAD R11, R16, UR5, R23 ;  /* 0x00000005100b7c24 */ /* 0x000fc8000f8e0217 */
        /* <DEDUP_REMOVED lines=11> */
.L_x_970:
[----:B------:R-:W-:-:S05]  /*9db0*/  IMAD.U32 R23, RZ, RZ, UR58 ;  /* 0x0000003aff177e24 */ /* 0x000fca000f8e00ff */
[----:B------:R-:W-:-:S13]  /*9dc0*/  ISETP.NE.AND P2, PT, R23, 0x1, PT ;  /* 0x000000011700780c */ /* 0x000fda0003f45270 */
[----:B------:R-:W0:Y:S02]  /*9dd0*/  @P2 LDC.64 R140, c[0x0][0x9e8] ;  /* 0x00027a00ff8c2b82 */ /* 0x000e240000000a00 */
[----:B0-----:R-:W-:-:S05]  /*9de0*/  @P2 IMAD.HI.U32 R14, R11, R140, RZ ;  /* 0x0000008c0b0e2227 */ /* 0x001fca00078e00ff */
[----:B------:R-:W-:-:S07]  /*9df0*/  @P2 SHF.R.U32.HI R11, RZ, R141, R14 ;  /* 0x0000008dff0b2219 */ /* 0x000fce000001160e */
.L_x_971:
[----:B------:R-:W-:Y:S05]  /*9e00*/  BSYNC B0 ;  /* 0x0000000000007941 */ /* 0x000fea0003800000 */
.L_x_969:
[----:B------:R-:W-:-:S05]  /*9e10*/  IMAD R11, R11, R23, R138 ;  /* 0x000000170b0b7224 */ /* 0x000fca00078e028a */
[----:B------:R-:W-:Y:S02]  /*9e20*/  VIADDMNMX R0, R11, R23, R0, PT ;  /* 0x000000170b007246 */ /* 0x000fe40003800100 */
[----:B------:R-:W-:-:S07]  /*9e30*/  VIMNMX R2, R2, R11, !PT ;  /* 0x0000000b02027248 */ /* 0x000fce0007fe0100 */
.L_x_968:
[C---:B------:R-:W-:Y:S01]  /*9e40*/  ISETP.GE.AND P2, PT, R22.reuse, 0x2, PT ;  /* 0x000000021600780c */ /* 0x040fe20003f46270 */
[----:B------:R-:W0:Y:S01]  /*9e50*/  SHFL.IDX PT, R3, R3, 0x1, 0x1c1f ;  /* 0x003c1f0003037f89 */ /* 0x000e2200000e0000 */
[----:B------:R-:W-:Y:S02]  /*9e60*/  ISETP.GE.AND P5, PT, R22, 0xa, PT ;  /* 0x0000000a1600780c */ /* 0x000fe40003fa6270 */
        /* <DEDUP_REMOVED lines=116> */
[----:B------:R-:W-:-:S13]  /*a5b0*/  ISETP.GE.AND P6, PT, R13, 0x1, PT ;  /* 0x000000010d00780c */ /* 0x000fda0003fc6270 */
[----:B------:R-:W-:Y:S05]  /*a5c0*/  @!P6 BRA `(.L_x_972) ;  /* 0x00000000005ce947 */ /* 0x000fea0003800000 */
        /* <DEDUP_REMOVED lines=14> */
.L_x_974:
[----:B------:R-:W-:-:S05]  /*a6b0*/  IMAD.U32 R22, RZ, RZ, UR58 ;  /* 0x0000003aff167e24 */ /* 0x000fca000f8e00ff */
[----:B------:R-:W-:-:S13]  /*a6c0*/  ISETP.NE.AND P6, PT, R22, 0x1, PT ;  /* 0x000000011600780c */ /* 0x000fda0003fc5270 */
[----:B------:R-:W0:Y:S02]  /*a6d0*/  @P6 LDC.64 R104, c[0x0][0x9e8] ;  /* 0x00027a00ff686b82 */ /* 0x000e240000000a00 */
[----:B0-----:R-:W-:-:S05]  /*a6e0*/  @P6 IMAD.HI.U32 R14, R3, R104, RZ ;  /* 0x00000068030e6227 */ /* 0x001fca00078e00ff */
[----:B------:R-:W-:-:S07]  /*a6f0*/  @P6 SHF.R.U32.HI R3, RZ, R105, R14 ;  /* 0x00000069ff036219 */ /* 0x000fce000001160e */
.L_x_975:
[----:B------:R-:W-:Y:S05]  /*a700*/  BSYNC B0 ;  /* 0x0000000000007941 */ /* 0x000fea0003800000 */
.L_x_973:
[----:B------:R-:W-:-:S05]  /*a710*/  IMAD R3, R3, R22, R138 ;  /* 0x0000001603037224 */ /* 0x000fca00078e028a */
[----:B------:R-:W-:Y:S02]  /*a720*/  VIADDMNMX R0, R3, R22, R0, PT ;  /* 0x0000001603007246 */ /* 0x000fe40003800100 */
[----:B------:R-:W-:-:S07]  /*a730*/  VIMNMX R2, R2, R3, !PT ;  /* 0x0000000302027248 */ /* 0x000fce0007fe0100 */
.L_x_972:
        /* <DEDUP_REMOVED lines=139> */
[----:B------:R-:W-:Y:S01]  /*aff0*/  MUFU.EX2 R163, R163 ;  /* 0x000000a300a37308 */ /* 0x000fe20000000800 */
        /* <DEDUP_REMOVED lines=8> */
[----:B------:R-:W-:Y:S01]  /*b080*/  MUFU.EX2 R156, R156 ;  /* 0x0000009c009c7308 */ /* 0x000fe20000000800 */
        /* <DEDUP_REMOVED lines=34> */
[----:B------:R-:W-:Y:S02]  /*b2b0*/  MUFU.EX2 R148, R148 ;  /* 0x0000009400947308 */ /* 0x000fe40000000800 */
[----:B------:R-:W0:Y:S06]  /*b2c0*/  SHFL.BFLY PT, R139, R22, 0x2, 0x1f ;  /* 0x0c401f00168b7f89 */ /* 0x000e2c00000e0000 */
[----:B------:R-:W-:Y:S08]  /*b2d0*/  MUFU.EX2 R145, R145 ;  /* 0x0000009100917308 */ /* 0x000ff00000000800 */
[----:B------:R-:W-:Y:S08]  /*b2e0*/  MUFU.EX2 R150, R150 ;  /* 0x0000009600967308 */ /* 0x000ff00000000800 */
[----:B------:R-:W-:Y:S01]  /*b2f0*/  MUFU.EX2 R109, R109 ;  /* 0x0000006d006d7308 */ /* 0x000fe20000000800 */
[----:B0-----:R-:W-:-:S05]  /*b300*/  FMNMX.FTZ R139, R22, R139, !PT ;  /* 0x0000008b168b7209 */ /* 0x001fca0007810000 */
[----:B------:R-:W0:Y:S02]  /*b310*/  SHFL.BFLY PT, R0, R139, 0x1, 0x1f ;  /* 0x0c201f008b007f89 */ /* 0x000e2400000e0000 */
[----:B------:R-:W-:Y:S08]  /*b320*/  MUFU.EX2 R144, R144 ;  /* 0x0000009000907308 */ /* 0x000ff00000000800 */
[----:B------:R-:W-:Y:S08]  /*b330*/  MUFU.EX2 R89, R89 ;  /* 0x0000005900597308 */ /* 0x000ff00000000800 */
[----:B------:R-:W-:Y:S01]  /*b340*/  MUFU.EX2 R146, R146 ;  /* 0x0000009200927308 */ /* 0x000fe20000000800 */
[----:B0-----:R-:W-:Y:S01]  /*b350*/  FMNMX.FTZ R11, R139, R0, !PT ;  /* 0x000000008b0b7209 */ /* 0x001fe20007810000 */
[----:B------:R-:W-:-:S06]  /*b360*/  FMUL.FTZ R0, R93, R14 ;  /* 0x0000000e5d007220 */ /* 0x000fcc0000410000 */
[----:B------:R-:W-:Y:S01]  /*b370*/  MUFU.EX2 R101, R101 ;  /* 0x0000006500657308 */ /* 0x000fe20000000800 */
[C---:B------:R-:W-:Y:S01]  /*b380*/  FSETP.NEU.FTZ.AND P2, PT, R11.reuse, -INF , PT ;  /* 0xff8000000b00780b */ /* 0x040fe20003f5d000 */
[----:B------:R-:W-:-:S05]  /*b390*/  FMUL.FTZ R2, R11, R14 ;  /* 0x0000000e0b027220 */ /* 0x000fca0000410000 */
[----:B------:R-:W-:Y:S01]  /*b3a0*/  FSEL R88, R2, RZ, P2 ;  /* 0x000000ff02587208 */ /* 0x000fe20001000000 */
[----:B------:R-:W0:Y:S01]  /*b3b0*/  MUFU.EX2 R0, R0 ;  /* 0x0000000000007308 */ /* 0x000e220000000800 */
[----:B------:R-:W-:Y:S02]  /*b3c0*/  FSEL R2, R11, RZ, P2 ;  /* 0x000000ff0b027208 */ /* 0x000fe40001000000 */
[----:B------:R-:W-:Y:S01]  /*b3d0*/  ISETP.GT.AND P2, PT, R20, R17, PT ;  /* 0x000000111400720c */ /* 0x000fe20003f44270 */
[-CC-:B------:R-:W-:Y:S01]  /*b3e0*/  FFMA.FTZ R93, R90, R14.reuse, -R88.reuse ;  /* 0x0000000e5a5d7223 */ /* 0x180fe20000010858 */
[-CC-:B------:R-:W-:Y:S01]  /*b3f0*/  FFMA.FTZ R91, R91, R14.reuse, -R88.reuse ;  /* 0x0000000e5b5b7223 */ /* 0x180fe20000010858 */
[----:B------:R-:W-:Y:S01]  /*b400*/  FADD.FTZ R15, -R2, R15 ;  /* 0x0000000f020f7221 */ /* 0x000fe20000010100 */
[-CC-:B------:R-:W-:Y:S01]  /*b410*/  FFMA.FTZ R22, R105, R14.reuse, -R88.reuse ;  /* 0x0000000e69167223 */ /* 0x180fe20000010858 */
[-CC-:B------:R-:W-:Y:S01]  /*b420*/  FFMA.FTZ R95, R95, R14.reuse, -R88.reuse ;  /* 0x0000000e5f5f7223 */ /* 0x180fe20000010858 */
[----:B------:R0:W-:Y:S01]  /*b430*/  MUFU.EX2 R92, R91 ;  /* 0x0000005b005c7308 */ /* 0x0001e20000000800 */
[-C--:B------:R-:W-:Y:S01]  /*b440*/  FMUL.FTZ R15, R15, R14.reuse ;  /* 0x0000000e0f0f7220 */ /* 0x080fe20000410000 */
[-CC-:B------:R-:W-:Y:S01]  /*b450*/  FFMA.FTZ R137, R137, R14.reuse, -R88.reuse ;  /* 0x0000000e89897223 */ /* 0x180fe20000010858 */
[-CC-:B------:R-:W-:Y:S01]  /*b460*/  FFMA.FTZ R99, R99, R14.reuse, -R88.reuse ;  /* 0x0000000e63637223 */ /* 0x180fe20000010858 */
[-CC-:B------:R-:W-:Y:S01]  /*b470*/  FFMA.FTZ R141, R141, R14.reuse, -R88.reuse ;  /* 0x0000000e8d8d7223 */ /* 0x180fe20000010858 */
[-CC-:B------:R-:W-:Y:S01]  /*b480*/  FFMA.FTZ R103, R103, R14.reuse, -R88.reuse ;  /* 0x0000000e67677223 */ /* 0x180fe20000010858 */
[-CC-:B------:R-:W-:Y:S01]  /*b490*/  FFMA.FTZ R143, R143, R14.reuse, -R88.reuse ;  /* 0x0000000e8f8f7223 */ /* 0x180fe20000010858 */
[--C-:B------:R-:W-:Y:S01]  /*b4a0*/  FFMA.FTZ R147, R147, R14, -R88.reuse ;  /* 0x0000000e93937223 */ /* 0x100fe20000010858 */
[----:B------:R-:W-:Y:S01]  /*b4b0*/  MUFU.EX2 R93, R93 ;  /* 0x0000005d005d7308 */ /* 0x000fe20000000800 */
[----:B0-----:R-:W-:Y:S01]  /*b4c0*/  FFMA.FTZ R91, R0, R8, R163 ;  /* 0x00000008005b7223 */ /* 0x001fe200000100a3 */
[-CC-:B------:R-:W-:Y:S01]  /*b4d0*/  FFMA.FTZ R149, R149, R14.reuse, -R88.reuse ;  /* 0x0000000e95957223 */ /* 0x180fe20000010858 */
[-CC-:B------:R-:W-:Y:S01]  /*b4e0*/  FFMA.FTZ R151, R151, R14.reuse, -R88.reuse ;  /* 0x0000000e97977223 */ /* 0x180fe20000010858 */
[-CC-:B------:R-:W-:Y:S01]  /*b4f0*/  FFMA.FTZ R107, R107, R14.reuse, -R88.reuse ;  /* 0x0000000e6b6b7223 */ /* 0x180fe20000010858 */
[----:B------:R-:W-:Y:S01]  /*b500*/  FADD.FTZ R91, R156, R91 ;  /* 0x0000005b9c5b7221 */ /* 0x000fe20000010000 */
[-CC-:B------:R-:W-:Y:S01]  /*b510*/  FFMA.FTZ R115, R115, R14.reuse, -R88.reuse ;  /* 0x0000000e73737223 */ /* 0x180fe20000010858 */
[-CC-:B------:R-:W-:Y:S01]  /*b520*/  FFMA.FTZ R111, R111, R14.reuse, -R88.reuse ;  /* 0x0000000e6f6f7223 */ /* 0x180fe20000010858 */
[----:B------:R0:W1:Y:S01]  /*b530*/  MUFU.EX2 R2, R15 ;  /* 0x0000000f00027308 */ /* 0x0000620000000800 */
[----:B------:R-:W-:Y:S01]  /*b540*/  FADD.FTZ R8, R158, R91 ;  /* 0x0000005b9e087221 */ /* 0x000fe20000010000 */
[----:B------:R-:W-:Y:S01]  /*b550*/  FFMA.FTZ R119, R119, R14, -R88 ;  /* 0x0000000e77777223 */ /* 0x000fe20000010858 */
[----:B------:R-:W-:-:S02]  /*b560*/  IMAD.U32 R90, RZ, RZ, UR11 ;  /* 0x0000000bff5a7e24 */ /* 0x000fc4000f8e00ff */
[-C--:B------:R-:W-:Y:S01]  /*b570*/  FFMA.FTZ R157, R157, R14.reuse, -R88 ;  /* 0x0000000e9d9d7223 */ /* 0x080fe20000010858 */
[----:B------:R-:W-:Y:S01]  /*b580*/  FADD.FTZ R91, R165, R8 ;  /* 0x00000008a55b7221 */ /* 0x000fe20000010000 */
[-CC-:B------:R-:W-:Y:S01]  /*b590*/  FFMA.FTZ R123, R123, R14.reuse, -R88.reuse ;  /* 0x0000000e7b7b7223 */ /* 0x180fe20000010858 */
[----:B------:R-:W-:Y:S01]  /*b5a0*/  @!P1 VIADD R90, R90, 0x2a860 ;  /* 0x0002a8605a5a9836 */ /* 0x000fe20000000000 */
[----:B------:R-:W2:Y:S01]  /*b5b0*/  MUFU.EX2 R22, R22 ;  /* 0x0000001600167308 */ /* 0x000ea20000000800 */
[----:B------:R-:W-:Y:S01]  /*b5c0*/  FADD.FTZ R8, R152, R91 ;  /* 0x0000005b98087221 */ /* 0x000fe20000010000 */
[-CC-:B------:R-:W-:Y:S01]  /*b5d0*/  FFMA.FTZ R159, R159, R14.reuse, -R88.reuse ;  /* 0x0000000e9f9f7223 */ /* 0x180fe20000010858 */
[-C--:B------:R-:W-:Y:S01]  /*b5e0*/  FFMA.FTZ R127, R127, R14.reuse, -R88 ;  /* 0x0000000e7f7f7223 */ /* 0x080fe20000010858 */
[----:B------:R-:W-:Y:S01]  /*b5f0*/  @!P1 PRMT R90, RZ, 0x654, R90 ;  /* 0x00000654ff5a9816 */ /* 0x000fe2000000005a */
[----:B0-----:R-:W-:Y:S01]  /*b600*/  FADD.FTZ R15, R167, R8 ;  /* 0x00000008a70f7221 */ /* 0x001fe20000010000 */
[-CC-:B------:R-:W-:Y:S01]  /*b610*/  FFMA.FTZ R161, R161, R14.reuse, -R88.reuse ;  /* 0x0000000ea1a17223 */ /* 0x180fe20000010858 */
[-CC-:B------:R-:W-:Y:S01]  /*b620*/  FFMA.FTZ R131, R131, R14.reuse, -R88.reuse ;  /* 0x0000000e83837223 */ /* 0x180fe20000010858 */
[----:B------:R-:W0:Y:S01]  /*b630*/  MUFU.EX2 R95, R95 ;  /* 0x0000005f005f7308 */ /* 0x000e220000000800 */
[----:B-1----:R-:W-:Y:S01]  /*b640*/  FFMA.FTZ R5, R2, R5, R93 ;  /* 0x0000000502057223 */ /* 0x002fe2000001005d */
[----:B------:R-:W-:Y:S01]  /*b650*/  FADD.FTZ R8, R154, R15 ;  /* 0x0000000f9a087221 */ /* 0x000fe20000010000 */
[----:B------:R1:W-:Y:S01]  /*b660*/  @!P1 SYNCS.ARRIVE.TRANS64.RED.A1T0 RZ, [R90+URZ], RZ ;  /* 0x000000ff5aff99a7 */ /* 0x0003e2000810043f */
[-C--:B------:R-:W-:Y:S01]  /*b670*/  FFMA.FTZ R153, R153, R14.reuse, -R88 ;  /* 0x0000000e99997223 */ /* 0x080fe20000010858 */
[----:B------:R-:W-:Y:S01]  /*b680*/  FADD.FTZ R5, R92, R5 ;  /* 0x000000055c057221 */ /* 0x000fe20000010000 */
[----:B------:R-:W-:Y:S01]  /*b690*/  FADD.FTZ R15, R155, R8 ;  /* 0x000000089b0f7221 */ /* 0x000fe20000010000 */
[----:B------:R-:W-:Y:S01]  /*b6a0*/  FFMA.FTZ R88, R135, R14, -R88 ;  /* 0x0000000e87587223 */ /* 0x000fe20000010858 */
[----:B------:R-:W3:Y:S01]  /*b6b0*/  MUFU.EX2 R94, R137 ;  /* 0x00000089005e7308 */ /* 0x000ee20000000800 */
[----:B--2---:R-:W-:Y:S01]  /*b6c0*/  FADD.FTZ R5, R22, R5 ;  /* 0x0000000516057221 */ /* 0x004fe20000010000 */
[----:B------:R-:W-:Y:S01]  /*b6d0*/  FADD.FTZ R8, R148, R15 ;  /* 0x0000000f94087221 */ /* 0x000fe20000010000 */
[----:B------:R-:W-:Y:S01]  /*b6e0*/  F2FP.BF16.F32.PACK_AB R154, R155, R154 ;  /* 0x0000009a9b9a723e */ /* 0x000fe200000010ff */
[----:B------:R-:W-:Y:S01]  /*b6f0*/  VIADD R20, R20, 0xffffffff ;  /* 0xffffffff14147836 */ /* 0x000fe20000000000 */
[C---:B------:R-:W-:Y:S01]  /*b700*/  F2FP.BF16.F32.PACK_AB R148, R145.reuse, R148 ;  /* 0x000000949194723e */ /* 0x040fe200000010ff */
[----:B------:R-:W-:Y:S01]  /*b710*/  FADD.FTZ R15, R145, R8 ;  /* 0x00000008910f7221 */ /* 0x000fe20000010000 */
[----:B------:R-:W-:Y:S01]  /*b720*/  F2FP.BF16.F32.PACK_AB R156, R156, R163 ;  /* 0x000000a39c9c723e */ /* 0x000fe200000010ff */
[----:B------:R-:W2:Y:S01]  /*b730*/  MUFU.EX2 R99, R99 ;  /* 0x0000006300637308 */ /* 0x000ea20000000800 */
[----:B0-----:R-:W-:Y:S01]  /*b740*/  FADD.FTZ R5, R95, R5 ;  /* 0x000000055f057221 */ /* 0x001fe20000010000 */
[----:B------:R-:W-:Y:S01]  /*b750*/  FADD.FTZ R8, R150, R15 ;  /* 0x0000000f96087221 */ /* 0x000fe20000010000 */
[----:B------:R-:W-:-:S02]  /*b760*/  F2FP.BF16.F32.PACK_AB R158, R165, R158 ;  /* 0x0000009ea59e723e */ /* 0x000fc400000010ff */
[----:B------:R-:W-:Y:S01]  /*b770*/  F2FP.BF16.F32.PACK_AB R152, R167, R152 ;  /* 0x00000098a798723e */ /* 0x000fe200000010ff */
[C---:B------:R-:W-:Y:S01]  /*b780*/  FADD.FTZ R15, R109.reuse, R8 ;  /* 0x000000086d0f7221 */ /* 0x040fe20000010000 */
[----:B------:R-:W-:Y:S01]  /*b790*/  F2FP.BF16.F32.PACK_AB R150, R109, R150 ;  /* 0x000000966d96723e */ /* 0x000fe200000010ff */
[----:B------:R-:W0:Y:S01]  /*b7a0*/  MUFU.EX2 R96, R141 ;  /* 0x0000008d00607308 */ /* 0x000e220000000800 */
[----:B---3--:R-:W-:Y:S01]  /*b7b0*/  FADD.FTZ R5, R94, R5 ;  /* 0x000000055e057221 */ /* 0x008fe20000010000 */
[----:B------:R-:W-:Y:S01]  /*b7c0*/  FADD.FTZ R8, R144, R15 ;  /* 0x0000000f90087221 */ /* 0x000fe20000010000 */
[----:B------:R-:W-:-:S03]  /*b7d0*/  F2FP.BF16.F32.PACK_AB R144, R89, R144 ;  /* 0x000000905990723e */ /* 0x000fc600000010ff */
[----:B------:R-:W-:Y:S02]  /*b7e0*/  FADD.FTZ R15, R89, R8 ;  /* 0x00000008590f7221 */ /* 0x000fe40000010000 */
[----:B------:R-:W3:Y:S01]  /*b7f0*/  MUFU.EX2 R103, R103 ;  /* 0x0000006700677308 */ /* 0x000ee20000000800 */
[----:B--2---:R-:W-:Y:S01]  /*b800*/  FADD.FTZ R5, R99, R5 ;  /* 0x0000000563057221 */ /* 0x004fe20000010000 */
[----:B------:R-:W-:Y:S01]  /*b810*/  FADD.FTZ R8, R146, R15 ;  /* 0x0000000f92087221 */ /* 0x000fe20000010000 */
[----:B------:R-:W-:-:S03]  /*b820*/  F2FP.BF16.F32.PACK_AB R146, R101, R146 ;  /* 0x000000926592723e */ /* 0x000fc600000010ff */
[----:B------:R-:W-:Y:S02]  /*b830*/  FADD.FTZ R15, R101, R8 ;  /* 0x00000008650f7221 */ /* 0x000fe40000010000 */
[----:B------:R-:W2:Y:S01]  /*b840*/  MUFU.EX2 R98, R143 ;  /* 0x0000008f00627308 */ /* 0x000ea20000000800 */
[----:B0-----:R-:W-:-:S07]  /*b850*/  FADD.FTZ R5, R96, R5 ;  /* 0x0000000560057221 */ /* 0x001fce0000010000 */
[----:B------:R-:W0:Y:S01]  /*b860*/  MUFU.EX2 R147, R147 ;  /* 0x0000009300937308 */ /* 0x000e220000000800 */
[C---:B---3--:R-:W-:Y:S01]  /*b870*/  FADD.FTZ R5, R103.reuse, R5 ;  /* 0x0000000567057221 */ /* 0x048fe20000010000 */
[----:B------:R-:W-:-:S06]  /*b880*/  F2FP.BF16.F32.PACK_AB R155, R103, R96 ;  /* 0x00000060679b723e */ /* 0x000fcc00000010ff */
[----:B------:R3:W4:Y:S01]  /*b890*/  MUFU.EX2 R100, R149 ;  /* 0x0000009500647308 */ /* 0x0007220000000800 */
[----:B--2---:R-:W-:-:S07]  /*b8a0*/  FADD.FTZ R5, R98, R5 ;  /* 0x0000000562057221 */ /* 0x004fce0000010000 */
[----:B------:R-:W2:Y:S01]  /*b8b0*/  MUFU.EX2 R151, R151 ;  /* 0x0000009700977308 */ /* 0x000ea20000000800 */
[C---:B0-----:R-:W-:Y:S01]  /*b8c0*/  FADD.FTZ R5, R147.reuse, R5 ;  /* 0x0000000593057221 */ /* 0x041fe20000010000 */
[----:B---3--:R-:W-:-:S06]  /*b8d0*/  F2FP.BF16.F32.PACK_AB R149, R147, R98 ;  /* 0x000000629395723e */ /* 0x008fcc00000010ff */
[----:B------:R-:W0:Y:S01]  /*b8e0*/  MUFU.EX2 R102, R107 ;  /* 0x0000006b00667308 */ /* 0x000e220000000800 */
[----:B----4-:R-:W-:-:S07]  /*b8f0*/  FADD.FTZ R5, R100, R5 ;  /* 0x0000000564057221 */ /* 0x010fce0000010000 */
[----:B------:R-:W3:Y:S01]  /*b900*/  MUFU.EX2 R115, R115 ;  /* 0x0000007300737308 */ /* 0x000ee20000000800 */
[C---:B--2---:R-:W-:Y:S01]  /*b910*/  FADD.FTZ R5, R151.reuse, R5 ;  /* 0x0000000597057221 */ /* 0x044fe20000010000 */
[----:B------:R-:W-:-:S06]  /*b920*/  F2FP.BF16.F32.PACK_AB R151, R151, R100 ;  /* 0x000000649797723e */ /* 0x000fcc00000010ff */
[----:B------:R-:W2:Y:S01]  /*b930*/  MUFU.EX2 R104, R111 ;  /* 0x0000006f00687308 */ /* 0x000ea20000000800 */
[----:B0-----:R-:W-:-:S07]  /*b940*/  FADD.FTZ R5, R102, R5 ;  /* 0x0000000566057221 */ /* 0x001fce0000010000 */
[----:B------:R-:W0:Y:S01]  /*b950*/  MUFU.EX2 R119, R119 ;  /* 0x0000007700777308 */ /* 0x000e220000000800 */
[C---:B---3--:R-:W-:Y:S01]  /*b960*/  FADD.FTZ R5, R115.reuse, R5 ;  /* 0x0000000573057221 */ /* 0x048fe20000010000 */
[----:B------:R-:W-:-:S06]  /*b970*/  F2FP.BF16.F32.PACK_AB R145, R115, R102 ;  /* 0x000000667391723e */ /* 0x000fcc00000010ff */
[----:B------:R-:W3:Y:S01]  /*b980*/  MUFU.EX2 R140, R140 ;  /* 0x0000008c008c7308 */ /* 0x000ee20000000800 */
[----:B--2---:R-:W-:-:S07]  /*b990*/  FADD.FTZ R5, R104, R5 ;  /* 0x0000000568057221 */ /* 0x004fce0000010000 */
[----:B------:R2:W4:Y:S01]  /*b9a0*/  MUFU.EX2 R106, R157 ;  /* 0x0000009d006a7308 */ /* 0x0005220000000800 */
[C---:B0-----:R-:W-:Y:S01]  /*b9b0*/  FADD.FTZ R5, R119.reuse, R5 ;  /* 0x0000000577057221 */ /* 0x041fe20000010000 */
[----:B------:R-:W-:-:S06]  /*b9c0*/  F2FP.BF16.F32.PACK_AB R147, R119, R104 ;  /* 0x000000687793723e */ /* 0x000fcc00000010ff */
[----:B------:R-:W0:Y:S01]  /*b9d0*/  MUFU.EX2 R23, R23 ;  /* 0x0000001700177308 */ /* 0x000e220000000800 */
[----:B---3--:R-:W-:Y:S01]  /*b9e0*/  FADD.FTZ R8, R140, R15 ;  /* 0x0000000f8c087221 */ /* 0x008fe20000010000 */
[----:B--2---:R-:W-:-:S06]  /*b9f0*/  F2FP.BF16.F32.PACK_AB R157, R92, R93 ;  /* 0x0000005d5c9d723e */ /* 0x004fcc00000010ff */
[----:B------:R-:W2:Y:S01]  /*ba00*/  MUFU.EX2 R123, R123 ;  /* 0x0000007b007b7308 */ /* 0x000ea20000000800 */
[----:B----4-:R-:W-:-:S07]  /*ba10*/  FADD.FTZ R5, R106, R5 ;  /* 0x000000056a057221 */ /* 0x010fce0000010000 */
[----:B------:R-:W3:Y:S01]  /*ba20*/  MUFU.EX2 R142, R142 ;  /* 0x0000008e008e7308 */ /* 0x000ee20000000800 */
[C---:B0-----:R-:W-:Y:S01]  /*ba30*/  FADD.FTZ R15, R23.reuse, R8 ;  /* 0x00000008170f7221 */ /* 0x041fe20000010000 */
[----:B------:R-:W-:-:S06]  /*ba40*/  F2FP.BF16.F32.PACK_AB R140, R23, R140 ;  /* 0x0000008c178c723e */ /* 0x000fcc00000010ff */
[----:B-1----:R0:W1:Y:S01]  /*ba50*/  MUFU.EX2 R90, R159 ;  /* 0x0000009f005a7308 */ /* 0x0020620000000800 */
[C---:B--2---:R-:W-:Y:S01]  /*ba60*/  FADD.FTZ R5, R123.reuse, R5 ;  /* 0x000000057b057221 */ /* 0x044fe20000010000 */
[----:B------:R-:W-:-:S06]  /*ba70*/  F2FP.BF16.F32.PACK_AB R141, R123, R106 ;  /* 0x0000006a7b8d723e */ /* 0x000fcc00000010ff */
[----:B------:R-:W2:Y:S01]  /*ba80*/  MUFU.EX2 R113, R113 ;  /* 0x0000007100717308 */ /* 0x000ea20000000800 */
[----:B---3--:R-:W-:Y:S01]  /*ba90*/  FADD.FTZ R8, R142, R15 ;  /* 0x0000000f8e087221 */ /* 0x008fe20000010000 */
[----:B0-----:R-:W-:Y:S01]  /*baa0*/  F2FP.BF16.F32.PACK_AB R159, R95, R22 ;  /* 0x000000165f9f723e */ /* 0x001fe200000010ff */
[----:B------:R-:W-:-:S05]  /*bab0*/  IMAD.MOV.U32 R22, RZ, RZ, R4 ;  /* 0x000000ffff167224 */ /* 0x000fca00078e0004 */
        /* <DEDUP_REMOVED lines=20> */
[----:B0-----:R-:W-:Y:S01]  /*bc00*/  F2FP.BF16.F32.PACK_AB R153, R99, R94 ;  /* 0x0000005e6399723e */ /* 0x001fe200000010ff */
[----:B------:R-:W-:-:S05]  /*bc10*/  IMAD.MOV.U32 R15, RZ, RZ, R11 ;  /* 0x000000ffff0f7224 */ /* 0x000fca00078e000b */
[----:B------:R-:W0:Y:S01]  /*bc20*/  MUFU.EX2 R88, R88 ;  /* 0x0000005800587308 */ /* 0x000e220000000800 */
[----:B---3--:R-:W-:Y:S01]  /*bc30*/  FADD.FTZ R5, R110, R5 ;  /* 0x000000056e057221 */ /* 0x008fe20000010000 */
[C---:B-1----:R-:W-:Y:S01]  /*bc40*/  FADD.FTZ R8, R21.reuse, R8 ;  /* 0x0000000815087221 */ /* 0x042fe20000010000 */
[----:B------:R-:W-:Y:S01]  /*bc50*/  F2FP.BF16.F32.PACK_AB R138, R21, R138 ;  /* 0x0000008a158a723e */ /* 0x000fe200000010ff */
[----:B------:R-:W-:Y:S02]  /*bc60*/  IMAD.MOV.U32 R21, RZ, RZ, R3 ;  /* 0x000000ffff157224 */ /* 0x000fe400078e0003 */
[C---:B0-----:R-:W-:Y:S01]  /*bc70*/  FADD.FTZ R5, R88.reuse, R5 ;  /* 0x0000000558057221 */ /* 0x041fe20000010000 */
[----:B------:R-:W-:Y:S01]  /*bc80*/  F2FP.BF16.F32.PACK_AB R139, R88, R110 ;  /* 0x0000006e588b723e */ /* 0x000fe200000010ff */
[----:B------:R-:W-:Y:S06]  /*bc90*/  @P2 BRA `(.L_x_976) ;  /* 0xffffffd000ac2947 */ /* 0x000fec000383ffff */
.L_x_959:
        /* <DEDUP_REMOVED lines=67> */
.L_x_977:
[----:B------:R-:W-:Y:S01]  /*c0d0*/  ULEA UR5, UR4, UR56, 0x3 ;  /* 0x0000003804057291 */ /* 0x000fe2000f8e183f */
[----:B------:R-:W-:-:S08]  /*c0e0*/  SHF.L.U32 R4, R4, 0x1f, RZ ;  /* 0x0000001f04047819 */ /* 0x000fd000000006ff */
[----:B------:R0:W1:Y:S01]  /*c0f0*/  SYNCS.PHASECHK.TRANS64.TRYWAIT P2, [UR5+0x2a850], R4 ;  /* 0x02a85004ff0075a7 */ /* 0x0000620008040145 */
[----:B------:R-:W-:Y:S05]  /*c100*/  @!P0 BRA `(.L_x_978) ;  /* 0x0000000000048947 */ /* 0x000fea0003800000 */
[----:B------:R-:W-:Y:S01]  /*c110*/  BPT.TRAP 0x1 ;  /* 0x000000040000795c */ /* 0x000fe20000300000 */
.L_x_978:
[----:B-1----:R-:W-:Y:S05]  /*c120*/  @P2 BRA `(.L_x_979) ;  /* 0x0000000000082947 */ /* 0x002fea0003800000 */
[----:B------:R-:W1:Y:S02]  /*c130*/  SYNCS.PHASECHK.TRANS64.TRYWAIT P0, [UR5+0x2a850], R4 ;  /* 0x02a85004ff0075a7 */ /* 0x000e640008000145 */
[----:B-1----:R-:W-:Y:S05]  /*c140*/  @!P0 BRA `(.L_x_980) ;  /* 0x0000006400708947 */ /* 0x002fea0003800000 */
.L_x_979:
[----:B------:R-:W-:Y:S01]  /*c150*/  UIADD3 UR56, UR56, 0x400, URZ ;  /* 0x0000040038387890 */ /* 0x000fe2000fffe03f */
[----:B------:R-:W-:Y:S01]  /*c160*/  WARPGROUP.ARRIVE ;  /* 0x00000000000079c5 */ /* 0x000fe20000000000 */
[----:B------:R-:W-:Y:S01]  /*c170*/  UMOV UR7, 0x40000040 ;  /* 0x4000004000077882 */ /* 0x000fe20000000000 */
[----:B-1----:R-:W1:Y:S01]  /*c180*/  SHFL.BFLY PT, R7, R8, 0x2, 0x1f ;  /* 0x0c401f0008077f89 */ /* 0x002e6200000e0000 */
[----:B------:R-:W-:Y:S01]  /*c190*/  USHF.R.U32.HI UR56, URZ, 0x4, UR56 ;  /* 0x000000043f387899 */ /* 0x000fe20008011638 */
[----:B------:R-:W-:Y:S02]  /*c1a0*/  IMAD.U32 R10, RZ, RZ, UR5 ;  /* 0x00000005ff0a7e24 */ /* 0x000fe4000f8e00ff */
[----:B------:R-:W2:Y:S01]  /*c1b0*/  SHFL.BFLY PT, R0, R5, 0x2, 0x1f ;  /* 0x0c401f0005007f89 */ /* 0x000ea200000e0000 */
[----:B------:R-:W-:Y:S01]  /*c1c0*/  ULOP3.LUT UR56, UR56, 0x3fff, URZ, 0xc0, !UPT ;  /* 0x00003fff38387892 */ /* 0x000fe2000f8ec03f */
[----:B------:R-:W-:Y:S02]  /*c1d0*/  @!P1 VIADD R10, R10, 0x2a860 ;  /* 0x0002a8600a0a9836 */ /* 0x000fe40000000000 */
[----:B0-----:R-:W-:Y:S01]  /*c1e0*/  IMAD.MOV.U32 R4, RZ, RZ, -0x800000 ;  /* 0xff800000ff047424 */ /* 0x001fe200078e00ff */
[----:B------:R-:W-:-:S02]  /*c1f0*/  ULOP3.LUT UR56, UR56, 0x3000000, URZ, 0xfc, !UPT ;  /* 0x0300000038387892 */ /* 0x000fc4000f8efc3f */
[----:B------:R-:W-:Y:S02]  /*c200*/  @!P1 PRMT R10, RZ, 0x654, R10 ;  /* 0x00000654ff0a9816 */ /* 0x000fe4000000000a */
[----:B------:R-:W-:-:S07]  /*c210*/  UIMAD UR4, UR4, 0x600, UR56 ;  /* 0x00000600040478a4 */ /* 0x000fce000f8e0238 */
[----:B------:R-:W-:Y:S02]  /*c220*/  UMOV UR6, UR4 ;  /* 0x0000000400067c82 */ /* 0x000fe40008000000 */
[----:B------:R-:W-:Y:S01]  /*c230*/  HGMMA.64x128x16.F32.BF16 R24, R156, gdesc[UR4].tnspB, R24, gsb0 ;  /* 0x41e000049c187df0 */ /* 0x000fe20008001818 */
[----:B------:R-:W-:Y:S01]  /*c240*/  UIADD3 UR6, UR4, 0x80, URZ ;  /* 0x0000008004067890 */ /* 0x000fe2000fffe03f */
[----:B-1----:R-:W-:Y:S01]  /*c250*/  FADD.FTZ R7, R7, R8 ;  /* 0x0000000807077221 */ /* 0x002fe20000010000 */
[----:B------:R-:W-:Y:S01]  /*c260*/  UMOV UR7, 0x40000040 ;  /* 0x4000004000077882 */ /* 0x000fe20000000000 */
[----:B------:R-:W-:Y:S02]  /*c270*/  IMAD.MOV.U32 R8, RZ, RZ, RZ ;  /* 0x000000ffff087224 */ /* 0x000fe400078e00ff */
[----:B--2---:R-:W-:Y:S01]  /*c280*/  FADD.FTZ R2, R0, R5 ;  /* 0x0000000500027221 */ /* 0x004fe20000010000 */
        /* <DEDUP_REMOVED lines=109> */
.L_x_910:
        /* <DEDUP_REMOVED lines=20> */
[----:B------:R-:W-:-:S03]  /*caa0*/  LOP3.LUT R6, R6, 0xfffffffc, RZ, 0xc0, !PT ;  /* 0xfffffffc06067812 */ /* 0x000fc600078ec0ff */
[C---:B------:R-:W-:Y:S01]  /*cab0*/  IMAD.IADD R88, R5.reuse, 0x1, -R8 ;  /* 0x0000000105587824 */ /* 0x040fe200078e0a08 */
[----:B------:R-:W-:Y:S01]  /*cac0*/  SHF.R.S32.HI R8, RZ, 0x7, R7 ;  /* 0x00000007ff087819 */ /* 0x000fe20000011407 */
[----:B------:R-:W-:Y:S01]  /*cad0*/  IMAD.IADD R12, R5, 0x1, -R6 ;  /* 0x00000001050c7824 */ /* 0x000fe200078e0a06 */
[----:B------:R-:W5:Y:S02]  /*cae0*/  @P0 LDC R15, c[0x0][0xbec] ;  /* 0x0002fb00ff0f0b82 */ /* 0x000f640000000800 */
[----:B------:R-:W-:Y:S02]  /*caf0*/  SHF.R.S32.HI R9, RZ, 0x1f, R88 ;  /* 0x0000001fff097819 */ /* 0x000fe40000011458 */
[----:B------:R-:W-:Y:S02]  /*cb00*/  LEA.HI R5, R7, R8, RZ, 0x1 ;  /* 0x0000000807057211 */ /* 0x000fe400078f08ff */
[CC--:B------:R-:W-:Y:S02]  /*cb10*/  LEA.HI R90, R9.reuse, R88.reuse, RZ, 0x2 ;  /* 0x00000058095a7211 */ /* 0x0c0fe400078f10ff */
[----:B------:R-:W-:Y:S01]  /*cb20*/  LEA.HI R9, R9, R88, RZ, 0x5 ;  /* 0x0000005809097211 */ /* 0x000fe200078f28ff */
[----:B------:R-:W5:Y:S01]  /*cb30*/  @P0 LDC R91, c[0x0][0xbec] ;  /* 0x0002fb00ff5b0b82 */ /* 0x000f620000000800 */
[----:B------:R-:W-:-:S02]  /*cb40*/  SHF.R.S32.HI R10, RZ, 0x2, R90 ;  /* 0x00000002ff0a7819 */ /* 0x000fc4000001145a */
[----:B------:R-:W-:Y:S02]  /*cb50*/  SHF.R.S32.HI R11, RZ, 0x1f, R90 ;  /* 0x0000001fff0b7819 */ /* 0x000fe4000001145a */
[----:B------:R-:W-:Y:S02]  /*cb60*/  LOP3.LUT R5, R5, 0x3fffffe, RZ, 0xc0, !PT ;  /* 0x03fffffe05057812 */ /* 0x000fe400078ec0ff */
[----:B------:R-:W-:Y:S01]  /*cb70*/  LEA.HI R11, R11, R10, RZ, 0x3 ;  /* 0x0000000a0b0b7211 */ /* 0x000fe200078f18ff */
[----:B------:R-:W5:Y:S01]  /*cb80*/  @P0 LDC R17, c[0x0][0xbf0] ;  /* 0x0002fc00ff110b82 */ /* 0x000f620000000800 */
[----:B------:R-:W-:Y:S01]  /*cb90*/  LEA.HI R7, R12, R12, RZ, 0x1 ;  /* 0x0000000c0c077211 */ /* 0x000fe200078f08ff */
[----:B------:R-:W-:Y:S01]  /*cba0*/  IMAD.IADD R5, R8, 0x1, -R5 ;  /* 0x0000000108057824 */ /* 0x000fe200078e0a05 */
[----:B------:R-:W-:Y:S02]  /*cbb0*/  LOP3.LUT R11, R11, 0xfffffff8, RZ, 0xc0, !PT ;  /* 0xfffffff80b0b7812 */ /* 0x000fe400078ec0ff */
[----:B------:R-:W-:-:S02]  /*cbc0*/  SHF.R.S32.HI R9, RZ, 0x5, R9 ;  /* 0x00000005ff097819 */ /* 0x000fc40000011409 */
[----:B------:R-:W-:Y:S01]  /*cbd0*/  LOP3.LUT R7, R7, 0x1ffffffe, RZ, 0xc0, !PT ;  /* 0x1ffffffe07077812 */ /* 0x000fe200078ec0ff */
[----:B------:R-:W-:Y:S01]  /*cbe0*/  IMAD.IADD R6, R10, 0x1, -R11 ;  /* 0x000000010a067824 */ /* 0x000fe200078e0a0b */
[----:B------:R-:W5:Y:S03]  /*cbf0*/  @P0 LDC R16, c[0x0][0xbf0] ;  /* 0x0002fc00ff100b82 */ /* 0x000f660000000800 */
[----:B------:R-:W-:Y:S02]  /*cc00*/  IMAD R6, R9, 0x10, R6 ;  /* 0x0000001009067824 */ /* 0x000fe400078e0206 */
[----:B------:R-:W-:Y:S02]  /*cc10*/  IMAD R9, R13, UR4, RZ ;  /* 0x000000040d097c24 */ /* 0x000fe4000f8e02ff */
[----:B------:R-:W-:Y:S02]  /*cc20*/  IMAD.IADD R10, R12, 0x1, -R7 ;  /* 0x000000010c0a7824 */ /* 0x000fe400078e0a07 */
[----:B------:R-:W-:-:S02]  /*cc30*/  IMAD R5, R5, 0x40, R6 ;  /* 0x0000004005057824 */ /* 0x000fc400078e0206 */
[----:B------:R-:W-:Y:S01]  /*cc40*/  IMAD.WIDE.U32 R6, R18, UR4, RZ ;  /* 0x0000000412067c25 */ /* 0x000fe2000f8e00ff */
[----:B---3--:R-:W-:-:S03]  /*cc50*/  USHF.R.S32.HI UR4, URZ, 0x1f, UR9 ;  /* 0x0000001f3f047899 */ /* 0x008fc60008011409 */
[C---:B------:R-:W-:Y:S02]  /*cc60*/  IMAD R11, R18.reuse, UR5, R9 ;  /* 0x00000005120b7c24 */ /* 0x040fe4000f8e0209 */
[----:B------:R-:W-:Y:S02]  /*cc70*/  IMAD R13, R13, UR6, RZ ;  /* 0x000000060d0d7c24 */ /* 0x000fe4000f8e02ff */
[----:B------:R-:W-:Y:S02]  /*cc80*/  IMAD.IADD R7, R7, 0x1, R11 ;  /* 0x0000000107077824 */ /* 0x000fe400078e020b */
[----:B------:R-:W-:-:S04]  /*cc90*/  IMAD.WIDE.U32 R8, R18, UR6, RZ ;  /* 0x0000000612087c25 */ /* 0x000fc8000f8e00ff */
        /* <DEDUP_REMOVED lines=17> */
[----:B------:R-:W-:Y:S02]  /*cdb0*/  IMAD.IADD R7, R7, 0x1, R13 ;  /* 0x0000000107077824 */ /* 0x000fe400078e020d */
[----:B------:R-:W-:-:S04]  /*cdc0*/  @P0 IMAD.HI.U32 R91, R10, R91, RZ ;  /* 0x0000005b0a5b0227 */ /* 0x000fc800078e00ff */
[----:B------:R-:W-:Y:S02]  /*cdd0*/  IMAD.IADD R9, R9, 0x1, R15 ;  /* 0x0000000109097824 */ /* 0x000fe400078e020f */
[----:B------:R-:W-:Y:S01]  /*cde0*/  IMAD.MOV.U32 R11, RZ, RZ, R10 ;  /* 0x000000ffff0b7224 */ /* 0x000fe200078e000a */
[----:B------:R-:W-:Y:S01]  /*cdf0*/  @P0 SHF.R.U32.HI R11, RZ, R17, R12 ;  /* 0x00000011ff0b0219 */ /* 0x000fe2000001160c */
[----:B------:R-:W-:Y:S02]  /*ce00*/  IMAD R15, R14, UR6, RZ ;  /* 0x000000060e0f7c24 */ /* 0x000fe4000f8e02ff */
[----:B------:R-:W-:-:S04]  /*ce10*/  IMAD.WIDE.U32 R6, R89, UR4, R6 ;  /* 0x0000000459067c25 */ /* 0x000fc8000f8e0006 */
[----:B------:R-:W-:Y:S01]  /*ce20*/  IMAD.MOV.U32 R13, RZ, RZ, R10 ;  /* 0x000000ffff0d7224 */ /* 0x000fe200078e000a */
[----:B------:R-:W-:Y:S01]  /*ce30*/  @P0 SHF.R.U32.HI R13, RZ, R16, R91 ;  /* 0x00000010ff0d0219 */ /* 0x000fe2000001165b */
        /* <DEDUP_REMOVED lines=34> */
[----:B------:R-:W-:Y:S01]  /*d060*/  LEA R22, P1, R8, UR8, 0x2 ;  /* 0x0000000808167c11 */ /* 0x000fe2000f8210ff */
[----:B------:R-:W-:Y:S01]  /*d070*/  IMAD.IADD R7, R9, 0x1, R17 ;  /* 0x0000000109077824 */ /* 0x000fe200078e0211 */
[----:B0-----:R-:W-:Y:S01]  /*d080*/  ULEA UR4, UR5, UR4, 0x18 ;  /* 0x0000000405047291 */ /* 0x001fe2000f8ec03f */
[----:B------:R-:W-:Y:S01]  /*d090*/  IMAD R5, R73, 0x80, R5 ;  /* 0x0000008049057824 */ /* 0x000fe200078e0205 */
[----:B------:R-:W-:Y:S01]  /*d0a0*/  LEA.HI.X R11, R6, UR7, R11, 0x2, P0 ;  /* 0x00000007060b7c11 */ /* 0x000fe200080f140b */
[----:B------:R-:W-:Y:S01]  /*d0b0*/  IMAD R18, R19, UR6, RZ ;  /* 0x0000000613127c24 */ /* 0x000fe2000f8e02ff */
[----:B------:R-:W-:Y:S01]  /*d0c0*/  LEA.HI.X R72, R8, UR9, R7, 0x2, P1 ;  /* 0x0000000908487c11 */ /* 0x000fe200088f1407 */
[----:B------:R-:W-:Y:S01]  /*d0d0*/  SHFL.IDX PT, R6, R10, RZ, 0x1c1f ;  /* 0x001c1fff0a067589 */ /* 0x000fe200000e0000 */
[----:B------:R-:W-:Y:S01]  /*d0e0*/  LOP3.LUT P0, RZ, R88, 0x3, RZ, 0xc0, !PT ;  /* 0x0000000358ff7812 */ /* 0x000fe2000780c0ff */
[C---:B------:R-:W-:Y:S01]  /*d0f0*/  VIADD R19, R5.reuse, 0x8 ;  /* 0x0000000805137836 */ /* 0x040fe20000000000 */
[----:B------:R-:W-:Y:S01]  /*d100*/  UIADD3 UR4, UR4, 0x2a820, URZ ;  /* 0x0002a82004047890 */ /* 0x000fe2000fffe03f */
[----:B------:R-:W0:Y:S01]  /*d110*/  SHFL.IDX PT, R7, R11, RZ, 0x1c1f ;  /* 0x001c1fff0b077589 */ /* 0x000e2200000e0000 */
[----:B------:R-:W-:-:S02]  /*d120*/  ISETP.GE.OR P1, PT, R5, R18, P0 ;  /* 0x000000120500720c */ /* 0x000fc40000726670 */
[-C--:B------:R-:W-:Y:S01]  /*d130*/  ISETP.GE.OR P0, PT, R19, R18.reuse, P0 ;  /* 0x000000121300720c */ /* 0x080fe20000706670 */
[----:B------:R-:W-:Y:S01]  /*d140*/  SHFL.IDX PT, R8, R10, 0x1, 0x1c1f ;  /* 0x003c1f000a087f89 */ /* 0x000fe200000e0000 */
[----:B------:R-:W-:Y:S01]  /*d150*/  UPRMT UR4, URZ, 0x654, UR4 ;  /* 0x000006543f047896 */ /* 0x000fe20008000004 */
[----:B------:R-:W-:Y:S02]  /*d160*/  ISETP.GE.AND P2, PT, R5, R18, PT ;  /* 0x000000120500720c */ /* 0x000fe40003f46270 */
[----:B------:R1:W2:Y:S04]  /*d170*/  SHFL.IDX PT, R9, R11, 0x1, 0x1c1f ;  /* 0x003c1f000b097f89 */ /* 0x0002a800000e0000 */
[----:B------:R3:W4:Y:S02]  /*d180*/  SHFL.IDX PT, R16, R22, RZ, 0x1c1f ;  /* 0x001c1fff16107589 */ /* 0x00072400000e0000 */
[----:B------:R-:W-:Y:S01]  /*d190*/  SYNCS.ARRIVE.TRANS64.RED.A1T0 RZ, [UR4], RZ ;  /* 0x000000ffffff79a7 */ /* 0x000fe20008100404 */
[----:B-1----:R-:W-:Y:S01]  /*d1a0*/  LOP3.LUT R11, R90, 0x7ffffffc, RZ, 0xc0, !PT ;  /* 0x7ffffffc5a0b7812 */ /* 0x002fe200078ec0ff */
[----:B------:R3:W1:Y:S04]  /*d1b0*/  SHFL.IDX PT, R17, R72, RZ, 0x1c1f ;  /* 0x001c1fff48117589 */ /* 0x00066800000e0000 */
[----:B------:R-:W-:Y:S01]  /*d1c0*/  IMAD.IADD R11, R88, 0x1, -R11 ;  /* 0x00000001580b7824 */ /* 0x000fe200078e0a0b */
[----:B0-----:R3:W-:Y:S03]  /*d1d0*/  @!P1 ST.E desc[UR60][R6.64], R4 ;  /* 0x0000000406009985 */ /* 0x0017e6000c10193c */
[----:B------:R-:W-:Y:S01]  /*d1e0*/  IMAD.SHL.U32 R21, R11, 0x2, RZ ;  /* 0x000000020b157824 */ /* 0x000fe200078e00ff */
[----:B--2---:R3:W-:Y:S01]  /*d1f0*/  @!P0 ST.E desc[UR60][R8.64], R0 ;  /* 0x0000000008008985 */ /* 0x0047e2000c10193c */
[----:B------:R-:W-:Y:S05]  /*d200*/  @P2 BRA `(.L_x_983) ;  /* 0x0000000400782947 */ /* 0x000fea0003800000 */
[C---:B---3--:R-:W-:Y:S01]  /*d210*/  VIADD R0, R21.reuse, 0x8 ;  /* 0x0000000815007836 */ /* 0x048fe20000000000 */
[----:B------:R-:W-:Y:S01]  /*d220*/  ULDC UR4, c[0x0][0xac8] ;  /* 0x0002b20000047ab9 */ /* 0x000fe20000000800 */
[C---:B------:R-:W-:Y:S01]  /*d230*/  VIADD R8, R21.reuse, 0x10 ;  /* 0x0000001015087836 */ /* 0x040fe20000000000 */
[C---:B------:R-:W-:Y:S01]  /*d240*/  ISETP.GE.AND P2, PT, R21.reuse, UR4, PT ;  /* 0x0000000415007c0c */ /* 0x040fe2000bf46270 */
[C---:B------:R-:W-:Y:S01]  /*d250*/  VIADD R9, R21.reuse, 0x18 ;  /* 0x0000001815097836 */ /* 0x040fe20000000000 */
[----:B------:R-:W-:Y:S01]  /*d260*/  ISETP.GE.AND P3, PT, R0, UR4, PT ;  /* 0x0000000400007c0c */ /* 0x000fe2000bf66270 */
[C---:B------:R-:W-:Y:S01]  /*d270*/  VIADD R10, R21.reuse, 0x28 ;  /* 0x00000028150a7836 */ /* 0x040fe20000000000 */
[----:B------:R-:W-:Y:S01]  /*d280*/  ISETP.GE.AND P0, PT, R8, UR4, PT ;  /* 0x0000000408007c0c */ /* 0x000fe2000bf06270 */
[----:B------:R-:W-:Y:S01]  /*d290*/  VIADD R11, R21, 0x30 ;  /* 0x00000030150b7836 */ /* 0x000fe20000000000 */
[----:B------:R-:W-:Y:S01]  /*d2a0*/  ISETP.GE.AND P1, PT, R9, UR4, PT ;  /* 0x0000000409007c0c */ /* 0x000fe2000bf26270 */
[----:B------:R-:W-:-:S02]  /*d2b0*/  VIADD R12, R21, 0x38 ;  /* 0x00000038150c7836 */ /* 0x000fc40000000000 */
[----:B------:R-:W-:Y:S01]  /*d2c0*/  VIADD R13, R21, 0x40 ;  /* 0x00000040150d7836 */ /* 0x000fe20000000000 */
[----:B------:R-:W-:Y:S01]  /*d2d0*/  ISETP.GE.AND P4, PT, R11, UR4, PT ;  /* 0x000000040b007c0c */ /* 0x000fe2000bf86270 */
[C---:B------:R-:W-:Y:S01]  /*d2e0*/  VIADD R14, R21.reuse, 0x50 ;  /* 0x00000050150e7836 */ /* 0x040fe20000000000 */
[----:B------:R-:W-:Y:S01]  /*d2f0*/  ISETP.GE.AND P5, PT, R12, UR4, PT ;  /* 0x000000040c007c0c */ /* 0x000fe2000bfa6270 */
[----:B-1--4-:R-:W-:Y:S01]  /*d300*/  @!P2 IMAD.WIDE R4, R21, 0x4, R16 ;  /* 0x000000041504a825 */ /* 0x012fe200078e0210 */
[----:B------:R-:W-:Y:S02]  /*d310*/  ISETP.GE.AND P6, PT, R13, UR4, PT ;  /* 0x000000040d007c0c */ /* 0x000fe4000bfc6270 */
[----:B------:R-:W-:Y:S01]  /*d320*/  @!P3 LEA.HI R0, R0, R0, RZ, 0x1 ;  /* 0x000000000000b211 */ /* 0x000fe200078f08ff */
[----:B------:R-:W-:Y:S01]  /*d330*/  VIADD R20, R21, 0x60 ;  /* 0x0000006015147836 */ /* 0x000fe20000000000 */
[----:B------:R0:W-:Y:S01]  /*d340*/  @!P2 ST.E.64 desc[UR60][R4.64], R24 ;  /* 0x000000180400a985 */ /* 0x0001e2000c101b3c */
[----:B------:R-:W-:-:S02]  /*d350*/  @!P0 LEA.HI R8, R8, R8, RZ, 0x1 ;  /* 0x0000000808088211 */ /* 0x000fc400078f08ff */
[----:B------:R-:W-:Y:S01]  /*d360*/  @!P3 LOP3.LUT R7, R0, 0xfffffffe, RZ, 0xc0, !PT ;  /* 0xfffffffe0007b812 */ /* 0x000fe200078ec0ff */
[----:B------:R-:W-:Y:S01]  /*d370*/  VIADD R0, R21, 0x20 ;  /* 0x0000002015007836 */ /* 0x000fe20000000000 */
[----:B------:R-:W-:Y:S02]  /*d380*/  @!P1 LEA.HI R9, R9, R9, RZ, 0x1 ;  /* 0x0000000909099211 */ /* 0x000fe400078f08ff */
[----:B------:R-:W-:Y:S01]  /*d390*/  @!P5 LEA.HI R12, R12, R12, RZ, 0x1 ;  /* 0x0000000c0c0cd211 */ /* 0x000fe200078f08ff */
[----:B------:R-:W-:Y:S01]  /*d3a0*/  @!P3 IMAD.WIDE R6, R7, 0x4, R16 ;  /* 0x000000040706b825 */ /* 0x000fe200078e0210 */
[----:B------:R-:W-:Y:S02]  /*d3b0*/  ISETP.GE.AND P2, PT, R0, UR4, PT ;  /* 0x0000000400007c0c */ /* 0x000fe4000bf46270 */
[----:B------:R-:W-:Y:S02]  /*d3c0*/  @!P5 LOP3.LUT R15, R12, 0xfffffffe, RZ, 0xc0, !PT ;  /* 0xfffffffe0c0fd812 */ /* 0x000fe400078ec0ff */
[----:B------:R1:W-:Y:S01]  /*d3d0*/  @!P3 ST.E.64 desc[UR60][R6.64], R28 ;  /* 0x0000001c0600b985 */ /* 0x0003e2000c101b3c */
[----:B------:R-:W-:-:S02]  /*d3e0*/  ISETP.GE.AND P3, PT, R10, UR4, PT ;  /* 0x000000040a007c0c */ /* 0x000fc4000bf66270 */
[----:B0-----:R-:W-:Y:S02]  /*d3f0*/  @!P0 LOP3.LUT R5, R8, 0xfffffffe, RZ, 0xc0, !PT ;  /* 0xfffffffe08058812 */ /* 0x001fe400078ec0ff */
[----:B------:R-:W-:-:S03]  /*d400*/  @!P4 LEA.HI R8, R11, R11, RZ, 0x1 ;  /* 0x0000000b0b08c211 */ /* 0x000fc600078f08ff */
        /* <DEDUP_REMOVED lines=62> */
.L_x_983:
[----:B------:R-:W-:Y:S05]  /*d7f0*/  BSYNC B0 ;  /* 0x0000000000007941 */ /* 0x000fea0003800000 */
.L_x_982:
[----:B------:R-:W-:Y:S01]  /*d800*/  ISETP.GE.AND P0, PT, R19, R18, PT ;  /* 0x000000121300720c */ /* 0x000fe20003f06270 */
[----:B0-----:R2:W0:Y:S04]  /*d810*/  SHFL.IDX PT, R13, R72, 0x1, 0x1c1f ;  /* 0x003c1f00480d7f89 */ /* 0x00142800000e0000 */
[----:B------:R2:W0:Y:S08]  /*d820*/  SHFL.IDX PT, R12, R22, 0x1, 0x1c1f ;  /* 0x003c1f00160c7f89 */ /* 0x00043000000e0000 */
[----:B--2---:R-:W-:Y:S05]  /*d830*/  @P0 BRA `(.L_x_902) ;  /* 0x0000004800ec0947 */ /* 0x004fea0003800000 */
[----:B------:R-:W-:Y:S01]  /*d840*/  ULDC UR4, c[0x0][0xac8] ;  /* 0x0002b20000047ab9 */ /* 0x000fe20000000800 */
[C---:B---3--:R-:W-:Y:S01]  /*d850*/  VIADD R0, R21.reuse, 0x8 ;  /* 0x0000000815007836 */ /* 0x048fe20000000000 */
[C---:B------:R-:W-:Y:S01]  /*d860*/  ISETP.GE.AND P0, PT, R21.reuse, UR4, PT ;  /* 0x0000000415007c0c */ /* 0x040fe2000bf06270 */
[C---:B------:R-:W-:Y:S02]  /*d870*/  VIADD R4, R21.reuse, 0x10 ;  /* 0x0000001015047836 */ /* 0x040fe40000000000 */
[C---:B------:R-:W-:Y:S01]  /*d880*/  VIADD R6, R21.reuse, 0x18 ;  /* 0x0000001815067836 */ /* 0x040fe20000000000 */
[----:B------:R-:W-:Y:S01]  /*d890*/  ISETP.GE.AND P5, PT, R0, UR4, PT ;  /* 0x0000000400007c0c */ /* 0x000fe2000bfa6270 */
[C---:B------:R-:W-:Y:S01]  /*d8a0*/  VIADD R8, R21.reuse, 0x20 ;  /* 0x0000002015087836 */ /* 0x040fe20000000000 */
[----:B------:R-:W-:Y:S01]  /*d8b0*/  ISETP.GE.AND P6, PT, R4, UR4, PT ;  /* 0x0000000404007c0c */ /* 0x000fe2000bfc6270 */
[C---:B------:R-:W-:Y:S02]  /*d8c0*/  VIADD R9, R21.reuse, 0x28 ;  /* 0x0000002815097836 */ /* 0x040fe40000000000 */
[C---:B------:R-:W-:Y:S01]  /*d8d0*/  VIADD R10, R21.reuse, 0x30 ;  /* 0x00000030150a7836 */ /* 0x040fe20000000000 */
[----:B------:R-:W-:Y:S01]  /*d8e0*/  ISETP.GE.AND P4, PT, R8, UR4, PT ;  /* 0x0000000408007c0c */ /* 0x000fe2000bf86270 */
[----:B------:R-:W-:Y:S01]  /*d8f0*/  VIADD R11, R21, 0x38 ;  /* 0x00000038150b7836 */ /* 0x000fe20000000000 */
[----:B------:R-:W-:Y:S01]  /*d900*/  ISETP.GE.AND P3, PT, R9, UR4, PT ;  /* 0x0000000409007c0c */ /* 0x000fe2000bf66270 */
[----:B0-----:R-:W-:Y:S01]  /*d910*/  @!P0 IMAD.WIDE R2, R21, 0x4, R12 ;  /* 0x0000000415028825 */ /* 0x001fe200078e020c */
[----:B------:R-:W-:-:S02]  /*d920*/  ISETP.GE.AND P2, PT, R10, UR4, PT ;  /* 0x000000040a007c0c */ /* 0x000fc4000bf46270 */
[----:B------:R-:W-:Y:S01]  /*d930*/  ISETP.GE.AND P1, PT, R11, UR4, PT ;  /* 0x000000040b007c0c */ /* 0x000fe2000bf26270 */
[C---:B----4-:R-:W-:Y:S01]  /*d940*/  VIADD R16, R21.reuse, 0x40 ;  /* 0x0000004015107836 */ /* 0x050fe20000000000 */
[----:B------:R0:W-:Y:S01]  /*d950*/  @!P0 ST.E.64 desc[UR60][R2.64], R26 ;  /* 0x0000001a02008985 */ /* 0x0001e2000c101b3c */
[----:B------:R-:W-:Y:S01]  /*d960*/  ISETP.GE.AND P0, PT, R6, UR4, PT ;  /* 0x0000000406007c0c */ /* 0x000fe2000bf06270 */
[C---:B------:R-:W-:Y:S01]  /*d970*/  VIADD R18, R21.reuse, 0x48 ;  /* 0x0000004815127836 */ /* 0x040fe20000000000 */
[----:B------:R-:W-:Y:S01]  /*d980*/  @!P5 LEA.HI R0, R0, R0, RZ, 0x1 ;  /* 0x000000000000d211 */ /* 0x000fe200078f08ff */
[----:B------:R-:W-:Y:S01]  /*d990*/  VIADD R19, R21, 0x70 ;  /* 0x0000007015137836 */ /* 0x000fe20000000000 */
        /* <DEDUP_REMOVED lines=9> */
[----:B------:R-:W-:Y:S01]  /*da30*/  @!P1 LEA.HI R14, R11, R11, RZ, 0x1 ;  /* 0x0000000b0b0e9211 */ /* 0x000fe200078f08ff */
[----:B------:R0:W-:Y:S01]  /*da40*/  @!P5 ST.E.64 desc[UR60][R2.64], R30 ;  /* 0x0000001e0200d985 */ /* 0x0001e2000c101b3c */
[----:B------:R-:W-:-:S02]  /*da50*/  @!P0 LOP3.LUT R7, R6, 0xfffffffe, RZ, 0xc0, !PT ;  /* 0xfffffffe06078812 */ /* 0x000fc400078ec0ff */
[----:B------:R-:W-:Y:S01]  /*da60*/  @!P4 LOP3.LUT R9, R8, 0xfffffffe, RZ, 0xc0, !PT ;  /* 0xfffffffe0809c812 */ /* 0x000fe200078ec0ff */
[----:B------:R2:W-:Y:S01]  /*da70*/  @!P6 ST.E.64 desc[UR60][R4.64], R34 ;  /* 0x000000220400e985 */ /* 0x0005e2000c101b3c */
[----:B------:R-:W-:Y:S01]  /*da80*/  @!P3 LOP3.LUT R11, R0, 0xfffffffe, RZ, 0xc0, !PT ;  /* 0xfffffffe000bb812 */ /* 0x000fe200078ec0ff */
[C---:B------:R-:W-:Y:S01]  /*da90*/  VIADD R0, R21.reuse, 0x50 ;  /* 0x0000005015007836 */ /* 0x040fe20000000000 */
[----:B------:R-:W-:Y:S02]  /*daa0*/  @!P2 LOP3.LUT R15, R10, 0xfffffffe, RZ, 0xc0, !PT ;  /* 0xfffffffe0a0fa812 */ /* 0x000fe400078ec0ff */
[----:B-1----:R-:W-:Y:S01]  /*dab0*/  @!P1 LOP3.LUT R17, R14, 0xfffffffe, RZ, 0xc0, !PT ;  /* 0xfffffffe0e119812 */ /* 0x002fe200078ec0ff */
[----:B------:R-:W-:Y:S01]  /*dac0*/  VIADD R14, R21, 0x58 ;  /* 0x00000058150e7836 */ /* 0x000fe20000000000 */
[----:B------:R-:W-:Y:S02]  /*dad0*/  ISETP.GE.AND P5, PT, R16, UR4, PT ;  /* 0x0000000410007c0c */ /* 0x000fe4000bfa6270 */
[----:B------:R-:W-:Y:S01]  /*dae0*/  ISETP.GE.AND P6, PT, R18, UR4, PT ;  /* 0x0000000412007c0c */ /* 0x000fe2000bfc6270 */
[----:B0-----:R-:W-:-:S04]  /*daf0*/  @!P0 IMAD.WIDE R2, R7, 0x4, R12 ;  /* 0x0000000407028825 */ /* 0x001fc800078e020c */
[--C-:B--2---:R-:W-:Y:S01]  /*db00*/  @!P4 IMAD.WIDE R4, R9, 0x4, R12.reuse ;  /* 0x000000040904c825 */ /* 0x104fe200078e020c */
        /* <DEDUP_REMOVED lines=47> */
[----:B--2---:R-:W-:-:S05]  /*de00*/  LOP3.LUT R3, R21, 0xfffffffe, RZ, 0xc0, !PT ;  /* 0xfffffffe15037812 */ /* 0x004fca00078ec0ff */
[----:B------:R-:W-:-:S05]  /*de10*/  IMAD.WIDE R2, R3, 0x4, R12 ;  /* 0x0000000403027825 */ /* 0x000fca00078e020c */
[----:B------:R0:W-:Y:S01]  /*de20*/  ST.E.64 desc[UR60][R2.64], R86 ;  /* 0x0000005602007985 */ /* 0x0001e2000c101b3c */
[----:B------:R-:W-:Y:S05]  /*de30*/  BRA `(.L_x_902) ;  /* 0x00000044006c7947 */ /* 0x000fea0003800000 */
.L_x_981:
[----:B------:R-:W0:Y:S02]  /*de40*/  S2R R0, SR_TID.X ;  /* 0x0000000000007919 */ /* 0x000e240000002100 */
[----:B0-----:R-:W-:-:S05]  /*de50*/  VIADD R2, R0, 0xffffff80 ;  /* 0xffffff8000027836 */ /* 0x001fca0000000000 */
        /* <DEDUP_REMOVED lines=30> */
[----:B------:R-:W-:-:S03]  /*e040*/  ULDC.64 UR4, c[0x0][0xbe0] ;  /* 0x0002f80000047ab9 */ /* 0x000fc60000000a00 */
[----:B------:R-:W-:Y:S02]  /*e050*/  IMAD.IADD R3, R13, 0x1, R3 ;  /* 0x000000010d037824 */ /* 0x000fe400078e0203 */
        /* <DEDUP_REMOVED lines=23> */
.L_x_900:
        /* <DEDUP_REMOVED lines=18> */
.L_x_984:
[----:B------:R-:W-:Y:S01]  /*e2f0*/  ULDC UR7, c[0x0][0xc50] ;  /* 0x0003140000077ab9 */ /* 0x000fe20000000800 */
[----:B------:R-:W-:Y:S01]  /*e300*/  UMOV UR36, UR6 ;  /* 0x0000000600247c82 */ /* 0x000fe20008000000 */
[----:B------:R-:W-:-:S11]  /*e310*/  UISETP.NE.AND UP0, UPT, UR7, 0x1, UPT ;  /* 0x000000010700788c */ /* 0x000fd6000bf05270 */
[----:B------:R-:W-:Y:S01]  /*e320*/  @UP0 ULDC UR4, c[0x0][0xc54] ;  /* 0x0003150000040ab9 */ /* 0x000fe20000000800 */
[----:B------:R-:W-:Y:S01]  /*e330*/  @UP0 ULDC UR8, c[0x0][0xc58] ;  /* 0x0003160000080ab9 */ /* 0x000fe20000000800 */
[----:B------:R-:W-:-:S04]  /*e340*/  UIMAD.WIDE.U32 UR4, UR6, UR4, URZ ;  /* 0x00000004060472a5 */ /* 0x000fc8000f8e003f */
[----:B------:R-:W-:-:S12]  /*e350*/  @UP0 USHF.R.U32.HI UR36, URZ, UR8, UR5 ;  /* 0x000000083f240299 */ /* 0x000fd80008011605 */
.L_x_985:
[----:B------:R-:W-:Y:S01]  /*e360*/  ISETP.GE.AND P0, PT, R19, RZ, PT ;  /* 0x000000ff1300720c */ /* 0x000fe20003f06270 */
[----:B------:R-:W-:Y:S01]  /*e370*/  UIADD3 UR41, -UR36, URZ, URZ ;  /* 0x0000003f24297290 */ /* 0x000fe2000fffe13f */
[----:B------:R-:W-:Y:S02]  /*e380*/  IMAD.MOV.U32 R9, RZ, RZ, 0x1 ;  /* 0x00000001ff097424 */ /* 0x000fe400078e00ff */
[----:B------:R-:W-:Y:S01]  /*e390*/  IMAD.MOV.U32 R0, RZ, RZ, RZ ;  /* 0x000000ffff007224 */ /* 0x000fe200078e00ff */
[----:B------:R-:W-:Y:S01]  /*e3a0*/  UIMAD UR41, UR7, UR41, UR6 ;  /* 0x00000029072972a4 */ /* 0x000fe2000f8e0206 */
[----:B------:R-:W-:-:S07]  /*e3b0*/  IMAD.MOV.U32 R3, RZ, RZ, 0x1 ;  /* 0x00000001ff037424 */ /* 0x000fce00078e00ff */
[----:B------:R-:W-:Y:S05]  /*e3c0*/  @!P0 BRA `(.L_x_986) ;  /* 0x0000003c00488947 */ /* 0x000fea0003800000 */
[----:B------:R-:W0:Y:S01]  /*e3d0*/  S2UR UR42, SR_CTAID.X ;  /* 0x00000000002a79c3 */ /* 0x000e220000002500 */
[----:B------:R-:W-:Y:S01]  /*e3e0*/  ULDC UR6, c[0x0][0x448] ;  /* 0x0001120000067ab9 */ /* 0x000fe20000000800 */
[----:B------:R-:W-:Y:S01]  /*e3f0*/  ULDC.64 UR4, c[0x0][0x418] ;  /* 0x0001060000047ab9 */ /* 0x000fe20000000a00 */
[----:B------:R-:W-:Y:S02]  /*e400*/  UISETP.NE.AND UP1, UPT, UR6, 0x1, UPT ;  /* 0x000000010600788c */ /* 0x000fe4000bf25270 */
[----:B------:R-:W-:Y:S01]  /*e410*/  UISETP.NE.U32.AND UP0, UPT, UR4, URZ, UPT ;  /* 0x0000003f0400728c */ /* 0x000fe2000bf05070 */
[----:B------:R-:W-:Y:S02]  /*e420*/  ULDC UR11, c[0x0][0x288] ;  /* 0x0000a200000b7ab9 */ /* 0x000fe40000000800 */
[----:B------:R-:W-:Y:S01]  /*e430*/  ULDC UR4, c[0x0][0x424] ;  /* 0x0001090000047ab9 */ /* 0x000fe20000000800 */
[----:B------:R-:W-:Y:S01]  /*e440*/  UISETP.NE.AND.EX UP0, UPT, UR5, URZ, UPT, UP0 ;  /* 0x0000003f0500728c */ /* 0x000fe2000bf05300 */
[----:B------:R-:W-:Y:S01]  /*e450*/  ULDC UR12, c[0x0][0x2f0] ;  /* 0x0000bc00000c7ab9 */ /* 0x000fe20000000800 */
[----:B------:R-:W-:-:S02]  /*e460*/  UIADD3 UR6, -UR11, 0x1, URZ ;  /* 0x000000010b067890 */ /* 0x000fc4000fffe13f */
[----:B------:R-:W-:Y:S01]  /*e470*/  USEL UR10, UR4, 0x1, UP0 ;  /* 0x00000001040a7887 */ /* 0x000fe20008000000 */
[----:B------:R-:W-:Y:S02]  /*e480*/  @UP1 ULDC UR13, c[0x0][0x450] ;  /* 0x00011400000d1ab9 */ /* 0x000fe40000000800 */
[----:B------:R-:W-:Y:S01]  /*e490*/  @UP1 ULDC UR4, c[0x0][0x44c] ;  /* 0x0001130000041ab9 */ /* 0x000fe20000000800 */
[----:B------:R-:W-:Y:S02]  /*e4a0*/  UIMAD UR7, UR10, UR12, 0x5f ;  /* 0x0000005f0a0774a4 */ /* 0x000fe4000f8e020c */
[----:B------:R-:W-:Y:S02]  /*e4b0*/  UIMAD UR9, UR10, UR12, UR6 ;  /* 0x0000000c0a0972a4 */ /* 0x000fe4000f8e0206 */
[----:B------:R-:W-:Y:S02]  /*e4c0*/  UIMAD.WIDE UR6, UR7, 0x2aaaaaab, URZ ;  /* 0x2aaaaaab070678a5 */ /* 0x000fe4000f8e023f */
[----:B0-----:R-:W-:-:S02]  /*e4d0*/  USHF.L.U32 UR42, UR42, 0x7, URZ ;  /* 0x000000072a2a7899 */ /* 0x001fc4000800063f */
[----:B------:R-:W-:Y:S02]  /*e4e0*/  USHF.R.U32.HI UR40, URZ, 0x1f, UR7 ;  /* 0x0000001f3f287899 */ /* 0x000fe40008011607 */
[----:B------:R-:W-:Y:S02]  /*e4f0*/  UIADD3 UR8, UR42, 0x7f, URZ ;  /* 0x0000007f2a087890 */ /* 0x000fe4000fffe03f */
[----:B------:R-:W-:Y:S02]  /*e500*/  ULEA.HI.SX32 UR40, UR7, UR40, 0x1c ;  /* 0x0000002807287291 */ /* 0x000fe4000f8fe23f */
[----:B------:R-:W-:-:S04]  /*e510*/  UIMAD.WIDE.U32 UR4, UR8, UR4, URZ ;  /* 0x00000004080472a5 */ /* 0x000fc8000f8e003f */
[----:B------:R-:W-:-:S03]  /*e520*/  @UP1 USHF.R.U32.HI UR8, URZ, UR13, UR5 ;  /* 0x0000000d3f081299 */ /* 0x000fc60008011605 */
[----:B------:R-:W-:Y:S01]  /*e530*/  ULDC.64 UR4, c[0x0][0x9e0] ;  /* 0x0002780000047ab9 */ /* 0x000fe20000000a00 */
[----:B------:R-:W-:Y:S02]  /*e540*/  UIADD3 UR9, UR9, UR8, URZ ;  /* 0x0000000809097290 */ /* 0x000fe4000fffe03f */
[----:B------:R-:W-:Y:S02]  /*e550*/  UISETP.GE.AND UP0, UPT, UR5, 0x1, UPT ;  /* 0x000000010500788c */ /* 0x000fe4000bf06270 */
[----:B------:R-:W-:-:S04]  /*e560*/  UIADD3 UR4, UR9, UR4, URZ ;  /* 0x0000000409047290 */ /* 0x000fc8000fffe03f */
[----:B------:R-:W-:-:S13]  /*e570*/  PLOP3.LUT P1, PT, PT, PT, UP0, 0x80, 0x0 ;  /* 0x000000000000781c */ /* 0x000fda0003f2f008 */
[----:B------:R-:W-:Y:S05]  /*e580*/  @!P1 BRA `(.L_x_987) ;  /* 0x0000000000449947 */ /* 0x000fea0003800000 */
[----:B------:R-:W-:Y:S01]  /*e590*/  ISETP.LT.AND P0, PT, RZ, UR9, PT ;  /* 0x00000009ff007c0c */ /* 0x000fe2000bf01270 */
[----:B------:R-:W-:-:S12]  /*e5a0*/  UIADD3 UR8, UR9, -0x1, URZ ;  /* 0xffffffff09087890 */ /* 0x000fd8000fffe03f */
[----:B------:R-:W-:Y:S05]  /*e5b0*/  @P0 BRA `(.L_x_988) ;  /* 0x00000000001c0947 */ /* 0x000fea0003800000 */
[----:B------:R-:W-:Y:S02]  /*e5c0*/  UISETP.NE.AND UP0, UPT, UR5, 0x1, UPT ;  /* 0x000000010500788c */ /* 0x000fe4000bf05270 */
[----:B------:R-:W-:-:S09]  /*e5d0*/  UIADD3 UR8, -UR9, URZ, URZ ;  /* 0x0000003f09087290 */ /* 0x000fd2000fffe13f */
[----:B------:R-:W-:Y:S02]  /*e5e0*/  @UP0 ULDC.64 UR14, c[0x0][0x9e8] ;  /* 0x00027a00000e0ab9 */ /* 0x000fe40000000a00 */
[----:B------:R-:W-:-:S04]  /*e5f0*/  UIMAD.WIDE.U32 UR6, UR8, UR14, URZ ;  /* 0x0000000e080672a5 */ /* 0x000fc8000f8e003f */
[----:B------:R-:W-:-:S04]  /*e600*/  @UP0 USHF.R.U32.HI UR8, URZ, UR15, UR7 ;  /* 0x0000000f3f080299 */ /* 0x000fc80008011607 */
[----:B------:R-:W-:Y:S01]  /*e610*/  ULOP3.LUT UR8, URZ, UR8, URZ, 0x33, !UPT ;  /* 0x000000083f087292 */ /* 0x000fe2000f8e333f */
[----:B------:R-:W-:Y:S11]  /*e620*/  BRA `(.L_x_989) ;  /* 0x0000000000107947 */ /* 0x000ff60003800000 */
.L_x_988:
[----:B------:R-:W-:-:S11]  /*e630*/  UISETP.NE.AND UP0, UPT, UR5, 0x1, UPT ;  /* 0x000000010500788c */ /* 0x000fd6000bf05270 */
[----:B------:R-:W-:Y:S02]  /*e640*/  @UP0 ULDC.64 UR14, c[0x0][0x9e8] ;  /* 0x00027a00000e0ab9 */ /* 0x000fe40000000a00 */
[----:B------:R-:W-:-:S04]  /*e650*/  UIMAD.WIDE.U32 UR6, UR8, UR14, URZ ;  /* 0x0000000e080672a5 */ /* 0x000fc8000f8e003f */
[----:B------:R-:W-:-:S12]  /*e660*/  @UP0 USHF.R.U32.HI UR8, URZ, UR15, UR7 ;  /* 0x0000000f3f080299 */ /* 0x000fd80008011607 */
.L_x_989:
[----:B------:R-:W-:-:S04]  /*e670*/  UIMAD UR8, UR8, UR5, UR5 ;  /* 0x00000005080872a4 */ /* 0x000fc8000f8e0205 */
[----:B------:R-:W-:-:S04]  /*e680*/  UISETP.LT.AND UP0, UPT, UR4, UR8, UPT ;  /* 0x000000080400728c */ /* 0x000fc8000bf01270 */
[----:B------:R-:W-:-:S12]  /*e690*/  USEL UR4, UR4, UR8, UP0 ;  /* 0x0000000804047287 */ /* 0x000fd80008000000 */
.L_x_987:
[----:B------:R-:W-:Y:S01]  /*e6a0*/  UIADD3 UR6, UR4, 0x5f, URZ ;  /* 0x0000005f04067890 */ /* 0x000fe2000fffe03f */
[----:B------:R-:W-:Y:S01]  /*e6b0*/  @UP1 ULDC UR8, c[0x0][0x44c] ;  /* 0x0001130000081ab9 */ /* 0x000fe20000000800 */
[----:B------:R-:W-:Y:S02]  /*e6c0*/  @UP1 ULDC UR13, c[0x0][0x450] ;  /* 0x00011400000d1ab9 */ /* 0x000fe40000000800 */
[----:B------:R-:W-:Y:S02]  /*e6d0*/  UIMAD.WIDE UR6, UR6, 0x2aaaaaab, URZ ;  /* 0x2aaaaaab060678a5 */ /* 0x000fe4000f8e023f */
[----:B------:R-:W-:Y:S02]  /*e6e0*/  UIMAD.WIDE.U32 UR8, UR42, UR8, URZ ;  /* 0x000000082a0872a5 */ /* 0x000fe4000f8e003f */
[----:B------:R-:W-:Y:S01]  /*e6f0*/  USHF.R.U32.HI UR39, URZ, 0x1f, UR7 ;  /* 0x0000001f3f277899 */ /* 0x000fe20008011607 */
[----:B------:R-:W-:Y:S01]  /*e700*/  UMOV UR4, UR42 ;  /* 0x0000002a00047c82 */ /* 0x000fe20008000000 */
[----:B------:R-:W-:-:S02]  /*e710*/  UIMAD UR10, UR10, UR12, -UR11 ;  /* 0x0000000c0a0a72a4 */ /* 0x000fc4000f8e0a0b */
[----:B------:R-:W-:Y:S02]  /*e720*/  @UP1 USHF.R.U32.HI UR4, URZ, UR13, UR9 ;  /* 0x0000000d3f041299 */ /* 0x000fe40008011609 */
[----:B------:R-:W-:Y:S02]  /*e730*/  ULEA.HI.SX32 UR39, UR7, UR39, 0x1c ;  /* 0x0000002707277291 */ /* 0x000fe4000f8fe23f */
[----:B------:R-:W-:Y:S02]  /*e740*/  UIADD3 UR4, UR10, UR4, URZ ;  /* 0x000000040a047290 */ /* 0x000fe4000fffe03f */
[----:B------:R-:W-:Y:S01]  /*e750*/  UISETP.LT.AND UP0, UPT, UR40, UR39, UPT ;  /* 0x000000272800728c */ /* 0x000fe2000bf01270 */
[----:B------:R-:W-:Y:S02]  /*e760*/  ULDC UR8, c[0x0][0x9dc] ;  /* 0x0002770000087ab9 */ /* 0x000fe40000000800 */
[----:B------:R-:W-:Y:S02]  /*e770*/  UIADD3 UR8, UR4, -UR8, URZ ;  /* 0x8000000804087290 */ /* 0x000fe4000fffe03f */
[----:B------:R-:W-:Y:S01]  /*e780*/  USEL UR9, UR40, UR39, UP0 ;  /* 0x0000002728097287 */ /* 0x000fe20008000000 */
[----:B------:R-:W-:Y:S11]  /*e790*/  @!P1 BRA `(.L_x_990) ;  /* 0x0000000000449947 */ /* 0x000ff60003800000 */
[----:B------:R-:W-:-:S06]  /*e7a0*/  UISETP.GT.AND UP0, UPT, UR4, -0x1, UPT ;  /* 0xffffffff0400788c */ /* 0x000fcc000bf04270 */
[----:B------:R-:W-:-:S13]  /*e7b0*/  PLOP3.LUT P0, PT, PT, PT, UP0, 0x80, 0x0 ;  /* 0x000000000000781c */ /* 0x000fda0003f0f008 */
[----:B------:R-:W-:Y:S05]  /*e7c0*/  @P0 BRA `(.L_x_991) ;  /* 0x00000000001c0947 */ /* 0x000fea0003800000 */
[----:B------:R-:W-:Y:S02]  /*e7d0*/  UISETP.NE.AND UP0, UPT, UR5, 0x1, UPT ;  /* 0x000000010500788c */ /* 0x000fe4000bf05270 */
[----:B------:R-:W-:-:S09]  /*e7e0*/  ULOP3.LUT UR4, URZ, UR4, URZ, 0x33, !UPT ;  /* 0x000000043f047292 */ /* 0x000fd2000f8e333f */
[----:B------:R-:W-:Y:S02]  /*e7f0*/  @UP0 ULDC.64 UR10, c[0x0][0x9e8] ;  /* 0x00027a00000a0ab9 */ /* 0x000fe40000000a00 */
[----:B------:R-:W-:-:S04]  /*e800*/  UIMAD.WIDE.U32 UR6, UR4, UR10, URZ ;  /* 0x0000000a040672a5 */ /* 0x000fc8000f8e003f */
[----:B------:R-:W-:-:S04]  /*e810*/  @UP0 USHF.R.U32.HI UR4, URZ, UR11, UR7 ;  /* 0x0000000b3f040299 */ /* 0x000fc80008011607 */
[----:B------:R-:W-:Y:S01]  /*e820*/  ULOP3.LUT UR4, URZ, UR4, URZ, 0x33, !UPT ;  /* 0x000000043f047292 */ /* 0x000fe2000f8e333f */
[----:B------:R-:W-:Y:S11]  /*e830*/  BRA `(.L_x_992) ;  /* 0x0000000000107947 */ /* 0x000ff60003800000 */
.L_x_991:
[----:B------:R-:W-:-:S11]  /*e840*/  UISETP.NE.AND UP0, UPT, UR5, 0x1, UPT ;  /* 0x000000010500788c */ /* 0x000fd6000bf05270 */
[----:B------:R-:W-:Y:S02]  /*e850*/  @UP0 ULDC.64 UR10, c[0x0][0x9e8] ;  /* 0x00027a00000a0ab9 */ /* 0x000fe40000000a00 */
[----:B------:R-:W-:-:S04]  /*e860*/  UIMAD.WIDE.U32 UR6, UR4, UR10, URZ ;  /* 0x0000000a040672a5 */ /* 0x000fc8000f8e003f */
[----:B------:R-:W-:-:S12]  /*e870*/  @UP0 USHF.R.U32.HI UR4, URZ, UR11, UR7 ;  /* 0x0000000b3f040299 */ /* 0x000fd80008011607 */
.L_x_992:
[----:B------:R-:W-:-:S04]  /*e880*/  UIMAD UR4, UR4, UR5, URZ ;  /* 0x00000005040472a4 */ /* 0x000fc8000f8e023f */
[----:B------:R-:W-:-:S04]  /*e890*/  UISETP.LT.AND UP0, UPT, UR8, UR4, UPT ;  /* 0x000000040800728c */ /* 0x000fc8000bf01270 */
[----:B------:R-:W-:-:S12]  /*e8a0*/  USEL UR8, UR8, UR4, !UP0 ;  /* 0x0000000408087287 */ /* 0x000fd8000c000000 */
.L_x_990:
[----:B------:R-:W-:-:S04]  /*e8b0*/  UIMAD.WIDE UR4, UR8, 0x2aaaaaab, URZ ;  /* 0x2aaaaaab080478a5 */ /* 0x000fc8000f8e023f */
[----:B------:R-:W-:-:S04]  /*e8c0*/  USHF.R.U32.HI UR4, URZ, 0x1f, UR5 ;  /* 0x0000001f3f047899 */ /* 0x000fc80008011605 */
[----:B------:R-:W-:Y:S02]  /*e8d0*/  ULEA.HI.SX32 UR4, UR5, UR4, 0x1c ;  /* 0x0000000405047291 */ /* 0x000fe4000f8fe23f */
[----:B------:R-:W-:Y:S02]  /*e8e0*/  USHF.R.U32.HI UR5, URZ, 0x10, UR41 ;  /* 0x000000103f057899 */ /* 0x000fe40008011629 */
[----:B------:R-:W-:Y:S02]  /*e8f0*/  ULOP3.LUT UR41, UR41, 0xffff, URZ, 0xc0, !UPT ;  /* 0x0000ffff29297892 */ /* 0x000fe4000f8ec03f */
[----:B------:R-:W-:Y:S01]  /*e900*/  VIMNMX R7, RZ, UR4, !PT ;  /* 0x00000004ff077c48 */ /* 0x000fe2000ffe0100 */
[----:B------:R-:W-:-:S03]  /*e910*/  UISETP.NE.AND UP0, UPT, UR5, URZ, UPT ;  /* 0x0000003f0500728c */ /* 0x000fc6000bf05270 */
[----:B------:R-:W-:Y:S01]  /*e920*/  ISETP.LT.AND P0, PT, R7, UR9, PT ;  /* 0x0000000907007c0c */ /* 0x000fe2000bf01270 */
[----:B------:R0:W-:Y:S04]  /*e930*/  STL [R1+0x8], R7 ;  /* 0x0000080701007387 */ /* 0x0001e80000100800 */
[----:B------:R0:W-:Y:S03]  /*e940*/  STL [R1+0xc], RZ ;  /* 0x00000cff01007387 */ /* 0x0001e60000100800 */
[----:B------:R-:W-:-:S05]  /*e950*/  @!UP0 ULDC UR5, c[0x0][0x9f0] ;  /* 0x00027c0000058ab9 */ /* 0x000fca0000000800 */
[----:B0-----:R-:W-:Y:S05]  /*e960*/  @!P0 BRA `(.L_x_993) ;  /* 0x0000000000708947 */ /* 0x001fea0003800000 */
[----:B------:R-:W-:Y:S01]  /*e970*/  IMAD.U32 R6, RZ, RZ, UR5 ;  /* 0x00000005ff067e24 */ /* 0x000fe2000f8e00ff */
[----:B------:R-:W-:Y:S01]  /*e980*/  UIADD3 UR4, UR5, -0x1, UR9 ;  /* 0xffffffff05047890 */ /* 0x000fe2000fffe009 */
[----:B------:R-:W-:-:S03]  /*e990*/  IMAD.MOV.U32 R2, RZ, RZ, RZ ;  /* 0x000000ffff027224 */ /* 0x000fc600078e00ff */
[-C--:B------:R-:W-:Y:S02]  /*e9a0*/  IABS R0, R6.reuse ;  /* 0x0000000600007213 */ /* 0x080fe40000000000 */
[----:B------:R-:W-:Y:S02]  /*e9b0*/  IABS R6, R6 ;  /* 0x0000000600067213 */ /* 0x000fe40000000000 */
[----:B------:R-:W0:Y:S08]  /*e9c0*/  I2F.RP R4, R0 ;  /* 0x0000000000047306 */ /* 0x000e300000209400 */
[----:B0-----:R-:W0:Y:S02]  /*e9d0*/  MUFU.RCP R4, R4 ;  /* 0x0000000400047308 */ /* 0x001e240000001000 */
[----:B0-----:R-:W-:-:S06]  /*e9e0*/  VIADD R3, R4, 0xffffffe ;  /* 0x0ffffffe04037836 */ /* 0x001fcc0000000000 */
[----:B------:R-:W0:Y:S02]  /*e9f0*/  F2I.FTZ.U32.TRUNC.NTZ R3, R3 ;  /* 0x0000000300037305 */ /* 0x000e24000021f000 */
[----:B0-----:R-:W-:-:S04]  /*ea00*/  IMAD.MOV R5, RZ, RZ, -R3 ;  /* 0x000000ffff057224 */ /* 0x001fc800078e0a03 */
[----:B------:R-:W-:-:S04]  /*ea10*/  IMAD R5, R5, R0, RZ ;  /* 0x0000000005057224 */ /* 0x000fc800078e02ff */
[----:B------:R-:W-:Y:S01]  /*ea20*/  IMAD.HI.U32 R5, R3, R5, R2 ;  /* 0x0000000503057227 */ /* 0x000fe200078e0002 */
[----:B------:R-:W-:-:S03]  /*ea30*/  IADD3 R2, -R7, UR4, RZ ;  /* 0x0000000407027c10 */ /* 0x000fc6000fffe1ff */
[----:B------:R-:W-:Y:S01]  /*ea40*/  IMAD.MOV R3, RZ, RZ, -R6 ;  /* 0x000000ffff037224 */ /* 0x000fe200078e0a06 */
[----:B------:R-:W-:Y:S02]  /*ea50*/  IABS R4, R2 ;  /* 0x0000000200047213 */ /* 0x000fe40000000000 */
[----:B------:R-:W-:-:S03]  /*ea60*/  LOP3.LUT R2, R2, UR5, RZ, 0x3c, !PT ;  /* 0x0000000502027c12 */ /* 0x000fc6000f8e3cff */
[----:B------:R-:W-:Y:S01]  /*ea70*/  IMAD.HI.U32 R5, R5, R4, RZ ;  /* 0x0000000405057227 */ /* 0x000fe200078e00ff */
[----:B------:R-:W-:-:S03]  /*ea80*/  ISETP.GE.AND P2, PT, R2, RZ, PT ;  /* 0x000000ff0200720c */ /* 0x000fc60003f46270 */
[----:B------:R-:W-:-:S05]  /*ea90*/  IMAD R3, R5, R3, R4 ;  /* 0x0000000305037224 */ /* 0x000fca00078e0204 */
[----:B------:R-:W-:-:S13]  /*eaa0*/  ISETP.GT.U32.AND P1, PT, R0, R3, PT ;  /* 0x000000030000720c */ /* 0x000fda0003f24070 */
[----:B------:R-:W-:Y:S02]  /*eab0*/  @!P1 IMAD.IADD R3, R3, 0x1, -R0 ;  /* 0x0000000103039824 */ /* 0x000fe400078e0a00 */
[----:B------:R-:W-:Y:S01]  /*eac0*/  @!P1 VIADD R5, R5, 0x1 ;  /* 0x0000000105059836 */ /* 0x000fe20000000000 */
[----:B------:R-:W-:Y:S02]  /*ead0*/  ISETP.NE.AND P1, PT, RZ, UR5, PT ;  /* 0x00000005ff007c0c */ /* 0x000fe4000bf25270 */
[----:B------:R-:W-:-:S13]  /*eae0*/  ISETP.GE.U32.AND P0, PT, R3, R0, PT ;  /* 0x000000000300720c */ /* 0x000fda0003f06070 */
[----:B------:R-:W-:-:S04]  /*eaf0*/  @P0 VIADD R5, R5, 0x1 ;  /* 0x0000000105050836 */ /* 0x000fc80000000000 */
[----:B------:R-:W-:Y:S01]  /*eb00*/  @!P2 IMAD.MOV R5, RZ, RZ, -R5 ;  /* 0x000000ffff05a224 */ /* 0x000fe200078e0a05 */
[----:B------:R-:W-:-:S05]  /*eb10*/  @!P1 LOP3.LUT R5, RZ, UR5, RZ, 0x33, !PT ;  /* 0x00000005ff059c12 */ /* 0x000fca000f8e33ff */
[----:B------:R0:W-:Y:S02]  /*eb20*/  STL [R1+0xc], R5 ;  /* 0x00000c0501007387 */ /* 0x0001e40000100800 */
.L_x_993:
[----:B------:R-:W2:Y:S01]  /*eb30*/  LDL R2, [R1+0xc] ;  /* 0x00000c0001027983 */ /* 0x000ea20000100800 */
[----:B------:R-:W-:Y:S02]  /*eb40*/  IMAD.MOV.U32 R9, RZ, RZ, 0x1 ;  /* 0x00000001ff097424 */ /* 0x000fe400078e00ff */
[----:B------:R-:W-:Y:S02]  /*eb50*/  IMAD.MOV.U32 R3, RZ, RZ, 0x1 ;  /* 0x00000001ff037424 */ /* 0x000fe400078e00ff */
[----:B--2---:R-:W-:-:S05]  /*eb60*/  IMAD R0, R2, UR41, R7 ;  /* 0x0000002902007c24 */ /* 0x004fca000f8e0207 */
[----:B------:R-:W-:Y:S01]  /*eb70*/  VIADDMNMX R18, R0, R2, UR9, PT ;  /* 0x0000000900127e46 */ /* 0x000fe2000b800102 */
[----:B------:R1:W-:Y:S03]  /*eb80*/  STL [R1+0x4], R0 ;  /* 0x0000040001007387 */ /* 0x0003e60000100800 */
[----:B------:R-:W-:Y:S01]  /*eb90*/  ISETP.GT.AND P0, PT, R18, R0, PT ;  /* 0x000000001200720c */ /* 0x000fe20003f04270 */
[----:B------:R2:W-:Y:S01]  /*eba0*/  STL [R1+0x10], R18 ;  /* 0x0000101201007387 */ /* 0x0005e20000100800 */
[----:B-1----:R-:W-:-:S11]  /*ebb0*/  IMAD.MOV.U32 R0, RZ, RZ, RZ ;  /* 0x000000ffff007224 */ /* 0x002fd600078e00ff */
[----:B--2---:R-:W-:Y:S05]  /*ebc0*/  @!P0 BRA `(.L_x_986) ;  /* 0x0000003400488947 */ /* 0x004fea0003800000 */
[----:B------:R-:W1:Y:S01]  /*ebd0*/  S2UR UR4, SR_CgaCtaId ;  /* 0x00000000000479c3 */ /* 0x000e620000008800 */
[----:B------:R-:W-:Y:S02]  /*ebe0*/  UMOV UR38, 0x400 ;  /* 0x0000040000267882 */ /* 0x000fe40000000000 */
[----:B-1----:R-:W-:-:S04]  /*ebf0*/  ULEA UR38, UR4, UR38, 0x18 ;  /* 0x0000002604267291 */ /* 0x002fc8000f8ec03f */
        /* <DEDUP_REMOVED lines=8> */
[----:B------:R-:W-:Y:S02]  /*ec80*/  IMAD.U32 R4, RZ, RZ, UR6 ;  /* 0x00000006ff047e24 */ /* 0x000fe4000f8e00ff */
[----:B------:R-:W1:Y:S01]  /*ec90*/  LDC.64 R2, c[0x4][R2] ;  /* 0x0100000002027b82 */ /* 0x000e620000000a00 */
[----:B0-----:R-:W-:Y:S02]  /*eca0*/  IMAD.U32 R5, RZ, RZ, UR7 ;  /* 0x00000007ff057e24 */ /* 0x001fe4000f8e00ff */
        /* <DEDUP_REMOVED lines=8> */
[----:B-1----:R-:W-:Y:S05]  /*ed30*/  CALL.ABS.NOINC R2 ;  /* 0x0000000002007343 */ /* 0x002fea0003c00000 */
.L_x_994:
        /* <DEDUP_REMOVED lines=8> */
[----:B------:R1:W2:Y:S01]  /*edc0*/  LDC.64 R2, c[0x4][R16] ;  /* 0x0100000010027b82 */ /* 0x0002a20000000a00 */
[----:B------:R-:W-:Y:S02]  /*edd0*/  IMAD.U32 R4, RZ, RZ, UR6 ;  /* 0x00000006ff047e24 */ /* 0x000fe4000f8e00ff */
[----:B0-----:R-:W-:Y:S02]  /*ede0*/  IMAD.U32 R5, RZ, RZ, UR7 ;  /* 0x00000007ff057e24 */ /* 0x001fe4000f8e00ff */
[----:B------:R-:W-:Y:S02]  /*edf0*/  IMAD.U32 R6, RZ, RZ, UR8 ;  /* 0x00000008ff067e24 */ /* 0x000fe4000f8e00ff */
[----:B------:R-:W-:-:S02]  /*ee00*/  IMAD.U32 R7, RZ, RZ, UR9 ;  /* 0x00000009ff077e24 */ /* 0x000fc4000f8e00ff */
[----:B------:R-:W-:Y:S02]  /*ee10*/  IMAD.U32 R10, RZ, RZ, UR4 ;  /* 0x00000004ff0a7e24 */ /* 0x000fe4000f8e00ff */
[----:B------:R-:W-:Y:S02]  /*ee20*/  IMAD.U32 R11, RZ, RZ, UR5 ;  /* 0x00000005ff0b7e24 */ /* 0x000fe4000f8e00ff */
[----:B------:R-:W-:Y:S02]  /*ee30*/  IMAD.MOV.U32 R8, RZ, RZ, 0x70 ;  /* 0x00000070ff087424 */ /* 0x000fe400078e00ff */
[----:B------:R-:W-:Y:S02]  /*ee40*/  IMAD.MOV.U32 R12, RZ, RZ, 0x1 ;  /* 0x00000001ff0c7424 */ /* 0x000fe400078e00ff */
[----:B-1----:R-:W-:-:S07]  /*ee50*/  IMAD.MOV.U32 R13, RZ, RZ, RZ ;  /* 0x000000ffff0d7224 */ /* 0x002fce00078e00ff */
[----:B------:R-:W-:-:S07]  /*ee60*/  LEPC R20, `(.L_x_996) ;  /* 0x000000001014794e */ /* 0x000fce0000000000 */
[----:B--2---:R-:W-:Y:S05]  /*ee70*/  CALL.ABS.NOINC R2 ;  /* 0x0000000002007343 */ /* 0x004fea0003c00000 */
.L_x_996:
        /* <DEDUP_REMOVED lines=15> */
.L_x_995:
[----:B------:R-:W1:Y:S02]  /*ef70*/  LDC.64 R2, c[0x0][0x9f8] ;  /* 0x00027e00ff027b82 */ /* 0x000e640000000a00 */
[----:B-1----:R-:W-:-:S04]  /*ef80*/  ISETP.NE.U32.AND P0, PT, R2, RZ, PT ;  /* 0x000000ff0200720c */ /* 0x002fc80003f05070 */
[----:B------:R-:W-:-:S13]  /*ef90*/  ISETP.NE.AND.EX P0, PT, R3, RZ, PT, P0 ;  /* 0x000000ff0300720c */ /* 0x000fda0003f05300 */
[----:B------:R-:W1:Y:S02]  /*efa0*/  @P0 LDC.64 R2, c[0x0][0x9f8] ;  /* 0x00027e00ff020b82 */ /* 0x000e640000000a00 */
[----:B-1----:R-:W-:-:S05]  /*efb0*/  @P0 IMAD.WIDE R2, R19, 0x4, R2 ;  /* 0x0000000413020825 */ /* 0x002fca00078e0202 */
[----:B------:R1:W2:Y:S01]  /*efc0*/  @P0 LDG.E R19, desc[UR60][R2.64] ;  /* 0x0000003c02130981 */ /* 0x0002a2000c1e1900 */
[----:B------:R-:W-:Y:S01]  /*efd0*/  UMOV UR4, 0xffffffff ;  /* 0xffffffff00047882 */ /* 0x000fe20000000000 */
[----:B------:R-:W-:Y:S01]  /*efe0*/  LOP3.LUT R17, R17, 0xfffffffe, RZ, 0xc0, !PT ;  /* 0xfffffffe11117812 */ /* 0x000fe200078ec0ff */
[----:B------:R-:W-:Y:S01]  /*eff0*/  VIADD R18, R18, 0xffffffff ;  /* 0xffffffff12127836 */ /* 0x000fe20000000000 */
[----:B------:R-:W3:Y:S01]  /*f000*/  S2R R0, SR_TID.X ;  /* 0x0000000000007919 */ /* 0x000ee20000002100 */
[----:B-1----:R-:W1:Y:S02]  /*f010*/  LDC.64 R2, c[0x0][0x418] ;  /* 0x00010600ff027b82 */ /* 0x002e640000000a00 */
[----:B-1----:R-:W-:Y:S02]  /*f020*/  ISETP.NE.U32.AND P0, PT, R2, RZ, PT ;  /* 0x000000ff0200720c */ /* 0x002fe40003f05070 */
[----:B---3--:R-:W-:Y:S02]  /*f030*/  SHF.R.U32.HI R0, RZ, 0x5, R0 ;  /* 0x00000005ff007819 */ /* 0x008fe40000011600 */
[----:B------:R-:W-:-:S02]  /*f040*/  ISETP.NE.AND.EX P1, PT, R3, RZ, PT, P0 ;  /* 0x000000ff0300720c */ /* 0x000fc40003f25300 */
[----:B------:R-:W-:-:S11]  /*f050*/  LOP3.LUT R0, R0, 0x3, RZ, 0xc0, !PT ;  /* 0x0000000300007812 */ /* 0x000fd600078ec0ff */
[----:B------:R-:W-:Y:S02]  /*f060*/  @P1 LOP3.LUT R17, R17, 0x1, RZ, 0xfc, !PT ;  /* 0x0000000111111812 */ /* 0x000fe400078efcff */
[----:B--2---:R-:W-:Y:S02]  /*f070*/  SHF.R.S32.HI R6, RZ, 0x1f, R19 ;  /* 0x0000001fff067819 */ /* 0x004fe40000011413 */
[----:B------:R-:W-:-:S03]  /*f080*/  SEL R16, R19, RZ, !P1 ;  /* 0x000000ff13107207 */ /* 0x000fc60004800000 */
[----:B------:R1:W-:Y:S01]  /*f090*/  STL [R1], R6 ;  /* 0x0000000601007387 */ /* 0x0003e20000100800 */
[----:B------:R-:W-:Y:S05]  /*f0a0*/  BRA.DIV UR4, `(.L_x_997) ;  /* 0x0000003604b07947 */ /* 0x000fea000b800000 */
[----:B------:R2:W3:Y:S02]  /*f0b0*/  SHFL.IDX PT, R14, R0, RZ, 0x1f ;  /* 0x00001fff000e7589 */ /* 0x0004e400000e0000 */
.L_x_1077:
[----:B---3--:R-:W-:Y:S02]  /*f0c0*/  ISETP.NE.AND P0, PT, R14, RZ, PT ;  /* 0x000000ff0e00720c */ /* 0x008fe40003f05270 */
[----:B------:R-:W-:Y:S02]  /*f0d0*/  PLOP3.LUT P2, PT, PT, PT, PT, 0x8, 0x0 ;  /* 0x000000000000781c */ /* 0x000fe40003f4e170 */
[----:B------:R-:W-:-:S11]  /*f0e0*/  LOP3.LUT R17, R17, 0xfffffffd, RZ, 0xc0, !PT ;  /* 0xfffffffd11117812 */ /* 0x000fd600078ec0ff */
[----:B------:R-:W-:Y:S01]  /*f0f0*/  @P2 LOP3.LUT R17, R17, 0x2, RZ, 0xfc, !PT ;  /* 0x0000000211112812 */ /* 0x000fe200078efcff */
[----:B------:R-:W-:Y:S06]  /*f100*/  @P0 BRA `(.L_x_998) ;  /* 0x0000000400100947 */ /* 0x000fec0003800000 */
[----:B------:R-:W-:-:S03]  /*f110*/  UMOV UR4, 0xffffffff ;  /* 0xffffffff00047882 */ /* 0x000fc60000000000 */
[----:B------:R-:W-:Y:S05]  /*f120*/  BRA.DIV UR4, `(.L_x_999) ;  /* 0x0000003604b07947 */ /* 0x000fea000b800000 */
[----:B------:R-:W-:-:S13]  /*f130*/  ELECT P6, URZ, PT ;  /* 0x00000000003f782f */ /* 0x000fda00038c0000 */
.L_x_1080:
[----:B------:R-:W-:Y:S05]  /*f140*/  @!P6 BRA `(.L_x_998) ;  /* 0x000000040000e947 */ /* 0x000fea0003800000 */
[----:B------:R-:W-:Y:S01]  /*f150*/  IMAD.MOV.U32 R16, RZ, RZ, R19 ;  /* 0x000000ffff107224 */ /* 0x000fe200078e0013 */
[----:B------:R-:W-:Y:S06]  /*f160*/  @!P1 BRA `(.L_x_1000) ;  /* 0x0000000000449947 */ /* 0x000fec0003800000 */
[----:B------:R-:W3:Y:S01]  /*f170*/  LDC R7, c[0x0][0x43c] ;  /* 0x00010f00ff077b82 */ /* 0x000ee20000000800 */
[----:B------:R-:W-:Y:S01]  /*f180*/  ULDC.64 UR4, c[0x0][0x428] ;  /* 0x00010a0000047ab9 */ /* 0x000fe20000000a00 */
[----:B---3--:R-:W-:-:S13]  /*f190*/  ISETP.NE.AND P0, PT, R7, 0x1, PT ;  /* 0x000000010700780c */ /* 0x008fda0003f05270 */
[----:B0-----:R-:W2:Y:S02]  /*f1a0*/  @P0 LDC.64 R4, c[0x0][0x440] ;  /* 0x00011000ff040b82 */ /* 0x001ea40000000a00 */
[----:B--2---:R-:W-:-:S04]  /*f1b0*/  @P0 IMAD.HI.U32 R0, R18, R4, RZ ;  /* 0x0000000412000227 */ /* 0x004fc800078e00ff */
        /* <DEDUP_REMOVED lines=8> */
[----:B------:R-:W-:-:S03]  /*f240*/  LEA R2, P0, R4, R2, 0x2 ;  /* 0x0000000204027211 */ /* 0x000fc600078010ff */
[----:B------:R-:W-:-:S05]  /*f250*/  IMAD.IADD R0, R5, 0x1, R7 ;  /* 0x0000000105007824 */ /* 0x000fca00078e0207 */
[----:B------:R-:W-:-:S05]  /*f260*/  LEA.HI.X R3, R4, R3, R0, 0x2, P0 ;  /* 0x0000000304037211 */ /* 0x000fca00000f1400 */
[----:B------:R3:W5:Y:S02]  /*f270*/  LDG.E R16, desc[UR60][R2.64] ;  /* 0x0000003c02107981 */ /* 0x000764000c1e1900 */
.L_x_1000:
[----:B--2---:R-:W-:Y:S01]  /*f280*/  IMAD.MOV.U32 R0, RZ, RZ, 0x1 ;  /* 0x00000001ff007424 */ /* 0x004fe200078e00ff */
[----:B-1----:R-:W3:Y:S04]  /*f290*/  S2R R6, SR_TID.X ;  /* 0x0000000000067919 */ /* 0x002ee80000002100 */
[----:B------:R-:W-:-:S04]  /*f2a0*/  SHF.L.U32 R0, R0, 0x1f, RZ ;  /* 0x0000001f00007819 */ /* 0x000fc800000006ff */
[----:B------:R-:W1:Y:S01]  /*f2b0*/  SYNCS.PHASECHK.TRANS64.TRYWAIT P0, [UR38+0x2a840], R0 ;  /* 0x02a84000ff0075a7 */ /* 0x000e620008000166 */
[----:B---3--:R-:W-:-:S04]  /*f2c0*/  LOP3.LUT R2, R6, 0x7f, RZ, 0xc0, !PT ;  /* 0x0000007f06027812 */ /* 0x008fc800078ec0ff */
[----:B------:R-:W-:Y:S01]  /*f2d0*/  ISETP.NE.AND P1, PT, R2, RZ, PT ;  /* 0x000000ff0200720c */ /* 0x000fe20003f25270 */
[----:B-1----:R-:W-:-:S12]  /*f2e0*/  @!P0 BRA `(.L_x_1001) ;  /* 0x0000003400608947 */ /* 0x002fd80003800000 */
.L_x_1081:
[----:B------:R-:W-:Y:S05]  /*f2f0*/  @P1 BRA `(.L_x_1002) ;  /* 0x0000000000181947 */ /* 0x000fea0003800000 */
[----:B------:R-:W2:Y:S01]  /*f300*/  S2R R2, SR_TID.X ;  /* 0x0000000000027919 */ /* 0x000ea20000002100 */
[----:B-1----:R-:W-:-:S04]  /*f310*/  IMAD.MOV.U32 R0, RZ, RZ, 0x9000 ;  /* 0x00009000ff007424 */ /* 0x002fc800078e00ff */
[----:B------:R3:W-:Y:S01]  /*f320*/  SYNCS.ARRIVE.TRANS64 RZ, [UR38+0x2a830], R0 ;  /* 0x02a83000ffff79a7 */ /* 0x0007e20008000026 */
[----:B--2---:R-:W-:-:S13]  /*f330*/  LOP3.LUT P0, RZ, R2, 0x1f, RZ, 0xc0, !PT ;  /* 0x0000001f02ff7812 */ /* 0x004fda000780c0ff */
[----:B---3--:R-:W-:Y:S05]  /*f340*/  @!P0 BRA `(.L_x_1002) ;  /* 0x0000000000048947 */ /* 0x008fea0003800000 */
[----:B------:R-:W-:Y:S01]  /*f350*/  BPT.TRAP 0x1 ;  /* 0x000000040000795c */ /* 0x000fe20000300000 */
.L_x_1002:
        /* <DEDUP_REMOVED lines=10> */
[----:B------:R-:W-:Y:S02]  /*f400*/  UIMAD UR11, UR11, 0x60, URZ ;  /* 0x000000600b0b78a4 */ /* 0x000fe4000f8e023f */
        /* <DEDUP_REMOVED lines=13> */
[----:B------:R-:W-:Y:S01]  /*f4e0*/  UMOV UR21, UR13 ;  /* 0x0000000d00157c82 */ /* 0x000fe20008000000 */
[----:B------:R3:W-:Y:S01]  /*f4f0*/  UTMALDG.4D [UR8], [UR4], desc[UR6] ;  /* 0x00000608040075b4 */ /* 0x0007e20008019000 */
[----:B------:R-:W-:Y:S01]  /*f500*/  UMOV UR19, UR11 ;  /* 0x0000000b00137c82 */ /* 0x000fe20008000000 */
[----:B------:R-:W-:Y:S01]  /*f510*/  @P0 LOP3.LUT R17, R17, 0x2, RZ, 0xfc, !PT ;  /* 0x0000000211110812 */ /* 0x000fe200078efcff */
[----:B------:R3:W-:Y:S01]  /*f520*/  UTMALDG.4D [UR24], [UR4], desc[UR6] ;  /* 0x00000618040075b4 */ /* 0x0007e20008019000 */
[----:B------:R3:W-:Y:S02]  /*f530*/  UTMALDG.4D [UR16], [UR4], desc[UR6] ;  /* 0x00000610040075b4 */ /* 0x0007e40008019000 */
[----:B---3--:R-:W-:-:S03]  /*f540*/  NOP ;  /* 0x0000000000007918 */ /* 0x008fc60000000000 */
.L_x_998:
        /* <DEDUP_REMOVED lines=11> */
[----:B-1----:R-:W1:Y:S01]  /*f600*/  LDC.64 R2, c[0x4][R2] ;  /* 0x0100000002027b82 */ /* 0x002e620000000a00 */
        /* <DEDUP_REMOVED lines=9> */
[----:B-12---:R-:W-:Y:S05]  /*f6a0*/  CALL.ABS.NOINC R2 ;  /* 0x0000000002007343 */ /* 0x006fea0003c00000 */
.L_x_1003:
[----:B------:R-:W0:Y:S01]  /*f6b0*/  S2R R4, SR_CTAID.Z ;  /* 0x0000000000047919 */ /* 0x000e220000002700 */
[----:B------:R-:W3:Y:S01]  /*f6c0*/  LDC R8, c[0x0][0x448] ;  /* 0x00011200ff087b82 */ /* 0x000ee20000000800 */
[----:B------:R-:W-:Y:S01]  /*f6d0*/  USHF.R.S32.HI UR4, URZ, 0x1f, UR36 ;  /* 0x0000001f3f047899 */ /* 0x000fe20008011424 */
[----:B------:R-:W4:Y:S01]  /*f6e0*/  S2R R11, SR_TID.X ;  /* 0x00000000000b7919 */ /* 0x000f220000002100 */
[----:B------:R-:W-:Y:S02]  /*f6f0*/  ULDC.64 UR8, c[0x0][0x2d8] ;  /* 0x0000b60000087ab9 */ /* 0x000fe40000000a00 */
[----:B------:R-:W-:-:S03]  /*f700*/  UIMAD UR6, UR4, UR8, URZ ;  /* 0x00000008040672a4 */ /* 0x000fc6000f8e023f */
[----:B-1----:R-:W2:Y:S01]  /*f710*/  LDC.64 R2, c[0x0][0x2e0] ;  /* 0x0000b800ff027b82 */ /* 0x002ea20000000a00 */
[----:B------:R-:W-:Y:S02]  /*f720*/  UIMAD.WIDE.U32 UR4, UR36, UR8, URZ ;  /* 0x00000008240472a5 */ /* 0x000fe4000f8e003f */
[----:B------:R-:W-:-:S04]  /*f730*/  UIMAD UR6, UR36, UR9, UR6 ;  /* 0x00000009240672a4 */ /* 0x000fc8000f8e0206 */
[----:B------:R-:W-:Y:S01]  /*f740*/  UIADD3 UR5, UR5, UR6, URZ ;  /* 0x0000000605057290 */ /* 0x000fe2000fffe03f */
[----:B---3--:R-:W-:Y:S02]  /*f750*/  ISETP.NE.AND P0, PT, R8, 0x1, PT ;  /* 0x000000010800780c */ /* 0x008fe40003f05270 */
[----:B0-----:R-:W-:Y:S02]  /*f760*/  SHF.R.S32.HI R5, RZ, 0x1f, R4 ;  /* 0x0000001fff057819 */ /* 0x001fe40000011404 */
[----:B----4-:R-:W-:-:S03]  /*f770*/  LOP3.LUT R9, R11, 0x7f, RZ, 0xc0, !PT ;  /* 0x0000007f0b097812 */ /* 0x010fc600078ec0ff */
[-C--:B--2---:R-:W-:Y:S02]  /*f780*/  IMAD R0, R5, R2.reuse, RZ ;  /* 0x0000000205007224 */ /* 0x084fe400078e02ff */
[----:B------:R-:W-:Y:S02]  /*f790*/  IMAD.SHL.U32 R7, R11, 0x10, RZ ;  /* 0x000000100b077824 */ /* 0x000fe400078e00ff */
[C---:B------:R-:W-:Y:S02]  /*f7a0*/  IMAD R5, R4.reuse, R3, R0 ;  /* 0x0000000304057224 */ /* 0x040fe400078e0200 */
[----:B------:R-:W-:Y:S01]  /*f7b0*/  IMAD.WIDE.U32 R2, R4, R2, UR4 ;  /* 0x0000000404027e25 */ /* 0x000fe2000f8e0002 */
[----:B------:R-:W0:Y:S01]  /*f7c0*/  @P0 LDC R0, c[0x0][0x450] ;  /* 0x00011400ff000b82 */ /* 0x000e220000000800 */
[----:B------:R-:W-:Y:S01]  /*f7d0*/  SHF.R.U32.HI R4, RZ, 0x3, R9 ;  /* 0x00000003ff047819 */ /* 0x000fe20000011609 */
[----:B------:R-:W-:Y:S01]  /*f7e0*/  ULDC.64 UR4, c[0x0][0x2d0] ;  /* 0x0000b40000047ab9 */ /* 0x000fe20000000a00 */
[----:B------:R-:W-:-:S02]  /*f7f0*/  IMAD.IADD R3, R3, 0x1, R5 ;  /* 0x0000000103037824 */ /* 0x000fc400078e0205 */
[----:B------:R-:W-:-:S03]  /*f800*/  LOP3.LUT R6, R4, 0x70, R7, 0xf8, !PT ;  /* 0x0000007004067812 */ /* 0x000fc600078ef807 */
[----:B------:R-:W1:Y:S02]  /*f810*/  @P0 LDC R5, c[0x0][0x44c] ;  /* 0x00011300ff050b82 */ /* 0x000e640000000800 */
[----:B------:R-:W-:-:S04]  /*f820*/  VIADD R6, R6, UR42 ;  /* 0x0000002a06067c36 */ /* 0x000fc80008000000 */
[----:B-1----:R-:W-:-:S04]  /*f830*/  @P0 IMAD.HI.U32 R7, R6, R5, RZ ;  /* 0x0000000506070227 */ /* 0x002fc800078e00ff */
[----:B------:R-:W-:Y:S01]  /*f840*/  IMAD.MOV.U32 R5, RZ, RZ, R6 ;  /* 0x000000ffff057224 */ /* 0x000fe200078e0006 */
[----:B0-----:R-:W-:-:S05]  /*f850*/  @P0 SHF.R.U32.HI R5, RZ, R0, R7 ;  /* 0x00000000ff050219 */ /* 0x001fca0000011607 */
[----:B------:R-:W-:Y:S02]  /*f860*/  IMAD.MOV R7, RZ, RZ, -R5 ;  /* 0x000000ffff077224 */ /* 0x000fe400078e0a05 */
[----:B------:R-:W-:-:S04]  /*f870*/  IMAD.WIDE.U32 R2, R5, UR4, R2 ;  /* 0x0000000405027c25 */ /* 0x000fc8000f8e0002 */
[----:B------:R-:W-:Y:S01]  /*f880*/  IMAD R0, R8, R7, R6 ;  /* 0x0000000708007224 */ /* 0x000fe200078e0206 */
[----:B------:R-:W-:Y:S01]  /*f890*/  SHF.R.S32.HI R6, RZ, 0x1f, R5 ;  /* 0x0000001fff067819 */ /* 0x000fe20000011405 */
[----:B------:R-:W-:-:S04]  /*f8a0*/  IMAD.SHL.U32 R7, R9, 0x8, RZ ;  /* 0x0000000809077824 */ /* 0x000fc800078e00ff */
[----:B------:R-:W-:-:S04]  /*f8b0*/  IMAD R6, R6, UR4, RZ ;  /* 0x0000000406067c24 */ /* 0x000fc8000f8e02ff */
[----:B------:R-:W-:Y:S01]  /*f8c0*/  IMAD R5, R5, UR5, R6 ;  /* 0x0000000505057c24 */ /* 0x000fe2000f8e0206 */
[----:B------:R-:W-:-:S03]  /*f8d0*/  ULDC.64 UR4, c[0x0][0x2c8] ;  /* 0x0000b20000047ab9 */ /* 0x000fc60000000a00 */
[----:B------:R-:W-:Y:S01]  /*f8e0*/  IMAD.IADD R3, R3, 0x1, R5 ;  /* 0x0000000103037824 */ /* 0x000fe200078e0205 */
[----:B------:R-:W-:Y:S01]  /*f8f0*/  SHF.R.S32.HI R5, RZ, 0x1f, R0 ;  /* 0x0000001fff057819 */ /* 0x000fe20000011400 */
[----:B------:R-:W-:-:S04]  /*f900*/  IMAD.WIDE.U32 R2, R0, UR4, R2 ;  /* 0x0000000400027c25 */ /* 0x000fc8000f8e0002 */
[----:B------:R-:W-:-:S04]  /*f910*/  IMAD R5, R5, UR4, RZ ;  /* 0x0000000405057c24 */ /* 0x000fc8000f8e02ff */
[----:B------:R-:W-:Y:S01]  /*f920*/  IMAD R5, R0, UR5, R5 ;  /* 0x0000000500057c24 */ /* 0x000fe2000f8e0205 */
[----:B------:R-:W-:Y:S02]  /*f930*/  ULDC.64 UR4, c[0x0][0x280] ;  /* 0x0000a00000047ab9 */ /* 0x000fe40000000a00 */
[----:B------:R-:W-:Y:S01]  /*f940*/  LEA R0, P0, R2, UR4, 0x1 ;  /* 0x0000000402007c11 */ /* 0x000fe2000f8008ff */
[----:B------:R-:W-:Y:S01]  /*f950*/  IMAD.IADD R3, R3, 0x1, R5 ;  /* 0x0000000103037824 */ /* 0x000fe200078e0205 */
[----:B------:R-:W-:-:S04]  /*f960*/  ULDC UR4, c[0x0][0x2b8] ;  /* 0x0000ae0000047ab9 */ /* 0x000fc80000000800 */
        /* <DEDUP_REMOVED lines=14> */
[----:B------:R-:W-:Y:S01]  /*fa50*/  SHFL.IDX PT, R2, R6, RZ, 0x181f ;  /* 0x00181fff06027589 */ /* 0x000fe200000e0000 */
[----:B------:R-:W-:Y:S01]  /*fa60*/  ULDC UR4, c[0x0][0x288] ;  /* 0x0000a20000047ab9 */ /* 0x000fe20000000800 */
[----:B------:R-:W-:Y:S02]  /*fa70*/  VIADD R4, R4, UR42 ;  /* 0x0000002a04047c36 */ /* 0x000fe40008000000 */
[----:B------:R-:W0:Y:S01]  /*fa80*/  SHFL.IDX PT, R3, R0, RZ, 0x181f ;  /* 0x00181fff00037589 */ /* 0x000e2200000e0000 */
[----:B------:R-:W-:Y:S02]  /*fa90*/  IMAD R5, R8, UR4, RZ ;  /* 0x0000000408057c24 */ /* 0x000fe4000f8e02ff */
[C---:B------:R-:W-:Y:S01]  /*faa0*/  VIADD R8, R4.reuse, 0x10 ;  /* 0x0000001004087836 */ /* 0x040fe20000000000 */
[----:B------:R-:W-:Y:S02]  /*fab0*/  SHFL.IDX PT, R14, R0, 0x1, 0x181f ;  /* 0x00381f00000e7f89 */ /* 0x000fe400000e0000 */
[----:B------:R-:W-:-:S13]  /*fac0*/  ISETP.GE.AND P3, PT, R4, R5, PT ;  /* 0x000000050400720c */ /* 0x000fda0003f66270 */
[----:B------:R-:W-:Y:S02]  /*fad0*/  @!P3 LEA R21, R7, UR38, 0x1 ;  /* 0x000000260715bc11 */ /* 0x000fe4000f8e08ff */
[----:B0-----:R-:W-:-:S04]  /*fae0*/  LOP3.LUT R3, R3, R2, RZ, 0x3c, !PT ;  /* 0x0000000203037212 */ /* 0x001fc800078e3cff */
[----:B------:R-:W-:-:S04]  /*faf0*/  LOP3.LUT R2, R3, R2, RZ, 0x3c, !PT ;  /* 0x0000000203027212 */ /* 0x000fc800078e3cff */
[----:B------:R-:W-:-:S03]  /*fb00*/  LOP3.LUT R3, R3, R2, RZ, 0x3c, !PT ;  /* 0x0000000203037212 */ /* 0x000fc600078e3cff */
[----:B------:R-:W-:-:S05]  /*fb10*/  @!P3 IMAD.WIDE.U32 R2, R10, 0x2, R2 ;  /* 0x000000020a02b825 */ /* 0x000fca00078e0002 */
[----:B------:R-:W-:Y:S04]  /*fb20*/  @!P3 LDGSTS.E.BYPASS.LTC128B.128 [R21+0xc400], desc[UR60][R2.64], !P2 ;  /* 0x0c4000000215bfae */ /* 0x000fe8000d101d7c */
[----:B------:R-:W-:Y:S04]  /*fb30*/  @!P3 LDGSTS.E.BYPASS.LTC128B.128 [R21+0x10400], desc[UR60][R2.64+0x80], !P0 ;  /* 0x104000800215bfae */ /* 0x000fe8000c101d7c */
[----:B------:R0:W-:Y:S01]  /*fb40*/  @!P3 LDGSTS.E.BYPASS.LTC128B.128 [R21+0x14400], desc[UR60][R2.64+0x100], !P1 ;  /* 0x144001000215bfae */ /* 0x0001e2000c901d7c */
[----:B------:R-:W-:-:S03]  /*fb50*/  ISETP.GE.AND P3, PT, R8, R5, PT ;  /* 0x000000050800720c */ /* 0x000fc60003f66270 */
[----:B------:R-:W1:Y:S01]  /*fb60*/  SHFL.IDX PT, R8, R6, 0x1, 0x181f ;  /* 0x00381f0006087f89 */ /* 0x000e6200000e0000 */
[----:B0-----:R-:W-:-:S09]  /*fb70*/  VIADD R2, R4, 0x20 ;  /* 0x0000002004027836 */ /* 0x001fd20000000000 */
[----:B------:R-:W-:Y:S01]  /*fb80*/  @!P3 LEA R20, R7, UR38, 0x1 ;  /* 0x000000260714bc11 */ /* 0x000fe2000f8e08ff */
[----:B-1----:R-:W-:Y:S02]  /*fb90*/  IMAD.MOV.U32 R9, RZ, RZ, R8 ;  /* 0x000000ffff097224 */ /* 0x002fe400078e0008 */
[----:B------:R-:W-:Y:S02]  /*fba0*/  IMAD.MOV.U32 R8, RZ, RZ, R14 ;  /* 0x000000ffff087224 */ /* 0x000fe400078e000e */
[----:B------:R-:W-:Y:S02]  /*fbb0*/  SHFL.IDX PT, R14, R0, 0x2, 0x181f ;  /* 0x00581f00000e7f89 */ /* 0x000fe400000e0000 */
        /* <DEDUP_REMOVED lines=49> */
[----:B------:R-:W1:Y:S04]  /*fed0*/  SHFL.IDX PT, R2, R6, 0x6, 0x181f ;  /* 0x00d81f0006027f89 */ /* 0x000e6800000e0000 */
[----:B0-----:R0:W2:Y:S06]  /*fee0*/  SHFL.IDX PT, R8, R6, 0x7, 0x181f ;  /* 0x00f81f0006087f89 */ /* 0x0010ac00000e0000 */
[----:B------:R-:W-:Y:S01]  /*fef0*/  @!P3 LEA R21, R7, UR38, 0x1 ;  /* 0x000000260715bc11 */ /* 0x000fe2000f8e08ff */
[----:B-1----:R-:W-:-:S02]  /*ff00*/  IMAD.MOV.U32 R3, RZ, RZ, R2 ;  /* 0x000000ffff037224 */ /* 0x002fc400078e0002 */
[----:B------:R-:W-:Y:S02]  /*ff10*/  IMAD.MOV.U32 R2, RZ, RZ, R14 ;  /* 0x000000ffff027224 */ /* 0x000fe400078e000e */
[----:B------:R0:W1:Y:S02]  /*ff20*/  SHFL.IDX PT, R14, R0, 0x7, 0x181f ;  /* 0x00f81f00000e7f89 */ /* 0x00006400000e0000 */
[----:B------:R-:W-:-:S05]  /*ff30*/  @!P3 IMAD.WIDE.U32 R2, R10, 0x2, R2 ;  /* 0x000000020a02b825 */ /* 0x000fca00078e0002 */
[----:B------:R0:W-:Y:S04]  /*ff40*/  @!P3 LDGSTS.E.BYPASS.LTC128B.128 [R21+0xf400], desc[UR60][R2.64], !P2 ;  /* 0x0f4000000215bfae */ /* 0x0001e8000d101d7c */
[----:B------:R0:W-:Y:S04]  /*ff50*/  @!P3 LDGSTS.E.BYPASS.LTC128B.128 [R21+0x13400], desc[UR60][R2.64+0x80], !P0 ;  /* 0x134000800215bfae */ /* 0x0001e8000c101d7c */
[----:B--2---:R0:W-:Y:S02]  /*ff60*/  @!P3 LDGSTS.E.BYPASS.LTC128B.128 [R21+0x17400], desc[UR60][R2.64+0x100], !P1 ;  /* 0x174001000215bfae */ /* 0x0041e4000c901d7c */
.L_x_1098:
[----:B------:R-:W-:Y:S01]  /*ff70*/  VIADD R4, R4, 0x70 ;  /* 0x0000007004047836 */ /* 0x000fe20000000000 */
[----:B------:R-:W-:Y:S01]  /*ff80*/  BSSY B0, `(.L_x_1005) ;  /* 0x000000d000007945 */ /* 0x000fe20003800000 */
[----:B01----:R-:W-:Y:S02]  /*ff90*/  IMAD.MOV.U32 R2, RZ, RZ, R14 ;  /* 0x000000ffff027224 */ /* 0x003fe400078e000e */
[----:B------:R-:W-:Y:S01]  /*ffa0*/  IMAD.MOV.U32 R3, RZ, RZ, R8 ;  /* 0x000000ffff037224 */ /* 0x000fe200078e0008 */
[----:B------:R-:W-:-:S13]  /*ffb0*/  ISETP.GE.AND P3, PT, R4, R5, PT ;  /* 0x000000050400720c */ /* 0x000fda0003f66270 */
        /* <DEDUP_REMOVED lines=9> */
.L_x_1006:
[----:B------:R-:W-:Y:S05]  /*10050*/  BSYNC B0 ;  /* 0x0000000000007941 */ /* 0x000fea0003800000 */
.L_x_1005:
        /* <DEDUP_REMOVED lines=13> */
.L_x_1099:
[----:B------:R-:W-:Y:S02]  /*10130*/  IMAD.MOV.U32 R9, RZ, RZ, 0x1 ;  /* 0x00000001ff097424 */ /* 0x000fe400078e00ff */
[----:B-1----:R-:W-:Y:S01]  /*10140*/  IMAD.MOV.U32 R0, RZ, RZ, RZ ;  /* 0x000000ffff007224 */ /* 0x002fe200078e00ff */
[----:B------:R-:W-:Y:S06]  /*10150*/  @!P1 BRA `(.L_x_1008) ;  /* 0x0000001800ec9947 */ /* 0x000fec0003800000 */
[----:B------:R-:W2:Y:S04]  /*10160*/  LDL.LU R2, [R1+0xc] ;  /* 0x00000c0001027983 */ /* 0x000ea80000300800 */
[----:B------:R-:W3:Y:S04]  /*10170*/  LDL.LU R4, [R1+0x8] ;  /* 0x0000080001047983 */ /* 0x000ee80000300800 */
[----:B------:R-:W4:Y:S01]  /*10180*/  LDL.LU R3, [R1+0x4] ;  /* 0x0000040001037983 */ /* 0x000f220000300800 */
[----:B------:R-:W-:Y:S01]  /*10190*/  UIADD3 UR4, UR41, 0x1, URZ ;  /* 0x0000000129047890 */ /* 0x000fe2000fffe03f */
[----:B------:R-:W-:-:S05]  /*101a0*/  IMAD.MOV.U32 R9, RZ, RZ, 0x1 ;  /* 0x00000001ff097424 */ /* 0x000fca00078e00ff */
[----:B--2---:R-:W-:Y:S01]  /*101b0*/  IMAD R2, R2, UR4, RZ ;  /* 0x0000000402027c24 */ /* 0x004fe2000f8e02ff */
[----:B------:R-:W-:-:S04]  /*101c0*/  ULOP3.LUT UR4, URZ, UR39, URZ, 0x33, !UPT ;  /* 0x000000273f047292 */ /* 0x000fc8000f8e333f */
[----:B------:R-:W-:Y:S02]  /*101d0*/  LOP3.LUT R2, RZ, R2, RZ, 0x33, !PT ;  /* 0x00000002ff027212 */ /* 0x000fe400078e33ff */
[----:B----4-:R-:W-:Y:S02]  /*101e0*/  LOP3.LUT R3, RZ, R3, RZ, 0x33, !PT ;  /* 0x00000003ff037212 */ /* 0x010fe400078e33ff */
[----:B---3--:R-:W-:Y:S01]  /*101f0*/  VIADDMNMX R2, R2, -R4, UR4, !PT ;  /* 0x0000000402027e46 */ /* 0x008fe2000f800904 */
[----:B------:R-:W-:Y:S01]  /*10200*/  ULOP3.LUT UR4, URZ, UR40, URZ, 0x33, !UPT ;  /* 0x000000283f047292 */ /* 0x000fe2000f8e333f */
[----:B------:R-:W1:Y:S05]  /*10210*/  S2R R4, SR_TID.X ;  /* 0x0000000000047919 */ /* 0x000e6a0000002100 */
[----:B------:R-:W-:-:S04]  /*10220*/  VIMNMX R2, R2, UR4, !PT ;  /* 0x0000000402027c48 */ /* 0x000fc8000ffe0100 */
[----:B------:R-:W-:-:S05]  /*10230*/  VIADDMNMX R3, R2, 0x2, R3, !PT ;  /* 0x0000000202037846 */ /* 0x000fca0007800103 */
[----:B------:R-:W-:-:S05]  /*10240*/  VIADD R5, R3, 0xfffffffe ;  /* 0xfffffffe03057836 */ /* 0x000fca0000000000 */
[-C--:B------:R-:W-:Y:S02]  /*10250*/  ISETP.NE.AND P0, PT, R5, R2.reuse, PT ;  /* 0x000000020500720c */ /* 0x080fe40003f05270 */
[----:B------:R-:W-:-:S05]  /*10260*/  LOP3.LUT R2, RZ, R2, RZ, 0x33, !PT ;  /* 0x00000002ff027212 */ /* 0x000fca00078e33ff */
[----:B------:R-:W-:-:S05]  /*10270*/  IMAD.IADD R2, R3, 0x1, R2 ;  /* 0x0000000103027824 */ /* 0x000fca00078e0202 */
[----:B0-----:R-:W-:Y:S02]  /*10280*/  LOP3.LUT R11, R2, 0x1, RZ, 0xc0, !PT ;  /* 0x00000001020b7812 */ /* 0x001fe400078ec0ff */
[----:B-1----:R-:W-:Y:S01]  /*10290*/  LOP3.LUT R10, R4, 0x1f, RZ, 0xc0, !PT ;  /* 0x0000001f040a7812 */ /* 0x002fe200078ec0ff */
[----:B------:R-:W-:Y:S01]  /*102a0*/  IMAD.MOV.U32 R4, RZ, RZ, R16 ;  /* 0x000000ffff047224 */ /* 0x000fe200078e0010 */
[----:B------:R-:W-:Y:S06]  /*102b0*/  @!P0 BRA `(.L_x_1009) ;  /* 0x00000010006c8947 */ /* 0x000fec0003800000 */
[----:B------:R-:W-:Y:S01]  /*102c0*/  BSSY B0, `(.L_x_1009) ;  /* 0x000011a000007945 */ /* 0x000fe20003800000 */
[----:B------:R-:W-:Y:S02]  /*102d0*/  IMAD.IADD R7, R2, 0x1, -R11 ;  /* 0x0000000102077824 */ /* 0x000fe400078e0a0b */
[----:B------:R-:W-:Y:S02]  /*102e0*/  IMAD.MOV.U32 R8, RZ, RZ, 0x1 ;  /* 0x00000001ff087424 */ /* 0x000fe400078e00ff */
[----:B------:R-:W-:-:S07]  /*102f0*/  IMAD.MOV.U32 R4, RZ, RZ, R16 ;  /* 0x000000ffff047224 */ /* 0x000fce00078e0010 */
.L_x_1042:
        /* <DEDUP_REMOVED lines=27> */
.L_x_1012:
[----:B------:R-:W1:Y:S01]  /*104b0*/  S2R R2, SR_TID.X ;  /* 0x0000000000027919 */ /* 0x000e620000002100 */
[----:B------:R-:W-:Y:S01]  /*104c0*/  BSSY B2, `(.L_x_1013) ;  /* 0x0000006000027945 */ /* 0x000fe20003800000 */
[----:B-1----:R-:W-:Y:S02]  /*104d0*/  LOP3.LUT R3, R2, 0x7f, RZ, 0xc0, !PT ;  /* 0x0000007f02037812 */ /* 0x002fe400078ec0ff */
[----:B------:R-:W-:Y:S02]  /*104e0*/  SHF.L.U32 R2, R8, 0x1f, RZ ;  /* 0x0000001f08027819 */ /* 0x000fe400000006ff */
[----:B------:R-:W-:Y:S02]  /*104f0*/  ISETP.NE.AND P2, PT, R3, RZ, PT ;  /* 0x000000ff0300720c */ /* 0x000fe40003f45270 */
[----:B------:R-:W1:Y:S02]  /*10500*/  SYNCS.PHASECHK.TRANS64.TRYWAIT P0, [UR38+0x2a848], R2 ;  /* 0x02a84802ff0075a7 */ /* 0x000e640008000166 */
[----:B-1----:R-:W-:Y:S09]  /*10510*/  @!P0 BRA `(.L_x_1014) ;  /* 0x0000002c00b08947 */ /* 0x002ff20003800000 */
.L_x_1100:
[----:B------:R-:W-:Y:S05]  /*10520*/  BSYNC B2 ;  /* 0x0000000000027941 */ /* 0x000fea0003800000 */
.L_x_1013:
[----:B------:R-:W-:Y:S04]  /*10530*/  BSSY B2, `(.L_x_1015) ;  /* 0x0000007000027945 */ /* 0x000fe80003800000 */
[----:B------:R-:W-:Y:S05]  /*10540*/  @P2 BRA `(.L_x_1016) ;  /* 0x0000000000142947 */ /* 0x000fea0003800000 */
[----:B------:R-:W-:Y:S01]  /*10550*/  ISETP.NE.AND P0, PT, R10, RZ, PT ;  /* 0x000000ff0a00720c */ /* 0x000fe20003f05270 */
[----:B-1----:R-:W-:-:S04]  /*10560*/  IMAD.MOV.U32 R3, RZ, RZ, 0x9000 ;  /* 0x00009000ff037424 */ /* 0x002fc800078e00ff */
[----:B------:R2:W-:Y:S08]  /*10570*/  SYNCS.ARRIVE.TRANS64 RZ, [UR38+0x2a838], R3 ;  /* 0x02a83803ffff79a7 */ /* 0x0005f00008000026 */
[----:B--2---:R-:W-:Y:S05]  /*10580*/  @!P0 BRA `(.L_x_1016) ;  /* 0x0000000000048947 */ /* 0x004fea0003800000 */
[----:B------:R-:W-:Y:S01]  /*10590*/  BPT.TRAP 0x1 ;  /* 0x000000040000795c */ /* 0x000fe20000300000 */
.L_x_1016:
[----:B------:R-:W-:Y:S05]  /*105a0*/  BSYNC B2 ;  /* 0x0000000000027941 */ /* 0x000fea0003800000 */
.L_x_1015:
[----:B0-----:R-:W-:Y:S01]  /*105b0*/  IMAD.MOV.U32 R5, RZ, RZ, RZ ;  /* 0x000000ffff057224 */ /* 0x001fe200078e00ff */
[----:B------:R-:W-:Y:S01]  /*105c0*/  ULDC.64 UR4, c[0x0][0x198] ;  /* 0x0000660000047ab9 */ /* 0x000fe20000000a00 */
[----:B------:R-:W-:Y:S01]  /*105d0*/  PLOP3.LUT P0, PT, PT, PT, PT, 0x80, 0x0 ;  /* 0x000000000000781c */ /* 0x000fe20003f0f070 */
[----:B------:R-:W-:Y:S01]  /*105e0*/  UIADD3 UR4, UP0, UR4, 0x370, URZ ;  /* 0x0000037004047890 */ /* 0x000fe2000ff1e03f */
[----:B-1----:R-:W-:Y:S01]  /*105f0*/  IMAD R3, R9, 0x60, RZ ;  /* 0x0000006009037824 */ /* 0x002fe200078e02ff */
[----:B------:R-:W-:Y:S01]  /*10600*/  R2UR UR34, R5 ;  /* 0x00000000052272ca */ /* 0x000fe200000e0000 */
[----:B------:R-:W-:Y:S02]  /*10610*/  UIADD3 UR32, UR38, 0x21400, URZ ;  /* 0x0002140026207890 */ /* 0x000fe4000fffe03f */
[----:B------:R-:W-:Y:S02]  /*10620*/  UIADD3 UR33, UR38, 0x2a838, URZ ;  /* 0x0002a83826217890 */ /* 0x000fe4000fffe03f */
[----:B------:R-:W-:Y:S01]  /*10630*/  UIADD3.X UR5, URZ, UR5, URZ, UP0, !UPT ;  /* 0x000000053f057290 */ /* 0x000fe200087fe43f */
[----:B------:R-:W-:Y:S01]  /*10640*/  UMOV UR6, 0x0 ;  /* 0x0000000000067882 */ /* 0x000fe20000000000 */
[----:B------:R-:W-:-:S10]  /*10650*/  UMOV UR7, 0x14f00000 ;  /* 0x14f0000000077882 */ /* 0x000fd40000000000 */
.L_x_1017:
        /* <DEDUP_REMOVED lines=13> */
.L_x_1018:
        /* <DEDUP_REMOVED lines=14> */
.L_x_1019:
        /* <DEDUP_REMOVED lines=12> */
.L_x_1101:
[----:B------:R-:W-:Y:S05]  /*108d0*/  BSYNC B2 ;  /* 0x0000000000027941 */ /* 0x000fea0003800000 */
.L_x_1020:
        /* <DEDUP_REMOVED lines=9> */
.L_x_1023:
[----:B------:R-:W-:Y:S05]  /*10970*/  BSYNC B2 ;  /* 0x0000000000027941 */ /* 0x000fea0003800000 */
.L_x_1022:
[----:B------:R-:W-:Y:S01]  /*10980*/  R2UR UR6, R2 ;  /* 0x00000000020672ca */ /* 0x000fe200000e0000 */
[----:B------:R-:W-:Y:S01]  /*10990*/  ULDC.64 UR4, c[0x0][0x198] ;  /* 0x0000660000047ab9 */ /* 0x000fe20000000a00 */
[----:B------:R-:W-:Y:S01]  /*109a0*/  R2UR UR7, R3 ;  /* 0x00000000030772ca */ /* 0x000fe200000e0000 */
[----:B------:R-:W-:Y:S01]  /*109b0*/  UIADD3 UR4, UP0, UR4, 0x470, URZ ;  /* 0x0000047004047890 */ /* 0x000fe2000ff1e03f */
[----:B------:R-:W-:Y:S01]  /*109c0*/  R2UR UR10, R5 ;  /* 0x00000000050a72ca */ /* 0x000fe200000e0000 */
[----:B------:R-:W-:Y:S01]  /*109d0*/  IMAD R5, R18, 0x60, RZ ;  /* 0x0000006012057824 */ /* 0x000fe200078e02ff */
[----:B------:R-:W-:Y:S01]  /*109e0*/  PLOP3.LUT P0, PT, PT, PT, PT, 0x80, 0x0 ;  /* 0x000000000000781c */ /* 0x000fe20003f0f070 */
[----:B------:R-:W-:Y:S02]  /*109f0*/  UIADD3 UR8, UR38, 0x400, URZ ;  /* 0x0000040026087890 */ /* 0x000fe4000fffe03f */
[----:B------:R-:W-:Y:S02]  /*10a00*/  UIADD3 UR9, UR38, 0x2a850, URZ ;  /* 0x0002a85026097890 */ /* 0x000fe4000fffe03f */
[----:B------:R-:W-:-:S12]  /*10a10*/  UIADD3.X UR5, URZ, UR5, URZ, UP0, !UPT ;  /* 0x000000053f057290 */ /* 0x000fd800087fe43f */
.L_x_1024:
        /* <DEDUP_REMOVED lines=13> */
.L_x_1025:
        /* <DEDUP_REMOVED lines=10> */
.L_x_1011:
[----:B------:R-:W-:Y:S05]  /*10b90*/  BSYNC B1 ;  /* 0x0000000000017941 */ /* 0x000fea0003800000 */
.L_x_1010:
[----:B------:R-:W-:Y:S01]  /*10ba0*/  LOP3.LUT P0, RZ, R17, 0x2, RZ, 0xc0, !PT ;  /* 0x0000000211ff7812 */ /* 0x000fe2000780c0ff */
[----:B------:R-:W-:Y:S01]  /*10bb0*/  BSSY B1, `(.L_x_1026) ;  /* 0x0000087000017945 */ /* 0x000fe20003800000 */
[----:B------:R-:W-:-:S11]  /*10bc0*/  LOP3.LUT R9, R8, 0x1, RZ, 0x3c, !PT ;  /* 0x0000000108097812 */ /* 0x000fd600078e3cff */
[----:B------:R-:W-:Y:S05]  /*10bd0*/  @!P0 BRA `(.L_x_1027) ;  /* 0x0000000800108947 */ /* 0x000fea0003800000 */
[----:B------:R-:W-:Y:S01]  /*10be0*/  LOP3.LUT P0, RZ, R17, 0x1, RZ, 0xc0, !PT ;  /* 0x0000000111ff7812 */ /* 0x000fe2000780c0ff */
[----:B------:R-:W-:-:S12]  /*10bf0*/  VIADD R12, R6, 0xffffffff ;  /* 0xffffffff060c7836 */ /* 0x000fd80000000000 */
        /* <DEDUP_REMOVED lines=20> */
.L_x_1028:
[----:B------:R-:W1:Y:S01]  /*10d40*/  S2R R2, SR_TID.X ;  /* 0x0000000000027919 */ /* 0x000e620000002100 */
[----:B------:R-:W-:Y:S01]  /*10d50*/  BSSY B2, `(.L_x_1029) ;  /* 0x0000006000027945 */ /* 0x000fe20003800000 */
[----:B-1----:R-:W-:Y:S02]  /*10d60*/  LOP3.LUT R3, R2, 0x7f, RZ, 0xc0, !PT ;  /* 0x0000007f02037812 */ /* 0x002fe400078ec0ff */
[----:B------:R-:W-:Y:S02]  /*10d70*/  SHF.L.U32 R2, R9, 0x1f, RZ ;  /* 0x0000001f09027819 */ /* 0x000fe400000006ff */
[----:B------:R-:W-:Y:S02]  /*10d80*/  ISETP.NE.AND P2, PT, R3, RZ, PT ;  /* 0x000000ff0300720c */ /* 0x000fe40003f45270 */
[----:B------:R-:W1:Y:S02]  /*10d90*/  SYNCS.PHASECHK.TRANS64.TRYWAIT P0, [UR38+0x2a840], R2 ;  /* 0x02a84002ff0075a7 */ /* 0x000e640008000166 */
[----:B-1----:R-:W-:Y:S09]  /*10da0*/  @!P0 BRA `(.L_x_1030) ;  /* 0x0000002400bc8947 */ /* 0x002ff20003800000 */
.L_x_1102:
[----:B------:R-:W-:Y:S05]  /*10db0*/  BSYNC B2 ;  /* 0x0000000000027941 */ /* 0x000fea0003800000 */
.L_x_1029:
[----:B------:R-:W-:Y:S04]  /*10dc0*/  BSSY B2, `(.L_x_1031) ;  /* 0x0000007000027945 */ /* 0x000fe80003800000 */
[----:B------:R-:W-:Y:S05]  /*10dd0*/  @P2 BRA `(.L_x_1032) ;  /* 0x0000000000142947 */ /* 0x000fea0003800000 */
[----:B------:R-:W-:Y:S01]  /*10de0*/  ISETP.NE.AND P0, PT, R10, RZ, PT ;  /* 0x000000ff0a00720c */ /* 0x000fe20003f05270 */
[----:B-1----:R-:W-:-:S04]  /*10df0*/  IMAD.MOV.U32 R2, RZ, RZ, 0x9000 ;  /* 0x00009000ff027424 */ /* 0x002fc800078e00ff */
[----:B------:R2:W-:Y:S08]  /*10e00*/  SYNCS.ARRIVE.TRANS64 RZ, [UR38+0x2a830], R2 ;  /* 0x02a83002ffff79a7 */ /* 0x0005f00008000026 */
[----:B--2---:R-:W-:Y:S05]  /*10e10*/  @!P0 BRA `(.L_x_1032) ;  /* 0x0000000000048947 */ /* 0x004fea0003800000 */
[----:B------:R-:W-:Y:S01]  /*10e20*/  BPT.TRAP 0x1 ;  /* 0x000000040000795c */ /* 0x000fe20000300000 */
.L_x_1032:
[----:B------:R-:W-:Y:S05]  /*10e30*/  BSYNC B2 ;  /* 0x0000000000027941 */ /* 0x000fea0003800000 */
.L_x_1031:
        /* <DEDUP_REMOVED lines=11> */
.L_x_1033:
        /* <DEDUP_REMOVED lines=14> */
.L_x_1034:
        /* <DEDUP_REMOVED lines=13> */
.L_x_1035:
        /* <DEDUP_REMOVED lines=12> */
.L_x_1103:
[----:B------:R-:W-:Y:S05]  /*11160*/  BSYNC B2 ;  /* 0x0000000000027941 */ /* 0x000fea0003800000 */
.L_x_1036:
        /* <DEDUP_REMOVED lines=9> */
.L_x_1039:
[----:B------:R-:W-:Y:S05]  /*11200*/  BSYNC B2 ;  /* 0x0000000000027941 */ /* 0x000fea0003800000 */
.L_x_1038:
        /* <DEDUP_REMOVED lines=10> */
.L_x_1040:
        /* <DEDUP_REMOVED lines=13> */
.L_x_1041:
        /* <DEDUP_REMOVED lines=10> */
.L_x_1027:
[----:B------:R-:W-:Y:S05]  /*11420*/  BSYNC B1 ;  /* 0x0000000000017941 */ /* 0x000fea0003800000 */
.L_x_1026:
[----:B------:R-:W-:Y:S02]  /*11430*/  VIADD R6, R6, 0xfffffffe ;  /* 0xfffffffe06067836 */ /* 0x000fe40000000000 */
[----:B------:R-:W-:Y:S01]  /*11440*/  IMAD.MOV.U32 R8, RZ, RZ, R9 ;  /* 0x000000ffff087224 */ /* 0x000fe200078e0009 */
[----:B------:R-:W-:Y:S06]  /*11450*/  @P1 BRA `(.L_x_1042) ;  /* 0xffffffec00a81947 */ /* 0x000fec000383ffff */
[----:B------:R-:W-:Y:S05]  /*11460*/  BSYNC B0 ;  /* 0x0000000000007941 */ /* 0x000fea0003800000 */
.L_x_1009:
        /* <DEDUP_REMOVED lines=18> */
[----:B------:R-:W-:Y:S02]  /*11590*/  IMAD R5, R19, UR5, R2 ;  /* 0x0000000513057c24 */ /* 0x000fe4000f8e0202 */
[----:B------:R-:W-:-:S04]  /*115a0*/  IMAD.MOV.U32 R2, RZ, RZ, R7 ;  /* 0x000000ffff027224 */ /* 0x000fc800078e0007 */
        /* <DEDUP_REMOVED lines=8> */
.L_x_1044:
[----:B------:R-:W1:Y:S01]  /*11630*/  S2R R2, SR_TID.X ;  /* 0x0000000000027919 */ /* 0x000e620000002100 */
[----:B------:R-:W-:Y:S01]  /*11640*/  BSSY B1, `(.L_x_1045) ;  /* 0x0000006000017945 */ /* 0x000fe20003800000 */
[----:B-1----:R-:W-:Y:S02]  /*11650*/  LOP3.LUT R3, R2, 0x7f, RZ, 0xc0, !PT ;  /* 0x0000007f02037812 */ /* 0x002fe400078ec0ff */
[----:B------:R-:W-:Y:S02]  /*11660*/  SHF.L.U32 R2, R9, 0x1f, RZ ;  /* 0x0000001f09027819 */ /* 0x000fe400000006ff */
[----:B------:R-:W-:Y:S02]  /*11670*/  ISETP.NE.AND P1, PT, R3, RZ, PT ;  /* 0x000000ff0300720c */ /* 0x000fe40003f25270 */
[----:B------:R-:W1:Y:S02]  /*11680*/  SYNCS.PHASECHK.TRANS64.TRYWAIT P0, [UR38+0x2a848], R2 ;  /* 0x02a84802ff0075a7 */ /* 0x000e640008000166 */
[----:B-1----:R-:W-:Y:S09]  /*11690*/  @!P0 BRA `(.L_x_1046) ;  /* 0x0000001c00b08947 */ /* 0x002ff20003800000 */
.L_x_1104:
[----:B------:R-:W-:Y:S05]  /*116a0*/  BSYNC B1 ;  /* 0x0000000000017941 */ /* 0x000fea0003800000 */
.L_x_1045:
[----:B------:R-:W-:Y:S04]  /*116b0*/  BSSY B1, `(.L_x_1047) ;  /* 0x0000007000017945 */ /* 0x000fe80003800000 */
[----:B------:R-:W-:Y:S05]  /*116c0*/  @P1 BRA `(.L_x_1048) ;  /* 0x0000000000141947 */ /* 0x000fea0003800000 */
[----:B------:R-:W-:Y:S01]  /*116d0*/  ISETP.NE.AND P0, PT, R10, RZ, PT ;  /* 0x000000ff0a00720c */ /* 0x000fe20003f05270 */
[----:B-1----:R-:W-:-:S04]  /*116e0*/  IMAD.MOV.U32 R3, RZ, RZ, 0x9000 ;  /* 0x00009000ff037424 */ /* 0x002fc800078e00ff */
[----:B------:R2:W-:Y:S08]  /*116f0*/  SYNCS.ARRIVE.TRANS64 RZ, [UR38+0x2a838], R3 ;  /* 0x02a83803ffff79a7 */ /* 0x0005f00008000026 */
[----:B--2---:R-:W-:Y:S05]  /*11700*/  @!P0 BRA `(.L_x_1048) ;  /* 0x0000000000048947 */ /* 0x004fea0003800000 */
[----:B------:R-:W-:Y:S01]  /*11710*/  BPT.TRAP 0x1 ;  /* 0x000000040000795c */ /* 0x000fe20000300000 */
.L_x_1048:
[----:B------:R-:W-:Y:S05]  /*11720*/  BSYNC B1 ;  /* 0x0000000000017941 */ /* 0x000fea0003800000 */
.L_x_1047:
        /* <DEDUP_REMOVED lines=11> */
.L_x_1049:
        /* <DEDUP_REMOVED lines=14> */
.L_x_1050:
        /* <DEDUP_REMOVED lines=13> */
.L_x_1051:
        /* <DEDUP_REMOVED lines=11> */
.L_x_1105:
[----:B------:R-:W-:Y:S05]  /*11a40*/  BSYNC B1 ;  /* 0x0000000000017941 */ /* 0x000fea0003800000 */
.L_x_1052:
        /* <DEDUP_REMOVED lines=9> */
.L_x_1055:
[----:B------:R-:W-:Y:S05]  /*11ae0*/  BSYNC B1 ;  /* 0x0000000000017941 */ /* 0x000fea0003800000 */
.L_x_1054:
        /* <DEDUP_REMOVED lines=10> */
.L_x_1056:
        /* <DEDUP_REMOVED lines=13> */
.L_x_1057:
        /* <DEDUP_REMOVED lines=10> */
.L_x_1043:
[----:B------:R-:W-:Y:S05]  /*11d00*/  BSYNC B0 ;  /* 0x0000000000007941 */ /* 0x000fea0003800000 */
.L_x_1008:
[----:B------:R-:W-:Y:S01]  /*11d10*/  LOP3.LUT P0, RZ, R17, 0x2, RZ, 0xc0, !PT ;  /* 0x0000000211ff7812 */ /* 0x000fe2000780c0ff */
[----:B------:R-:W-:-:S12]  /*11d20*/  BSSY B0, `(.L_x_1058) ;  /* 0x0000036000007945 */ /* 0x000fd80003800000 */
[----:B------:R-:W-:Y:S05]  /*11d30*/  @!P0 BRA `(.L_x_1059) ;  /* 0x0000000000d08947 */ /* 0x000fea0003800000 */
[----:B------:R-:W1:Y:S01]  /*11d40*/  S2R R2, SR_TID.X ;  /* 0x0000000000027919 */ /* 0x000e620000002100 */
[----:B------:R-:W-:Y:S01]  /*11d50*/  LEA R3, R0, UR38, 0x3 ;  /* 0x0000002600037c11 */ /* 0x000fe2000f8e18ff */
[----:B------:R-:W-:Y:S01]  /*11d60*/  BSSY B1, `(.L_x_1060) ;  /* 0x0000006000017945 */ /* 0x000fe20003800000 */
[----:B-1----:R-:W-:Y:S02]  /*11d70*/  LOP3.LUT R4, R2, 0x7f, RZ, 0xc0, !PT ;  /* 0x0000007f02047812 */ /* 0x002fe400078ec0ff */
[----:B------:R-:W-:Y:S02]  /*11d80*/  SHF.L.U32 R2, R9, 0x1f, RZ ;  /* 0x0000001f09027819 */ /* 0x000fe400000006ff */
[----:B------:R-:W-:Y:S02]  /*11d90*/  ISETP.NE.AND P1, PT, R4, RZ, PT ;  /* 0x000000ff0400720c */ /* 0x000fe40003f25270 */
[----:B------:R-:W1:Y:S02]  /*11da0*/  SYNCS.PHASECHK.TRANS64.TRYWAIT P0, [R3+URZ+0x2a860], R2 ;  /* 0x02a86002030075a7 */ /* 0x000e64000800017f */
[----:B-1----:R-:W-:Y:S09]  /*11db0*/  @!P0 BRA `(.L_x_1061) ;  /* 0x0000001800188947 */ /* 0x002ff20003800000 */
.L_x_1106:
[----:B------:R-:W-:Y:S05]  /*11dc0*/  BSYNC B1 ;  /* 0x0000000000017941 */ /* 0x000fea0003800000 */
.L_x_1060:
[----:B------:R-:W-:Y:S04]  /*11dd0*/  BSSY B1, `(.L_x_1062) ;  /* 0x0000008000017945 */ /* 0x000fe80003800000 */
[----:B------:R-:W-:Y:S05]  /*11de0*/  @P1 BRA `(.L_x_1063) ;  /* 0x0000000000181947 */ /* 0x000fea0003800000 */
[----:B------:R-:W2:Y:S01]  /*11df0*/  S2R R4, SR_TID.X ;  /* 0x0000000000047919 */ /* 0x000ea20000002100 */
[----:B-1----:R-:W-:-:S04]  /*11e00*/  IMAD.MOV.U32 R2, RZ, RZ, 0x6000 ;  /* 0x00006000ff027424 */ /* 0x002fc800078e00ff */
[----:B------:R3:W-:Y:S01]  /*11e10*/  SYNCS.ARRIVE.TRANS64 RZ, [R3+URZ+0x2a850], R2 ;  /* 0x02a8500203ff79a7 */ /* 0x0007e2000800003f */
[----:B--2---:R-:W-:-:S13]  /*11e20*/  LOP3.LUT P0, RZ, R4, 0x1f, RZ, 0xc0, !PT ;  /* 0x0000001f04ff7812 */ /* 0x004fda000780c0ff */
[----:B---3--:R-:W-:Y:S05]  /*11e30*/  @!P0 BRA `(.L_x_1063) ;  /* 0x0000000000048947 */ /* 0x008fea0003800000 */
[----:B------:R-:W-:Y:S01]  /*11e40*/  BPT.TRAP 0x1 ;  /* 0x000000040000795c */ /* 0x000fe20000300000 */
.L_x_1063:
[----:B------:R-:W-:Y:S05]  /*11e50*/  BSYNC B1 ;  /* 0x0000000000017941 */ /* 0x000fea0003800000 */
.L_x_1062:
[----:B------:R-:W-:Y:S01]  /*11e60*/  R2UR UR4, R0 ;  /* 0x00000000000472ca */ /* 0x000fe200000e0000 */
[----:B------:R-:W-:Y:S01]  /*11e70*/  ULDC.64 UR6, c[0x0][0x198] ;  /* 0x0000660000067ab9 */ /* 0x000fe20000000a00 */
[----:B------:R-:W-:Y:S01]  /*11e80*/  R2UR UR9, R3 ;  /* 0x00000000030972ca */ /* 0x000fe200000e0000 */
[----:B------:R-:W-:Y:S01]  /*11e90*/  UIADD3 UR6, UP0, UR6, 0x470, URZ ;  /* 0x0000047006067890 */ /* 0x000fe2000ff1e03f */
[----:B------:R-:W-:Y:S01]  /*11ea0*/  PLOP3.LUT P0, PT, PT, PT, PT, 0x80, 0x0 ;  /* 0x000000000000781c */ /* 0x000fe20003f0f070 */
[----:B------:R-:W-:Y:S01]  /*11eb0*/  IMAD R18, R18, 0x60, RZ ;  /* 0x0000006012127824 */ /* 0x000fe200078e02ff */
[----:B------:R-:W-:Y:S01]  /*11ec0*/  UMOV UR14, 0x0 ;  /* 0x00000000000e7882 */ /* 0x000fe20000000000 */
[----:B------:R-:W-:Y:S01]  /*11ed0*/  UIADD3.X UR7, URZ, UR7, URZ, UP0, !UPT ;  /* 0x000000073f077290 */ /* 0x000fe200087fe43f */
[----:B------:R-:W-:Y:S01]  /*11ee0*/  UMOV UR15, 0x14f00000 ;  /* 0x14f00000000f7882 */ /* 0x000fe20000000000 */
[----:B------:R-:W-:-:S04]  /*11ef0*/  UMOV UR10, URZ ;  /* 0x0000003f000a7c82 */ /* 0x000fc80008000000 */
[----:B------:R-:W-:Y:S02]  /*11f00*/  UIMAD UR4, UR4, 0x6000, UR38 ;  /* 0x00006000040478a4 */ /* 0x000fe4000f8e0226 */
[----:B------:R-:W-:Y:S02]  /*11f10*/  UIADD3 UR9, UR9, 0x2a850, URZ ;  /* 0x0002a85009097890 */ /* 0x000fe4000fffe03f */
[----:B------:R-:W-:-:S12]  /*11f20*/  UIADD3 UR8, UR4, 0x400, URZ ;  /* 0x0000040004087890 */ /* 0x000fd8000fffe03f */
.L_x_1064:
[----:B------:R-:W-:-:S13]  /*11f30*/  @P0 ELECT P1, URZ, PT ;  /* 0x00000000003f082f */ /* 0x000fda0003820000 */
[----:B------:R-:W-:Y:S01]  /*11f40*/  @P1 R2UR UR13, R16 ;  /* 0x00000000100d12ca */ /* 0x000fe200000e0000 */
[----:B------:R-:W-:Y:S01]  /*11f50*/  UMOV UR12, UR36 ;  /* 0x00000024000c7c82 */ /* 0x000fe20008000000 */
[----:B------:R-:W-:Y:S02]  /*11f60*/  @P1 R2UR UR11, R18 ;  /* 0x00000000120b12ca */ /* 0x000fe400000e0000 */
[----:B------:R-:W-:Y:S02]  /*11f70*/  @P1 PLOP3.LUT P0, PT, P1, PT, PT, 0x8, 0x0 ;  /* 0x000000000000181c */ /* 0x000fe40000f0e170 */
[----:B------:R-:W-:-:S09]  /*11f80*/  PLOP3.LUT P1, PT, PT, PT, PT, 0x8, 0x0 ;  /* 0x000000000000781c */ /* 0x000fd20003f2e170 */
[----:B------:R2:W-:Y:S02]  /*11f90*/  UTMALDG.4D [UR8], [UR6], desc[UR14] ;  /* 0x00000e08060075b4 */ /* 0x0005e40008019000 */
[----:B--2---:R-:W-:Y:S05]  /*11fa0*/  @P0 BRA.U.ANY `(.L_x_1064) ;  /* 0xfffffffd00e00947 */ /* 0x004fea000393ffff */
[----:B------:R-:W-:Y:S01]  /*11fb0*/  PLOP3.LUT P0, PT, PT, PT, PT, 0x80, 0x0 ;  /* 0x000000000000781c */ /* 0x000fe20003f0f070 */
[----:B------:R-:W-:Y:S01]  /*11fc0*/  UIADD3 UR8, UR4, 0x3400, URZ ;  /* 0x0000340004087890 */ /* 0x000fe2000fffe03f */
[----:B------:R-:W-:Y:S02]  /*11fd0*/  UMOV UR5, 0x14f00000 ;  /* 0x14f0000000057882 */ /* 0x000fe40000000000 */
[----:B------:R-:W-:Y:S01]  /*11fe0*/  UMOV UR4, 0x0 ;  /* 0x0000000000047882 */ /* 0x000fe20000000000 */
[----:B------:R-:W-:-:S08]  /*11ff0*/  UMOV UR10, 0x40 ;  /* 0x00000040000a7882 */ /* 0x000fd00000000000 */
.L_x_1065:
        /* <DEDUP_REMOVED lines=8> */
.L_x_1059:
[----:B------:R-:W-:Y:S05]  /*12080*/  BSYNC B0 ;  /* 0x0000000000007941 */ /* 0x000fea0003800000 */
.L_x_1058:
[----:B------:R-:W-:Y:S02]  /*12090*/  VIADD R0, R0, 0x1 ;  /* 0x0000000100007836 */ /* 0x000fe40000000000 */
[----:B-1----:R-:W-:-:S03]  /*120a0*/  IMAD.MOV.U32 R3, RZ, RZ, RZ ;  /* 0x000000ffff037224 */ /* 0x002fc600078e00ff */
[----:B------:R-:W-:-:S04]  /*120b0*/  ISETP.NE.AND P0, PT, R0, 0x2, PT ;  /* 0x000000020000780c */ /* 0x000fc80003f05270 */
[----:B------:R-:W-:Y:S02]  /*120c0*/  SEL R2, RZ, 0x1, P0 ;  /* 0x00000001ff027807 */ /* 0x000fe40000000000 */
[----:B------:R-:W-:Y:S02]  /*120d0*/  SEL R0, R0, RZ, P0 ;  /* 0x000000ff00007207 */ /* 0x000fe40000000000 */
[----:B------:R-:W-:-:S07]  /*120e0*/  LOP3.LUT R9, R9, R2, RZ, 0x3c, !PT ;  /* 0x0000000209097212 */ /* 0x000fce00078e3cff */
.L_x_986:
[----:B0-----:R-:W0:Y:S01]  /*120f0*/  S2R R5, SR_CgaCtaId ;  /* 0x0000000000057919 */ /* 0x001e220000008800 */
[----:B------:R-:W-:Y:S02]  /*12100*/  MOV R2, 0x400 ;  /* 0x0000040000027802 */ /* 0x000fe40000000f00 */
[----:B------:R-:W-:Y:S02]  /*12110*/  SHF.L.U32 R3, R3, 0x1f, RZ ;  /* 0x0000001f03037819 */ /* 0x000fe400000006ff */
[----:B0-----:R-:W-:-:S04]  /*12120*/  LEA R2, R5, R2, 0x18 ;  /* 0x0000000205027211 */ /* 0x001fc800078ec0ff */
[----:B------:R-:W0:Y:S02]  /*12130*/  SYNCS.PHASECHK.TRANS64.TRYWAIT P0, [R2+URZ+0x2a820], R3 ;  /* 0x02a82003020075a7 */ /* 0x000e24000800017f */
[----:B0-----:R-:W-:Y:S05]  /*12140*/  @!P0 BRA `(.L_x_1066) ;  /* 0x0000001400488947 */ /* 0x001fea0003800000 */
.L_x_1107:
[----:B------:R-:W-:-:S03]  /*12150*/  UMOV UR4, 0xffffffff ;  /* 0xffffffff00047882 */ /* 0x000fc60000000000 */
[----:B------:R-:W-:Y:S05]  /*12160*/  BRA.DIV UR4, `(.L_x_1067) ;  /* 0x0000001604547947 */ /* 0x000fea000b800000 */
[----:B0-----:R-:W0:Y:S02]  /*12170*/  S2R R3, SR_TID.X ;  /* 0x0000000000037919 */ /* 0x001e240000002100 */
[----:B0-----:R-:W-:-:S04]  /*12180*/  SHF.R.U32.HI R3, RZ, 0x5, R3 ;  /* 0x00000005ff037819 */ /* 0x001fc80000011603 */
[----:B------:R-:W-:-:S05]  /*12190*/  LOP3.LUT R3, R3, 0x3, RZ, 0xc0, !PT ;  /* 0x0000000303037812 */ /* 0x000fca00078ec0ff */
[----:B------:R0:W1:Y:S02]  /*121a0*/  SHFL.IDX PT, R14, R3, RZ, 0x1f ;  /* 0x00001fff030e7589 */ /* 0x00006400000e0000 */
.L_x_1110:
[----:B-1----:R-:W-:-:S13]  /*121b0*/  ISETP.NE.AND P0, PT, R14, RZ, PT ;  /* 0x000000ff0e00720c */ /* 0x002fda0003f05270 */
[----:B------:R-:W-:Y:S05]  /*121c0*/  @P0 BRA `(.L_x_902) ;  /* 0x0000000000880947 */ /* 0x000fea0003800000 */
[----:B------:R-:W-:-:S03]  /*121d0*/  UMOV UR4, 0xffffffff ;  /* 0xffffffff00047882 */ /* 0x000fc60000000000 */
[----:B------:R-:W-:Y:S05]  /*121e0*/  BRA.DIV UR4, `(.L_x_1068) ;  /* 0x0000001604687947 */ /* 0x000fea000b800000 */
[----:B------:R-:W-:-:S13]  /*121f0*/  ELECT P6, URZ, PT ;  /* 0x00000000003f782f */ /* 0x000fda00038c0000 */
.L_x_1113:
[----:B------:R-:W-:Y:S05]  /*12200*/  @!P6 BRA `(.L_x_902) ;  /* 0x000000000078e947 */ /* 0x000fea0003800000 */
[----:B0-----:R-:W2:Y:S02]  /*12210*/  LDL.LU R3, [R1+0x14] ;  /* 0x0000140001037983 */ /* 0x001ea40000300800 */
[----:B--2---:R-:W-:-:S04]  /*12220*/  LOP3.LUT R3, R3, 0x2, RZ, 0xfc, !PT ;  /* 0x0000000203037812 */ /* 0x004fc800078efcff */
[----:B------:R-:W-:-:S13]  /*12230*/  ISETP.NE.AND P2, PT, R3, 0x3, PT ;  /* 0x000000030300780c */ /* 0x000fda0003f45270 */
[----:B------:R-:W-:Y:S05]  /*12240*/  @!P2 BRA `(.L_x_1069) ;  /* 0x000000000004a947 */ /* 0x000fea0003800000 */
[----:B------:R-:W-:Y:S01]  /*12250*/  BPT.TRAP 0x1 ;  /* 0x000000040000795c */ /* 0x000fe20000300000 */
.L_x_1069:
[----:B------:R-:W-:Y:S01]  /*12260*/  VIADD R7, R2, 0x2a840 ;  /* 0x0002a84002077836 */ /* 0x000fe20000000000 */
[----:B------:R-:W-:Y:S01]  /*12270*/  SHF.L.U32 R5, R9, 0x1f, RZ ;  /* 0x0000001f09057819 */ /* 0x000fe200000006ff */
[C---:B------:R-:W-:Y:S02]  /*12280*/  VIADD R3, R0.reuse, 0x1 ;  /* 0x0000000100037836 */ /* 0x040fe40000000000 */
[----:B------:R-:W-:-:S03]  /*12290*/  IMAD R6, R0, 0x8, R7 ;  /* 0x0000000800067824 */ /* 0x000fc600078e0207 */
[C---:B------:R-:W-:Y:S01]  /*122a0*/  ISETP.NE.AND P1, PT, R3.reuse, 0x2, PT ;  /* 0x000000020300780c */ /* 0x040fe20003f25270 */
[----:B------:R-:W0:Y:S03]  /*122b0*/  SYNCS.PHASECHK.TRANS64.TRYWAIT P0, [R6+URZ], R5 ;  /* 0x00000005060075a7 */ /* 0x000e26000800017f */
[----:B------:R-:W-:Y:S02]  /*122c0*/  SEL R4, RZ, 0x1, P1 ;  /* 0x00000001ff047807 */ /* 0x000fe40000800000 */
[----:B------:R-:W-:Y:S02]  /*122d0*/  SEL R8, R3, RZ, P1 ;  /* 0x000000ff03087207 */ /* 0x000fe40000800000 */
[----:B------:R-:W-:-:S03]  /*122e0*/  LOP3.LUT R4, R9, R4, RZ, 0x3c, !PT ;  /* 0x0000000409047212 */ /* 0x000fc600078e3cff */
[----:B------:R-:W-:Y:S01]  /*122f0*/  IMAD R3, R8, 0x8, R7 ;  /* 0x0000000808037824 */ /* 0x000fe200078e0207 */
[----:B------:R-:W-:Y:S01]  /*12300*/  SHF.L.U32 R4, R4, 0x1f, RZ ;  /* 0x0000001f04047819 */ /* 0x000fe200000006ff */
[----:B0-----:R-:W-:Y:S06]  /*12310*/  @!P0 BRA `(.L_x_1070) ;  /* 0x00000014003c8947 */ /* 0x001fec0003800000 */
.L_x_1114:
[----:B------:R-:W1:Y:S02]  /*12320*/  SYNCS.PHASECHK.TRANS64.TRYWAIT P0, [R3+URZ], R4 ;  /* 0x00000004030075a7 */ /* 0x000e64000800017f */
[----:B-1----:R-:W-:Y:S05]  /*12330*/  @!P0 BRA `(.L_x_1071) ;  /* 0x0000001400488947 */ /* 0x002fea0003800000 */
.L_x_1115:
[----:B------:R-:W-:Y:S05]  /*12340*/  @!P2 BRA `(.L_x_1072) ;  /* 0x000000000004a947 */ /* 0x000fea0003800000 */
[----:B------:R-:W-:Y:S01]  /*12350*/  BPT.TRAP 0x1 ;  /* 0x000000040000795c */ /* 0x000fe20000300000 */
.L_x_1072:
[----:B-1----:R-:W-:-:S04]  /*12360*/  VIADD R3, R2, 0x2a860 ;  /* 0x0002a86002037836 */ /* 0x002fc80000000000 */
[----:B------:R-:W-:-:S04]  /*12370*/  IMAD R0, R0, 0x8, R3 ;  /* 0x0000000800007824 */ /* 0x000fc800078e0203 */
[----:B------:R-:W1:Y:S02]  /*12380*/  SYNCS.PHASECHK.TRANS64.TRYWAIT P0, [R0+URZ], R5 ;  /* 0x00000005000075a7 */ /* 0x000e64000800017f */
[----:B-1----:R-:W-:Y:S05]  /*12390*/  @!P0 BRA `(.L_x_1073) ;  /* 0x0000001400448947 */ /* 0x002fea0003800000 */
.L_x_1116:
[----:B------:R-:W-:-:S07]  /*123a0*/  IMAD R3, R8, 0x8, R3 ;  /* 0x0000000808037824 */ /* 0x000fce00078e0203 */
.L_x_1074:
[----:B--2---:R2:W3:Y:S02]  /*123b0*/  SYNCS.PHASECHK.TRANS64.TRYWAIT P0, [R3+URZ], R4 ;  /* 0x00000004030075a7 */ /* 0x0044e4000800017f */
[----:B---3--:R-:W-:Y:S05]  /*123c0*/  @!P0 NANOSLEEP.SYNCS 0x989680 ;  /* 0x009896800000895d */ /* 0x008fea0003900000 */
[----:B------:R-:W3:Y:S02]  /*123d0*/  @!P0 SYNCS.PHASECHK.TRANS64 P0, [R3+URZ], R4 ;  /* 0x00000004030085a7 */ /* 0x000ee4000800007f */
[----:B---3--:R-:W-:Y:S05]  /*123e0*/  @!P0 BRA `(.L_x_1074) ;  /* 0xfffffffc00f08947 */ /* 0x008fea000383ffff */
.L_x_902:
[----:B------:R-:W-:Y:S05]  /*123f0*/  BSYNC B6 ;  /* 0x0000000000067941 */ /* 0x000fea0003800000 */
.L_x_899:
[----:B------:R-:W-:Y:S05]  /*12400*/  EXIT ;  /* 0x000000000000794d */ /* 0x000fea0003800000 */
.L_x_912:
[----:B0-----:R-:W-:-:S04]  /*12410*/  IMAD.U32 R3, RZ, RZ, UR56 ;  /* 0x00000038ff037e24 */ /* 0x001fc8000f8e00ff */
[----:B------:R0:W1:Y:S03]  /*12420*/  SYNCS.PHASECHK.TRANS64.TRYWAIT P1, [R3+URZ+0x2a800], R2 ;  /* 0x02a80002030075a7 */ /* 0x000066000802017f */
[----:B-1----:R-:W-:Y:S05]  /*12430*/  @!P1 NANOSLEEP.SYNCS 0x989680 ;  /* 0x009896800000995d */ /* 0x002fea0003900000 */
[----:B------:R-:W1:Y:S02]  /*12440*/  @!P1 SYNCS.PHASECHK.TRANS64 P1, [R3+URZ+0x2a800], R2 ;  /* 0x02a80002030095a7 */ /* 0x000e64000802007f */
[----:B-1----:R-:W-:Y:S05]  /*12450*/  @!P1 BRA `(.L_x_912) ;  /* 0xfffffffc00ec9947 */ /* 0x002fea000383ffff */
[----:B------:R-:W-:Y:S05]  /*12460*/  BRA `(.L_x_1075) ;  /* 0xfffffef000947947 */ /* 0x000fea000383ffff */
.L_x_916:
[----:B0-----:R-:W-:-:S04]  /*12470*/  IMAD.U32 R3, RZ, RZ, UR56 ;  /* 0x00000038ff037e24 */ /* 0x001fc8000f8e00ff */
[----:B------:R0:W2:Y:S03]  /*12480*/  SYNCS.PHASECHK.TRANS64.TRYWAIT P2, [R3+URZ+0x2a830], R2 ;  /* 0x02a83002030075a7 */ /* 0x0000a6000804017f */
[----:B--2---:R-:W-:Y:S05]  /*12490*/  @!P2 NANOSLEEP.SYNCS 0x989680 ;  /* 0x009896800000a95d */ /* 0x004fea0003900000 */
[----:B------:R-:W2:Y:S02]  /*124a0*/  @!P2 SYNCS.PHASECHK.TRANS64 P2, [R3+URZ+0x2a830], R2 ;  /* 0x02a830020300a5a7 */ /* 0x000ea4000804007f */
[----:B--2---:R-:W-:Y:S05]  /*124b0*/  @!P2 BRA `(.L_x_916) ;  /* 0xfffffffc00eca947 */ /* 0x004fea000383ffff */
[----:B------:R-:W-:Y:S05]  /*124c0*/  BRA `(.L_x_915) ;  /* 0xfffffef000b07947 */ /* 0x000fea000383ffff */
.L_x_932:
[----:B-1----:R-:W-:-:S04]  /*124d0*/  IMAD.U32 R15, RZ, RZ, UR58 ;  /* 0x0000003aff0f7e24 */ /* 0x002fc8000f8e00ff */
[----:B------:R1:W2:Y:S03]  /*124e0*/  SYNCS.PHASECHK.TRANS64.TRYWAIT P2, [R15+URZ+0x2a830], R14 ;  /* 0x02a8300e0f0075a7 */ /* 0x0002a6000804017f */
[----:B--2---:R-:W-:Y:S05]  /*124f0*/  @!P2 NANOSLEEP.SYNCS 0x989680 ;  /* 0x009896800000a95d */ /* 0x004fea0003900000 */
[----:B------:R-:W2:Y:S02]  /*12500*/  @!P2 SYNCS.PHASECHK.TRANS64 P2, [R15+URZ+0x2a830], R14 ;  /* 0x02a8300e0f00a5a7 */ /* 0x000ea4000804007f */
[----:B--2---:R-:W-:Y:S05]  /*12510*/  @!P2 BRA `(.L_x_932) ;  /* 0xfffffffc00eca947 */ /* 0x004fea000383ffff */
[----:B------:R-:W-:Y:S05]  /*12520*/  BRA `(.L_x_931) ;  /* 0xffffff1c00d07947 */ /* 0x000fea000383ffff */
.L_x_936:
[----:B-1----:R-:W-:-:S04]  /*12530*/  IMAD.U32 R15, RZ, RZ, UR11 ;  /* 0x0000000bff0f7e24 */ /* 0x002fc8000f8e00ff */
[----:B------:R1:W3:Y:S03]  /*12540*/  SYNCS.PHASECHK.TRANS64.TRYWAIT P2, [R15+URZ+0x2a850], R0 ;  /* 0x02a850000f0075a7 */ /* 0x0002e6000804017f */
[----:B---3--:R-:W-:Y:S05]  /*12550*/  @!P2 NANOSLEEP.SYNCS 0x989680 ;  /* 0x009896800000a95d */ /* 0x008fea0003900000 */
[----:B------:R-:W3:Y:S02]  /*12560*/  @!P2 SYNCS.PHASECHK.TRANS64 P2, [R15+URZ+0x2a850], R0 ;  /* 0x02a850000f00a5a7 */ /* 0x000ee4000804007f */
[----:B---3--:R-:W-:Y:S05]  /*12570*/  @!P2 BRA `(.L_x_936) ;  /* 0xfffffffc00eca947 */ /* 0x008fea000383ffff */
[----:B------:R-:W-:Y:S05]  /*12580*/  BRA `(.L_x_935) ;  /* 0xffffff2400dc7947 */ /* 0x000fea000383ffff */
.L_x_953:
[----:B-1----:R-:W-:-:S04]  /*12590*/  IMAD.U32 R14, RZ, RZ, UR7 ;  /* 0x00000007ff0e7e24 */ /* 0x002fc8000f8e00ff */
[----:B------:R1:W2:Y:S03]  /*125a0*/  SYNCS.PHASECHK.TRANS64.TRYWAIT P2, [R14+URZ+0x2a830], R3 ;  /* 0x02a830030e0075a7 */ /* 0x0002a6000804017f */
[----:B--2---:R-:W-:Y:S05]  /*125b0*/  @!P2 NANOSLEEP.SYNCS 0x989680 ;  /* 0x009896800000a95d */ /* 0x004fea0003900000 */
[----:B------:R-:W2:Y:S02]  /*125c0*/  @!P2 SYNCS.PHASECHK.TRANS64 P2, [R14+URZ+0x2a830], R3 ;  /* 0x02a830030e00a5a7 */ /* 0x000ea4000804007f */
[----:B--2---:R-:W-:Y:S05]  /*125d0*/  @!P2 BRA `(.L_x_953) ;  /* 0xfffffffc00eca947 */ /* 0x004fea000383ffff */
[----:B------:R-:W-:Y:S05]  /*125e0*/  BRA `(.L_x_952) ;  /* 0xffffff4c00987947 */ /* 0x000fea000383ffff */
.L_x_957:
[----:B01----:R-:W-:-:S04]  /*125f0*/  IMAD.U32 R3, RZ, RZ, UR11 ;  /* 0x0000000bff037e24 */ /* 0x003fc8000f8e00ff */
[----:B------:R0:W1:Y:S03]  /*12600*/  SYNCS.PHASECHK.TRANS64.TRYWAIT P2, [R3+URZ+0x2a850], R0 ;  /* 0x02a85000030075a7 */ /* 0x000066000804017f */
[----:B-1----:R-:W-:Y:S05]  /*12610*/  @!P2 NANOSLEEP.SYNCS 0x989680 ;  /* 0x009896800000a95d */ /* 0x002fea0003900000 */
[----:B------:R-:W1:Y:S02]  /*12620*/  @!P2 SYNCS.PHASECHK.TRANS64 P2, [R3+URZ+0x2a850], R0 ;  /* 0x02a850000300a5a7 */ /* 0x000e64000804007f */
[----:B-1----:R-:W-:Y:S05]  /*12630*/  @!P2 BRA `(.L_x_957) ;  /* 0xfffffffc00eca947 */ /* 0x002fea000383ffff */
[----:B------:R-:W-:Y:S05]  /*12640*/  BRA `(.L_x_956) ;  /* 0xffffff5400a47947 */ /* 0x000fea000383ffff */
.L_x_963:
[----:B-1----:R-:W-:-:S04]  /*12650*/  IMAD.U32 R14, RZ, RZ, UR7 ;  /* 0x00000007ff0e7e24 */ /* 0x002fc8000f8e00ff */
[----:B------:R1:W2:Y:S03]  /*12660*/  SYNCS.PHASECHK.TRANS64.TRYWAIT P2, [R14+URZ+0x2a830], R3 ;  /* 0x02a830030e0075a7 */ /* 0x0002a6000804017f */
[----:B--2---:R-:W-:Y:S05]  /*12670*/  @!P2 NANOSLEEP.SYNCS 0x989680 ;  /* 0x009896800000a95d */ /* 0x004fea0003900000 */
[----:B------:R-:W2:Y:S02]  /*12680*/  @!P2 SYNCS.PHASECHK.TRANS64 P2, [R14+URZ+0x2a830], R3 ;  /* 0x02a830030e00a5a7 */ /* 0x000ea4000804007f */
[----:B--2---:R-:W-:Y:S05]  /*12690*/  @!P2 BRA `(.L_x_963) ;  /* 0xfffffffc00eca947 */ /* 0x004fea000383ffff */
[----:B------:R-:W-:Y:S05]  /*126a0*/  BRA `(.L_x_962) ;  /* 0xffffff6800647947 */ /* 0x000fea000383ffff */
.L_x_967:
[----:B01----:R-:W-:-:S04]  /*126b0*/  IMAD.U32 R3, RZ, RZ, UR11 ;  /* 0x0000000bff037e24 */ /* 0x003fc8000f8e00ff */
[----:B------:R0:W1:Y:S03]  /*126c0*/  SYNCS.PHASECHK.TRANS64.TRYWAIT P2, [R3+URZ+0x2a850], R0 ;  /* 0x02a85000030075a7 */ /* 0x000066000804017f */
[----:B-1----:R-:W-:Y:S05]  /*126d0*/  @!P2 NANOSLEEP.SYNCS 0x989680 ;  /* 0x009896800000a95d */ /* 0x002fea0003900000 */
[----:B------:R-:W1:Y:S02]  /*126e0*/  @!P2 SYNCS.PHASECHK.TRANS64 P2, [R3+URZ+0x2a850], R0 ;  /* 0x02a850000300a5a7 */ /* 0x000e64000804007f */
[----:B-1----:R-:W-:Y:S05]  /*126f0*/  @!P2 BRA `(.L_x_967) ;  /* 0xfffffffc00eca947 */ /* 0x002fea000383ffff */
[----:B------:R-:W-:Y:S05]  /*12700*/  BRA `(.L_x_966) ;  /* 0xffffff7000707947 */ /* 0x000fea000383ffff */
.L_x_980:
[----:B-1----:R-:W-:-:S04]  /*12710*/  IMAD.U32 R7, RZ, RZ, UR5 ;  /* 0x00000005ff077e24 */ /* 0x002fc8000f8e00ff */
[----:B------:R1:W2:Y:S03]  /*12720*/  SYNCS.PHASECHK.TRANS64.TRYWAIT P0, [R7+URZ+0x2a850], R4 ;  /* 0x02a85004070075a7 */ /* 0x0002a6000800017f */
[----:B--2---:R-:W-:Y:S05]  /*12730*/  @!P0 NANOSLEEP.SYNCS 0x989680 ;  /* 0x009896800000895d */ /* 0x004fea0003900000 */
[----:B------:R-:W2:Y:S02]  /*12740*/  @!P0 SYNCS.PHASECHK.TRANS64 P0, [R7+URZ+0x2a850], R4 ;  /* 0x02a85004070085a7 */ /* 0x000ea4000800007f */
[----:B--2---:R-:W-:Y:S05]  /*12750*/  @!P0 BRA `(.L_x_980) ;  /* 0xfffffffc00ec8947 */ /* 0x004fea000383ffff */
[----:B------:R-:W-:Y:S05]  /*12760*/  BRA `(.L_x_979) ;  /* 0xffffff9800787947 */ /* 0x000fea000383ffff */
.L_x_997:
[----:B------:R-:W-:Y:S02]  /*12770*/  IMAD.MOV.U32 R13, RZ, RZ, R0 ;  /* 0x000000ffff0d7224 */ /* 0x000fe400078e0000 */
[----:B------:R-:W-:Y:S02]  /*12780*/  IMAD.MOV.U32 R12, RZ, RZ, RZ ;  /* 0x000000ffff0c7224 */ /* 0x000fe400078e00ff */
[----:B------:R-:W-:Y:S02]  /*12790*/  IMAD.MOV.U32 R11, RZ, RZ, 0x1f ;  /* 0x0000001fff0b7424 */ /* 0x000fe400078e00ff */
[----:B------:R-:W-:-:S07]  /*127a0*/  IMAD.MOV.U32 R15, RZ, RZ, -0x1 ;  /* 0xffffffffff0f7424 */ /* 0x000fce00078e00ff */
[----:B01----:R-:W-:Y:S05]  /*127b0*/  WARPSYNC.COLLECTIVE R15, `(.L_x_1076) ;  /* 0x000000000f087348 */ /* 0x003fea0003c00000 */
[----:B------:R2:W3:Y:S02]  /*127c0*/  SHFL.IDX P6, R14, R13, R12, R11 ;  /* 0x0000000c0d0e7389 */ /* 0x0004e400000c000b */
[----:B0123--:R-:W-:Y:S01]  /*127d0*/  ENDCOLLECTIVE ;  /* 0x000000000000791b */ /* 0x00ffe20003800000 */
.L_x_1076:
[----:B------:R-:W-:Y:S05]  /*127e0*/  BRA `(.L_x_1077) ;  /* 0xffffffc800347947 */ /* 0x000fea000383ffff */
.L_x_999:
[----:B------:R-:W-:Y:S01]  /*127f0*/  BSSY B0, `(.L_x_1078) ;  /* 0x0000006000007945 */ /* 0x000fe20003800000 */
[----:B------:R-:W-:-:S07]  /*12800*/  IMAD.MOV.U32 R15, RZ, RZ, -0x1 ;  /* 0xffffffffff0f7424 */ /* 0x000fce00078e00ff */
[----:B012---:R-:W-:Y:S05]  /*12810*/  WARPSYNC.COLLECTIVE R15, `(.L_x_1079) ;  /* 0x000000000f0c7348 */ /* 0x007fea0003c00000 */
[----:B------:R-:W-:Y:S02]  /*12820*/  ELECT P6, UR62, PT ;  /* 0x00000000003e782f */ /* 0x000fe400038c0000 */
[----:B------:R-:W-:Y:S01]  /*12830*/  MOV R14, UR62 ;  /* 0x0000003e000e7c02 */ /* 0x000fe20008000f00 */
[----:B012---:R-:W-:Y:S10]  /*12840*/  ENDCOLLECTIVE ;  /* 0x000000000000791b */ /* 0x007ff40003800000 */
.L_x_1079:
[----:B------:R-:W-:Y:S05]  /*12850*/  BSYNC B0 ;  /* 0x0000000000007941 */ /* 0x000fea0003800000 */
.L_x_1078:
[----:B------:R-:W-:Y:S05]  /*12860*/  BRA `(.L_x_1080) ;  /* 0xffffffc800347947 */ /* 0x000fea000383ffff */
.L_x_1001:
[----:B-1----:R-:W-:-:S04]  /*12870*/  IMAD.U32 R3, RZ, RZ, UR38 ;  /* 0x00000026ff037e24 */ /* 0x002fc8000f8e00ff */
[----:B------:R1:W2:Y:S03]  /*12880*/  SYNCS.PHASECHK.TRANS64.TRYWAIT P0, [R3+URZ+0x2a840], R0 ;  /* 0x02a84000030075a7 */ /* 0x0002a6000800017f */
[----:B--2---:R-:W-:Y:S05]  /*12890*/  @!P0 NANOSLEEP.SYNCS 0x989680 ;  /* 0x009896800000895d */ /* 0x004fea0003900000 */
[----:B------:R-:W2:Y:S02]  /*128a0*/  @!P0 SYNCS.PHASECHK.TRANS64 P0, [R3+URZ+0x2a840], R0 ;  /* 0x02a84000030085a7 */ /* 0x000ea4000800007f */
[----:B--2---:R-:W-:Y:S05]  /*128b0*/  @!P0 BRA `(.L_x_1001) ;  /* 0xfffffffc00ec8947 */ /* 0x004fea000383ffff */
[----:B------:R-:W-:Y:S05]  /*128c0*/  BRA `(.L_x_1081) ;  /* 0xffffffc800887947 */ /* 0x000fea000383ffff */
.L_x_1004:
[----:B------:R-:W-:Y:S02]  /*128d0*/  IMAD.MOV.U32 R13, RZ, RZ, R6 ;  /* 0x000000ffff0d7224 */ /* 0x000fe400078e0006 */
[----:B------:R-:W-:Y:S02]  /*128e0*/  IMAD.MOV.U32 R12, RZ, RZ, RZ ;  /* 0x000000ffff0c7224 */ /* 0x000fe400078e00ff */
[----:B------:R-:W-:Y:S02]  /*128f0*/  IMAD.MOV.U32 R11, RZ, RZ, 0x181f ;  /* 0x0000181fff0b7424 */ /* 0x000fe400078e00ff */
[----:B------:R-:W-:Y:S02]  /*12900*/  IMAD.MOV.U32 R15, RZ, RZ, -0x1 ;  /* 0xffffffffff0f7424 */ /* 0x000fe400078e00ff */
[----:B------:R-:W-:-:S07]  /*12910*/  VIADD R4, R4, UR42 ;  /* 0x0000002a04047c36 */ /* 0x000fce0008000000 */
[----:B------:R-:W-:Y:S05]  /*12920*/  WARPSYNC.COLLECTIVE R15, `(.L_x_1082) ;  /* 0x000000000f087348 */ /* 0x000fea0003c00000 */
[----:B------:R0:W1:Y:S02]  /*12930*/  SHFL.IDX P6, R14, R13, R12, R11 ;  /* 0x0000000c0d0e7389 */ /* 0x00006400000c000b */
[----:B01----:R-:W-:Y:S01]  /*12940*/  ENDCOLLECTIVE ;  /* 0x000000000000791b */ /* 0x003fe20003800000 */
.L_x_1082:
[----:B------:R-:W-:Y:S02]  /*12950*/  IMAD.MOV.U32 R13, RZ, RZ, R0 ;  /* 0x000000ffff0d7224 */ /* 0x000fe400078e0000 */
[----:B------:R-:W-:-:S07]  /*12960*/  IMAD.MOV.U32 R2, RZ, RZ, R14 ;  /* 0x000000ffff027224 */ /* 0x000fce00078e000e */
[----:B------:R-:W-:Y:S05]  /*12970*/  WARPSYNC.COLLECTIVE R15, `(.L_x_1083) ;  /* 0x000000000f087348 */ /* 0x000fea0003c00000 */
[----:B------:R0:W1:Y:S02]  /*12980*/  SHFL.IDX P6, R14, R13, R12, R11 ;  /* 0x0000000c0d0e7389 */ /* 0x00006400000c000b */
[----:B01----:R-:W-:Y:S01]  /*12990*/  ENDCOLLECTIVE ;  /* 0x000000000000791b */ /* 0x003fe20003800000 */
.L_x_1083:
[----:B------:R-:W-:Y:S02]  /*129a0*/  ULDC UR4, c[0x0][0x288] ;  /* 0x0000a20000047ab9 */ /* 0x000fe40000000800 */
[----:B------:R-:W-:Y:S02]  /*129b0*/  IMAD R5, R8, UR4, RZ ;  /* 0x0000000408057c24 */ /* 0x000fe4000f8e02ff */
[----:B------:R-:W-:-:S03]  /*129c0*/  VIADD R8, R4, 0x10 ;  /* 0x0000001004087836 */ /* 0x000fc60000000000 */
[----:B------:R-:W-:Y:S01]  /*129d0*/  ISETP.GE.AND P3, PT, R4, R5, PT ;  /* 0x000000050400720c */ /* 0x000fe20003f66270 */
[----:B------:R-:W-:Y:S02]  /*129e0*/  IMAD.MOV.U32 R13, RZ, RZ, R6 ;  /* 0x000000ffff0d7224 */ /* 0x000fe400078e0006 */
[----:B------:R-:W-:-:S10]  /*129f0*/  IMAD.MOV.U32 R12, RZ, RZ, 0x1 ;  /* 0x00000001ff0c7424 */ /* 0x000fd400078e00ff */
[----:B------:R-:W-:Y:S01]  /*12a00*/  @!P3 LEA R21, R7, UR38, 0x1 ;  /* 0x000000260715bc11 */ /* 0x000fe2000f8e08ff */
[----:B------:R-:W-:-:S07]  /*12a10*/  IMAD.MOV.U32 R3, RZ, RZ, R14 ;  /* 0x000000ffff037224 */ /* 0x000fce00078e000e */
[----:B------:R-:W-:Y:S05]  /*12a20*/  WARPSYNC.COLLECTIVE R15, `(.L_x_1084) ;  /* 0x000000000f087348 */ /* 0x000fea0003c00000 */
[----:B------:R0:W1:Y:S02]  /*12a30*/  SHFL.IDX P6, R14, R13, R12, R11 ;  /* 0x0000000c0d0e7389 */ /* 0x00006400000c000b */
[----:B01----:R-:W-:Y:S01]  /*12a40*/  ENDCOLLECTIVE ;  /* 0x000000000000791b */ /* 0x003fe20003800000 */
.L_x_1084:
[----:B------:R-:W-:-:S04]  /*12a50*/  LOP3.LUT R3, R3, R2, RZ, 0x3c, !PT ;  /* 0x0000000203037212 */ /* 0x000fc800078e3cff */
[----:B------:R-:W-:-:S04]  /*12a60*/  LOP3.LUT R2, R3, R2, RZ, 0x3c, !PT ;  /* 0x0000000203027212 */ /* 0x000fc800078e3cff */
[----:B------:R-:W-:Y:S01]  /*12a70*/  LOP3.LUT R3, R3, R2, RZ, 0x3c, !PT ;  /* 0x0000000203037212 */ /* 0x000fe200078e3cff */
[----:B------:R-:W-:Y:S02]  /*12a80*/  IMAD.MOV.U32 R13, RZ, RZ, R0 ;  /* 0x000000ffff0d7224 */ /* 0x000fe400078e0000 */
[----:B------:R-:W-:-:S05]  /*12a90*/  @!P3 IMAD.WIDE.U32 R2, R10, 0x2, R2 ;  /* 0x000000020a02b825 */ /* 0x000fca00078e0002 */
        /* <DEDUP_REMOVED lines=11> */
.L_x_1085:
[----:B------:R-:W-:Y:S02]  /*12b50*/  IMAD.MOV.U32 R9, RZ, RZ, R8 ;  /* 0x000000ffff097224 */ /* 0x000fe400078e0008 */
[----:B------:R-:W-:Y:S01]  /*12b60*/  VIADD R2, R4, 0x20 ;  /* 0x0000002004027836 */ /* 0x000fe20000000000 */
[----:B------:R-:W-:Y:S01]  /*12b70*/  @!P3 LEA R20, R7, UR38, 0x1 ;  /* 0x000000260714bc11 */ /* 0x000fe2000f8e08ff */
[----:B------:R-:W-:Y:S02]  /*12b80*/  IMAD.MOV.U32 R13, RZ, RZ, R6 ;  /* 0x000000ffff0d7224 */ /* 0x000fe400078e0006 */
[----:B------:R-:W-:Y:S02]  /*12b90*/  IMAD.MOV.U32 R12, RZ, RZ, 0x2 ;  /* 0x00000002ff0c7424 */ /* 0x000fe400078e00ff */
[----:B------:R-:W-:-:S07]  /*12ba0*/  IMAD.MOV.U32 R8, RZ, RZ, R14 ;  /* 0x000000ffff087224 */ /* 0x000fce00078e000e */
[----:B------:R-:W-:Y:S05]  /*12bb0*/  WARPSYNC.COLLECTIVE R15, `(.L_x_1086) ;  /* 0x000000000f087348 */ /* 0x000fea0003c00000 */
[----:B------:R0:W1:Y:S02]  /*12bc0*/  SHFL.IDX P6, R14, R13, R12, R11 ;  /* 0x0000000c0d0e7389 */ /* 0x00006400000c000b */
[----:B01----:R-:W-:Y:S01]  /*12bd0*/  ENDCOLLECTIVE ;  /* 0x000000000000791b */ /* 0x003fe20003800000 */
.L_x_1086:
        /* <DEDUP_REMOVED lines=13> */
.L_x_1087:
        /* <DEDUP_REMOVED lines=9> */
.L_x_1088:
        /* <DEDUP_REMOVED lines=13> */
.L_x_1089:
        /* <DEDUP_REMOVED lines=9> */
.L_x_1090:
        /* <DEDUP_REMOVED lines=13> */
.L_x_1091:
        /* <DEDUP_REMOVED lines=9> */
.L_x_1092:
        /* <DEDUP_REMOVED lines=13> */
.L_x_1093:
        /* <DEDUP_REMOVED lines=9> */
.L_x_1094:
        /* <DEDUP_REMOVED lines=13> */
.L_x_1095:
        /* <DEDUP_REMOVED lines=8> */
.L_x_1096:
        /* <DEDUP_REMOVED lines=12> */
.L_x_1097:
[----:B------:R-:W-:Y:S05]  /*13370*/  BRA `(.L_x_1098) ;  /* 0xffffffc800fc7947 */ /* 0x000fea000383ffff */
.L_x_1007:
[----:B-1----:R-:W-:-:S04]  /*13380*/  IMAD.U32 R3, RZ, RZ, UR38 ;  /* 0x00000026ff037e24 */ /* 0x002fc8000f8e00ff */
[----:B------:R1:W2:Y:S03]  /*13390*/  SYNCS.PHASECHK.TRANS64.TRYWAIT P0, [R3+URZ+0x2a820], R0 ;  /* 0x02a82000030075a7 */ /* 0x0002a6000800017f */
[----:B--2---:R-:W-:Y:S05]  /*133a0*/  @!P0 NANOSLEEP.SYNCS 0x989680 ;  /* 0x009896800000895d */ /* 0x004fea0003900000 */
[----:B------:R-:W2:Y:S02]  /*133b0*/  @!P0 SYNCS.PHASECHK.TRANS64 P0, [R3+URZ+0x2a820], R0 ;  /* 0x02a82000030085a7 */ /* 0x000ea4000800007f */
[----:B--2---:R-:W-:Y:S05]  /*133c0*/  @!P0 BRA `(.L_x_1007) ;  /* 0xfffffffc00ec8947 */ /* 0x004fea000383ffff */
[----:B------:R-:W-:Y:S05]  /*133d0*/  BRA `(.L_x_1099) ;  /* 0xffffffcc00547947 */ /* 0x000fea000383ffff */
.L_x_1014:
[----:B-1----:R-:W-:-:S04]  /*133e0*/  IMAD.U32 R3, RZ, RZ, UR38 ;  /* 0x00000026ff037e24 */ /* 0x002fc8000f8e00ff */
[----:B------:R1:W2:Y:S03]  /*133f0*/  SYNCS.PHASECHK.TRANS64.TRYWAIT P0, [R3+URZ+0x2a848], R2 ;  /* 0x02a84802030075a7 */ /* 0x0002a6000800017f */
[----:B--2---:R-:W-:Y:S05]  /*13400*/  @!P0 NANOSLEEP.SYNCS 0x989680 ;  /* 0x009896800000895d */ /* 0x004fea0003900000 */
[----:B------:R-:W2:Y:S02]  /*13410*/  @!P0 SYNCS.PHASECHK.TRANS64 P0, [R3+URZ+0x2a848], R2 ;  /* 0x02a84802030085a7 */ /* 0x000ea4000800007f */
[----:B--2---:R-:W-:Y:S05]  /*13420*/  @!P0 BRA `(.L_x_1014) ;  /* 0xfffffffc00ec8947 */ /* 0x004fea000383ffff */
[----:B------:R-:W-:Y:S05]  /*13430*/  BRA `(.L_x_1100) ;  /* 0xffffffd000387947 */ /* 0x000fea000383ffff */
.L_x_1021:
[----:B0-----:R-:W-:-:S04]  /*13440*/  IMAD.U32 R3, RZ, RZ, UR38 ;  /* 0x00000026ff037e24 */ /* 0x001fc8000f8e00ff */
[----:B------:R0:W1:Y:S03]  /*13450*/  SYNCS.PHASECHK.TRANS64.TRYWAIT P0, [R3+URZ+0x2a860], R2 ;  /* 0x02a86002030075a7 */ /* 0x000066000800017f */
[----:B-1----:R-:W-:Y:S05]  /*13460*/  @!P0 NANOSLEEP.SYNCS 0x989680 ;  /* 0x009896800000895d */ /* 0x002fea0003900000 */
[----:B------:R-:W1:Y:S02]  /*13470*/  @!P0 SYNCS.PHASECHK.TRANS64 P0, [R3+URZ+0x2a860], R2 ;  /* 0x02a86002030085a7 */ /* 0x000e64000800007f */
[----:B-1----:R-:W-:Y:S05]  /*13480*/  @!P0 BRA `(.L_x_1021) ;  /* 0xfffffffc00ec8947 */ /* 0x002fea000383ffff */
[----:B------:R-:W-:Y:S05]  /*13490*/  BRA `(.L_x_1101) ;  /* 0xffffffd4000c7947 */ /* 0x000fea000383ffff */
.L_x_1030:
[----:B-1----:R-:W-:-:S04]  /*134a0*/  IMAD.U32 R3, RZ, RZ, UR38 ;  /* 0x00000026ff037e24 */ /* 0x002fc8000f8e00ff */
[----:B------:R1:W2:Y:S03]  /*134b0*/  SYNCS.PHASECHK.TRANS64.TRYWAIT P0, [R3+URZ+0x2a840], R2 ;  /* 0x02a84002030075a7 */ /* 0x0002a6000800017f */
[----:B--2---:R-:W-:Y:S05]  /*134c0*/  @!P0 NANOSLEEP.SYNCS 0x989680 ;  /* 0x009896800000895d */ /* 0x004fea0003900000 */
[----:B------:R-:W2:Y:S02]  /*134d0*/  @!P0 SYNCS.PHASECHK.TRANS64 P0, [R3+URZ+0x2a840], R2 ;  /* 0x02a84002030085a7 */ /* 0x000ea4000800007f */
[----:B--2---:R-:W-:Y:S05]  /*134e0*/  @!P0 BRA `(.L_x_1030) ;  /* 0xfffffffc00ec8947 */ /* 0x004fea000383ffff */
[----:B------:R-:W-:Y:S05]  /*134f0*/  BRA `(.L_x_1102) ;  /* 0xffffffd8002c7947 */ /* 0x000fea000383ffff */
.L_x_1037:
[----:B0-----:R-:W-:-:S04]  /*13500*/  IMAD.U32 R3, RZ, RZ, UR38 ;  /* 0x00000026ff037e24 */ /* 0x001fc8000f8e00ff */
[----:B------:R0:W1:Y:S03]  /*13510*/  SYNCS.PHASECHK.TRANS64.TRYWAIT P0, [R3+URZ+0x2a868], R2 ;  /* 0x02a86802030075a7 */ /* 0x000066000800017f */
[----:B-1----:R-:W-:Y:S05]  /*13520*/  @!P0 NANOSLEEP.SYNCS 0x989680 ;  /* 0x009896800000895d */ /* 0x002fea0003900000 */
[----:B------:R-:W1:Y:S02]  /*13530*/  @!P0 SYNCS.PHASECHK.TRANS64 P0, [R3+URZ+0x2a868], R2 ;  /* 0x02a86802030085a7 */ /* 0x000e64000800007f */
[----:B-1----:R-:W-:Y:S05]  /*13540*/  @!P0 BRA `(.L_x_1037) ;  /* 0xfffffffc00ec8947 */ /* 0x002fea000383ffff */
[----:B------:R-:W-:Y:S05]  /*13550*/  BRA `(.L_x_1103) ;  /* 0xffffffdc00007947 */ /* 0x000fea000383ffff */
.L_x_1046:
[----:B-1----:R-:W-:-:S04]  /*13560*/  IMAD.U32 R3, RZ, RZ, UR38 ;  /* 0x00000026ff037e24 */ /* 0x002fc8000f8e00ff */
[----:B------:R1:W2:Y:S03]  /*13570*/  SYNCS.PHASECHK.TRANS64.TRYWAIT P0, [R3+URZ+0x2a848], R2 ;  /* 0x02a84802030075a7 */ /* 0x0002a6000800017f */
[----:B--2---:R-:W-:Y:S05]  /*13580*/  @!P0 NANOSLEEP.SYNCS 0x989680 ;  /* 0x009896800000895d */ /* 0x004fea0003900000 */
[----:B------:R-:W2:Y:S02]  /*13590*/  @!P0 SYNCS.PHASECHK.TRANS64 P0, [R3+URZ+0x2a848], R2 ;  /* 0x02a84802030085a7 */ /* 0x000ea4000800007f */
[----:B--2---:R-:W-:Y:S05]  /*135a0*/  @!P0 BRA `(.L_x_1046) ;  /* 0xfffffffc00ec8947 */ /* 0x004fea000383ffff */
[----:B------:R-:W-:Y:S05]  /*135b0*/  BRA `(.L_x_1104) ;  /* 0xffffffe000387947 */ /* 0x000fea000383ffff */
.L_x_1053:
[----:B0-----:R-:W-:-:S04]  /*135c0*/  IMAD.U32 R3, RZ, RZ, UR38 ;  /* 0x00000026ff037e24 */ /* 0x001fc8000f8e00ff */
[----:B------:R0:W1:Y:S03]  /*135d0*/  SYNCS.PHASECHK.TRANS64.TRYWAIT P0, [R3+URZ+0x2a860], R2 ;  /* 0x02a86002030075a7 */ /* 0x000066000800017f */
[----:B-1----:R-:W-:Y:S05]  /*135e0*/  @!P0 NANOSLEEP.SYNCS 0x989680 ;  /* 0x009896800000895d */ /* 0x002fea0003900000 */
[----:B------:R-:W1:Y:S02]  /*135f0*/  @!P0 SYNCS.PHASECHK.TRANS64 P0, [R3+URZ+0x2a860], R2 ;  /* 0x02a86002030085a7 */ /* 0x000e64000800007f */
[----:B-1----:R-:W-:Y:S05]  /*13600*/  @!P0 BRA `(.L_x_1053) ;  /* 0xfffffffc00ec8947 */ /* 0x002fea000383ffff */
[----:B------:R-:W-:Y:S05]  /*13610*/  BRA `(.L_x_1105) ;  /* 0xffffffe400087947 */ /* 0x000fea000383ffff */
.L_x_1061:
[----:B-1----:R1:W2:Y:S02]  /*13620*/  SYNCS.PHASECHK.TRANS64.TRYWAIT P0, [R3+URZ+0x2a860], R2 ;  /* 0x02a86002030075a7 */ /* 0x0022a4000800017f */
[----:B--2---:R-:W-:Y:S05]  /*13630*/  @!P0 NANOSLEEP.SYNCS 0x989680 ;  /* 0x009896800000895d */ /* 0x004fea0003900000 */
[----:B------:R-:W2:Y:S02]  /*13640*/  @!P0 SYNCS.PHASECHK.TRANS64 P0, [R3+URZ+0x2a860], R2 ;  /* 0x02a86002030085a7 */ /* 0x000ea4000800007f */
[----:B--2---:R-:W-:Y:S05]  /*13650*/  @!P0 BRA `(.L_x_1061) ;  /* 0xfffffffc00f08947 */ /* 0x004fea000383ffff */
[----:B------:R-:W-:Y:S05]  /*13660*/  BRA `(.L_x_1106) ;  /* 0xffffffe400d47947 */ /* 0x000fea000383ffff */
.L_x_1066:
[----:B0-----:R0:W1:Y:S02]  /*13670*/  SYNCS.PHASECHK.TRANS64.TRYWAIT P0, [R2+URZ+0x2a820], R3 ;  /* 0x02a82003020075a7 */ /* 0x001064000800017f */
[----:B-1----:R-:W-:Y:S05]  /*13680*/  @!P0 NANOSLEEP.SYNCS 0x989680 ;  /* 0x009896800000895d */ /* 0x002fea0003900000 */
[----:B------:R-:W1:Y:S02]  /*13690*/  @!P0 SYNCS.PHASECHK.TRANS64 P0, [R2+URZ+0x2a820], R3 ;  /* 0x02a82003020085a7 */ /* 0x000e64000800007f */
[----:B-1----:R-:W-:Y:S05]  /*136a0*/  @!P0 BRA `(.L_x_1066) ;  /* 0xfffffffc00f08947 */ /* 0x002fea000383ffff */
[----:B------:R-:W-:Y:S05]  /*136b0*/  BRA `(.L_x_1107) ;  /* 0xffffffe800a47947 */ /* 0x000fea000383ffff */
.L_x_1067:
        /* <DEDUP_REMOVED lines=11> */
.L_x_1109:
[----:B------:R-:W-:Y:S05]  /*13770*/  BSYNC B0 ;  /* 0x0000000000007941 */ /* 0x000fea0003800000 */
.L_x_1108:
[----:B------:R-:W-:Y:S05]  /*13780*/  BRA `(.L_x_1110) ;  /* 0xffffffe800887947 */ /* 0x000fea000383ffff */
.L_x_1068:
[----:B------:R-:W-:Y:S01]  /*13790*/  BSSY B0, `(.L_x_1111) ;  /* 0x0000006000007945 */ /* 0x000fe20003800000 */
[----:B------:R-:W-:-:S07]  /*137a0*/  IMAD.MOV.U32 R15, RZ, RZ, -0x1 ;  /* 0xffffffffff0f7424 */ /* 0x000fce00078e00ff */
[----:B0-----:R-:W-:Y:S05]  /*137b0*/  WARPSYNC.COLLECTIVE R15, `(.L_x_1112) ;  /* 0x000000000f0c7348 */ /* 0x001fea0003c00000 */
[----:B------:R-:W-:Y:S02]  /*137c0*/  ELECT P6, UR62, PT ;  /* 0x00000000003e782f */ /* 0x000fe400038c0000 */
[----:B------:R-:W-:Y:S01]  /*137d0*/  MOV R14, UR62 ;  /* 0x0000003e000e7c02 */ /* 0x000fe20008000f00 */
[----:B0-----:R-:W-:Y:S10]  /*137e0*/  ENDCOLLECTIVE ;  /* 0x000000000000791b */ /* 0x001ff40003800000 */
.L_x_1112:
[----:B------:R-:W-:Y:S05]  /*137f0*/  BSYNC B0 ;  /* 0x0000000000007941 */ /* 0x000fea0003800000 */
.L_x_1111:
[----:B------:R-:W-:Y:S05]  /*13800*/  BRA `(.L_x_1113) ;  /* 0xffffffe8007c7947 */ /* 0x000fea000383ffff */
.L_x_1070:
[----:B0-----:R0:W1:Y:S02]  /*13810*/  SYNCS.PHASECHK.TRANS64.TRYWAIT P0, [R6+URZ], R5 ;  /* 0x00000005060075a7 */ /* 0x001064000800017f */
[----:B-1----:R-:W-:Y:S05]  /*13820*/  @!P0 NANOSLEEP.SYNCS 0x989680 ;  /* 0x009896800000895d */ /* 0x002fea0003900000 */
[----:B------:R-:W1:Y:S02]  /*13830*/  @!P0 SYNCS.PHASECHK.TRANS64 P0, [R6+URZ], R5 ;  /* 0x00000005060085a7 */ /* 0x000e64000800007f */
[----:B-1----:R-:W-:Y:S05]  /*13840*/  @!P0 BRA `(.L_x_1070) ;  /* 0xfffffffc00f08947 */ /* 0x002fea000383ffff */
[----:B------:R-:W-:Y:S05]  /*13850*/  BRA `(.L_x_1114) ;  /* 0xffffffe800b07947 */ /* 0x000fea000383ffff */
.L_x_1071:
[----:B-1----:R1:W2:Y:S02]  /*13860*/  SYNCS.PHASECHK.TRANS64.TRYWAIT P0, [R3+URZ], R4 ;  /* 0x00000004030075a7 */ /* 0x0022a4000800017f */
[----:B--2---:R-:W-:Y:S05]  /*13870*/  @!P0 NANOSLEEP.SYNCS 0x989680 ;  /* 0x009896800000895d */ /* 0x004fea0003900000 */
[----:B------:R-:W2:Y:S02]  /*13880*/  @!P0 SYNCS.PHASECHK.TRANS64 P0, [R3+URZ], R4 ;  /* 0x00000004030085a7 */ /* 0x000ea4000800007f */
[----:B--2---:R-:W-:Y:S05]  /*13890*/  @!P0 BRA `(.L_x_1071) ;  /* 0xfffffffc00f08947 */ /* 0x004fea000383ffff */
[----:B------:R-:W-:Y:S05]  /*138a0*/  BRA `(.L_x_1115) ;  /* 0xffffffe800a47947 */ /* 0x000fea000383ffff */
.L_x_1073:
[----:B-1----:R1:W2:Y:S02]  /*138b0*/  SYNCS.PHASECHK.TRANS64.TRYWAIT P0, [R0+URZ], R5 ;  /* 0x00000005000075a7 */ /* 0x0022a4000800017f */
[----:B--2---:R-:W-:Y:S05]  /*138c0*/  @!P0 NANOSLEEP.SYNCS 0x989680 ;  /* 0x009896800000895d */ /* 0x004fea0003900000 */
[----:B------:R-:W2:Y:S02]  /*138d0*/  @!P0 SYNCS.PHASECHK.TRANS64 P0, [R0+URZ], R5 ;  /* 0x00000005000085a7 */ /* 0x000ea4000800007f */
[----:B--2---:R-:W-:Y:S05]  /*138e0*/  @!P0 BRA `(.L_x_1073) ;  /* 0xfffffffc00f08947 */ /* 0x004fea000383ffff */
[----:B------:R-:W-:Y:S05]  /*138f0*/  BRA `(.L_x_1116) ;  /* 0xffffffe800a87947 */ /* 0x000fea000383ffff */
.L_x_1117:
        /* <DEDUP_REMOVED lines=16> */
.L_x_2984:


//--------------------- .text._ZN7cutlass13device_kernelIN5flash11enable_sm90INS1_16FlashAttnFwdSm90INS1_25CollectiveMainloopFwdSm90ILi2EN4cute5tupleIJNS5_1CILi1EEES8_S8_EEENS6_IJNS7_ILi128EEENS7_ILi96EEENS7_ILi192EEEEEELi128ENS_10bfloat16_tEfNS_4arch4Sm90ELb0ELb1ELb0ELb1ELb0ELb0ELb0ELb1ELb1ELb1ELb1ELb0EEENS1_21CollectiveEpilogueFwdINS6_IJSA_SA_SB_EEES9_SE_SG_Li256ELb1ELb1ELb1ELb0EEENS1_36VarlenDynamicPersistentTileSchedulerILi128ELi96ELi256ELi128ELb1ELb1ELb1ELb1ELb0ELb1EEEEEEEEEvNT_6ParamsE --------------------------
	.section	.text._ZN7cutlass13device_kernelIN5flash11enable_sm90INS1_16FlashAttnFwdSm90INS1_25CollectiveMainloopFwdSm90ILi2EN4cute5tupleIJNS5_1CILi1EEES8_S8_EEENS6_IJNS7_ILi128EEENS7_ILi96EEENS7_ILi192EEEEEELi128ENS_10bfloat16_tEfNS_4arch4Sm90ELb0ELb1ELb0ELb1ELb0ELb0ELb0ELb1ELb1ELb1ELb1ELb0EEENS1_21CollectiveEpilogueFwdINS6_IJSA_SA_SB_EEES9_SE_SG_Li256ELb1ELb1ELb1ELb0EEENS1_36VarlenDynamicPersistentTileSchedulerILi128ELi96ELi256ELi128ELb1ELb1ELb1ELb1ELb0ELb1EEEEEEEEEvNT_6ParamsE,"ax",@progbits
	.align	128
.text._ZN7cutlass13device_kernelIN5flash11enable_sm90INS1_16FlashAttnFwdSm90INS1_25CollectiveMainloopFwdSm90ILi2EN4cute5tupleIJNS5_1CILi1EEES8_S8_EEENS6_IJNS7_ILi128EEENS7_ILi96EEENS7_ILi192EEEEEELi128ENS_10bfloat16_tEfNS_4arch4Sm90ELb0ELb1ELb0ELb1ELb0ELb0ELb0ELb1ELb1ELb1ELb1ELb0EEENS1_21CollectiveEpilogueFwdINS6_IJSA_SA_SB_EEES9_SE_SG_Li256ELb1ELb1ELb1ELb0EEENS1_36VarlenDynamicPersistentTileSchedulerILi128ELi96ELi256ELi128ELb1ELb1ELb1ELb1ELb0ELb1EEEEEEEEEvNT_6ParamsE:
        .type           _ZN7cutlass13device_kernelIN5flash11enable_sm90INS1_16FlashAttnFwdSm90INS1_25CollectiveMainloopFwdSm90ILi2EN4cute5tupleIJNS5_1CILi1EEES8_S8_EEENS6_IJNS7_ILi128EEENS7_ILi96EEENS7_ILi192EEEEEELi128ENS_10bfloat16_tEfNS_4arch4Sm90ELb0ELb1ELb0ELb1ELb0ELb0ELb0ELb1ELb1ELb1ELb1ELb0EEENS1_21CollectiveEpilogueFwdINS6_IJSA_SA_SB_EEES9_SE_SG_Li256ELb1ELb1ELb1ELb0EEENS1_36VarlenDynamicPersistentTileSchedulerILi128ELi96ELi256ELi128ELb1ELb1ELb1ELb1ELb0ELb1EEEEEEEEEvNT_6ParamsE,@function
        .size           _ZN7cutlass13device_kernelIN5flash11enable_sm90INS1_16FlashAttnFwdSm90INS1_25CollectiveMainloopFwdSm90ILi2EN4cute5tupleIJNS5_1CILi1EEES8_S8_EEENS6_IJNS7_ILi128EEENS7_ILi96EEENS7_ILi192EEEEEELi128ENS_10bfloat16_tEfNS_4arch4Sm90ELb0ELb1ELb0ELb1ELb0ELb0ELb0ELb1ELb1ELb1ELb1ELb0EEENS1_21CollectiveEpilogueFwdINS6_IJSA_SA_SB_EEES9_SE_SG_Li256ELb1ELb1ELb1ELb0EEENS1_36VarlenDynamicPersistentTileSchedulerILi128ELi96ELi256ELi128ELb1ELb1ELb1ELb1ELb0ELb1EEEEEEEEEvNT_6ParamsE,(.L_x_2985 - _ZN7cutlass13device_kernelIN5flash11enable_sm90INS1_16FlashAttnFwdSm90INS1_25CollectiveMainloopFwdSm90ILi2EN4cute5tupleIJNS5_1CILi1EEES8_S8_EEENS6_IJNS7_ILi128EEENS7_ILi96EEENS7_ILi192EEEEEELi128ENS_10bfloat16_tEfNS_4arch4Sm90ELb0ELb1ELb0ELb1ELb0ELb0ELb0ELb1ELb1ELb1ELb1ELb0EEENS1_21CollectiveEpilogueFwdINS6_IJSA_SA_SB_EEES9_SE_SG_Li256ELb1ELb1ELb1ELb0EEENS1_36VarlenDynamicPersistentTileSchedulerILi128ELi96ELi256ELi128ELb1ELb1ELb1ELb1ELb0ELb1EEEEEEEEEvNT_6ParamsE)
        .other          _ZN7cutlass13device_kernelIN5flash11enable_sm90INS1_16FlashAttnFwdSm90INS1_25CollectiveMainloopFwdSm90ILi2EN4cute5tupleIJNS5_1CILi1EEES8_S8_EEENS6_IJNS7_ILi128EEENS7_ILi96EEENS7_ILi192EEEEEELi128ENS_10bfloat16_tEfNS_4arch4Sm90ELb0ELb1ELb0ELb1ELb0ELb0ELb0ELb1ELb1ELb1ELb1ELb0EEENS1_21CollectiveEpilogueFwdINS6_IJSA_SA_SB_EEES9_SE_SG_Li256ELb1ELb1ELb1ELb0EEENS1_36VarlenDynamicPersistentTileSchedulerILi128ELi96ELi256ELi128ELb1ELb1ELb1ELb1ELb0ELb1EEEEEEEEEvNT_6ParamsE,@"STO_CUDA_ENTRY STV_DEFAULT"
_ZN7cutlass13device_kernelIN5flash11enable_sm90INS1_16FlashAttnFwdSm90INS1_25CollectiveMainloopFwdSm90ILi2EN4cute5tupleIJNS5_1CILi1EEES8_S8_EEENS6_IJNS7_ILi128EEENS7_ILi96EEENS7_ILi192EEEEEELi128ENS_10bfloat16_tEfNS_4arch4Sm90ELb0ELb1ELb0ELb1ELb0ELb0ELb0ELb1ELb1ELb1ELb1ELb0EEENS1_21CollectiveEpilogueFwdINS6_IJSA_SA_SB_EEES9_SE_SG_Li256ELb1ELb1ELb1ELb0EEENS1_36VarlenDynamicPersistentTileSchedulerILi128ELi96ELi256ELi128ELb1ELb1ELb1ELb1ELb0ELb1EEEEEEEEEvNT_6ParamsE:
        /* <DEDUP_REMOVED lines=18> */
.L_x_1119:
[----:B------:R-:W-:Y:S05]  /*0120*/  BSYNC B0 ;  /* 0x0000000000007941 */ /* 0x000fea0003800000 */
.L_x_1118:
        /* <DEDUP_REMOVED lines=41> */
.L_x_1120:
        /* <DEDUP_REMOVED lines=22> */
.L_x_1121:
        /* <DEDUP_REMOVED lines=18> */
.L_x_1122:
        /* <DEDUP_REMOVED lines=22> */
.L_x_1123:
        /* <DEDUP_REMOVED lines=22> */
.L_x_1124:
[----:B0-----:R-:W-:Y:S01]  /*0900*/  UMOV UR4, 0x1 ;  /* 0x0000000100047882 */ /* 0x001fe20000000000 */
[----:B------:R-:W-:Y:S01]  /*0910*/  PLOP3.LUT P0, PT, PT, PT, UP0, 0x80, 0x0 ;  /* 0x000000000000781c */ /* 0x000fe20003f0f008 */
[----:B------:R-:W-:Y:S01]  /*0920*/  USEL UR4, UR4, 0x2, !UP0 ;  /* 0x0000000204047887 */ /* 0x000fe2000c000000 */
[----:B------:R-:W-:-:S05]  /*0930*/  NOP ;  /* 0x0000000000007918 */ /* 0x000fca0000000000 */
[----:B------:R-:W-:-:S05]  /*0940*/  IMAD.U32 R2, RZ, RZ, UR4 ;  /* 0x00000004ff027e24 */ /* 0x000fca000f8e00ff */
[----:B------:R0:W-:Y:S01]  /*0950*/  STL [R1+0x5c], R2 ;  /* 0x00005c0201007387 */ /* 0x0001e20000100800 */
[----:B-12-4-:R-:W-:Y:S06]  /*0960*/  BAR.SYNC.DEFER_BLOCKING 0x0 ;  /* 0x0000000000007b1d */ /* 0x016fec0000010000 */
[----:B------:R-:W-:Y:S05]  /*0970*/  @!P0 BRA `(.L_x_1125) ;  /* 0x000000f800d08947 */ /* 0x000fea0003800000 */
.L_x_1126:
        /* <DEDUP_REMOVED lines=14> */
[----:B------:R-:W2:Y:S01]  /*0a60*/  LDL R0, [R1+0x5c] ;  /* 0x00005c0001007983 */ /* 0x000ea20000100800 */
[----:B------:R-:W-:Y:S01]  /*0a70*/  VIADD R204, R6, 0xffffff80 ;  /* 0xffffff8006cc7836 */ /* 0x000fe20000000000 */
[----:B------:R-:W-:Y:S01]  /*0a80*/  R2UR UR5, R13 ;  /* 0x000000000d0572ca */ /* 0x000fe200000e0000 */
[----:B------:R-:W-:Y:S01]  /*0a90*/  UMOV UR38, URZ ;  /* 0x0000003f00267c82 */ /* 0x000fe20008000000 */
[----:B------:R-:W-:Y:S01]  /*0aa0*/  R2UR UR6, R14 ;  /* 0x000000000e0672ca */ /* 0x000fe200000e0000 */
[----:B------:R-:W-:Y:S01]  /*0ab0*/  UMOV UR36, URZ ;  /* 0x0000003f00247c82 */ /* 0x000fe20008000000 */
[----:B------:R-:W-:Y:S02]  /*0ac0*/  SHF.R.S32.HI R3, RZ, 0x1f, R204 ;  /* 0x0000001fff037819 */ /* 0x000fe400000114cc */
[----:B------:R-:W-:Y:S02]  /*0ad0*/  R2UR UR7, R15 ;  /* 0x000000000f0772ca */ /* 0x000fe400000e0000 */
[----:B------:R-:W-:-:S02]  /*0ae0*/  LEA.HI R5, R3, R204, RZ, 0x7 ;  /* 0x000000cc03057211 */ /* 0x000fc400078f38ff */
[----:B0-----:R-:W-:Y:S02]  /*0af0*/  LEA.HI R2, R3, R204, RZ, 0x5 ;  /* 0x000000cc03027211 */ /* 0x001fe400078f28ff */
[C---:B------:R-:W-:Y:S02]  /*0b00*/  LOP3.LUT R7, R5.reuse, 0xffffff80, RZ, 0xc0, !PT ;  /* 0xffffff8005077812 */ /* 0x040fe400078ec0ff */
[----:B------:R-:W-:Y:S01]  /*0b10*/  SHF.R.S32.HI R198, RZ, 0x7, R5 ;  /* 0x00000007ffc67819 */ /* 0x000fe20000011405 */
[----:B------:R-:W-:Y:S02]  /*0b20*/  IMAD.SHL.U32 R2, R2, 0x20, RZ ;  /* 0x0000002002027824 */ /* 0x000fe400078e00ff */
[----:B------:R-:W-:Y:S01]  /*0b30*/  IMAD.IADD R182, R204, 0x1, -R7 ;  /* 0x00000001ccb67824 */ /* 0x000fe200078e0a07 */
[----:B------:R-:W-:Y:S02]  /*0b40*/  LEA.HI R5, R5, R198, RZ, 0x1 ;  /* 0x000000c605057211 */ /* 0x000fe400078f08ff */
[----:B------:R-:W-:-:S02]  /*0b50*/  LOP3.LUT R2, R2, 0xfffffc00, RZ, 0xc0, !PT ;  /* 0xfffffc0002027812 */ /* 0x000fc400078ec0ff */
[----:B------:R-:W-:-:S04]  /*0b60*/  SHF.R.S32.HI R11, RZ, 0x1f, R182 ;  /* 0x0000001fff0b7819 */ /* 0x000fc800000114b6 */
[CC--:B------:R-:W-:Y:S02]  /*0b70*/  LEA.HI R4, R11.reuse, R182.reuse, RZ, 0x2 ;  /* 0x000000b60b047211 */ /* 0x0c0fe400078f10ff */
[----:B------:R-:W-:Y:S02]  /*0b80*/  LEA.HI R11, R11, R182, RZ, 0x5 ;  /* 0x000000b60b0b7211 */ /* 0x000fe400078f28ff */
[--C-:B------:R-:W-:Y:S02]  /*0b90*/  SHF.R.S32.HI R6, RZ, 0x2, R4.reuse ;  /* 0x00000002ff067819 */ /* 0x100fe40000011404 */
[----:B------:R-:W-:Y:S02]  /*0ba0*/  SHF.R.S32.HI R13, RZ, 0x1f, R4 ;  /* 0x0000001fff0d7819 */ /* 0x000fe40000011404 */
[----:B------:R-:W-:Y:S02]  /*0bb0*/  SHF.R.S32.HI R11, RZ, 0x5, R11 ;  /* 0x00000005ff0b7819 */ /* 0x000fe4000001140b */
[----:B------:R-:W-:-:S04]  /*0bc0*/  LEA.HI R13, R13, R6, RZ, 0x3 ;  /* 0x000000060d0d7211 */ /* 0x000fc800078f18ff */
[----:B------:R-:W-:-:S05]  /*0bd0*/  LOP3.LUT R13, R13, 0xfffffff8, RZ, 0xc0, !PT ;  /* 0xfffffff80d0d7812 */ /* 0x000fca00078ec0ff */
[----:B------:R-:W-:-:S04]  /*0be0*/  IMAD.IADD R6, R6, 0x1, -R13 ;  /* 0x0000000106067824 */ /* 0x000fc800078e0a0d */
[----:B------:R-:W-:Y:S01]  /*0bf0*/  IMAD R6, R11, 0x10, R6 ;  /* 0x000000100b067824 */ /* 0x000fe200078e0206 */
[----:B--2---:R-:W-:Y:S02]  /*0c00*/  R2UR UR4, R0 ;  /* 0x00000000000472ca */ /* 0x004fe400000e0000 */
[----:B------:R-:W-:-:S04]  /*0c10*/  LEA.HI R0, R3, R204, RZ, 0x4 ;  /* 0x000000cc03007211 */ /* 0x000fc800078f20ff */
[----:B------:R-:W-:Y:S02]  /*0c20*/  SHF.R.S32.HI R9, RZ, 0x4, R0 ;  /* 0x00000004ff097819 */ /* 0x000fe40000011400 */
[C---:B------:R-:W-:Y:S02]  /*0c30*/  LOP3.LUT R7, R0.reuse, 0x3fffff0, RZ, 0xc0, !PT ;  /* 0x03fffff000077812 */ /* 0x040fe400078ec0ff */
[----:B------:R-:W-:-:S03]  /*0c40*/  LEA.HI R0, R0, R9, RZ, 0x1 ;  /* 0x0000000900007211 */ /* 0x000fc600078f08ff */
[----:B------:R-:W-:Y:S01]  /*0c50*/  IMAD.IADD R7, R204, 0x1, -R7 ;  /* 0x00000001cc077824 */ /* 0x000fe200078e0a07 */
[----:B------:R-:W-:Y:S01]  /*0c60*/  LOP3.LUT R0, R0, 0x1ffffffe, RZ, 0xc0, !PT ;  /* 0x1ffffffe00007812 */ /* 0x000fe200078ec0ff */
[----:B------:R-:W-:Y:S02]  /*0c70*/  ULOP3.LUT UR8, UR4, 0x1, URZ, 0xfc, !UPT ;  /* 0x0000000104087892 */ /* 0x000fe4000f8efc3f */
[----:B------:R-:W-:Y:S01]  /*0c80*/  IMAD R7, R7, 0x40, R2 ;  /* 0x0000004007077824 */ /* 0x000fe200078e0202 */
[-C--:B------:R-:W-:Y:S01]  /*0c90*/  LEA.HI R2, R3, R204.reuse, RZ, 0x2 ;  /* 0x000000cc03027211 */ /* 0x080fe200078f10ff */
[----:B------:R-:W-:Y:S01]  /*0ca0*/  IMAD.IADD R0, R9, 0x1, -R0 ;  /* 0x0000000109007824 */ /* 0x000fe200078e0a00 */
[----:B------:R-:W-:Y:S01]  /*0cb0*/  LEA.HI R3, R3, R204, RZ, 0x3 ;  /* 0x000000cc03037211 */ /* 0x000fe200078f18ff */
[----:B------:R-:W-:Y:S01]  /*0cc0*/  UMOV UR4, URZ ;  /* 0x0000003f00047c82 */ /* 0x000fe20008000000 */
[----:B------:R-:W-:Y:S02]  /*0cd0*/  IMAD.U32 R201, RZ, RZ, UR8 ;  /* 0x00000008ffc97e24 */ /* 0x000fe4000f8e00ff */
[----:B------:R-:W-:Y:S01]  /*0ce0*/  IMAD R200, R0, 0x8, R7 ;  /* 0x0000000800c87824 */ /* 0x000fe200078e0207 */
[----:B------:R-:W-:Y:S01]  /*0cf0*/  LOP3.LUT R7, R2, 0xfffffffc, RZ, 0xc0, !PT ;  /* 0xfffffffc02077812 */ /* 0x000fe200078ec0ff */
[----:B------:R-:W-:Y:S01]  /*0d00*/  IMAD.U32 R181, RZ, RZ, UR4 ;  /* 0x00000004ffb57e24 */ /* 0x000fe2000f8e00ff */
[----:B------:R-:W-:-:S03]  /*0d10*/  SHF.R.S32.HI R179, RZ, 0x3, R3 ;  /* 0x00000003ffb37819 */ /* 0x000fc60000011403 */
[----:B------:R-:W-:Y:S01]  /*0d20*/  IMAD.IADD R0, R204, 0x1, -R7 ;  /* 0x00000001cc007824 */ /* 0x000fe200078e0a07 */
[----:B------:R-:W-:Y:S02]  /*0d30*/  LOP3.LUT R7, R5, 0x3fffffe, RZ, 0xc0, !PT ;  /* 0x03fffffe05077812 */ /* 0x000fe400078ec0ff */
[----:B------:R-:W-:Y:S02]  /*0d40*/  LOP3.LUT R5, R3, 0xfffffff8, RZ, 0xc0, !PT ;  /* 0xfffffff803057812 */ /* 0x000fe400078ec0ff */
[----:B------:R-:W-:Y:S01]  /*0d50*/  LEA.HI R2, R0, R0, RZ, 0x1 ;  /* 0x0000000000027211 */ /* 0x000fe200078f08ff */
[----:B------:R-:W-:Y:S02]  /*0d60*/  IMAD.IADD R7, R198, 0x1, -R7 ;  /* 0x00000001c6077824 */ /* 0x000fe400078e0a07 */
[----:B------:R-:W-:Y:S01]  /*0d70*/  IMAD.IADD R160, R204, 0x1, -R5 ;  /* 0x00000001cca07824 */ /* 0x000fe200078e0a05 */
[----:B------:R-:W-:Y:S01]  /*0d80*/  LOP3.LUT R5, R4, 0x7ffffffc, RZ, 0xc0, !PT ;  /* 0x7ffffffc04057812 */ /* 0x000fe200078ec0ff */
[----:B------:R-:W-:Y:S01]  /*0d90*/  IMAD R199, R7, 0x40, R6 ;  /* 0x0000004007c77824 */ /* 0x000fe200078e0206 */
[----:B------:R-:W-:Y:S01]  /*0da0*/  LOP3.LUT R9, R2, 0x1ffffffe, RZ, 0xc0, !PT ;  /* 0x1ffffffe02097812 */ /* 0x000fe200078ec0ff */
[----:B------:R-:W-:-:S02]  /*0db0*/  IMAD.SHL.U32 R22, R160, 0x8, RZ ;  /* 0x00000008a0167824 */ /* 0x000fc400078e00ff */
[----:B------:R-:W-:Y:S02]  /*0dc0*/  IMAD.IADD R5, R182, 0x1, -R5 ;  /* 0x00000001b6057824 */ /* 0x000fe400078e0a05 */
[----:B------:R-:W-:Y:S01]  /*0dd0*/  VIADD R23, R22, 0x40 ;  /* 0x0000004016177836 */ /* 0x000fe20000000000 */
[----:B------:R-:W-:Y:S01]  /*0de0*/  SHF.R.S32.HI R203, RZ, 0x1f, R22 ;  /* 0x0000001fffcb7819 */ /* 0x000fe20000011416 */
[----:B------:R-:W-:Y:S02]  /*0df0*/  IMAD.SHL.U32 R18, R5, 0x2, RZ ;  /* 0x0000000205127824 */ /* 0x000fe400078e00ff */
[----:B------:R-:W-:Y:S01]  /*0e00*/  IMAD.IADD R0, R0, 0x1, -R9 ;  /* 0x0000000100007824 */ /* 0x000fe200078e0a09 */
[----:B------:R-:W-:Y:S01]  /*0e10*/  SHF.R.S32.HI R202, RZ, 0x1f, R23 ;  /* 0x0000001fffca7819 */ /* 0x000fe20000011417 */
[C---:B------:R-:W-:Y:S02]  /*0e20*/  VIADD R178, R18.reuse, 0x8 ;  /* 0x0000000812b27836 */ /* 0x040fe40000000000 */
[----:B------:R-:W-:-:S02]  /*0e30*/  VIADD R177, R18, 0x10 ;  /* 0x0000001012b17836 */ /* 0x000fc40000000000 */
[C---:B------:R-:W-:Y:S01]  /*0e40*/  VIADD R176, R18.reuse, 0x18 ;  /* 0x0000001812b07836 */ /* 0x040fe20000000000 */
[----:B------:R-:W-:Y:S01]  /*0e50*/  SHF.R.S32.HI R197, RZ, 0x1f, R178 ;  /* 0x0000001fffc57819 */ /* 0x000fe200000114b2 */
        /* <DEDUP_REMOVED lines=22> */
[----:B------:R-:W-:Y:S01]  /*0fc0*/  VIADD R164, R18, 0x78 ;  /* 0x0000007812a47836 */ /* 0x000fe20000000000 */
[----:B------:R-:W-:Y:S01]  /*0fd0*/  SHF.R.S32.HI R185, RZ, 0x1f, R166 ;  /* 0x0000001fffb97819 */ /* 0x000fe200000114a6 */
[----:B------:R-:W-:Y:S01]  /*0fe0*/  IMAD R19, R0, 0x8, R199 ;  /* 0x0000000800137824 */ /* 0x000fe200078e02c7 */
[----:B------:R-:W-:-:S02]  /*0ff0*/  SHF.R.S32.HI R184, RZ, 0x1f, R165 ;  /* 0x0000001fffb87819 */ /* 0x000fc400000114a5 */
[----:B------:R-:W-:-:S07]  /*1000*/  SHF.R.S32.HI R183, RZ, 0x1f, R164 ;  /* 0x0000001fffb77819 */ /* 0x000fce00000114a4 */
.L_x_1230:
[----:B01234-:R-:W0:Y:S01]  /*1010*/  LDC.64 R2, c[0x0][0xa28] ;  /* 0x00028a00ff027b82 */ /* 0x01fe220000000a00 */
[----:B------:R-:W-:Y:S01]  /*1020*/  IMAD.U32 R9, RZ, RZ, UR7 ;  /* 0x00000007ff097e24 */ /* 0x000fe2000f8e00ff */
[----:B------:R-:W-:Y:S01]  /*1030*/  ULDC.64 UR8, c[0x0][0x208] ;  /* 0x0000820000087ab9 */ /* 0x000fe20000000a00 */
[----:B------:R-:W-:-:S05]  /*1040*/  IMAD.MOV.U32 R7, RZ, RZ, RZ ;  /* 0x000000ffff077224 */ /* 0x000fca00078e00ff */
[----:B------:R-:W1:Y:S08]  /*1050*/  LDC.64 R4, c[0x0][0xa18] ;  /* 0x00028600ff047b82 */ /* 0x000e700000000a00 */
[----:B------:R-:W2:Y:S01]  /*1060*/  LDC R17, c[0x0][0x288] ;  /* 0x0000a200ff117b82 */ /* 0x000ea20000000800 */
[----:B------:R-:W-:Y:S01]  /*1070*/  ULOP3.LUT UR4, UR6, 0xff000000, URZ, 0xc0, !UPT ;  /* 0xff00000006047892 */ /* 0x000fe2000f8ec03f */
[----:B------:R-:W-:Y:S01]  /*1080*/  ULDC.64 UR10, c[0x0][0xa20] ;  /* 0x00028800000a7ab9 */ /* 0x000fe20000000a00 */
[----:B0-----:R-:W-:-:S05]  /*1090*/  ISETP.NE.U32.AND P0, PT, R2, RZ, PT ;  /* 0x000000ff0200720c */ /* 0x001fca0003f05070 */
[----:B------:R-:W0:Y:S01]  /*10a0*/  LDC R0, c[0x0][0x424] ;  /* 0x00010900ff007b82 */ /* 0x000e220000000800 */
[----:B------:R-:W-:Y:S02]  /*10b0*/  ISETP.NE.AND.EX P0, PT, R3, RZ, PT, P0 ;  /* 0x000000ff0300720c */ /* 0x000fe40003f05300 */
[----:B-1----:R-:W-:-:S05]  /*10c0*/  ISETP.NE.U32.AND P1, PT, R4, RZ, PT ;  /* 0x000000ff0400720c */ /* 0x002fca0003f25070 */
[----:B------:R-:W1:Y:S01]  /*10d0*/  LDC R11, c[0x0][0x2f0] ;  /* 0x0000bc00ff0b7b82 */ /* 0x000e620000000800 */
[----:B------:R-:W-:-:S07]  /*10e0*/  ISETP.NE.AND.EX P1, PT, R5, RZ, PT, P1 ;  /* 0x000000ff0500720c */ /* 0x000fce0003f25310 */
[----:B------:R-:W3:Y:S08]  /*10f0*/  @P0 LDC.64 R2, c[0x0][0xa28] ;  /* 0x00028a00ff020b82 */ /* 0x000ef00000000a00 */
[----:B------:R-:W4:Y:S01]  /*1100*/  @P1 LDC.64 R4, c[0x0][0xa18] ;  /* 0x00028600ff041b82 */ /* 0x000f220000000a00 */
[----:B---3--:R-:W-:Y:S01]  /*1110*/  @P0 IMAD.WIDE R2, R9, 0x4, R2 ;  /* 0x0000000409020825 */ /* 0x008fe200078e0202 */
[----:B------:R-:W-:-:S04]  /*1120*/  USHF.R.U32.HI UR4, URZ, 0x8, UR4 ;  /* 0x000000083f047899 */ /* 0x000fc80008011604 */
[----:B------:R3:W5:Y:S01]  /*1130*/  @P0 LDG.E R7, desc[UR8][R2.64] ;  /* 0x0000000802070981 */ /* 0x000762000c1e1900 */
[----:B----4-:R-:W-:Y:S02]  /*1140*/  @P1 IMAD.WIDE R4, R9, 0x4, R4 ;  /* 0x0000000409041825 */ /* 0x010fe400078e0204 */
[----:B------:R-:W4:Y:S03]  /*1150*/  LDC.64 R8, c[0x0][0x418] ;  /* 0x00010600ff087b82 */ /* 0x000f260000000a00 */
[----:B--2---:R3:W5:Y:S01]  /*1160*/  @P1 LDG.E R17, desc[UR8][R4.64] ;  /* 0x0000000804111981 */ /* 0x004762000c1e1900 */
[----:B------:R-:W-:Y:S01]  /*1170*/  ULOP3.LUT UR8, UR6, 0xff0000, URZ, 0xc0, !UPT ;  /* 0x00ff000006087892 */ /* 0x000fe2000f8ec03f */
[----:B------:R-:W-:-:S03]  /*1180*/  ISETP.NE.U32.AND P2, PT, RZ, UR10, PT ;  /* 0x0000000aff007c0c */ /* 0x000fc6000bf45070 */
[----:B------:R-:W-:Y:S01]  /*1190*/  ULEA.HI UR8, UR8, UR4, URZ, 0x10 ;  /* 0x0000000408087291 */ /* 0x000fe2000f8f803f */
[----:B------:R-:W-:Y:S01]  /*11a0*/  ISETP.NE.AND.EX P2, PT, RZ, UR11, PT, P2 ;  /* 0x0000000bff007c0c */ /* 0x000fe2000bf45320 */
[----:B------:R-:W-:-:S06]  /*11b0*/  ULOP3.LUT UR4, UR6, 0xffff, URZ, 0xc0, !UPT ;  /* 0x0000ffff06047892 */ /* 0x000fcc000f8ec03f */
[----:B------:R-:W-:Y:S01]  /*11c0*/  IMAD.U32 R163, RZ, RZ, UR4 ;  /* 0x00000004ffa37e24 */ /* 0x000fe2000f8e00ff */
[----:B----4-:R-:W-:-:S04]  /*11d0*/  ISETP.NE.U32.AND P0, PT, R8, RZ, PT ;  /* 0x000000ff0800720c */ /* 0x010fc80003f05070 */
[----:B------:R-:W-:-:S04]  /*11e0*/  ISETP.NE.AND.EX P0, PT, R9, RZ, PT, P0 ;  /* 0x000000ff0900720c */ /* 0x000fc80003f05300 */
[----:B0-----:R-:W-:Y:S01]  /*11f0*/  SEL R0, R0, 0x1, P0 ;  /* 0x0000000100007807 */ /* 0x001fe20000000000 */
[----:B-1-3--:R-:W-:Y:S08]  /*1200*/  @P1 BRA `(.L_x_1127) ;  /* 0x00000000002c1947 */ /* 0x00aff00003800000 */
[----:B------:R-:W-:Y:S02]  /*1210*/  ULDC.64 UR10, c[0x0][0xa00] ;  /* 0x00028000000a7ab9 */ /* 0x000fe40000000a00 */
[----:B------:R-:W-:-:S04]  /*1220*/  ISETP.NE.U32.AND P0, PT, RZ, UR10, PT ;  /* 0x0000000aff007c0c */ /* 0x000fc8000bf05070 */
[----:B------:R-:W-:-:S13]  /*1230*/  ISETP.NE.AND.EX P0, PT, RZ, UR11, PT, P0 ;  /* 0x0000000bff007c0c */ /* 0x000fda000bf05300 */
[----:B------:R-:W-:Y:S05]  /*1240*/  @!P0 BRA `(.L_x_1127) ;  /* 0x00000000001c8947 */ /* 0x000fea0003800000 */
[----:B------:R-:W0:Y:S01]  /*1250*/  LDC.64 R2, c[0x0][0xa00] ;  /* 0x00028000ff027b82 */ /* 0x000e220000000a00 */
[----:B------:R-:W-:Y:S01]  /*1260*/  IMAD.U32 R5, RZ, RZ, UR7 ;  /* 0x00000007ff057e24 */ /* 0x000fe2000f8e00ff */
[----:B------:R-:W-:-:S03]  /*1270*/  ULDC.64 UR10, c[0x0][0x208] ;  /* 0x00008200000a7ab9 */ /* 0x000fc60000000a00 */
[----:B0-----:R-:W-:-:S05]  /*1280*/  IMAD.WIDE R2, R5, 0x4, R2 ;  /* 0x0000000405027825 */ /* 0x001fca00078e0202 */
[----:B-----5:R-:W2:Y:S04]  /*1290*/  LDG.E R17, desc[UR10][R2.64] ;  /* 0x0000000a02117981 */ /* 0x020ea8000c1e1900 */
[----:B------:R-:W2:Y:S02]  /*12a0*/  LDG.E R4, desc[UR10][R2.64+0x4] ;  /* 0x0000040a02047981 */ /* 0x000ea4000c1e1900 */
[----:B--2---:R-:W-:-:S07]  /*12b0*/  IMAD.IADD R17, R4, 0x1, -R17 ;  /* 0x0000000104117824 */ /* 0x004fce00078e0a11 */
.L_x_1127:
[----:B------:R-:W-:Y:S02]  /*12c0*/  IMAD R16, R0, R11, RZ ;  /* 0x0000000b00107224 */ /* 0x000fe400078e02ff */
[----:B------:R-:W-:Y:S01]  /*12d0*/  IMAD.U32 R180, RZ, RZ, UR7 ;  /* 0x00000007ffb47e24 */ /* 0x000fe2000f8e00ff */
[----:B------:R-:W-:Y:S06]  /*12e0*/  @!P2 BRA `(.L_x_1128) ;  /* 0x00000000001ca947 */ /* 0x000fec0003800000 */
[----:B------:R-:W-:Y:S01]  /*12f0*/  ULDC.64 UR10, c[0x0][0xa20] ;  /* 0x00028800000a7ab9 */ /* 0x000fe20000000a00 */
[----:B------:R-:W-:Y:S01]  /*1300*/  ULDC.64 UR12, c[0x0][0x208] ;  /* 0x00008200000c7ab9 */ /* 0x000fe20000000a00 */
[----:B------:R-:W-:-:S06]  /*1310*/  UIMAD.WIDE UR6, UR7, 0x4, UR10 ;  /* 0x00000004070678a5 */ /* 0x000fcc000f8e020a */
[----:B------:R-:W-:Y:S02]  /*1320*/  IMAD.U32 R2, RZ, RZ, UR6 ;  /* 0x00000006ff027e24 */ /* 0x000fe4000f8e00ff */
[----:B------:R-:W-:-:S05]  /*1330*/  IMAD.U32 R3, RZ, RZ, UR7 ;  /* 0x00000007ff037e24 */ /* 0x000fca000f8e00ff */
[----:B------:R0:W5:Y:S01]  /*1340*/  LDG.E R16, desc[UR12][R2.64] ;  /* 0x0000000c02107981 */ /* 0x000162000c1e1900 */
[----:B------:R-:W-:Y:S05]  /*1350*/  BRA `(.L_x_1129) ;  /* 0x00000000002c7947 */ /* 0x000fea0003800000 */
.L_x_1128:
        /* <DEDUP_REMOVED lines=8> */
[----:B------:R-:W2:Y:S04]  /*13e0*/  LDG.E R16, desc[UR10][R2.64] ;  /* 0x0000000a02107981 */ /* 0x000ea8000c1e1900 */
[----:B------:R-:W2:Y:S02]  /*13f0*/  LDG.E R5, desc[UR10][R2.64+0x4] ;  /* 0x0000040a02057981 */ /* 0x000ea4000c1e1900 */
[----:B--2---:R-:W-:-:S07]  /*1400*/  IMAD.IADD R16, R5, 0x1, -R16 ;  /* 0x0000000105107824 */ /* 0x004fce00078e0a10 */
.L_x_1129:
[----:B------:R-:W-:Y:S01]  /*1410*/  ULDC UR4, c[0x0][0x448] ;  /* 0x0001120000047ab9 */ /* 0x000fe20000000800 */
[----:B-----5:R-:W-:Y:S01]  /*1420*/  IMAD.IADD R16, R16, 0x1, -R7 ;  /* 0x0000000110107824 */ /* 0x020fe200078e0a07 */
[----:B------:R-:W-:Y:S02]  /*1430*/  UISETP.NE.AND UP0, UPT, UR4, 0x1, UPT ;  /* 0x000000010400788c */ /* 0x000fe4000bf05270 */
[----:B------:R-:W-:Y:S02]  /*1440*/  USHF.L.U32 UR39, UR5, 0x7, URZ ;  /* 0x0000000705277899 */ /* 0x000fe4000800063f */
[----:B------:R-:W-:Y:S01]  /*1450*/  IADD3 R0, R16, 0x1, -R17 ;  /* 0x0000000110007810 */ /* 0x000fe20007ffe811 */
[----:B------:R-:W-:Y:S01]  /*1460*/  ULDC.64 UR4, c[0x0][0x9e0] ;  /* 0x0002780000047ab9 */ /* 0x000fe20000000a00 */
[----:B------:R-:W-:Y:S02]  /*1470*/  UIADD3 UR9, UR39, 0x7f, URZ ;  /* 0x0000007f27097890 */ /* 0x000fe4000fffe03f */
[----:B------:R-:W-:Y:S01]  /*1480*/  R2UR UR10, R0 ;  /* 0x00000000000a72ca */ /* 0x000fe200000e0000 */
[----:B------:R-:W-:-:S02]  /*1490*/  UISETP.GE.AND UP1, UPT, UR5, 0x1, UPT ;  /* 0x000000010500788c */ /* 0x000fc4000bf26270 */
[----:B------:R-:W-:Y:S01]  /*14a0*/  @UP0 ULDC UR6, c[0x0][0x44c] ;  /* 0x0001130000060ab9 */ /* 0x000fe20000000800 */
[----:B------:R-:W-:Y:S01]  /*14b0*/  @UP0 ULDC UR11, c[0x0][0x450] ;  /* 0x00011400000b0ab9 */ /* 0x000fe20000000800 */
[----:B------:R-:W-:Y:S02]  /*14c0*/  UIMAD.WIDE.U32 UR6, UR9, UR6, URZ ;  /* 0x00000006090672a5 */ /* 0x000fe4000f8e003f */
[----:B------:R-:W-:Y:S02]  /*14d0*/  PLOP3.LUT P1, PT, PT, PT, UP1, 0x80, 0x0 ;  /* 0x000000000000781c */ /* 0x000fe40003f2f018 */
[----:B------:R-:W-:-:S04]  /*14e0*/  @UP0 USHF.R.U32.HI UR9, URZ, UR11, UR7 ;  /* 0x0000000b3f090299 */ /* 0x000fc80008011607 */
[----:B------:R-:W-:-:S04]  /*14f0*/  UIADD3 UR9, UR10, UR9, URZ ;  /* 0x000000090a097290 */ /* 0x000fc8000fffe03f */
[----:B------:R-:W-:-:S06]  /*1500*/  UIADD3 UR4, UR9, UR4, URZ ;  /* 0x0000000409047290 */ /* 0x000fcc000fffe03f */
[----:B------:R-:W-:Y:S01]  /*1510*/  IMAD.U32 R0, RZ, RZ, UR4 ;  /* 0x00000004ff007e24 */ /* 0x000fe2000f8e00ff */
[----:B------:R-:W-:Y:S06]  /*1520*/  @!P1 BRA `(.L_x_1130) ;  /* 0x0000000000409947 */ /* 0x000fec0003800000 */
        /* <DEDUP_REMOVED lines=10> */
.L_x_1131:
[----:B------:R-:W-:-:S11]  /*15d0*/  UISETP.NE.AND UP1, UPT, UR5, 0x1, UPT ;  /* 0x000000010500788c */ /* 0x000fd6000bf25270 */
[----:B------:R-:W-:Y:S02]  /*15e0*/  @UP1 ULDC.64 UR10, c[0x0][0x9e8] ;  /* 0x00027a00000a1ab9 */ /* 0x000fe40000000a00 */
[----:B------:R-:W-:-:S04]  /*15f0*/  UIMAD.WIDE.U32 UR6, UR4, UR10, URZ ;  /* 0x0000000a040672a5 */ /* 0x000fc8000f8e003f */
[----:B------:R-:W-:-:S12]  /*1600*/  @UP1 USHF.R.U32.HI UR4, URZ, UR11, UR7 ;  /* 0x0000000b3f041299 */ /* 0x000fd80008011607 */
.L_x_1132:
[----:B------:R-:W-:-:S06]  /*1610*/  UIMAD UR4, UR4, UR5, UR5 ;  /* 0x00000005040472a4 */ /* 0x000fcc000f8e0205 */
[----:B------:R-:W-:-:S07]  /*1620*/  VIMNMX R0, R0, UR4, PT ;  /* 0x0000000400007c48 */ /* 0x000fce000bfe0100 */
.L_x_1130:
[----:B------:R-:W-:Y:S01]  /*1630*/  IMAD.IADD R93, R16, 0x1, -R17 ;  /* 0x00000001105d7824 */ /* 0x000fe200078e0a11 */
[----:B------:R-:W-:Y:S01]  /*1640*/  @UP0 ULDC UR6, c[0x0][0x44c] ;  /* 0x0001130000060ab9 */ /* 0x000fe20000000800 */
[----:B0-----:R-:W-:Y:S01]  /*1650*/  VIADD R2, R0, 0x5f ;  /* 0x0000005f00027836 */ /* 0x001fe20000000000 */
[----:B------:R-:W-:Y:S01]  /*1660*/  UIMAD.WIDE.U32 UR6, UR39, UR6, URZ ;  /* 0x00000006270672a5 */ /* 0x000fe2000f8e003f */
[----:B------:R-:W-:Y:S01]  /*1670*/  VIADD R0, R16, 0x5f ;  /* 0x0000005f10007836 */ /* 0x000fe20000000000 */
[----:B------:R-:W-:Y:S01]  /*1680*/  R2UR UR9, R93 ;  /* 0x000000005d0972ca */ /* 0x000fe200000e0000 */
[----:B------:R-:W-:Y:S01]  /*1690*/  @UP0 ULDC UR10, c[0x0][0x450] ;  /* 0x00011400000a0ab9 */ /* 0x000fe20000000800 */
[----:B------:R-:W-:Y:S01]  /*16a0*/  IMAD.HI R2, R2, 0x2aaaaaab, RZ ;  /* 0x2aaaaaab02027827 */ /* 0x000fe200078e02ff */
[----:B------:R-:W-:Y:S01]  /*16b0*/  UMOV UR4, UR39 ;  /* 0x0000002700047c82 */ /* 0x000fe20008000000 */
[----:B------:R-:W-:Y:S02]  /*16c0*/  @UP0 USHF.R.U32.HI UR4, URZ, UR10, UR7 ;  /* 0x0000000a3f040299 */ /* 0x000fe40008011607 */
[----:B------:R-:W-:Y:S01]  /*16d0*/  IMAD.HI R0, R0, 0x2aaaaaab, RZ ;  /* 0x2aaaaaab00007827 */ /* 0x000fe200078e02ff */
[----:B------:R-:W-:-:S04]  /*16e0*/  SHF.R.U32.HI R5, RZ, 0x1f, R2 ;  /* 0x0000001fff057819 */ /* 0x000fc80000011602 */
[----:B------:R-:W-:Y:S02]  /*16f0*/  SHF.R.U32.HI R3, RZ, 0x1f, R0 ;  /* 0x0000001fff037819 */ /* 0x000fe40000011600 */
[----:B------:R-:W-:Y:S01]  /*1700*/  UIADD3 UR4, UR9, UR4, URZ ;  /* 0x0000000409047290 */ /* 0x000fe2000fffe03f */
[----:B------:R-:W-:Y:S02]  /*1710*/  LEA.HI.SX32 R2, R2, R5, 0x1c ;  /* 0x0000000502027211 */ /* 0x000fe400078fe2ff */
[----:B------:R-:W-:Y:S01]  /*1720*/  ULDC UR9, c[0x0][0x9dc] ;  /* 0x0002770000097ab9 */ /* 0x000fe20000000800 */
[----:B------:R-:W-:Y:S01]  /*1730*/  LEA.HI.SX32 R3, R0, R3, 0x1c ;  /* 0x0000000300037211 */ /* 0x000fe200078fe2ff */
[----:B------:R-:W-:-:S03]  /*1740*/  UIADD3 UR9, UR4, -UR9, URZ ;  /* 0x8000000904097290 */ /* 0x000fc6000fffe03f */
[----:B------:R-:W-:Y:S01]  /*1750*/  VIMNMX R79, R3, R2, PT ;  /* 0x00000002034f7248 */ /* 0x000fe20003fe0100 */
[----:B------:R-:W-:Y:S08]  /*1760*/  @!P1 BRA `(.L_x_1133) ;  /* 0x0000000000449947 */ /* 0x000ff00003800000 */
        /* <DEDUP_REMOVED lines=10> */
.L_x_1134:
[----:B------:R-:W-:-:S11]  /*1810*/  UISETP.NE.AND UP0, UPT, UR5, 0x1, UPT ;  /* 0x000000010500788c */ /* 0x000fd6000bf05270 */
[----:B------:R-:W-:Y:S02]  /*1820*/  @UP0 ULDC.64 UR10, c[0x0][0x9e8] ;  /* 0x00027a00000a0ab9 */ /* 0x000fe40000000a00 */
[----:B------:R-:W-:-:S04]  /*1830*/  UIMAD.WIDE.U32 UR6, UR4, UR10, URZ ;  /* 0x0000000a040672a5 */ /* 0x000fc8000f8e003f */
[----:B------:R-:W-:-:S12]  /*1840*/  @UP0 USHF.R.U32.HI UR4, URZ, UR11, UR7 ;  /* 0x0000000b3f040299 */ /* 0x000fd80008011607 */
.L_x_1135:
[----:B------:R-:W-:-:S04]  /*1850*/  UIMAD UR4, UR4, UR5, URZ ;  /* 0x00000005040472a4 */ /* 0x000fc8000f8e023f */
[----:B------:R-:W-:-:S04]  /*1860*/  UISETP.LT.AND UP0, UPT, UR9, UR4, UPT ;  /* 0x000000040900728c */ /* 0x000fc8000bf01270 */
[----:B------:R-:W-:-:S12]  /*1870*/  USEL UR9, UR9, UR4, !UP0 ;  /* 0x0000000409097287 */ /* 0x000fd8000c000000 */
.L_x_1133:
[----:B------:R-:W-:Y:S02]  /*1880*/  UIMAD.WIDE UR4, UR9, 0x2aaaaaab, URZ ;  /* 0x2aaaaaab090478a5 */ /* 0x000fe4000f8e023f */
[----:B------:R-:W-:Y:S02]  /*1890*/  ULOP3.LUT UR6, UR8, 0xff, URZ, 0xc0, !UPT ;  /* 0x000000ff08067892 */ /* 0x000fe4000f8ec03f */
[----:B------:R-:W-:-:S04]  /*18a0*/  USHF.R.U32.HI UR4, URZ, 0x1f, UR5 ;  /* 0x0000001f3f047899 */ /* 0x000fc80008011605 */
[----:B------:R-:W-:Y:S01]  /*18b0*/  ULEA.HI.SX32 UR4, UR5, UR4, 0x1c ;  /* 0x0000000405047291 */ /* 0x000fe2000f8fe23f */
[----:B------:R-:W-:Y:S01]  /*18c0*/  IMAD.U32 R162, RZ, RZ, UR6 ;  /* 0x00000006ffa27e24 */ /* 0x000fe2000f8e00ff */
[----:B------:R-:W-:Y:S02]  /*18d0*/  USHF.R.U32.HI UR5, URZ, 0x10, UR8 ;  /* 0x000000103f057899 */ /* 0x000fe40008011608 */
[----:B------:R-:W-:-:S04]  /*18e0*/  UISETP.LT.AND UP0, UPT, URZ, UR4, UPT ;  /* 0x000000043f00728c */ /* 0x000fc8000bf01270 */
[----:B------:R-:W-:Y:S01]  /*18f0*/  USEL UR61, URZ, UR4, !UP0 ;  /* 0x000000043f3d7287 */ /* 0x000fe2000c000000 */
[----:B------:R-:W-:Y:S02]  /*1900*/  IMAD.U32 R161, RZ, RZ, UR5 ;  /* 0x00000005ffa17e24 */ /* 0x000fe4000f8e00ff */
[----:B------:R-:W-:-:S03]  /*1910*/  UMOV UR4, URZ ;  /* 0x0000003f00047c82 */ /* 0x000fc60008000000 */
[----:B------:R-:W-:-:S13]  /*1920*/  ISETP.GT.AND P0, PT, R79, UR61, PT ;  /* 0x0000003d4f007c0c */ /* 0x000fda000bf04270 */
[----:B------:R-:W-:Y:S05]  /*1930*/  @!P0 BRA `(.L_x_1136) ;  /* 0x00000000009c8947 */ /* 0x000fea0003800000 */
[----:B------:R-:W-:Y:S01]  /*1940*/  R2UR UR5, R161 ;  /* 0x00000000a10572ca */ /* 0x000fe200000e0000 */
[----:B------:R-:W-:-:S12]  /*1950*/  ULDC UR4, c[0x0][0x9f0] ;  /* 0x00027c0000047ab9 */ /* 0x000fd80000000800 */
[----:B------:R-:W-:-:S04]  /*1960*/  UISETP.NE.AND UP0, UPT, UR5, URZ, UPT ;  /* 0x0000003f0500728c */ /* 0x000fc8000bf05270 */
[----:B------:R-:W-:-:S03]  /*1970*/  USEL UR9, UR5, UR4, UP0 ;  /* 0x0000000405097287 */ /* 0x000fc60008000000 */
[----:B------:R-:W-:-:S03]  /*1980*/  UMOV UR4, URZ ;  /* 0x0000003f00047c82 */ /* 0x000fc60008000000 */
[----:B------:R-:W-:-:S05]  /*1990*/  IMAD.U32 R4, RZ, RZ, UR9 ;  /* 0x00000009ff047e24 */ /* 0x000fca000f8e00ff */
[----:B------:R-:W-:-:S04]  /*19a0*/  IABS R0, R4 ;  /* 0x0000000400007213 */ /* 0x000fc80000000000 */
[----:B------:R-:W-:Y:S02]  /*19b0*/  R2UR UR10, R0 ;  /* 0x00000000000a72ca */ /* 0x000fe400000e0000 */
[----:B------:R-:W-:Y:S02]  /*19c0*/  IADD3 R0, R4, -0x1, R79 ;  /* 0xffffffff04007810 */ /* 0x000fe40007ffe04f */
[----:B------:R-:W-:Y:S02]  /*19d0*/  IABS R4, R4 ;  /* 0x0000000400047213 */ /* 0x000fe40000000000 */
[----:B------:R-:W-:-:S03]  /*19e0*/  R2UR UR6, R0 ;  /* 0x00000000000672ca */ /* 0x000fc600000e0000 */
[----:B------:R-:W-:-:S04]  /*19f0*/  IMAD.MOV R4, RZ, RZ, -R4 ;  /* 0x000000ffff047224 */ /* 0x000fc800078e0a04 */
[----:B------:R-:W0:Y:S06]  /*1a00*/  I2F.RP R2, UR10 ;  /* 0x0000000a00027d06 */ /* 0x000e2c0008209400 */
[----:B------:R-:W-:-:S06]  /*1a10*/  UIADD3 UR6, -UR61, UR6, URZ ;  /* 0x000000063d067290 */ /* 0x000fcc000fffe13f */
[----:B------:R-:W-:Y:S01]  /*1a20*/  IMAD.U32 R0, RZ, RZ, UR6 ;  /* 0x00000006ff007e24 */ /* 0x000fe2000f8e00ff */
[----:B------:R-:W-:Y:S01]  /*1a30*/  ULOP3.LUT UR6, UR6, UR9, URZ, 0x3c, !UPT ;  /* 0x0000000906067292 */ /* 0x000fe2000f8e3c3f */
[----:B0-----:R-:W0:Y:S03]  /*1a40*/  MUFU.RCP R2, R2 ;  /* 0x0000000200027308 */ /* 0x001e260000001000 */
[----:B------:R-:W-:-:S04]  /*1a50*/  IABS R0, R0 ;  /* 0x0000000000007213 */ /* 0x000fc80000000000 */
[----:B------:R-:W-:Y:S01]  /*1a60*/  R2UR UR8, R0 ;  /* 0x00000000000872ca */ /* 0x000fe200000e0000 */
[----:B------:R-:W-:Y:S02]  /*1a70*/  IMAD.MOV.U32 R0, RZ, RZ, R4 ;  /* 0x000000ffff007224 */ /* 0x000fe400078e0004 */
[----:B0-----:R-:W-:-:S06]  /*1a80*/  VIADD R3, R2, 0xffffffe ;  /* 0x0ffffffe02037836 */ /* 0x001fcc0000000000 */
[----:B------:R-:W0:Y:S02]  /*1a90*/  F2I.FTZ.U32.TRUNC.NTZ R3, R3 ;  /* 0x0000000300037305 */ /* 0x000e24000021f000 */
[----:B0-----:R-:W-:-:S13]  /*1aa0*/  R2UR UR5, R3 ;  /* 0x00000000030572ca */ /* 0x001fda00000e0000 */
[----:B------:R-:W-:-:S04]  /*1ab0*/  UIADD3 UR7, URZ, -UR5, URZ ;  /* 0x800000053f077290 */ /* 0x000fc8000fffe03f */
[----:B------:R-:W-:-:S04]  /*1ac0*/  UIMAD UR7, UR7, UR10, URZ ;  /* 0x0000000a070772a4 */ /* 0x000fc8000f8e023f */
[----:B------:R-:W-:-:S03]  /*1ad0*/  UIMAD.WIDE.U32 UR4, UR5, UR7, UR4 ;  /* 0x00000007050472a5 */ /* 0x000fc6000f8e0004 */
[----:B------:R-:W-:Y:S01]  /*1ae0*/  R2UR UR7, R0 ;  /* 0x00000000000772ca */ /* 0x000fe200000e0000 */
[----:B------:R-:W-:-:S12]  /*1af0*/  UIMAD.WIDE.U32 UR4, UR5, UR8, URZ ;  /* 0x00000008050472a5 */ /* 0x000fd8000f8e003f */
[----:B------:R-:W-:-:S04]  /*1b00*/  UIMAD UR4, UR5, UR7, UR8 ;  /* 0x00000007050472a4 */ /* 0x000fc8000f8e0208 */
[----:B------:R-:W-:-:S11]  /*1b10*/  UISETP.GT.U32.AND UP1, UPT, UR10, UR4, UPT ;  /* 0x000000040a00728c */ /* 0x000fd6000bf24070 */
[----:B------:R-:W-:Y:S02]  /*1b20*/  @!UP1 UIADD3 UR4, UR4, -UR10, URZ ;  /* 0x8000000a04049290 */ /* 0x000fe4000fffe03f */
[----:B------:R-:W-:Y:S02]  /*1b30*/  @!UP1 UIADD3 UR5, UR5, 0x1, URZ ;  /* 0x0000000105059890 */ /* 0x000fe4000fffe03f */
[----:B------:R-:W-:Y:S02]  /*1b40*/  UISETP.GE.U32.AND UP0, UPT, UR4, UR10, UPT ;  /* 0x0000000a0400728c */ /* 0x000fe4000bf06070 */
[----:B------:R-:W-:-:S09]  /*1b50*/  UISETP.GE.AND UP1, UPT, UR6, URZ, UPT ;  /* 0x0000003f0600728c */ /* 0x000fd2000bf26270 */
[----:B------:R-:W-:Y:S02]  /*1b60*/  @UP0 UIADD3 UR5, UR5, 0x1, URZ ;  /* 0x0000000105050890 */ /* 0x000fe4000fffe03f */
[----:B------:R-:W-:-:S05]  /*1b70*/  UISETP.NE.AND UP0, UPT, UR9, URZ, UPT ;  /* 0x0000003f0900728c */ /* 0x000fca000bf05270 */
[----:B------:R-:W-:Y:S02]  /*1b80*/  UMOV UR4, UR5 ;  /* 0x0000000500047c82 */ /* 0x000fe40008000000 */
[----:B------:R-:W-:-:S04]  /*1b90*/  @!UP1 UIADD3 UR4, -UR4, URZ, URZ ;  /* 0x0000003f04049290 */ /* 0x000fc8000fffe13f */
[----:B------:R-:W-:-:S12]  /*1ba0*/  @!UP0 ULOP3.LUT UR4, URZ, UR9, URZ, 0x33, !UPT ;  /* 0x000000093f048292 */ /* 0x000fd8000f8e333f */
.L_x_1136:
[----:B------:R-:W-:Y:S01]  /*1bb0*/  R2UR UR5, R162 ;  /* 0x00000000a20572ca */ /* 0x000fe200000e0000 */
[----:B------:R-:W-:Y:S01]  /*1bc0*/  IMAD.U32 R2, RZ, RZ, UR4 ;  /* 0x00000004ff027e24 */ /* 0x000fe2000f8e00ff */
[----:B------:R-:W-:Y:S01]  /*1bd0*/  PLOP3.LUT P0, PT, PT, PT, PT, 0x80, 0x0 ;  /* 0x000000000000781c */ /* 0x000fe20003f0f070 */
[----:B------:R-:W-:Y:S01]  /*1be0*/  IMAD.MOV.U32 R0, RZ, RZ, RZ ;  /* 0x000000ffff007224 */ /* 0x000fe200078e00ff */
[----:B------:R-:W-:Y:S01]  /*1bf0*/  CS2R R86, SRZ ;  /* 0x0000000000567805 */ /* 0x000fe2000001ff00 */
[----:B------:R-:W-:Y:S01]  /*1c00*/  IMAD.MOV.U32 R92, RZ, RZ, RZ ;  /* 0x000000ffff5c7224 */ /* 0x000fe200078e00ff */
[----:B------:R-:W-:Y:S02]  /*1c10*/  CS2R R84, SRZ ;  /* 0x0000000000547805 */ /* 0x000fe4000001ff00 */
[----:B------:R-:W-:Y:S02]  /*1c20*/  CS2R R82, SRZ ;  /* 0x0000000000527805 */ /* 0x000fe4000001ff00 */
[----:B------:R-:W-:-:S02]  /*1c30*/  CS2R R80, SRZ ;  /* 0x0000000000507805 */ /* 0x000fc4000001ff00 */
[----:B------:R-:W-:Y:S02]  /*1c40*/  CS2R R94, SRZ ;  /* 0x00000000005e7805 */ /* 0x000fe4000001ff00 */
[----:B------:R-:W-:Y:S02]  /*1c50*/  CS2R R76, SRZ ;  /* 0x00000000004c7805 */ /* 0x000fe4000001ff00 */
[----:B------:R-:W-:Y:S02]  /*1c60*/  CS2R R74, SRZ ;  /* 0x00000000004a7805 */ /* 0x000fe4000001ff00 */
[----:B------:R-:W-:Y:S01]  /*1c70*/  CS2R R72, SRZ ;  /* 0x0000000000487805 */ /* 0x000fe2000001ff00 */
[----:B------:R-:W-:Y:S01]  /*1c80*/  UIMAD UR61, UR5, UR4, UR61 ;  /* 0x00000004053d72a4 */ /* 0x000fe2000f8e023d */
[----:B------:R-:W-:Y:S02]  /*1c90*/  CS2R R70, SRZ ;  /* 0x0000000000467805 */ /* 0x000fe4000001ff00 */
[----:B------:R-:W-:-:S02]  /*1ca0*/  CS2R R68, SRZ ;  /* 0x0000000000447805 */ /* 0x000fc4000001ff00 */
[----:B------:R-:W-:Y:S02]  /*1cb0*/  CS2R R66, SRZ ;  /* 0x0000000000427805 */ /* 0x000fe4000001ff00 */
[----:B------:R-:W-:Y:S02]  /*1cc0*/  CS2R R64, SRZ ;  /* 0x0000000000407805 */ /* 0x000fe4000001ff00 */
[----:B------:R-:W-:Y:S02]  /*1cd0*/  CS2R R62, SRZ ;  /* 0x00000000003e7805 */ /* 0x000fe4000001ff00 */
[----:B------:R-:W-:Y:S02]  /*1ce0*/  VIADDMNMX R79, R2, UR61, R79, PT ;  /* 0x0000003d024f7c46 */ /* 0x000fe4000b80014f */
[----:B------:R-:W-:Y:S02]  /*1cf0*/  CS2R R60, SRZ ;  /* 0x00000000003c7805 */ /* 0x000fe4000001ff00 */
[----:B------:R-:W-:-:S02]  /*1d00*/  CS2R R58, SRZ ;  /* 0x00000000003a7805 */ /* 0x000fc4000001ff00 */
[----:B------:R-:W-:Y:S02]  /*1d10*/  CS2R R56, SRZ ;  /* 0x0000000000387805 */ /* 0x000fe4000001ff00 */
[----:B------:R-:W-:Y:S02]  /*1d20*/  ISETP.GT.AND P1, PT, R79, UR61, PT ;  /* 0x0000003d4f007c0c */ /* 0x000fe4000bf24270 */
        /* <DEDUP_REMOVED lines=48> */
.L_x_1138:
[----:B------:R-:W-:Y:S02]  /*2030*/  R2UR UR6, R181 ;  /* 0x00000000b50672ca */ /* 0x000fe400000e0000 */
[----:B------:R-:W-:-:S11]  /*2040*/  R2UR UR5, R201 ;  /* 0x00000000c90572ca */ /* 0x000fd600000e0000 */
[----:B------:R-:W-:Y:S02]  /*2050*/  ULEA.HI UR4, UR6, UR6, URZ, 0x1 ;  /* 0x0000000606047291 */ /* 0x000fe4000f8f083f */
[----:B------:R-:W-:Y:S02]  /*2060*/  IMAD.U32 R2, RZ, RZ, UR5 ;  /* 0x00000005ff027e24 */ /* 0x000fe4000f8e00ff */
[----:B------:R-:W-:-:S03]  /*2070*/  ULOP3.LUT UR4, UR4, 0xfffffffe, URZ, 0xc0, !UPT ;  /* 0xfffffffe04047892 */ /* 0x000fc6000f8ec03f */
[----:B------:R-:W-:Y:S01]  /*2080*/  ISETP.NE.AND P0, PT, R2, 0x3, PT ;  /* 0x000000030200780c */ /* 0x000fe20003f05270 */
[----:B------:R-:W-:-:S06]  /*2090*/  UIADD3 UR4, UR6, -UR4, URZ ;  /* 0x8000000406047290 */ /* 0x000fcc000fffe03f */
[----:B------:R-:W-:-:S05]  /*20a0*/  IMAD.U32 R0, RZ, RZ, UR4 ;  /* 0x00000004ff007e24 */ /* 0x000fca000f8e00ff */
[----:B------:R-:W-:-:S04]  /*20b0*/  SHF.L.U32 R0, R0, 0x1f, RZ ;  /* 0x0000001f00007819 */ /* 0x000fc800000006ff */
[----:B------:R-:W0:Y:S02]  /*20c0*/  SYNCS.PHASECHK.TRANS64.TRYWAIT P1, [UR37+0x2a800], R0 ;  /* 0x02a80000ff0075a7 */ /* 0x000e240008020165 */
[----:B0-----:R-:W-:Y:S05]  /*20d0*/  @!P1 BRA `(.L_x_1139) ;  /* 0x0000015800689947 */ /* 0x001fea0003800000 */
.L_x_1365:
[----:B------:R-:W-:Y:S05]  /*20e0*/  @!P0 BRA `(.L_x_1140) ;  /* 0x0000000000048947 */ /* 0x000fea0003800000 */
[----:B------:R-:W-:Y:S01]  /*20f0*/  BPT.TRAP 0x1 ;  /* 0x000000040000795c */ /* 0x000fe20000300000 */
.L_x_1140:
[----:B0-----:R-:W-:Y:S02]  /*2100*/  IMAD.U32 R3, RZ, RZ, UR36 ;  /* 0x00000024ff037e24 */ /* 0x001fe4000f8e00ff */
[----:B------:R-:W-:-:S03]  /*2110*/  IMAD.U32 R0, RZ, RZ, UR38 ;  /* 0x00000026ff007e24 */ /* 0x000fc6000f8e00ff */
[----:B------:R-:W-:Y:S02]  /*2120*/  LEA R3, R3, UR37, 0x3 ;  /* 0x0000002503037c11 */ /* 0x000fe4000f8e18ff */
[----:B------:R-:W-:-:S04]  /*2130*/  SHF.L.U32 R0, R0, 0x1f, RZ ;  /* 0x0000001f00007819 */ /* 0x000fc800000006ff */
[----:B------:R0:W1:Y:S01]  /*2140*/  SYNCS.PHASECHK.TRANS64.TRYWAIT P2, [R3+URZ+0x2a830], R0 ;  /* 0x02a83000030075a7 */ /* 0x000062000804017f */
[----:B------:R-:W-:Y:S05]  /*2150*/  @!P0 BRA `(.L_x_1141) ;  /* 0x0000000000048947 */ /* 0x000fea0003800000 */
[----:B------:R-:W-:Y:S01]  /*2160*/  BPT.TRAP 0x1 ;  /* 0x000000040000795c */ /* 0x000fe20000300000 */
.L_x_1141:
[----:B------:R-:W2:Y:S02]  /*2170*/  S2R R2, SR_TID.X ;  /* 0x0000000000027919 */ /* 0x000ea40000002100 */
[----:B--2---:R-:W-:-:S04]  /*2180*/  LOP3.LUT R2, R2, 0x7f, RZ, 0xc0, !PT ;  /* 0x0000007f02027812 */ /* 0x004fc800078ec0ff */
[----:B------:R-:W-:Y:S01]  /*2190*/  ISETP.NE.AND P1, PT, R2, RZ, PT ;  /* 0x000000ff0200720c */ /* 0x000fe20003f25270 */
[----:B-1----:R-:W-:-:S12]  /*21a0*/  @P2 BRA `(.L_x_1142) ;  /* 0x0000000000082947 */ /* 0x002fd80003800000 */
[----:B------:R-:W1:Y:S02]  /*21b0*/  SYNCS.PHASECHK.TRANS64.TRYWAIT P2, [R3+URZ+0x2a830], R0 ;  /* 0x02a83000030075a7 */ /* 0x000e64000804017f */
[----:B-1----:R-:W-:Y:S05]  /*21c0*/  @!P2 BRA `(.L_x_1143) ;  /* 0x000001580044a947 */ /* 0x002fea0003800000 */
.L_x_1142:
[----:B------:R-:W-:Y:S05]  /*21d0*/  WARPSYNC.ALL ;  /* 0x0000000000007948 */ /* 0x000fea0003800000 */
[----:B------:R-:W-:Y:S01]  /*21e0*/  UIADD3 UR4, UR37, 0x18400, URZ ;  /* 0x0001840025047890 */ /* 0x000fe2000fffe03f */
[----:B------:R-:W-:Y:S01]  /*21f0*/  WARPGROUP.ARRIVE ;  /* 0x00000000000079c5 */ /* 0x000fe20000000000 */
[----:B------:R-:W-:Y:S01]  /*2200*/  UMOV UR9, 0x40000040 ;  /* 0x4000004000097882 */ /* 0x000fe20000000000 */
[----:B------:R-:W-:Y:S01]  /*2210*/  UMOV UR11, 0x40000040 ;  /* 0x40000040000b7882 */ /* 0x000fe20000000000 */
[----:B------:R-:W-:Y:S01]  /*2220*/  USHF.R.U32.HI UR4, URZ, 0x4, UR4 ;  /* 0x000000043f047899 */ /* 0x000fe20008011604 */
[----:B------:R-:W-:Y:S01]  /*2230*/  IMAD.U32 R5, RZ, RZ, UR9 ;  /* 0x00000009ff057e24 */ /* 0x000fe2000f8e00ff */
[----:B------:R-:W-:Y:S01]  /*2240*/  UMOV UR13, 0x40000040 ;  /* 0x40000040000d7882 */ /* 0x000fe20000000000 */
[----:B------:R-:W-:Y:S01]  /*2250*/  UMOV UR15, 0x40000040 ;  /* 0x40000040000f7882 */ /* 0x000fe20000000000 */
[----:B------:R-:W-:Y:S01]  /*2260*/  ULOP3.LUT UR4, UR4, 0x3fff, URZ, 0xc0, !UPT ;  /* 0x00003fff04047892 */ /* 0x000fe2000f8ec03f */
[----:B01----:R-:W-:Y:S01]  /*2270*/  VIADD R0, R19, UR39 ;  /* 0x0000002713007c36 */ /* 0x003fe20008000000 */
[----:B------:R-:W-:Y:S01]  /*2280*/  UMOV UR17, 0x40000040 ;  /* 0x4000004000117882 */ /* 0x000fe20000000000 */
[----:B------:R-:W-:Y:S01]  /*2290*/  UMOV UR19, 0x40000040 ;  /* 0x4000004000137882 */ /* 0x000fe20000000000 */
[----:B------:R-:W-:Y:S01]  /*22a0*/  ULOP3.LUT UR60, UR4, 0x10000, URZ, 0xfc, !UPT ;  /* 0x00010000043c7892 */ /* 0x000fe2000f8efc3f */
[----:B------:R-:W-:Y:S01]  /*22b0*/  IMAD.MOV.U32 R2, RZ, RZ, R0 ;  /* 0x000000ffff027224 */ /* 0x000fe200078e0000 */
[----:B------:R-:W-:-:S02]  /*22c0*/  ULOP3.LUT UR4, UR40, 0x10000, URZ, 0xfc, !UPT ;  /* 0x0001000028047892 */ /* 0x000fc4000f8efc3f */
[----:B------:R-:W-:Y:S02]  /*22d0*/  UIMAD UR5, UR36, 0x900, UR60 ;  /* 0x00000900240578a4 */ /* 0x000fe4000f8e023c */
[----:B------:R-:W-:Y:S02]  /*22e0*/  UIADD3 UR12, UR4, 0x4, URZ ;  /* 0x00000004040c7890 */ /* 0x000fe4000fffe03f */
[----:B------:R-:W-:Y:S01]  /*22f0*/  UIADD3 UR14, UR5, 0x4, URZ ;  /* 0x00000004050e7890 */ /* 0x000fe2000fffe03f */
[----:B------:R-:W-:Y:S02]  /*2300*/  UMOV UR8, UR4 ;  /* 0x0000000400087c82 */ /* 0x000fe40008000000 */
[----:B------:R-:W-:Y:S01]  /*2310*/  UMOV UR10, UR5 ;  /* 0x00000005000a7c82 */ /* 0x000fe20008000000 */
[----:B------:R-:W-:Y:S01]  /*2320*/  IMAD.U32 R4, RZ, RZ, UR8 ;  /* 0x00000008ff047e24 */ /* 0x000fe2000f8e00ff */
[----:B------:R-:W-:Y:S01]  /*2330*/  HGMMA.64x96x16.F32.BF16 R24, gdesc[UR8], RZ, !UPT, gsb0 ;  /* 0x01600000081879f0 */ /* 0x000fe2000c0018ff */
[----:B------:R-:W-:-:S02]  /*2340*/  UIADD3 UR8, UR4, 0x2, URZ ;  /* 0x0000000204087890 */ /* 0x000fc4000fffe03f */
[----:B------:R-:W-:Y:S01]  /*2350*/  UIADD3 UR10, UR5, 0x2, URZ ;  /* 0x00000002050a7890 */ /* 0x000fe2000fffe03f */
[----:B------:R-:W-:Y:S01]  /*2360*/  UMOV UR9, 0x40000040 ;  /* 0x4000004000097882 */ /* 0x000fe20000000000 */
[----:B------:R-:W-:Y:S01]  /*2370*/  UMOV UR11, 0x40000040 ;  /* 0x40000040000b7882 */ /* 0x000fe20000000000 */
[----:B------:R-:W-:Y:S02]  /*2380*/  UIADD3 UR16, UR4, 0x6, URZ ;  /* 0x0000000604107890 */ /* 0x000fe4000fffe03f */
[----:B------:R-:W-:Y:S02]  /*2390*/  UIADD3 UR18, UR5, 0x6, URZ ;  /* 0x0000000605127890 */ /* 0x000fe4000fffe03f */
[----:B------:R-:W-:Y:S02]  /*23a0*/  UIADD3 UR20, UR4, 0x400, URZ ;  /* 0x0000040004147890 */ /* 0x000fe4000fffe03f */
[----:B------:R-:W-:Y:S01]  /*23b0*/  UIADD3 UR22, UR5, 0x300, URZ ;  /* 0x0000030005167890 */ /* 0x000fe2000fffe03f */
[----:B------:R-:W-:Y:S01]  /*23c0*/  UMOV UR21, 0x40000040 ;  /* 0x4000004000157882 */ /* 0x000fe20000000000 */
[----:B------:R-:W-:Y:S01]  /*23d0*/  UMOV UR23, 0x40000040 ;  /* 0x4000004000177882 */ /* 0x000fe20000000000 */
[----:B------:R-:W-:-:S02]  /*23e0*/  UIADD3 UR24, UR4, 0x402, URZ ;  /* 0x0000040204187890 */ /* 0x000fc4000fffe03f */
[----:B------:R-:W-:Y:S01]  /*23f0*/  UIADD3 UR26, UR5, 0x302, URZ ;  /* 0x00000302051a7890 */ /* 0x000fe2000fffe03f */
[----:B------:R-:W-:Y:S01]  /*2400*/  UMOV UR25, 0x40000040 ;  /* 0x4000004000197882 */ /* 0x000fe20000000000 */
[----:B------:R-:W-:Y:S01]  /*2410*/  UMOV UR27, 0x40000040 ;  /* 0x40000040001b7882 */ /* 0x000fe20000000000 */
[----:B------:R-:W-:Y:S02]  /*2420*/  UIADD3 UR28, UR4, 0x404, URZ ;  /* 0x00000404041c7890 */ /* 0x000fe4000fffe03f */
[----:B------:R-:W-:Y:S01]  /*2430*/  UIADD3 UR30, UR5, 0x304, URZ ;  /* 0x00000304051e7890 */ /* 0x000fe2000fffe03f */
[----:B------:R-:W-:Y:S01]  /*2440*/  UMOV UR29, 0x40000040 ;  /* 0x40000040001d7882 */ /* 0x000fe20000000000 */
[----:B------:R-:W-:Y:S01]  /*2450*/  UMOV UR31, 0x40000040 ;  /* 0x40000040001f7882 */ /* 0x000fe20000000000 */
        /* <DEDUP_REMOVED lines=20> */
[----:B------:R-:W-:Y:S02]  /*25a0*/  ULDC UR4, c[0x0][0x448] ;  /* 0x0001120000047ab9 */ /* 0x000fe40000000800 */
[----:B------:R-:W-:-:S06]  /*25b0*/  UISETP.NE.AND UP0, UPT, UR4, 0x1, UPT ;  /* 0x000000010400788c */ /* 0x000fcc000bf05270 */
[----:B------:R-:W-:Y:S02]  /*25c0*/  PLOP3.LUT P2, PT, PT, PT, UP0, 0x80, 0x0 ;  /* 0x000000000000781c */ /* 0x000fe40003f4f008 */
[----:B------:R-:W-:-:S03]  /*25d0*/  PLOP3.LUT P3, PT, PT, PT, UP0, 0x80, 0x0 ;  /* 0x000000000000781c */ /* 0x000fc60003f6f008 */
[----:B------:R-:W-:-:S08]  /*25e0*/  @UP0 ULDC UR4, c[0x0][0x44c] ;  /* 0x0001130000040ab9 */ /* 0x000fd00000000800 */
[----:B------:R-:W-:Y:S01]  /*25f0*/  @P2 IMAD.HI.U32 R6, R0, UR4, RZ ;  /* 0x0000000400062c27 */ /* 0x000fe2000f8e00ff */
[----:B------:R-:W-:-:S03]  /*2600*/  @UP0 ULDC UR4, c[0x0][0x450] ;  /* 0x0001140000040ab9 */ /* 0x000fc60000000800 */
[----:B------:R-:W-:Y:S01]  /*2610*/  @!P1 VIADD R0, R3, 0x2a840 ;  /* 0x0002a84003009836 */ /* 0x000fe20000000000 */
[----:B------:R-:W-:Y:S01]  /*2620*/  @P3 SHF.R.U32.HI R2, RZ, UR4, R6 ;  /* 0x00000004ff023c19 */ /* 0x000fe20008011606 */
[----:B------:R-:W-:Y:S01]  /*2630*/  IMAD.MOV.U32 R6, RZ, RZ, -0x60 ;  /* 0xffffffa0ff067424 */ /* 0x000fe200078e00ff */
[----:B------:R-:W-:Y:S01]  /*2640*/  ULDC.64 UR4, c[0x0][0x9e0] ;  /* 0x0002780000047ab9 */ /* 0x000fe20000000a00 */
[C---:B------:R-:W-:Y:S01]  /*2650*/  IMAD R3, R79.reuse, -0x60, R16 ;  /* 0xffffffa04f037824 */ /* 0x040fe200078e0210 */
[----:B------:R-:W-:Y:S01]  /*2660*/  UISETP.GE.AND UP1, UPT, UR5, 0x1, UPT ;  /* 0x000000010500788c */ /* 0x000fe2000bf26270 */
[----:B------:R-:W0:Y:S01]  /*2670*/  SHFL.IDX PT, R8, R2, RZ, 0x1c1f ;  /* 0x001c1fff02087589 */ /* 0x000e2200000e0000 */
[----:B------:R-:W-:Y:S01]  /*2680*/  @!P1 PRMT R0, RZ, 0x654, R0 ;  /* 0x00000654ff009816 */ /* 0x000fe20000000000 */
[----:B------:R-:W-:Y:S01]  /*2690*/  IMAD R7, R79, R6, 0x61 ;  /* 0x000000614f077424 */ /* 0x000fe200078e0206 */
[----:B------:R-:W-:Y:S02]  /*26a0*/  IADD3 R15, -R18, 0x60, R3 ;  /* 0x00000060120f7810 */ /* 0x000fe40007ffe103 */
[----:B------:R-:W-:Y:S01]  /*26b0*/  PLOP3.LUT P2, PT, PT, PT, UP1, 0x40, 0x0 ;  /* 0x000000000000781c */ /* 0x000fe20003f4e818 */
[----:B------:R-:W-:-:S02]  /*26c0*/  WARPGROUP.DEPBAR.LE gsb0, 0x0 ;  /* 0x00008000000079c5 */ /* 0x000fc40000010000 */
[----:B------:R-:W-:-:S06]  /*26d0*/  WARPGROUP.ARRIVE ;  /* 0x00000000000079c5 */ /* 0x000fcc0000000000 */
[----:B------:R-:W-:Y:S03]  /*26e0*/  HGMMA.64x96x16.F32.BF16 R24, gdesc[UR8], R24, gsb0 ;  /* 0x01600000081879f0 */ /* 0x000fe60008001818 */
[----:B------:R-:W-:Y:S02]  /*26f0*/  WARPGROUP.DEPBAR.LE gsb0, 0x0 ;  /* 0x00008000000079c5 */ /* 0x000fe40000010000 */
[----:B------:R-:W-:-:S06]  /*2700*/  WARPGROUP.ARRIVE ;  /* 0x00000000000079c5 */ /* 0x000fcc0000000000 */
[----:B------:R-:W-:Y:S01]  /*2710*/  HGMMA.64x96x16.F32.BF16 R24, gdesc[UR12], R24, gsb0 ;  /* 0x016000000c1879f0 */ /* 0x000fe20008001818 */
[----:B------:R-:W-:Y:S02]  /*2720*/  ULDC UR14, c[0x0][0x9dc] ;  /* 0x00027700000e7ab9 */ /* 0x000fe40000000800 */
[----:B------:R-:W-:Y:S01]  /*2730*/  ULOP3.LUT UR6, URZ, UR14, URZ, 0x33, !UPT ;  /* 0x0000000e3f067292 */ /* 0x000fe2000f8e333f */
        /* <DEDUP_REMOVED lines=29> */
[----:B-1----:R-:W-:Y:S01]  /*2910*/  IADD3 R0, R16, R7, -R18 ;  /* 0x0000000710007210 */ /* 0x002fe20007ffe812 */
[----:B------:R-:W-:-:S04]  /*2920*/  VIADD R7, R7, 0xffffffff ;  /* 0xffffffff07077836 */ /* 0x000fc80000000000 */
[----:B------:R-:W-:Y:S02]  /*2930*/  IMAD.IADD R0, R0, 0x1, -R17 ;  /* 0x0000000100007824 */ /* 0x000fe400078e0a11 */
[----:B------:R-:W-:Y:S02]  /*2940*/  IMAD.IADD R9, R7, 0x1, -R18 ;  /* 0x0000000107097824 */ /* 0x000fe400078e0a12 */
[C---:B------:R-:W-:Y:S02]  /*2950*/  VIADD R10, R0.reuse, UR4 ;  /* 0x00000004000a7c36 */ /* 0x040fe40008000000 */
[----:B------:R-:W-:-:S03]  /*2960*/  VIADD R21, R0, UR6 ;  /* 0x0000000600157c36 */ /* 0x000fc60008000000 */
[----:B0-----:R-:W-:Y:S01]  /*2970*/  VIADDMNMX R0, R8, R10, R15, PT ;  /* 0x0000000a08007246 */ /* 0x001fe2000380010f */
[----:B------:R-:W-:Y:S01]  /*2980*/  IMAD.IADD R3, R21, 0x1, R8 ;  /* 0x0000000115037824 */ /* 0x000fe200078e0208 */
[----:B------:R-:W-:Y:S06]  /*2990*/  @P2 BRA `(.L_x_1144) ;  /* 0x0000000000542947 */ /* 0x000fec0003800000 */
[----:B------:R-:W-:Y:S01]  /*29a0*/  IADD3 R6, -R17, R16, R8 ;  /* 0x0000001011067210 */ /* 0x000fe20007ffe108 */
[----:B------:R-:W-:Y:S03]  /*29b0*/  BSSY B0, `(.L_x_1145) ;  /* 0x0000010000007945 */ /* 0x000fe60003800000 */
[----:B------:R-:W-:-:S13]  /*29c0*/  ISETP.GT.AND P2, PT, R6, -0x1, PT ;  /* 0xffffffff0600780c */ /* 0x000fda0003f44270 */
[----:B------:R-:W-:Y:S05]  /*29d0*/  @P2 BRA `(.L_x_1146) ;  /* 0x0000000000202947 */ /* 0x000fea0003800000 */
[----:B------:R-:W-:Y:S01]  /*29e0*/  UISETP.NE.AND UP2, UPT, UR5, 0x1, UPT ;  /* 0x000000010500788c */ /* 0x000fe2000bf45270 */
[----:B------:R-:W-:-:S05]  /*29f0*/  LOP3.LUT R6, RZ, R6, RZ, 0x33, !PT ;  /* 0x00000006ff067212 */ /* 0x000fca00078e33ff */
[----:B------:R-:W-:-:S05]  /*2a00*/  PLOP3.LUT P2, PT, PT, PT, UP2, 0x80, 0x0 ;  /* 0x000000000000781c */ /* 0x000fca0003f4f028 */
[----:B------:R-:W-:-:S08]  /*2a10*/  @UP2 ULDC.64 UR6, c[0x0][0x9e8] ;  /* 0x00027a0000062ab9 */ /* 0x000fd00000000a00 */
[----:B------:R-:W-:-:S05]  /*2a20*/  @P2 IMAD.HI.U32 R8, R6, UR6, RZ ;  /* 0x0000000606082c27 */ /* 0x000fca000f8e00ff */
[----:B------:R-:W-:-:S04]  /*2a30*/  @P2 SHF.R.U32.HI R6, RZ, UR7, R8 ;  /* 0x00000007ff062c19 */ /* 0x000fc80008011608 */
[----:B------:R-:W-:Y:S01]  /*2a40*/  LOP3.LUT R6, RZ, R6, RZ, 0x33, !PT ;  /* 0x00000006ff067212 */ /* 0x000fe200078e33ff */
[----:B------:R-:W-:Y:S06]  /*2a50*/  BRA `(.L_x_1147) ;  /* 0x0000000000147947 */ /* 0x000fec0003800000 */
.L_x_1146:
[----:B------:R-:W-:-:S06]  /*2a60*/  UISETP.NE.AND UP2, UPT, UR5, 0x1, UPT ;  /* 0x000000010500788c */ /* 0x000fcc000bf45270 */
[----:B------:R-:W-:-:S05]  /*2a70*/  PLOP3.LUT P2, PT, PT, PT, UP2, 0x80, 0x0 ;  /* 0x000000000000781c */ /* 0x000fca0003f4f028 */
[----:B------:R-:W-:-:S08]  /*2a80*/  @UP2 ULDC.64 UR6, c[0x0][0x9e8] ;  /* 0x00027a0000062ab9 */ /* 0x000fd00000000a00 */
[----:B------:R-:W-:-:S05]  /*2a90*/  @P2 IMAD.HI.U32 R8, R6, UR6, RZ ;  /* 0x0000000606082c27 */ /* 0x000fca000f8e00ff */
[----:B------:R-:W-:-:S07]  /*2aa0*/  @P2 SHF.R.U32.HI R6, RZ, UR7, R8 ;  /* 0x00000007ff062c19 */ /* 0x000fce0008011608 */
.L_x_1147:
[----:B------:R-:W-:Y:S05]  /*2ab0*/  BSYNC B0 ;  /* 0x0000000000007941 */ /* 0x000fea0003800000 */
.L_x_1145:
[----:B------:R-:W-:-:S05]  /*2ac0*/  IMAD R6, R6, UR5, R9 ;  /* 0x0000000506067c24 */ /* 0x000fca000f8e0209 */
[----:B------:R-:W-:Y:S02]  /*2ad0*/  VIMNMX R3, R3, R6, !PT ;  /* 0x0000000603037248 */ /* 0x000fe40007fe0100 */
[----:B------:R-:W-:-:S07]  /*2ae0*/  VIADDMNMX R0, R6, UR5, R0, PT ;  /* 0x0000000506007c46 */ /* 0x000fce000b800100 */
.L_x_1144:
[C---:B------:R-:W-:Y:S02]  /*2af0*/  ISETP.GE.AND P2, PT, R7.reuse, 0x2, PT ;  /* 0x000000020700780c */ /* 0x040fe40003f46270 */
[----:B------:R-:W-:Y:S02]  /*2b00*/  ISETP.GE.AND P6, PT, R7, 0xa, PT ;  /* 0x0000000a0700780c */ /* 0x000fe40003fc6270 */
[----:B------:R-:W-:Y:S02]  /*2b10*/  ISETP.GT.AND P4, PT, R3, 0x1, !P2 ;  /* 0x000000010300780c */ /* 0x000fe40005784270 */
[----:B------:R-:W-:Y:S02]  /*2b20*/  ISETP.GE.AND P3, PT, R7, 0x9, PT ;  /* 0x000000090700780c */ /* 0x000fe40003f66270 */
[----:B------:R-:W-:Y:S02]  /*2b30*/  ISETP.LT.OR P4, PT, R0, 0x2, P4 ;  /* 0x000000020000780c */ /* 0x000fe40002781670 */
[----:B------:R-:W-:-:S02]  /*2b40*/  P2R R11, PR, RZ, 0x40 ;  /* 0x00000040ff0b7803 */ /* 0x000fc40000000000 */
[----:B------:R-:W-:Y:S02]  /*2b50*/  FSEL R84, R25, -INF , !P4 ;  /* 0xff80000019547808 */ /* 0x000fe40006000000 */
[C---:B------:R-:W-:Y:S02]  /*2b60*/  ISETP.GT.AND P4, PT, R3.reuse, 0x9, !P6 ;  /* 0x000000090300780c */ /* 0x040fe40007784270 */
[----:B------:R-:W-:Y:S02]  /*2b70*/  ISETP.GT.AND P5, PT, R3, 0x8, !P3 ;  /* 0x000000080300780c */ /* 0x000fe40005fa4270 */
[----:B------:R-:W-:Y:S02]  /*2b80*/  ISETP.LT.OR P4, PT, R0, 0xa, P4 ;  /* 0x0000000a0000780c */ /* 0x000fe40002781670 */
[----:B------:R-:W-:Y:S02]  /*2b90*/  ISETP.GE.AND P6, PT, R7, 0x11, PT ;  /* 0x000000110700780c */ /* 0x000fe40003fc6270 */
[----:B------:R-:W-:-:S02]  /*2ba0*/  FSEL R86, R29, -INF , !P4 ;  /* 0xff8000001d567808 */ /* 0x000fc40006000000 */
[----:B------:R-:W-:Y:S02]  /*2bb0*/  ISETP.LT.OR P5, PT, R0, 0x9, P5 ;  /* 0x000000090000780c */ /* 0x000fe40002fa1670 */
[----:B------:R-:W-:Y:S02]  /*2bc0*/  ISETP.GT.AND P4, PT, R3, 0x10, !P6 ;  /* 0x000000100300780c */ /* 0x000fe40007784270 */
[----:B------:R-:W-:Y:S02]  /*2bd0*/  FSEL R158, R28, -INF , !P5 ;  /* 0xff8000001c9e7808 */ /* 0x000fe40006800000 */
        /* <DEDUP_REMOVED lines=15> */
[C---:B------:R-:W-:Y:S02]  /*2cd0*/  ISETP.LT.OR P4, PT, R0.reuse, 0x1a, P4 ;  /* 0x0000001a0000780c */ /* 0x040fe40002781670 */
        /* <DEDUP_REMOVED lines=65> */
[----:B------:R-:W-:Y:S02]  /*30f0*/  P2R R12, PR, RZ, 0x40 ;  /* 0x00000040ff0c7803 */ /* 0x000fe40000000000 */
        /* <DEDUP_REMOVED lines=16> */
[----:B------:R-:W-:-:S04]  /*3200*/  ISETP.GT.AND P6, PT, R3, 0x59, !P6 ;  /* 0x000000590300780c */ /* 0x000fc800077c4270 */
[----:B------:R-:W-:Y:S02]  /*3210*/  ISETP.LT.OR P6, PT, R0, 0x5a, P6 ;  /* 0x0000005a0000780c */ /* 0x000fe400037c1670 */
[----:B------:R-:W0:Y:S02]  /*3220*/  SHFL.IDX PT, R0, R2, 0x1, 0x1c1f ;  /* 0x003c1f0002007f89 */ /* 0x000e2400000e0000 */
[----:B------:R-:W-:Y:S02]  /*3230*/  FSEL R20, R69, -INF , !P6 ;  /* 0xff80000045147808 */ /* 0x000fe40007000000 */
[----:B------:R-:W-:Y:S02]  /*3240*/  PLOP3.LUT P6, PT, PT, PT, UP1, 0x40, 0x0 ;  /* 0x000000000000781c */ /* 0x000fe40003fce818 */
[----:B0-----:R-:W-:Y:S01]  /*3250*/  VIADDMNMX R15, R0, R10, R15, PT ;  /* 0x0000000a000f7246 */ /* 0x001fe2000380010f */
[----:B------:R-:W-:-:S10]  /*3260*/  IMAD.IADD R21, R21, 0x1, R0 ;  /* 0x0000000115157824 */ /* 0x000fd400078e0200 */
[----:B------:R-:W-:Y:S05]  /*3270*/  @P6 BRA `(.L_x_1148) ;  /* 0x00000000005c6947 */ /* 0x000fea0003800000 */
        /* <DEDUP_REMOVED lines=8> */
[----:B------:R-:W-:Y:S01]  /*3300*/  @P6 IMAD.HI.U32 R2, R0, UR6, RZ ;  /* 0x0000000600026c27 */ /* 0x000fe2000f8e00ff */
[----:B------:R-:W-:-:S13]  /*3310*/  PLOP3.LUT P6, PT, PT, PT, UP2, 0x80, 0x0 ;  /* 0x000000000000781c */ /* 0x000fda0003fcf028 */
[----:B------:R-:W-:-:S04]  /*3320*/  @P6 SHF.R.U32.HI R0, RZ, UR7, R2 ;  /* 0x00000007ff006c19 */ /* 0x000fc80008011602 */
[----:B------:R-:W-:Y:S01]  /*3330*/  LOP3.LUT R0, RZ, R0, RZ, 0x33, !PT ;  /* 0x00000000ff007212 */ /* 0x000fe200078e33ff */
[----:B------:R-:W-:Y:S06]  /*3340*/  BRA `(.L_x_1151) ;  /* 0x0000000000187947 */ /* 0x000fec0003800000 */
.L_x_1150:
[----:B------:R-:W-:-:S06]  /*3350*/  UISETP.NE.AND UP2, UPT, UR5, 0x1, UPT ;  /* 0x000000010500788c */ /* 0x000fcc000bf45270 */
[----:B------:R-:W-:-:S05]  /*3360*/  PLOP3.LUT P6, PT, PT, PT, UP2, 0x80, 0x0 ;  /* 0x000000000000781c */ /* 0x000fca0003fcf028 */
[----:B------:R-:W-:-:S08]  /*3370*/  @UP2 ULDC.64 UR6, c[0x0][0x9e8] ;  /* 0x00027a0000062ab9 */ /* 0x000fd00000000a00 */
[----:B------:R-:W-:Y:S01]  /*3380*/  @P6 IMAD.HI.U32 R2, R0, UR6, RZ ;  /* 0x0000000600026c27 */ /* 0x000fe2000f8e00ff */
[----:B------:R-:W-:-:S13]  /*3390*/  PLOP3.LUT P6, PT, PT, PT, UP2, 0x80, 0x0 ;  /* 0x000000000000781c */ /* 0x000fda0003fcf028 */
[----:B------:R-:W-:-:S07]  /*33a0*/  @P6 SHF.R.U32.HI R0, RZ, UR7, R2 ;  /* 0x00000007ff006c19 */ /* 0x000fce0008011602 */
.L_x_1151:
[----:B------:R-:W-:Y:S05]  /*33b0*/  BSYNC B0 ;  /* 0x0000000000007941 */ /* 0x000fea0003800000 */
.L_x_1149:
[----:B------:R-:W-:-:S05]  /*33c0*/  IMAD R0, R0, UR5, R9 ;  /* 0x0000000500007c24 */ /* 0x000fca000f8e0209 */
[----:B------:R-:W-:Y:S02]  /*33d0*/  VIMNMX R21, R21, R0, !PT ;  /* 0x0000000015157248 */ /* 0x000fe40007fe0100 */
[----:B------:R-:W-:-:S07]  /*33e0*/  VIADDMNMX R15, R0, UR5, R15, PT ;  /* 0x00000005000f7c46 */ /* 0x000fce000b80010f */
.L_x_1148:
[C---:B------:R-:W-:Y:S01]  /*33f0*/  ISETP.GT.AND P2, PT, R21.reuse, 0x1, !P2 ;  /* 0x000000011500780c */ /* 0x040fe20005744270 */
[----:B------:R-:W-:Y:S01]  /*3400*/  ULDC UR6, c[0x0][0x988] ;  /* 0x0002620000067ab9 */ /* 0x000fe20000000800 */
[----:B------:R-:W-:Y:S01]  /*3410*/  ISETP.GT.AND P3, PT, R21, 0x8, !P3 ;  /* 0x000000081500780c */ /* 0x000fe20005f64270 */
[----:B------:R-:W-:Y:S01]  /*3420*/  IMAD.U32 R9, RZ, RZ, UR6 ;  /* 0x00000006ff097e24 */ /* 0x000fe2000f8e00ff */
[C---:B------:R-:W-:Y:S01]  /*3430*/  ISETP.LT.OR P2, PT, R15.reuse, 0x2, P2 ;  /* 0x000000020f00780c */ /* 0x040fe20001741670 */
[----:B------:R-:W-:Y:S01]  /*3440*/  @UP0 ULDC UR6, c[0x0][0x44c] ;  /* 0x0001130000060ab9 */ /* 0x000fe20000000800 */
[----:B------:R-:W-:Y:S01]  /*3450*/  ISETP.LT.OR P3, PT, R15, 0x9, P3 ;  /* 0x000000090f00780c */ /* 0x000fe20001f61670 */
[----:B------:R-:W-:Y:S01]  /*3460*/  UIMAD.WIDE.U32 UR6, UR39, UR6, URZ ;  /* 0x00000006270672a5 */ /* 0x000fe2000f8e003f */
[----:B------:R-:W-:Y:S01]  /*3470*/  FSEL R36, R27, -INF , !P2 ;  /* 0xff8000001b247808 */ /* 0x000fe20005000000 */
[----:B------:R-:W-:Y:S01]  /*3480*/  @UP0 ULDC UR15, c[0x0][0x450] ;  /* 0x00011400000f0ab9 */ /* 0x000fe20000000800 */
[----:B------:R-:W-:Y:S01]  /*3490*/  ISETP.NE.AND P2, PT, R11, RZ, PT ;  /* 0x000000ff0b00720c */ /* 0x000fe20003f45270 */
[----:B------:R-:W-:Y:S01]  /*34a0*/  UMOV UR10, UR39 ;  /* 0x00000027000a7c82 */ /* 0x000fe20008000000 */
[----:B------:R-:W-:Y:S01]  /*34b0*/  FSEL R32, R30, -INF , !P3 ;  /* 0xff8000001e207808 */ /* 0x000fe20005800000 */
[----:B------:R-:W-:Y:S01]  /*34c0*/  @UP0 USHF.R.U32.HI UR10, URZ, UR15, UR7 ;  /* 0x0000000f3f0a0299 */ /* 0x000fe20008011607 */
[----:B------:R-:W-:-:S02]  /*34d0*/  ISETP.GT.AND P2, PT, R21, 0x9, !P2 ;  /* 0x000000091500780c */ /* 0x000fc40005744270 */
[----:B------:R-:W-:Y:S02]  /*34e0*/  ISETP.NE.AND P3, PT, R14, RZ, PT ;  /* 0x000000ff0e00720c */ /* 0x000fe40003f65270 */
[----:B------:R-:W-:Y:S02]  /*34f0*/  ISETP.LT.OR P2, PT, R15, 0xa, P2 ;  /* 0x0000000a0f00780c */ /* 0x000fe40001741670 */
[----:B------:R-:W-:Y:S02]  /*3500*/  ISETP.NE.AND P6, PT, R25, RZ, PT ;  /* 0x000000ff1900720c */ /* 0x000fe40003fc5270 */
[----:B------:R-:W-:Y:S02]  /*3510*/  FSEL R30, R31, -INF , !P2 ;  /* 0xff8000001f1e7808 */ /* 0x000fe40005000000 */
[----:B------:R-:W-:Y:S02]  /*3520*/  ISETP.NE.AND P2, PT, R12, RZ, PT ;  /* 0x000000ff0c00720c */ /* 0x000fe40003f45270 */
[----:B------:R-:W-:-:S02]  /*3530*/  FMNMX.FTZ R3, R156, R84, !PT ;  /* 0x000000549c037209 */ /* 0x000fc40007810000 */
[----:B------:R-:W-:Y:S02]  /*3540*/  ISETP.GT.AND P2, PT, R21, 0x10, !P2 ;  /* 0x000000101500780c */ /* 0x000fe40005744270 */
[----:B------:R-:W-:Y:S02]  /*3550*/  FMNMX.FTZ R3, R158, R3, !PT ;  /* 0x000000039e037209 */ /* 0x000fe40007810000 */
[----:B------:R-:W-:Y:S02]  /*3560*/  ISETP.LT.OR P2, PT, R15, 0x11, P2 ;  /* 0x000000110f00780c */ /* 0x000fe40001741670 */
[----:B------:R-:W-:Y:S02]  /*3570*/  FMNMX.FTZ R3, R86, R3, !PT ;  /* 0x0000000356037209 */ /* 0x000fe40007810000 */
[----:B------:R-:W-:Y:S02]  /*3580*/  FSEL R34, R34, -INF , !P2 ;  /* 0xff80000022227808 */ /* 0x000fe40005000000 */
[----:B------:R-:W-:-:S02]  /*3590*/  ISETP.NE.AND P2, PT, R13, RZ, PT ;  /* 0x000000ff0d00720c */ /* 0x000fc40003f45270 */
[----:B------:R-:W-:Y:S02]  /*35a0*/  FMNMX.FTZ R3, R152, R3, !PT ;  /* 0x0000000398037209 */ /* 0x000fe40007810000 */
[----:B------:R-:W-:Y:S02]  /*35b0*/  ISETP.GT.AND P2, PT, R21, 0x11, !P2 ;  /* 0x000000111500780c */ /* 0x000fe40005744270 */
[----:B------:R-:W-:Y:S02]  /*35c0*/  FMNMX.FTZ R3, R88, R3, !PT ;  /* 0x0000000358037209 */ /* 0x000fe40007810000 */
[----:B------:R-:W-:Y:S02]  /*35d0*/  ISETP.LT.OR P2, PT, R15, 0x12, P2 ;  /* 0x000000120f00780c */ /* 0x000fe40001741670 */
[----:B------:R-:W-:Y:S02]  /*35e0*/  FMNMX.FTZ R3, R90, R3, !PT ;  /* 0x000000035a037209 */ /* 0x000fe40007810000 */
[----:B------:R-:W-:-:S02]  /*35f0*/  FSEL R24, R35, -INF , !P2 ;  /* 0xff80000023187808 */ /* 0x000fc40005000000 */
[----:B------:R-:W-:Y:S02]  /*3600*/  ISETP.GT.AND P2, PT, R21, 0x18, !P3 ;  /* 0x000000181500780c */ /* 0x000fe40005f44270 */
[----:B------:R-:W-:Y:S02]  /*3610*/  FMNMX.FTZ R3, R92, R3, !PT ;  /* 0x000000035c037209 */ /* 0x000fe40007810000 */
[----:B------:R-:W-:Y:S02]  /*3620*/  ISETP.LT.OR P2, PT, R15, 0x19, P2 ;  /* 0x000000190f00780c */ /* 0x000fe40001741670 */
[----:B------:R-:W-:Y:S02]  /*3630*/  FMNMX.FTZ R3, R80, R3, !PT ;  /* 0x0000000350037209 */ /* 0x000fe40007810000 */
[----:B------:R-:W-:Y:S02]  /*3640*/  FSEL R38, R38, -INF , !P2 ;  /* 0xff80000026267808 */ /* 0x000fe40005000000 */
        /* <DEDUP_REMOVED lines=38> */
[----:B------:R-:W-:Y:S01]  /*38b0*/  ISETP.NE.AND P3, PT, R77, RZ, PT ;  /* 0x000000ff4d00720c */ /* 0x000fe20003f65270 */
[----:B------:R-:W0:Y:S01]  /*38c0*/  SHFL.BFLY PT, R82, R7, 0x2, 0x1f ;  /* 0x0c401f0007527f89 */ /* 0x000e2200000e0000 */
[----:B------:R-:W-:Y:S02]  /*38d0*/  FSEL R50, R50, -INF , !P2 ;  /* 0xff80000032327808 */ /* 0x000fe40005000000 */
[----:B------:R-:W-:Y:S02]  /*38e0*/  ISETP.NE.AND P2, PT, R73, RZ, PT ;  /* 0x000000ff4900720c */ /* 0x000fe40003f45270 */
[C---:B------:R-:W-:Y:S02]  /*38f0*/  ISETP.GT.AND P4, PT, R21.reuse, 0x51, !P4 ;  /* 0x000000511500780c */ /* 0x040fe40006784270 */
[----:B------:R-:W-:-:S02]  /*3900*/  ISETP.GT.AND P2, PT, R21, 0x31, !P2 ;  /* 0x000000311500780c */ /* 0x000fc40005744270 */
[----:B------:R-:W-:Y:S02]  /*3910*/  ISETP.GT.AND P5, PT, R21, 0x58, !P5 ;  /* 0x000000581500780c */ /* 0x000fe40006fa4270 */
[C---:B------:R-:W-:Y:S02]  /*3920*/  ISETP.LT.OR P2, PT, R15.reuse, 0x32, P2 ;  /* 0x000000320f00780c */ /* 0x040fe40001741670 */
[----:B------:R-:W-:Y:S02]  /*3930*/  ISETP.LT.OR P4, PT, R15, 0x52, P4 ;  /* 0x000000520f00780c */ /* 0x000fe40002781670 */
[----:B------:R-:W-:Y:S02]  /*3940*/  FSEL R6, R51, -INF , !P2 ;  /* 0xff80000033067808 */ /* 0x000fe40005000000 */
[----:B------:R-:W-:Y:S02]  /*3950*/  ISETP.NE.AND P2, PT, R49, RZ, PT ;  /* 0x000000ff3100720c */ /* 0x000fe40003f45270 */
[----:B------:R-:W-:-:S02]  /*3960*/  ISETP.LT.OR P5, PT, R15, 0x59, P5 ;  /* 0x000000590f00780c */ /* 0x000fc40002fa1670 */
[----:B------:R-:W-:Y:S02]  /*3970*/  ISETP.GT.AND P2, PT, R21, 0x38, !P2 ;  /* 0x000000381500780c */ /* 0x000fe40005744270 */
[----:B------:R-:W-:Y:S02]  /*3980*/  FSEL R70, R70, -INF , !P5 ;  /* 0xff80000046467808 */ /* 0x000fe40006800000 */
[----:B------:R-:W-:Y:S02]  /*3990*/  ISETP.LT.OR P2, PT, R15, 0x39, P2 ;  /* 0x000000390f00780c */ /* 0x000fe40001741670 */
[----:B0-----:R-:W-:Y:S02]  /*39a0*/  FMNMX.FTZ R82, R7, R82, !PT ;  /* 0x0000005207527209 */ /* 0x001fe40007810000 */
[----:B------:R-:W-:Y:S02]  /*39b0*/  FSEL R54, R54, -INF , !P2 ;  /* 0xff80000036367808 */ /* 0x000fe40005000000 */
[----:B------:R-:W-:Y:S01]  /*39c0*/  ISETP.NE.AND P2, PT, R75, RZ, PT ;  /* 0x000000ff4b00720c */ /* 0x000fe20003f45270 */
[----:B------:R-:W0:Y:S01]  /*39d0*/  SHFL.BFLY PT, R3, R82, 0x1, 0x1f ;  /* 0x0c201f0052037f89 */ /* 0x000e2200000e0000 */
[----:B------:R-:W-:-:S02]  /*39e0*/  R2UR UR11, R93 ;  /* 0x000000005d0b72ca */ /* 0x000fc400000e0000 */
[----:B------:R-:W-:-:S04]  /*39f0*/  ISETP.GT.AND P2, PT, R21, 0x39, !P2 ;  /* 0x000000391500780c */ /* 0x000fc80005744270 */
[----:B------:R-:W-:-:S04]  /*3a00*/  ISETP.LT.OR P2, PT, R15, 0x3a, P2 ;  /* 0x0000003a0f00780c */ /* 0x000fc80001741670 */
[----:B------:R-:W-:Y:S02]  /*3a10*/  FSEL R10, R55, -INF , !P2 ;  /* 0xff800000370a7808 */ /* 0x000fe40005000000 */
[----:B------:R-:W-:Y:S01]  /*3a20*/  ISETP.NE.AND P2, PT, R53, RZ, PT ;  /* 0x000000ff3500720c */ /* 0x000fe20003f45270 */
[----:B------:R-:W-:-:S03]  /*3a30*/  UIADD3 UR6, UR11, UR10, URZ ;  /* 0x0000000a0b067290 */ /* 0x000fc6000fffe03f */
[----:B------:R-:W-:Y:S01]  /*3a40*/  ISETP.GT.AND P2, PT, R21, 0x40, !P2 ;  /* 0x000000401500780c */ /* 0x000fe20005744270 */
[----:B------:R-:W-:-:S03]  /*3a50*/  UIADD3 UR4, UR6, UR4, URZ ;  /* 0x0000000406047290 */ /* 0x000fc6000fffe03f */
[----:B------:R-:W-:Y:S02]  /*3a60*/  ISETP.LT.OR P2, PT, R15, 0x41, P2 ;  /* 0x000000410f00780c */ /* 0x000fe40001741670 */
[----:B0-----:R-:W-:Y:S02]  /*3a70*/  FMNMX.FTZ R3, R82, R3, !PT ;  /* 0x0000000352037209 */ /* 0x001fe40007810000 */
[----:B------:R-:W-:Y:S02]  /*3a80*/  FSEL R58, R58, -INF , !P2 ;  /* 0xff8000003a3a7808 */ /* 0x000fe40005000000 */
[----:B------:R-:W-:Y:S01]  /*3a90*/  ISETP.GT.AND P2, PT, R21, 0x41, !P3 ;  /* 0x000000411500780c */ /* 0x000fe20005f44270 */
[----:B------:R-:W-:Y:S01]  /*3aa0*/  FMUL.FTZ R11, R3, R9 ;  /* 0x00000009030b7220 */ /* 0x000fe20000410000 */
[----:B------:R-:W-:Y:S02]  /*3ab0*/  ISETP.NE.AND P3, PT, R61, RZ, PT ;  /* 0x000000ff3d00720c */ /* 0x000fe40003f65270 */
[----:B------:R-:W-:-:S02]  /*3ac0*/  ISETP.LT.OR P2, PT, R15, 0x42, P2 ;  /* 0x000000420f00780c */ /* 0x000fc40001741670 */
[----:B------:R-:W-:Y:S02]  /*3ad0*/  ISETP.GT.AND P3, PT, R21, 0x50, !P3 ;  /* 0x000000501500780c */ /* 0x000fe40005f64270 */
[----:B------:R-:W-:Y:S02]  /*3ae0*/  FSEL R12, R59, -INF , !P2 ;  /* 0xff8000003b0c7808 */ /* 0x000fe40005000000 */
[----:B------:R-:W-:Y:S02]  /*3af0*/  ISETP.GT.AND P2, PT, R21, RZ, !P6 ;  /* 0x000000ff1500720c */ /* 0x000fe40007744270 */
[----:B------:R-:W-:Y:S02]  /*3b00*/  ISETP.NE.AND P6, PT, R57, RZ, PT ;  /* 0x000000ff3900720c */ /* 0x000fe40003fc5270 */
[C---:B------:R-:W-:Y:S02]  /*3b10*/  ISETP.LT.OR P2, PT, R15.reuse, 0x1, P2 ;  /* 0x000000010f00780c */ /* 0x040fe40001741670 */
[----:B------:R-:W-:-:S02]  /*3b20*/  ISETP.LT.OR P3, PT, R15, 0x51, P3 ;  /* 0x000000510f00780c */ /* 0x000fc40001f61670 */
[----:B------:R-:W-:Y:S02]  /*3b30*/  FSEL R26, R26, -INF , !P2 ;  /* 0xff8000001a1a7808 */ /* 0x000fe40005000000 */
[----:B------:R-:W-:Y:S02]  /*3b40*/  FSETP.NEU.FTZ.AND P2, PT, R3, -INF , PT ;  /* 0xff8000000300780b */ /* 0x000fe40003f5d000 */
[----:B------:R-:W-:Y:S02]  /*3b50*/  FMNMX.FTZ R7, R26, R36, !PT ;  /* 0x000000241a077209 */ /* 0x000fe40007810000 */
[----:B------:R-:W-:Y:S02]  /*3b60*/  FSEL R27, R11, RZ, P2 ;  /* 0x000000ff0b1b7208 */ /* 0x000fe40001000000 */
[----:B------:R-:W-:Y:S02]  /*3b70*/  FMNMX.FTZ R7, R32, R7, !PT ;  /* 0x0000000720077209 */ /* 0x000fe40007810000 */
[----:B------:R-:W-:Y:S01]  /*3b80*/  ISETP.GT.AND P2, PT, R21, 0x48, !P6 ;  /* 0x000000481500780c */ /* 0x000fe20007744270 */
[--C-:B------:R-:W-:Y:S01]  /*3b90*/  FFMA.FTZ R25, R84, R9, -R27.reuse ;  /* 0x0000000954197223 */ /* 0x100fe2000001081b */
[----:B------:R-:W-:Y:S01]  /*3ba0*/  FMNMX.FTZ R7, R30, R7, !PT ;  /* 0x000000071e077209 */ /* 0x000fe20007810000 */
[-CC-:B------:R-:W-:Y:S01]  /*3bb0*/  FFMA.FTZ R29, R86, R9.reuse, -R27.reuse ;  /* 0x00000009561d7223 */ /* 0x180fe2000001081b */
[----:B------:R-:W-:Y:S01]  /*3bc0*/  ISETP.LT.OR P2, PT, R15, 0x49, P2 ;  /* 0x000000490f00780c */ /* 0x000fe20001741670 */
[--C-:B------:R-:W-:Y:S01]  /*3bd0*/  FFMA.FTZ R31, R88, R9, -R27.reuse ;  /* 0x00000009581f7223 */ /* 0x100fe2000001081b */
[----:B------:R-:W-:Y:S01]  /*3be0*/  FMNMX.FTZ R11, R34, R7, !PT ;  /* 0x00000007220b7209 */ /* 0x000fe20007810000 */
[-CC-:B------:R-:W-:Y:S01]  /*3bf0*/  FFMA.FTZ R156, R156, R9.reuse, -R27.reuse ;  /* 0x000000099c9c7223 */ /* 0x180fe2000001081b */
[----:B------:R0:W-:Y:S01]  /*3c00*/  MUFU.EX2 R7, R25 ;  /* 0x0000001900077308 */ /* 0x0001e20000000800 */
[----:B------:R-:W-:Y:S01]  /*3c10*/  FSEL R62, R62, -INF , !P2 ;  /* 0xff8000003e3e7808 */ /* 0x000fe20005000000 */
[--C-:B------:R-:W-:Y:S01]  /*3c20*/  FFMA.FTZ R158, R158, R9, -R27.reuse ;  /* 0x000000099e9e7223 */ /* 0x100fe2000001081b */
[----:B------:R-:W-:Y:S01]  /*3c30*/  FMNMX.FTZ R11, R24, R11, !PT ;  /* 0x0000000b180b7209 */ /* 0x000fe20007810000 */
[-CC-:B------:R-:W-:Y:S01]  /*3c40*/  FFMA.FTZ R152, R152, R9.reuse, -R27.reuse ;  /* 0x0000000998987223 */ /* 0x180fe2000001081b */
[----:B------:R-:W-:Y:S01]  /*3c50*/  ISETP.NE.AND P2, PT, R81, RZ, PT ;  /* 0x000000ff5100720c */ /* 0x000fe20003f45270 */
[--C-:B------:R-:W-:Y:S01]  /*3c60*/  FFMA.FTZ R39, R8, R9, -R27.reuse ;  /* 0x0000000908277223 */ /* 0x100fe2000001081b */
[----:B------:R-:W-:Y:S01]  /*3c70*/  FMNMX.FTZ R11, R38, R11, !PT ;  /* 0x0000000b260b7209 */ /* 0x000fe20007810000 */
[----:B------:R-:W1:Y:S01]  /*3c80*/  MUFU.EX2 R156, R156 ;  /* 0x0000009c009c7308 */ /* 0x000e620000000800 */
[----:B------:R-:W-:Y:S01]  /*3c90*/  ISETP.GT.AND P2, PT, R21, 0x49, !P2 ;  /* 0x000000491500780c */ /* 0x000fe20005744270 */
[--C-:B------:R-:W-:Y:S01]  /*3ca0*/  FFMA.FTZ R33, R90, R9, -R27.reuse ;  /* 0x000000095a217223 */ /* 0x100fe2000001081b */
[----:B------:R-:W-:Y:S01]  /*3cb0*/  FMNMX.FTZ R11, R14, R11, !PT ;  /* 0x0000000b0e0b7209 */ /* 0x000fe20007810000 */
[-CC-:B------:R-:W-:Y:S01]  /*3cc0*/  FFMA.FTZ R20, R20, R9.reuse, -R27.reuse ;  /* 0x0000000914147223 */ /* 0x180fe2000001081b */
[----:B------:R-:W-:Y:S01]  /*3cd0*/  ISETP.LT.OR P2, PT, R15, 0x4a, P2 ;  /* 0x0000004a0f00780c */ /* 0x000fe20001741670 */
[--C-:B------:R-:W-:Y:S01]  /*3ce0*/  FFMA.FTZ R76, R76, R9, -R27.reuse ;  /* 0x000000094c4c7223 */ /* 0x100fe2000001081b */
[----:B------:R-:W-:Y:S01]  /*3cf0*/  FMNMX.FTZ R13, R42, R11, !PT ;  /* 0x0000000b2a0d7209 */ /* 0x000fe20007810000 */
[----:B------:R-:W-:Y:S01]  /*3d00*/  MUFU.EX2 R158, R158 ;  /* 0x0000009e009e7308 */ /* 0x000fe20000000800 */
[----:B------:R-:W-:Y:S01]  /*3d10*/  FSEL R82, R63, -INF , !P2 ;  /* 0xff8000003f527808 */ /* 0x000fe20005000000 */
[--C-:B------:R-:W-:Y:S01]  /*3d20*/  FFMA.FTZ R72, R72, R9, -R27.reuse ;  /* 0x0000000948487223 */ /* 0x100fe2000001081b */
[----:B------:R-:W-:Y:S01]  /*3d30*/  FMNMX.FTZ R13, R0, R13, !PT ;  /* 0x0000000d000d7209 */ /* 0x000fe20007810000 */
[-CC-:B------:R-:W-:Y:S01]  /*3d40*/  FFMA.FTZ R48, R48, R9.reuse, -R27.reuse ;  /* 0x0000000930307223 */ /* 0x180fe2000001081b */
[----:B------:R-:W-:Y:S01]  /*3d50*/  ISETP.NE.AND P6, PT, R65, RZ, PT ;  /* 0x000000ff4100720c */ /* 0x000fe20003fc5270 */
[--C-:B------:R-:W-:Y:S01]  /*3d60*/  FFMA.FTZ R52, R52, R9, -R27.reuse ;  /* 0x0000000934347223 */ /* 0x100fe2000001081b */
[----:B------:R-:W-:Y:S01]  /*3d70*/  FMNMX.FTZ R13, R46, R13, !PT ;  /* 0x0000000d2e0d7209 */ /* 0x000fe20007810000 */
[----:B------:R2:W-:Y:S01]  /*3d80*/  MUFU.EX2 R11, R29 ;  /* 0x0000001d000b7308 */ /* 0x0005e20000000800 */
[----:B------:R-:W-:Y:S01]  /*3d90*/  FSEL R66, R66, -INF , !P3 ;  /* 0xff80000042427808 */ /* 0x000fe20005800000 */
[--C-:B------:R-:W-:Y:S01]  /*3da0*/  FFMA.FTZ R44, R44, R9, -R27.reuse ;  /* 0x000000092c2c7223 */ /* 0x100fe2000001081b */
[----:B------:R-:W-:Y:S01]  /*3db0*/  FMNMX.FTZ R13, R2, R13, !PT ;  /* 0x0000000d020d7209 */ /* 0x000fe20007810000 */
[-CC-:B------:R-:W-:Y:S01]  /*3dc0*/  FFMA.FTZ R56, R56, R9.reuse, -R27.reuse ;  /* 0x0000000938387223 */ /* 0x180fe2000001081b */
[----:B------:R-:W-:Y:S01]  /*3dd0*/  ISETP.GT.AND P6, PT, R21, 0x59, !P6 ;  /* 0x000000591500780c */ /* 0x000fe200077c4270 */
[--C-:B------:R-:W-:Y:S01]  /*3de0*/  FFMA.FTZ R21, R80, R9, -R27.reuse ;  /* 0x0000000950157223 */ /* 0x100fe2000001081b */
[----:B0-----:R-:W-:Y:S01]  /*3df0*/  FMNMX.FTZ R25, R50, R13, !PT ;  /* 0x0000000d32197209 */ /* 0x001fe20007810000 */
[----:B------:R-:W-:Y:S01]  /*3e00*/  MUFU.EX2 R152, R152 ;  /* 0x0000009800987308 */ /* 0x000fe20000000800 */
[----:B------:R-:W-:Y:S01]  /*3e10*/  FSEL R80, R67, -INF , !P4 ;  /* 0xff80000043507808 */ /* 0x000fe20006000000 */
[--C-:B--2---:R-:W-:Y:S01]  /*3e20*/  FFMA.FTZ R29, R92, R9, -R27.reuse ;  /* 0x000000095c1d7223 */ /* 0x104fe2000001081b */
[----:B------:R-:W-:Y:S01]  /*3e30*/  FMNMX.FTZ R25, R6, R25, !PT ;  /* 0x0000001906197209 */ /* 0x000fe20007810000 */
[-CC-:B------:R-:W-:Y:S01]  /*3e40*/  FFMA.FTZ R40, R40, R9.reuse, -R27.reuse ;  /* 0x0000000928287223 */ /* 0x180fe2000001081b */
[----:B------:R-:W-:Y:S01]  /*3e50*/  ISETP.LT.OR P6, PT, R15, 0x5a, P6 ;  /* 0x0000005a0f00780c */ /* 0x000fe200037c1670 */
[--C-:B------:R-:W-:Y:S01]  /*3e60*/  FFMA.FTZ R15, R74, R9, -R27.reuse ;  /* 0x000000094a0f7223 */ /* 0x100fe2000001081b */
[----:B------:R-:W-:Y:S01]  /*3e70*/  FMNMX.FTZ R25, R54, R25, !PT ;  /* 0x0000001936197209 */ /* 0x000fe20007810000 */
[----:B------:R0:W-:Y:S01]  /*3e80*/  MUFU.EX2 R154, R29 ;  /* 0x0000001d009a7308 */ /* 0x0001e20000000800 */
[-CC-:B------:R-:W-:Y:S01]  /*3e90*/  FFMA.FTZ R60, R60, R9.reuse, -R27.reuse ;  /* 0x000000093c3c7223 */ /* 0x180fe2000001081b */
[--C-:B------:R-:W-:Y:S01]  /*3ea0*/  FFMA.FTZ R28, R28, R9, -R27.reuse ;  /* 0x000000091c1c7223 */ /* 0x100fe2000001081b */
[----:B------:R-:W-:Y:S01]  /*3eb0*/  FMNMX.FTZ R25, R10, R25, !PT ;  /* 0x000000190a197209 */ /* 0x000fe20007810000 */
[-CC-:B------:R-:W-:Y:S01]  /*3ec0*/  FFMA.FTZ R64, R64, R9.reuse, -R27.reuse ;  /* 0x0000000940407223 */ /* 0x180fe2000001081b */
[----:B------:R-:W-:Y:S01]  /*3ed0*/  FFMA.FTZ R68, R68, R9, -R27 ;  /* 0x0000000944447223 */ /* 0x000fe2000001081b */
[----:B-1----:R-:W-:Y:S01]  /*3ee0*/  FADD.FTZ R41, R156, R7 ;  /* 0x000000079c297221 */ /* 0x002fe20000010000 */
[----:B------:R-:W-:Y:S01]  /*3ef0*/  FMNMX.FTZ R25, R58, R25, !PT ;  /* 0x000000193a197209 */ /* 0x000fe20007810000 */
[----:B------:R-:W-:Y:S01]  /*3f00*/  MUFU.EX2 R13, R31 ;  /* 0x0000001f000d7308 */ /* 0x000fe20000000800 */
[----:B0-----:R-:W-:Y:S01]  /*3f10*/  FFMA.FTZ R29, R78, R9, -R27 ;  /* 0x000000094e1d7223 */ /* 0x001fe2000001081b */
[----:B------:R-:W-:-:S02]  /*3f20*/  FSEL R78, R71, -INF , !P6 ;  /* 0xff800000474e7808 */ /* 0x000fc40007000000 */
[----:B------:R-:W-:Y:S02]  /*3f30*/  FMNMX.FTZ R25, R12, R25, !PT ;  /* 0x000000190c197209 */ /* 0x000fe40007810000 */
[----:B------:R-:W-:Y:S02]  /*3f40*/  F2FP.BF16.F32.PACK_AB R156, R7, R156 ;  /* 0x0000009c079c723e */ /* 0x000fe400000010ff */
        /* <DEDUP_REMOVED lines=9> */
[----:B------:R-:W0:Y:S01]  /*3fe0*/  SHFL.BFLY PT, R74, R25, 0x2, 0x1f ;  /* 0x0c401f00194a7f89 */ /* 0x000e2200000e0000 */
[----:B------:R-:W-:Y:S08]  /*3ff0*/  MUFU.EX2 R148, R29 ;  /* 0x0000001d00947308 */ /* 0x000ff00000000800 */
[----:B------:R-:W1:Y:S08]  /*4000*/  MUFU.EX2 R76, R76 ;  /* 0x0000004c004c7308 */ /* 0x000e700000000800 */
[----:B------:R-:W-:Y:S01]  /*4010*/  MUFU.EX2 R72, R72 ;  /* 0x0000004800487308 */ /* 0x000fe20000000800 */
[----:B0-----:R-:W-:-:S07]  /*4020*/  FMNMX.FTZ R74, R25, R74, !PT ;  /* 0x0000004a194a7209 */ /* 0x001fce0007810000 */
[----:B------:R-:W0:Y:S01]  /*4030*/  MUFU.EX2 R29, R48 ;  /* 0x00000030001d7308 */ /* 0x000e220000000800 */
[----:B-1----:R-:W-:Y:S01]  /*4040*/  F2FP.BF16.F32.PACK_AB R150, R31, R76 ;  /* 0x0000004c1f96723e */ /* 0x002fe200000010ff */
[----:B------:R-:W1:Y:S06]  /*4050*/  SHFL.BFLY PT, R15, R74, 0x1, 0x1f ;  /* 0x0c201f004a0f7f89 */ /* 0x000e6c00000e0000 */
[----:B------:R-:W-:Y:S08]  /*4060*/  MUFU.EX2 R52, R52 ;  /* 0x0000003400347308 */ /* 0x000ff00000000800 */
[----:B------:R-:W2:Y:S01]  /*4070*/  MUFU.EX2 R35, R44 ;  /* 0x0000002c00237308 */ /* 0x000ea20000000800 */
[----:B0-----:R-:W-:-:S07]  /*4080*/  F2FP.BF16.F32.PACK_AB R144, R29, R72 ;  /* 0x000000481d90723e */ /* 0x001fce00000010ff */
[----:B------:R-:W-:Y:S01]  /*4090*/  MUFU.EX2 R56, R56 ;  /* 0x0000003800387308 */ /* 0x000fe20000000800 */
[----:B-1----:R-:W-:-:S04]  /*40a0*/  FMNMX.FTZ R8, R74, R15, !PT ;  /* 0x0000000f4a087209 */ /* 0x002fc80007810000 */
[C---:B------:R-:W-:Y:S01]  /*40b0*/  FSETP.NEU.FTZ.AND P2, PT, R8.reuse, -INF , PT ;  /* 0xff8000000800780b */ /* 0x040fe20003f5d000 */
[----:B------:R-:W-:Y:S02]  /*40c0*/  FMUL.FTZ R15, R8, R9 ;  /* 0x00000009080f7220 */ /* 0x000fe40000410000 */
[----:B------:R-:W0:Y:S01]  /*40d0*/  MUFU.EX2 R25, R40 ;  /* 0x0000002800197308 */ /* 0x000e220000000800 */
[----:B--2---:R-:W-:Y:S02]  /*40e0*/  F2FP.BF16.F32.PACK_AB R146, R35, R52 ;  /* 0x000000342392723e */ /* 0x004fe400000010ff */
[----:B------:R-:W-:Y:S02]  /*40f0*/  FSEL R27, R15, RZ, P2 ;  /* 0x000000ff0f1b7208 */ /* 0x000fe40001000000 */
[----:B------:R-:W-:-:S03]  /*4100*/  PLOP3.LUT P2, PT, PT, PT, UP1, 0x40, 0x0 ;  /* 0x000000000000781c */ /* 0x000fc60003f4e818 */
[----:B------:R1:W-:Y:S01]  /*4110*/  MUFU.EX2 R15, R20 ;  /* 0x00000014000f7308 */ /* 0x0003e20000000800 */
[-CC-:B------:R-:W-:Y:S01]  /*4120*/  FFMA.FTZ R26, R26, R9.reuse, -R27.reuse ;  /* 0x000000091a1a7223 */ /* 0x180fe2000001081b */
[-CC-:B------:R-:W-:Y:S01]  /*4130*/  FFMA.FTZ R14, R14, R9.reuse, -R27.reuse ;  /* 0x000000090e0e7223 */ /* 0x180fe2000001081b */
[-CC-:B------:R-:W-:Y:S01]  /*4140*/  FFMA.FTZ R36, R36, R9.reuse, -R27.reuse ;  /* 0x0000000924247223 */ /* 0x180fe2000001081b */
[-CC-:B------:R-:W-:Y:S01]  /*4150*/  FFMA.FTZ R32, R32, R9.reuse, -R27.reuse ;  /* 0x0000000920207223 */ /* 0x180fe2000001081b */
[-CC-:B------:R-:W-:Y:S01]  /*4160*/  FFMA.FTZ R30, R30, R9.reuse, -R27.reuse ;  /* 0x000000091e1e7223 */ /* 0x180fe2000001081b */
[-CC-:B------:R-:W-:Y:S01]  /*4170*/  FFMA.FTZ R34, R34, R9.reuse, -R27.reuse ;  /* 0x0000000922227223 */ /* 0x180fe2000001081b */
[-C--:B------:R-:W-:Y:S01]  /*4180*/  FFMA.FTZ R0, R0, R9.reuse, -R27 ;  /* 0x0000000900007223 */ /* 0x080fe2000001081b */
[----:B------:R2:W-:Y:S01]  /*4190*/  MUFU.EX2 R155, R14 ;  /* 0x0000000e009b7308 */ /* 0x0005e20000000800 */
[----:B-1----:R-:W-:Y:S01]  /*41a0*/  FADD.FTZ R20, R158, R41 ;  /* 0x000000299e147221 */ /* 0x002fe20000010000 */
[-CC-:B------:R-:W-:Y:S01]  /*41b0*/  FFMA.FTZ R24, R24, R9.reuse, -R27.reuse ;  /* 0x0000000918187223 */ /* 0x180fe2000001081b */
[-CC-:B------:R-:W-:Y:S01]  /*41c0*/  FFMA.FTZ R38, R38, R9.reuse, -R27.reuse ;  /* 0x0000000926267223 */ /* 0x180fe2000001081b */
[-CC-:B------:R-:W-:Y:S01]  /*41d0*/  FFMA.FTZ R2, R2, R9.reuse, -R27.reuse ;  /* 0x0000000902027223 */ /* 0x180fe2000001081b */
[----:B------:R-:W-:Y:S01]  /*41e0*/  FADD.FTZ R41, R11, R20 ;  /* 0x000000140b297221 */ /* 0x000fe20000010000 */
[-CC-:B------:R-:W-:Y:S01]  /*41f0*/  FFMA.FTZ R42, R42, R9.reuse, -R27.reuse ;  /* 0x000000092a2a7223 */ /* 0x180fe2000001081b */
[-C--:B------:R-:W-:Y:S01]  /*4200*/  FFMA.FTZ R46, R46, R9.reuse, -R27 ;  /* 0x000000092e2e7223 */ /* 0x080fe2000001081b */
[----:B------:R-:W-:Y:S01]  /*4210*/  MUFU.EX2 R26, R26 ;  /* 0x0000001a001a7308 */ /* 0x000fe20000000800 */
[----:B--2---:R-:W-:Y:S01]  /*4220*/  FADD.FTZ R14, R152, R41 ;  /* 0x00000029980e7221 */ /* 0x004fe20000010000 */
[-CC-:B------:R-:W-:Y:S01]  /*4230*/  FFMA.FTZ R50, R50, R9.reuse, -R27.reuse ;  /* 0x0000000932327223 */ /* 0x180fe2000001081b */
[-CC-:B------:R-:W-:Y:S01]  /*4240*/  FFMA.FTZ R6, R6, R9.reuse, -R27.reuse ;  /* 0x0000000906067223 */ /* 0x180fe2000001081b */
[-CC-:B------:R-:W-:Y:S01]  /*4250*/  FFMA.FTZ R54, R54, R9.reuse, -R27.reuse ;  /* 0x0000000936367223 */ /* 0x180fe2000001081b */
[----:B------:R-:W-:Y:S01]  /*4260*/  FADD.FTZ R14, R13, R14 ;  /* 0x0000000e0d0e7221 */ /* 0x000fe20000010000 */
[----:B------:R-:W-:Y:S01]  /*4270*/  F2FP.BF16.F32.PACK_AB R158, R11, R158 ;  /* 0x0000009e0b9e723e */ /* 0x000fe200000010ff */
[-CC-:B------:R-:W-:Y:S01]  /*4280*/  FFMA.FTZ R10, R10, R9.reuse, -R27.reuse ;  /* 0x000000090a0a7223 */ /* 0x180fe2000001081b */
[----:B------:R-:W1:Y:S01]  /*4290*/  MUFU.EX2 R157, R36 ;  /* 0x00000024009d7308 */ /* 0x000e620000000800 */
[----:B------:R-:W-:Y:S01]  /*42a0*/  FADD.FTZ R41, R33, R14 ;  /* 0x0000000e21297221 */ /* 0x000fe20000010000 */
[-CC-:B------:R-:W-:Y:S01]  /*42b0*/  FFMA.FTZ R58, R58, R9.reuse, -R27.reuse ;  /* 0x000000093a3a7223 */ /* 0x180fe2000001081b */
[-CC-:B------:R-:W-:Y:S01]  /*42c0*/  FFMA.FTZ R12, R12, R9.reuse, -R27.reuse ;  /* 0x000000090c0c7223 */ /* 0x180fe2000001081b */
[-CC-:B------:R-:W-:Y:S01]  /*42d0*/  FFMA.FTZ R62, R62, R9.reuse, -R27.reuse ;  /* 0x000000093e3e7223 */ /* 0x180fe2000001081b */
[-CC-:B------:R-:W-:Y:S01]  /*42e0*/  FFMA.FTZ R82, R82, R9.reuse, -R27.reuse ;  /* 0x0000000952527223 */ /* 0x180fe2000001081b */
[-CC-:B------:R-:W-:Y:S01]  /*42f0*/  FFMA.FTZ R66, R66, R9.reuse, -R27.reuse ;  /* 0x0000000942427223 */ /* 0x180fe2000001081b */
[-CC-:B------:R-:W-:Y:S01]  /*4300*/  FFMA.FTZ R80, R80, R9.reuse, -R27.reuse ;  /* 0x0000000950507223 */ /* 0x180fe2000001081b */
[----:B------:R-:W2:Y:S01]  /*4310*/  MUFU.EX2 R32, R32 ;  /* 0x0000002000207308 */ /* 0x000ea20000000800 */
[-CC-:B------:R-:W-:Y:S01]  /*4320*/  FFMA.FTZ R70, R70, R9.reuse, -R27.reuse ;  /* 0x0000000946467223 */ /* 0x180fe2000001081b */
[----:B------:R-:W-:Y:S01]  /*4330*/  FFMA.FTZ R27, R78, R9, -R27 ;  /* 0x000000094e1b7223 */ /* 0x000fe2000001081b */
[----:B------:R-:W-:-:S02]  /*4340*/  F2FP.BF16.F32.PACK_AB R152, R13, R152 ;  /* 0x000000980d98723e */ /* 0x000fc400000010ff */
[----:B0-----:R-:W-:-:S03]  /*4350*/  F2FP.BF16.F32.PACK_AB R140, R25, R56 ;  /* 0x00000038198c723e */ /* 0x001fc600000010ff */
[----:B------:R-:W0:Y:S08]  /*4360*/  MUFU.EX2 R159, R30 ;  /* 0x0000001e009f7308 */ /* 0x000e300000000800 */
[----:B------:R3:W-:Y:S08]  /*4370*/  MUFU.EX2 R149, R0 ;  /* 0x0000000000957308 */ /* 0x0007f00000000800 */
[----:B------:R-:W4:Y:S01]  /*4380*/  MUFU.EX2 R34, R34 ;  /* 0x0000002200227308 */ /* 0x000f220000000800 */
[----:B---3--:R-:W-:Y:S01]  /*4390*/  FADD.FTZ R0, R154, R41 ;  /* 0x000000299a007221 */ /* 0x008fe20000010000 */
[----:B-1----:R-:W-:Y:S01]  /*43a0*/  FADD.FTZ R41, R26, R157 ;  /* 0x0000009d1a297221 */ /* 0x002fe20000010000 */
[----:B------:R-:W-:-:S02]  /*43b0*/  F2FP.BF16.F32.PACK_AB R154, R154, R33 ;  /* 0x000000219a9a723e */ /* 0x000fc400000010ff */
[----:B------:R-:W-:Y:S01]  /*43c0*/  FADD.FTZ R43, R21, R0 ;  /* 0x00000000152b7221 */ /* 0x000fe20000010000 */
[----:B--2---:R-:W-:Y:S01]  /*43d0*/  FADD.FTZ R0, R32, R41 ;  /* 0x0000002920007221 */ /* 0x004fe20000010000 */
[----:B------:R-:W-:Y:S01]  /*43e0*/  F2FP.BF16.F32.PACK_AB R157, R157, R26 ;  /* 0x0000001a9d9d723e */ /* 0x000fe200000010ff */
[----:B------:R-:W1:Y:S01]  /*43f0*/  MUFU.EX2 R153, R24 ;  /* 0x0000001800997308 */ /* 0x000e620000000800 */
[C---:B------:R-:W-:Y:S01]  /*4400*/  FADD.FTZ R43, R148.reuse, R43 ;  /* 0x0000002b942b7221 */ /* 0x040fe20000010000 */
[C---:B0-----:R-:W-:Y:S01]  /*4410*/  FADD.FTZ R41, R159.reuse, R0 ;  /* 0x000000009f297221 */ /* 0x041fe20000010000 */
[----:B------:R-:W-:Y:S02]  /*4420*/  F2FP.BF16.F32.PACK_AB R148, R148, R21 ;  /* 0x000000159494723e */ /* 0x000fe400000010ff */
[----:B------:R-:W-:-:S03]  /*4430*/  F2FP.BF16.F32.PACK_AB R159, R159, R32 ;  /* 0x000000209f9f723e */ /* 0x000fc600000010ff */
[----:B------:R-:W0:Y:S01]  /*4440*/  MUFU.EX2 R38, R38 ;  /* 0x0000002600267308 */ /* 0x000e220000000800 */
[----:B----4-:R-:W-:-:S07]  /*4450*/  FADD.FTZ R0, R34, R41 ;  /* 0x0000002922007221 */ /* 0x010fce0000010000 */
[----:B------:R2:W-:Y:S01]  /*4460*/  MUFU.EX2 R151, R2 ;  /* 0x0000000200977308 */ /* 0x0005e20000000800 */
[C---:B-1----:R-:W-:Y:S01]  /*4470*/  FADD.FTZ R41, R153.reuse, R0 ;  /* 0x0000000099297221 */ /* 0x042fe20000010000 */
[----:B------:R-:W-:-:S06]  /*4480*/  F2FP.BF16.F32.PACK_AB R153, R153, R34 ;  /* 0x000000229999723e */ /* 0x000fcc00000010ff */
[----:B------:R-:W1:Y:S01]  /*4490*/  MUFU.EX2 R42, R42 ;  /* 0x0000002a002a7308 */ /* 0x000e620000000800 */
[----:B--2---:R-:W-:Y:S01]  /*44a0*/  FADD.FTZ R2, R76, R43 ;  /* 0x0000002b4c027221 */ /* 0x004fe20000010000 */
[----:B0-----:R-:W-:-:S03]  /*44b0*/  FADD.FTZ R0, R38, R41 ;  /* 0x0000002926007221 */ /* 0x001fc60000010000 */
[----:B------:R-:W-:Y:S01]  /*44c0*/  FADD.FTZ R43, R31, R2 ;  /* 0x000000021f2b7221 */ /* 0x000fe20000010000 */
[C---:B------:R-:W-:Y:S01]  /*44d0*/  FADD.FTZ R41, R155.reuse, R0 ;  /* 0x000000009b297221 */ /* 0x040fe20000010000 */
[----:B------:R-:W-:Y:S01]  /*44e0*/  F2FP.BF16.F32.PACK_AB R155, R155, R38 ;  /* 0x000000269b9b723e */ /* 0x000fe200000010ff */
[----:B------:R-:W0:Y:S01]  /*44f0*/  MUFU.EX2 R46, R46 ;  /* 0x0000002e002e7308 */ /* 0x000e220000000800 */
[----:B------:R-:W-:-:S04]  /*4500*/  FADD.FTZ R2, R72, R43 ;  /* 0x0000002b48027221 */ /* 0x000fc80000010000 */
[----:B------:R-:W-:-:S03]  /*4510*/  FADD.FTZ R43, R29, R2 ;  /* 0x000000021d2b7221 */ /* 0x000fc60000010000 */
[----:B------:R-:W2:Y:S01]  /*4520*/  MUFU.EX2 R60, R60 ;  /* 0x0000003c003c7308 */ /* 0x000ea20000000800 */
[----:B------:R-:W-:Y:S01]  /*4530*/  FADD.FTZ R2, R52, R43 ;  /* 0x0000002b34027221 */ /* 0x000fe20000010000 */
[----:B-1----:R-:W-:-:S03]  /*4540*/  FADD.FTZ R0, R42, R41 ;  /* 0x000000292a007221 */ /* 0x002fc60000010000 */
[----:B------:R-:W-:Y:S01]  /*4550*/  FADD.FTZ R43, R35, R2 ;  /* 0x00000002232b7221 */ /* 0x000fe20000010000 */
[C---:B------:R-:W-:Y:S01]  /*4560*/  FADD.FTZ R7, R149.reuse, R0 ;  /* 0x0000000095077221 */ /* 0x040fe20000010000 */
[----:B------:R-:W-:Y:S01]  /*4570*/  F2FP.BF16.F32.PACK_AB R149, R149, R42 ;  /* 0x0000002a9595723e */ /* 0x000fe200000010ff */
[----:B------:R-:W1:Y:S01]  /*4580*/  MUFU.EX2 R37, R28 ;  /* 0x0000001c00257308 */ /* 0x000e620000000800 */
[----:B------:R-:W-:Y:S01]  /*4590*/  FADD.FTZ R2, R56, R43 ;  /* 0x0000002b38027221 */ /* 0x000fe20000010000 */
[----:B0-----:R-:W-:-:S03]  /*45a0*/  FADD.FTZ R0, R46, R7 ;  /* 0x000000072e007221 */ /* 0x001fc60000010000 */
[----:B------:R-:W-:Y:S01]  /*45b0*/  FADD.FTZ R11, R25, R2 ;  /* 0x00000002190b7221 */ /* 0x000fe20000010000 */
[C---:B------:R-:W-:Y:S01]  /*45c0*/  FADD.FTZ R7, R151.reuse, R0 ;  /* 0x0000000097077221 */ /* 0x040fe20000010000 */
[----:B------:R-:W-:Y:S01]  /*45d0*/  F2FP.BF16.F32.PACK_AB R151, R151, R46 ;  /* 0x0000002e9797723e */ /* 0x000fe200000010ff */
[----:B------:R-:W0:Y:S01]  /*45e0*/  MUFU.EX2 R50, R50 ;  /* 0x0000003200327308 */ /* 0x000e220000000800 */
[----:B--2---:R-:W-:-:S07]  /*45f0*/  FADD.FTZ R2, R60, R11 ;  /* 0x0000000b3c027221 */ /* 0x004fce0000010000 */
[----:B------:R-:W2:Y:S01]  /*4600*/  MUFU.EX2 R64, R64 ;  /* 0x0000004000407308 */ /* 0x000ea20000000800 */
[C---:B-1----:R-:W-:Y:S01]  /*4610*/  FADD.FTZ R11, R37.reuse, R2 ;  /* 0x00000002250b7221 */ /* 0x042fe20000010000 */
[----:B------:R-:W-:-:S06]  /*4620*/  F2FP.BF16.F32.PACK_AB R142, R37, R60 ;  /* 0x0000003c258e723e */ /* 0x000fcc00000010ff */
[----:B------:R-:W1:Y:S01]  /*4630*/  MUFU.EX2 R145, R6 ;  /* 0x0000000600917308 */ /* 0x000e620000000800 */
[----:B0-----:R-:W-:-:S07]  /*4640*/  FADD.FTZ R0, R50, R7 ;  /* 0x0000000732007221 */ /* 0x001fce0000010000 */
[----:B------:R-:W0:Y:S01]  /*4650*/  MUFU.EX2 R39, R39 ;  /* 0x0000002700277308 */ /* 0x000e220000000800 */
[----:B--2---:R-:W-:-:S07]  /*4660*/  FADD.FTZ R2, R64, R11 ;  /* 0x0000000b40027221 */ /* 0x004fce0000010000 */
[----:B------:R-:W2:Y:S01]  /*4670*/  MUFU.EX2 R54, R54 ;  /* 0x0000003600367308 */ /* 0x000ea20000000800 */
[C---:B-1----:R-:W-:Y:S01]  /*4680*/  FADD.FTZ R7, R145.reuse, R0 ;  /* 0x0000000091077221 */ /* 0x042fe20000010000 */
[----:B------:R-:W-:-:S06]  /*4690*/  F2FP.BF16.F32.PACK_AB R145, R145, R50 ;  /* 0x000000329191723e */ /* 0x000fcc00000010ff */
[----:B------:R-:W1:Y:S01]  /*46a0*/  MUFU.EX2 R68, R68 ;  /* 0x0000004400447308 */ /* 0x000e620000000800 */
[C---:B0-----:R-:W-:Y:S01]  /*46b0*/  FADD.FTZ R11, R39.reuse, R2 ;  /* 0x00000002270b7221 */ /* 0x041fe20000010000 */
[----:B------:R-:W-:-:S06]  /*46c0*/  F2FP.BF16.F32.PACK_AB R136, R39, R64 ;  /* 0x000000402788723e */ /* 0x000fcc00000010ff */
[----:B------:R0:W3:Y:S01]  /*46d0*/  MUFU.EX2 R147, R10 ;  /* 0x0000000a00937308 */ /* 0x0000e20000000800 */
[----:B--2---:R-:W-:-:S07]  /*46e0*/  FADD.FTZ R0, R54, R7 ;  /* 0x0000000736007221 */ /* 0x004fce0000010000 */
[----:B------:R-:W2:Y:S01]  /*46f0*/  MUFU.EX2 R58, R58 ;  /* 0x0000003a003a7308 */ /* 0x000ea20000000800 */
[----:B-1----:R-:W-:Y:S01]  /*4700*/  FADD.FTZ R2, R68, R11 ;  /* 0x0000000b44027221 */ /* 0x002fe20000010000 */
[----:B------:R-:W-:Y:S01]  /*4710*/  F2FP.BF16.F32.PACK_AB R138, R15, R68 ;  /* 0x000000440f8a723e */ /* 0x000fe200000010ff */
[----:B0-----:R-:W-:Y:S02]  /*4720*/  VIADD R10, R79, 0xfffffffe ;  /* 0xfffffffe4f0a7836 */ /* 0x001fe40000000000 */
[----:B------:R-:W-:-:S03]  /*4730*/  FADD.FTZ R7, R15, R2 ;  /* 0x000000020f077221 */ /* 0x000fc60000010000 */
[----:B------:R-:W0:Y:S01]  /*4740*/  MUFU.EX2 R141, R12 ;  /* 0x0000000c008d7308 */ /* 0x000e220000000800 */
[C---:B---3--:R-:W-:Y:S01]  /*4750*/  FADD.FTZ R11, R147.reuse, R0 ;  /* 0x00000000930b7221 */ /* 0x048fe20000010000 */
[----:B------:R-:W-:-:S06]  /*4760*/  F2FP.BF16.F32.PACK_AB R147, R147, R54 ;  /* 0x000000369393723e */ /* 0x000fcc00000010ff */
        /* <DEDUP_REMOVED lines=14> */
[----:B------:R-:W-:-:S03]  /*4850*/  F2FP.BF16.F32.PACK_AB R137, R137, R66 ;  /* 0x000000428989723e */ /* 0x000fc600000010ff */
[----:B--2---:R-:W-:-:S04]  /*4860*/  FADD.FTZ R6, R70, R11 ;  /* 0x0000000b46067221 */ /* 0x004fc80000010000 */
[C---:B0-----:R-:W-:Y:S01]  /*4870*/  FADD.FTZ R6, R27.reuse, R6 ;  /* 0x000000061b067221 */ /* 0x041fe20000010000 */
[----:B------:R-:W-:Y:S01]  /*4880*/  F2FP.BF16.F32.PACK_AB R139, R27, R70 ;  /* 0x000000461b8b723e */ /* 0x000fe200000010ff */
[----:B------:R-:W-:Y:S06]  /*4890*/  @P2 BRA `(.L_x_1152) ;  /* 0x0000000000442947 */ /* 0x000fec0003800000 */
        /* <DEDUP_REMOVED lines=10> */
.L_x_1153:
[----:B------:R-:W-:-:S11]  /*4940*/  UISETP.NE.AND UP2, UPT, UR5, 0x1, UPT ;  /* 0x000000010500788c */ /* 0x000fd6000bf45270 */
[----:B------:R-:W-:Y:S02]  /*4950*/  @UP2 ULDC.64 UR6, c[0x0][0x9e8] ;  /* 0x00027a0000062ab9 */ /* 0x000fe40000000a00 */
[----:B------:R-:W-:-:S04]  /*4960*/  UIMAD.WIDE.U32 UR10, UR15, UR6, URZ ;  /* 0x000000060f0a72a5 */ /* 0x000fc8000f8e003f */
[----:B------:R-:W-:-:S12]  /*4970*/  @UP2 USHF.R.U32.HI UR15, URZ, UR7, UR11 ;  /* 0x000000073f0f2299 */ /* 0x000fd8000801160b */
.L_x_1154:
[----:B------:R-:W-:-:S04]  /*4980*/  UIMAD UR5, UR15, UR5, UR5 ;  /* 0x000000050f0572a4 */ /* 0x000fc8000f8e0205 */
[----:B------:R-:W-:-:S04]  /*4990*/  UISETP.LT.AND UP2, UPT, UR4, UR5, UPT ;  /* 0x000000050400728c */ /* 0x000fc8000bf41270 */
[----:B------:R-:W-:-:S12]  /*49a0*/  USEL UR4, UR4, UR5, UP2 ;  /* 0x0000000504047287 */ /* 0x000fd80009000000 */
.L_x_1152:
[----:B------:R-:W-:Y:S01]  /*49b0*/  UIMAD.WIDE UR4, UR4, 0x2aaaaaab, URZ ;  /* 0x2aaaaaab040478a5 */ /* 0x000fe2000f8e023f */
[----:B------:R-:W-:Y:S01]  /*49c0*/  IMAD.MOV.U32 R2, RZ, RZ, 0x3f800000 ;  /* 0x3f800000ff027424 */ /* 0x000fe200078e00ff */
[----:B------:R-:W-:Y:S01]  /*49d0*/  CS2R R86, SRZ ;  /* 0x0000000000567805 */ /* 0x000fe2000001ff00 */
[----:B------:R-:W-:Y:S01]  /*49e0*/  IMAD.MOV.U32 R0, RZ, RZ, 0x3f800000 ;  /* 0x3f800000ff007424 */ /* 0x000fe200078e00ff */
[----:B------:R-:W-:Y:S01]  /*49f0*/  USHF.R.U32.HI UR4, URZ, 0x1f, UR5 ;  /* 0x0000001f3f047899 */ /* 0x000fe20008011605 */
[----:B------:R-:W-:Y:S02]  /*4a00*/  CS2R R84, SRZ ;  /* 0x0000000000547805 */ /* 0x000fe4000001ff00 */
[----:B------:R-:W-:Y:S02]  /*4a10*/  CS2R R82, SRZ ;  /* 0x0000000000527805 */ /* 0x000fe4000001ff00 */
[----:B------:R-:W-:Y:S01]  /*4a20*/  CS2R R80, SRZ ;  /* 0x0000000000507805 */ /* 0x000fe2000001ff00 */
[----:B------:R-:W-:Y:S01]  /*4a30*/  ULEA.HI.SX32 UR4, UR5, UR4, 0x1c ;  /* 0x0000000405047291 */ /* 0x000fe2000f8fe23f */
[----:B------:R-:W-:-:S02]  /*4a40*/  CS2R R78, SRZ ;  /* 0x00000000004e7805 */ /* 0x000fc4000001ff00 */
[----:B------:R-:W-:Y:S02]  /*4a50*/  CS2R R76, SRZ ;  /* 0x00000000004c7805 */ /* 0x000fe4000001ff00 */
[----:B------:R-:W-:Y:S01]  /*4a60*/  CS2R R74, SRZ ;  /* 0x00000000004a7805 */ /* 0x000fe2000001ff00 */
[----:B------:R-:W-:Y:S01]  /*4a70*/  UISETP.LT.AND UP2, UPT, UR61, UR4, UPT ;  /* 0x000000043d00728c */ /* 0x000fe2000bf41270 */
[----:B------:R-:W-:Y:S02]  /*4a80*/  CS2R R72, SRZ ;  /* 0x0000000000487805 */ /* 0x000fe4000001ff00 */
[----:B------:R-:W-:Y:S02]  /*4a90*/  CS2R R70, SRZ ;  /* 0x0000000000467805 */ /* 0x000fe4000001ff00 */
[----:B------:R-:W-:Y:S01]  /*4aa0*/  CS2R R68, SRZ ;  /* 0x0000000000447805 */ /* 0x000fe2000001ff00 */
[----:B------:R-:W-:Y:S01]  /*4ab0*/  USEL UR58, UR61, UR4, !UP2 ;  /* 0x000000043d3a7287 */ /* 0x000fe2000d000000 */
[----:B------:R-:W-:-:S02]  /*4ac0*/  CS2R R66, SRZ ;  /* 0x0000000000427805 */ /* 0x000fc4000001ff00 */
[----:B------:R-:W-:Y:S02]  /*4ad0*/  CS2R R64, SRZ ;  /* 0x0000000000407805 */ /* 0x000fe4000001ff00 */
[----:B------:R-:W-:Y:S02]  /*4ae0*/  CS2R R62, SRZ ;  /* 0x00000000003e7805 */ /* 0x000fe4000001ff00 */
[----:B------:R-:W-:Y:S02]  /*4af0*/  CS2R R60, SRZ ;  /* 0x00000000003c7805 */ /* 0x000fe4000001ff00 */
[----:B------:R-:W-:Y:S02]  /*4b00*/  CS2R R58, SRZ ;  /* 0x00000000003a7805 */ /* 0x000fe4000001ff00 */
[----:B------:R-:W-:Y:S02]  /*4b10*/  ISETP.GE.AND P2, PT, R10, UR58, PT ;  /* 0x0000003a0a007c0c */ /* 0x000fe4000bf46270 */
        /* <DEDUP_REMOVED lines=16> */
[----:B------:R-:W-:Y:S01]  /*4c20*/  CS2R R24, SRZ ;  /* 0x0000000000187805 */ /* 0x000fe2000001ff00 */
[----:B------:R-:W-:Y:S06]  /*4c30*/  @!P2 BRA `(.L_x_1155) ;  /* 0x0000002c0064a947 */ /* 0x000fec0003800000 */
[----:B------:R-:W-:Y:S01]  /*4c40*/  IMAD.MOV.U32 R2, RZ, RZ, 0x3f800000 ;  /* 0x3f800000ff027424 */ /* 0x000fe200078e00ff */
[----:B------:R-:W-:Y:S01]  /*4c50*/  ULDC UR59, c[0x0][0x9e4] ;  /* 0x00027900003b7ab9 */ /* 0x000fe20000000800 */
[----:B------:R-:W-:-:S07]  /*4c60*/  IMAD.MOV.U32 R87, RZ, RZ, RZ ;  /* 0x000000ffff577224 */ /* 0x000fce00078e00ff */
.L_x_1172:
[----:B------:R-:W-:-:S04]  /*4c70*/  UIADD3 UR4, UR36, 0x1, URZ ;  /* 0x0000000124047890 */ /* 0x000fc8000fffe03f */
[----:B------:R-:W-:-:S04]  /*4c80*/  UISETP.NE.AND UP2, UPT, UR4, 0x2, UPT ;  /* 0x000000020400788c */ /* 0x000fc8000bf45270 */
[----:B------:R-:W-:Y:S02]  /*4c90*/  USEL UR7, URZ, 0x1, UP2 ;  /* 0x000000013f077887 */ /* 0x000fe40009000000 */
[----:B------:R-:W-:Y:S02]  /*4ca0*/  USEL UR4, UR4, URZ, UP2 ;  /* 0x0000003f04047287 */ /* 0x000fe40009000000 */
[----:B------:R-:W-:Y:S01]  /*4cb0*/  ULOP3.LUT UR7, UR38, UR7, URZ, 0x3c, !UPT ;  /* 0x0000000726077292 */ /* 0x000fe2000f8e3c3f */
[----:B------:R-:W-:Y:S11]  /*4cc0*/  @!P0 BRA `(.L_x_1156) ;  /* 0x0000000000048947 */ /* 0x000ff60003800000 */
[----:B------:R-:W-:Y:S01]  /*4cd0*/  BPT.TRAP 0x1 ;  /* 0x000000040000795c */ /* 0x000fe20000300000 */
.L_x_1156:
[----:B------:R-:W-:Y:S01]  /*4ce0*/  ULEA UR6, UR4, UR37, 0x3 ;  /* 0x0000002504067291 */ /* 0x000fe2000f8e183f */
[----:B------:R-:W-:-:S05]  /*4cf0*/  IMAD.U32 R9, RZ, RZ, UR7 ;  /* 0x00000007ff097e24 */ /* 0x000fca000f8e00ff */
[----:B------:R-:W-:-:S04]  /*4d00*/  SHF.L.U32 R9, R9, 0x1f, RZ ;  /* 0x0000001f09097819 */ /* 0x000fc800000006ff */
[----:B------:R0:W1:Y:S01]  /*4d10*/  SYNCS.PHASECHK.TRANS64.TRYWAIT P2, [UR6+0x2a830], R9 ;  /* 0x02a83009ff0075a7 */ /* 0x0000620008040146 */
[----:B------:R-:W-:Y:S05]  /*4d20*/  @!P0 BRA `(.L_x_1157) ;  /* 0x0000000000048947 */ /* 0x000fea0003800000 */
[----:B------:R-:W-:Y:S01]  /*4d30*/  BPT.TRAP 0x1 ;  /* 0x000000040000795c */ /* 0x000fe20000300000 */
.L_x_1157:
[----:B-1----:R-:W-:Y:S05]  /*4d40*/  @P2 BRA `(.L_x_1158) ;  /* 0x0000000000082947 */ /* 0x002fea0003800000 */
[----:B------:R-:W1:Y:S02]  /*4d50*/  SYNCS.PHASECHK.TRANS64.TRYWAIT P2, [UR6+0x2a830], R9 ;  /* 0x02a83009ff0075a7 */ /* 0x000e640008040146 */
[----:B-1----:R-:W-:Y:S05]  /*4d60*/  @!P2 BRA `(.L_x_1159) ;  /* 0x0000012c0070a947 */ /* 0x002fea0003800000 */
.L_x_1158:
        /* <DEDUP_REMOVED lines=39> */
[----:B------:R-:W-:Y:S01]  /*4fe0*/  UMOV UR52, UR56 ;  /* 0x0000003800347c82 */ /* 0x000fe20008000000 */
[----:B------:R-:W-:Y:S01]  /*4ff0*/  UMOV UR53, UR57 ;  /* 0x0000003900357c82 */ /* 0x000fe20008000000 */
        /* <DEDUP_REMOVED lines=90> */
.L_x_1160:
[----:B------:R-:W-:Y:S01]  /*55a0*/  ULEA UR5, UR36, UR37, 0x3 ;  /* 0x0000002524057291 */ /* 0x000fe2000f8e183f */
[----:B------:R-:W-:-:S05]  /*55b0*/  IMAD.U32 R0, RZ, RZ, UR38 ;  /* 0x00000026ff007e24 */ /* 0x000fca000f8e00ff */
[----:B------:R-:W-:-:S04]  /*55c0*/  SHF.L.U32 R0, R0, 0x1f, RZ ;  /* 0x0000001f00007819 */ /* 0x000fc800000006ff */
[----:B------:R2:W3:Y:S01]  /*55d0*/  SYNCS.PHASECHK.TRANS64.TRYWAIT P2, [UR5+0x2a850], R0 ;  /* 0x02a85000ff0075a7 */ /* 0x0004e20008040145 */
[----:B------:R-:W-:Y:S05]  /*55e0*/  @!P0 BRA `(.L_x_1161) ;  /* 0x0000000000048947 */ /* 0x000fea0003800000 */
[----:B------:R-:W-:Y:S01]  /*55f0*/  BPT.TRAP 0x1 ;  /* 0x000000040000795c */ /* 0x000fe20000300000 */
.L_x_1161:
[----:B---3--:R-:W-:Y:S05]  /*5600*/  @P2 BRA `(.L_x_1162) ;  /* 0x0000000000082947 */ /* 0x008fea0003800000 */
[----:B------:R-:W3:Y:S02]  /*5610*/  SYNCS.PHASECHK.TRANS64.TRYWAIT P2, [UR5+0x2a850], R0 ;  /* 0x02a85000ff0075a7 */ /* 0x000ee40008040145 */
[----:B---3--:R-:W-:Y:S05]  /*5620*/  @!P2 BRA `(.L_x_1163) ;  /* 0x000001240058a947 */ /* 0x008fea0003800000 */
.L_x_1162:
[----:B------:R-:W-:Y:S01]  /*5630*/  UIADD3 UR10, UR37, 0x400, URZ ;  /* 0x00000400250a7890 */ /* 0x000fe2000fffe03f */
[----:B------:R-:W-:Y:S01]  /*5640*/  WARPGROUP.ARRIVE ;  /* 0x00000000000079c5 */ /* 0x000fe20000000000 */
[----:B------:R-:W-:Y:S01]  /*5650*/  UMOV UR11, 0x40000040 ;  /* 0x40000040000b7882 */ /* 0x000fe20000000000 */
[----:B------:R-:W-:Y:S01]  /*5660*/  PLOP3.LUT P2, PT, PT, PT, UP0, 0x80, 0x0 ;  /* 0x000000000000781c */ /* 0x000fe20003f4f008 */
[----:B------:R-:W-:Y:S01]  /*5670*/  USHF.R.U32.HI UR10, URZ, 0x4, UR10 ;  /* 0x000000043f0a7899 */ /* 0x000fe2000801160a */
[----:B------:R-:W-:Y:S01]  /*5680*/  PLOP3.LUT P3, PT, PT, PT, UP0, 0x80, 0x0 ;  /* 0x000000000000781c */ /* 0x000fe20003f6f008 */
[----:B------:R-:W-:Y:S01]  /*5690*/  VIADD R21, R19, UR39 ;  /* 0x0000002713157c36 */ /* 0x000fe20008000000 */
[----:B------:R-:W-:Y:S01]  /*56a0*/  ULDC UR15, c[0x0][0x9dc] ;  /* 0x00027700000f7ab9 */ /* 0x000fe20000000800 */
[----:B------:R-:W-:Y:S01]  /*56b0*/  ULOP3.LUT UR10, UR10, 0x3fff, URZ, 0xc0, !UPT ;  /* 0x00003fff0a0a7892 */ /* 0x000fe2000f8ec03f */
[----:B0-2---:R-:W-:-:S03]  /*56c0*/  IMAD.U32 R0, RZ, RZ, UR6 ;  /* 0x00000006ff007e24 */ /* 0x005fc6000f8e00ff */
[----:B------:R-:W-:Y:S01]  /*56d0*/  ULOP3.LUT UR10, UR10, 0x3000000, URZ, 0xfc, !UPT ;  /* 0x030000000a0a7892 */ /* 0x000fe2000f8efc3f */
[----:B------:R-:W-:-:S03]  /*56e0*/  @!P1 VIADD R0, R0, 0x2a840 ;  /* 0x0002a84000009836 */ /* 0x000fc60000000000 */
[----:B------:R-:W-:Y:S02]  /*56f0*/  UIMAD UR14, UR36, 0x600, UR10 ;  /* 0x00000600240e78a4 */ /* 0x000fe4000f8e020a */
[----:B------:R-:W-:-:S05]  /*5700*/  @!P1 PRMT R0, RZ, 0x654, R0 ;  /* 0x00000654ff009816 */ /* 0x000fca0000000000 */
[----:B------:R-:W-:Y:S02]  /*5710*/  UMOV UR10, UR14 ;  /* 0x0000000e000a7c82 */ /* 0x000fe40008000000 */
        /* <DEDUP_REMOVED lines=22> */
[----:B------:R-:W-:Y:S02]  /*5880*/  UMOV UR11, 0x40000040 ;  /* 0x40000040000b7882 */ /* 0x000fe40000000000 */
[----:B------:R-:W-:Y:S01]  /*5890*/  UMOV UR14, UR15 ;  /* 0x0000000f000e7c82 */ /* 0x000fe20008000000 */
[----:B------:R-:W-:Y:S01]  /*58a0*/  ULDC UR15, c[0x0][0x9e0] ;  /* 0x00027800000f7ab9 */ /* 0x000fe20000000800 */
[----:B------:R-:W-:Y:S01]  /*58b0*/  ULOP3.LUT UR6, URZ, UR14, URZ, 0x33, !UPT ;  /* 0x0000000e3f067292 */ /* 0x000fe2000f8e333f */
[----:B------:R-:W-:Y:S02]  /*58c0*/  WARPGROUP.DEPBAR.LE gsb0, 0x0 ;  /* 0x00008000000079c5 */ /* 0x000fe40000010000 */
[----:B------:R-:W-:-:S06]  /*58d0*/  WARPGROUP.ARRIVE ;  /* 0x00000000000079c5 */ /* 0x000fcc0000000000 */
[----:B------:R-:W-:Y:S01]  /*58e0*/  HGMMA.64x128x16.F32.BF16 R24, R136, gdesc[UR8].tnspB, R24, gsb0 ;  /* 0x41e0000888187df0 */ /* 0x000fe20008001818 */
[----:B------:R-:W-:Y:S02]  /*58f0*/  @UP0 ULDC UR10, c[0x0][0x44c] ;  /* 0x00011300000a0ab9 */ /* 0x000fe40000000800 */
[----:B------:R-:W-:Y:S01]  /*5900*/  @P2 IMAD.HI.U32 R2, R21, UR10, RZ ;  /* 0x0000000a15022c27 */ /* 0x000fe2000f8e00ff */
[----:B------:R-:W-:Y:S01]  /*5910*/  @UP0 ULDC UR10, c[0x0][0x450] ;  /* 0x00011400000a0ab9 */ /* 0x000fe20000000800 */
[----:B------:R-:W-:-:S03]  /*5920*/  PLOP3.LUT P2, PT, PT, PT, UP1, 0x40, 0x0 ;  /* 0x000000000000781c */ /* 0x000fc60003f4e818 */
[----:B------:R-:W-:-:S05]  /*5930*/  @P3 SHF.R.U32.HI R21, RZ, UR10, R2 ;  /* 0x0000000aff153c19 */ /* 0x000fca0008011602 */
[----:B------:R-:W0:Y:S01]  /*5940*/  SHFL.IDX PT, R2, R21, RZ, 0x1c1f ;  /* 0x001c1fff15027589 */ /* 0x000e2200000e0000 */
[----:B------:R-:W-:Y:S02]  /*5950*/  WARPGROUP.DEPBAR.LE gsb0, 0x0 ;  /* 0x00008000000079c5 */ /* 0x000fe40000010000 */
[----:B------:R-:W-:Y:S01]  /*5960*/  IMAD R139, R10, -0x60, RZ ;  /* 0xffffffa00a8b7824 */ /* 0x000fe200078e02ff */
[----:B------:R2:W-:Y:S03]  /*5970*/  @!P1 SYNCS.ARRIVE.TRANS64.RED.A1T0 RZ, [R0+URZ], RZ ;  /* 0x000000ff00ff99a7 */ /* 0x0005e6000810043f */
[----:B-1----:R-:W-:Y:S01]  /*5980*/  IMAD.IADD R9, R139, 0x1, -R18 ;  /* 0x000000018b097824 */ /* 0x002fe200078e0a12 */
[----:B--2---:R-:W-:-:S04]  /*5990*/  IADD3 R0, -R18, 0x1, R139 ;  /* 0x0000000112007810 */ /* 0x004fc80007ffe18b */
[----:B------:R-:W-:-:S05]  /*59a0*/  IADD3 R0, -R17, R0, R16 ;  /* 0x0000000011007210 */ /* 0x000fca0007ffe110 */
[C---:B------:R-:W-:Y:S02]  /*59b0*/  VIADD R141, R0.reuse, UR15 ;  /* 0x0000000f008d7c36 */ /* 0x040fe40008000000 */
[----:B------:R-:W-:Y:S02]  /*59c0*/  VIADD R143, R0, UR6 ;  /* 0x00000006008f7c36 */ /* 0x000fe40008000000 */
[--C-:B0-----:R-:W-:Y:S02]  /*59d0*/  IMAD.IADD R11, R141, 0x1, R2.reuse ;  /* 0x000000018d0b7824 */ /* 0x101fe400078e0202 */
[----:B------:R-:W-:Y:S01]  /*59e0*/  IMAD.IADD R15, R143, 0x1, R2 ;  /* 0x000000018f0f7824 */ /* 0x000fe200078e0202 */
[----:B------:R-:W-:Y:S06]  /*59f0*/  @P2 BRA `(.L_x_1164) ;  /* 0x0000000000542947 */ /* 0x000fec0003800000 */
[----:B------:R-:W-:Y:S01]  /*5a00*/  IADD3 R0, -R17, R16, R2 ;  /* 0x0000001011007210 */ /* 0x000fe20007ffe102 */
[----:B------:R-:W-:Y:S03]  /*5a10*/  BSSY B0, `(.L_x_1165) ;  /* 0x0000010000007945 */ /* 0x000fe60003800000 */
        /* <DEDUP_REMOVED lines=10> */
.L_x_1166:
[----:B------:R-:W-:-:S05]  /*5ac0*/  IMAD.U32 R2, RZ, RZ, UR59 ;  /* 0x0000003bff027e24 */ /* 0x000fca000f8e00ff */
[----:B------:R-:W-:-:S13]  /*5ad0*/  ISETP.NE.AND P2, PT, R2, 0x1, PT ;  /* 0x000000010200780c */ /* 0x000fda0003f45270 */
[----:B------:R-:W0:Y:S02]  /*5ae0*/  @P2 LDC.64 R12, c[0x0][0x9e8] ;  /* 0x00027a00ff0c2b82 */ /* 0x000e240000000a00 */
[----:B0-----:R-:W-:-:S05]  /*5af0*/  @P2 IMAD.HI.U32 R12, R0, R12, RZ ;  /* 0x0000000c000c2227 */ /* 0x001fca00078e00ff */
[----:B------:R-:W-:-:S07]  /*5b00*/  @P2 SHF.R.U32.HI R0, RZ, R13, R12 ;  /* 0x0000000dff002219 */ /* 0x000fce000001160c */
.L_x_1167:
[----:B------:R-:W-:Y:S05]  /*5b10*/  BSYNC B0 ;  /* 0x0000000000007941 */ /* 0x000fea0003800000 */
.L_x_1165:
[----:B------:R-:W-:-:S05]  /*5b20*/  IMAD R0, R0, R2, R9 ;  /* 0x0000000200007224 */ /* 0x000fca00078e0209 */
[----:B------:R-:W-:Y:S02]  /*5b30*/  VIADDMNMX R11, R0, R2, R11, PT ;  /* 0x00000002000b7246 */ /* 0x000fe4000380010b */
[----:B------:R-:W-:-:S07]  /*5b40*/  VIMNMX R15, R15, R0, !PT ;  /* 0x000000000f0f7248 */ /* 0x000fce0007fe0100 */
.L_x_1164:
[C---:B------:R-:W-:Y:S01]  /*5b50*/  ISETP.GE.AND P2, PT, R139.reuse, 0x2, PT ;  /* 0x000000028b00780c */ /* 0x040fe20003f46270 */
[----:B------:R-:W0:Y:S01]  /*5b60*/  SHFL.IDX PT, R12, R21, 0x1, 0x1c1f ;  /* 0x003c1f00150c7f89 */ /* 0x000e2200000e0000 */
        /* <DEDUP_REMOVED lines=117> */
[----:B------:R-:W-:-:S13]  /*62c0*/  PLOP3.LUT P6, PT, PT, PT, UP1, 0x40, 0x0 ;  /* 0x000000000000781c */ /* 0x000fda0003fce818 */
[----:B------:R-:W-:Y:S05]  /*62d0*/  @P6 BRA `(.L_x_1168) ;  /* 0x0000000000546947 */ /* 0x000fea0003800000 */
        /* <DEDUP_REMOVED lines=12> */
.L_x_1170:
[----:B------:R-:W-:-:S05]  /*63a0*/  IMAD.U32 R150, RZ, RZ, UR59 ;  /* 0x0000003bff967e24 */ /* 0x000fca000f8e00ff */
[----:B------:R-:W-:-:S13]  /*63b0*/  ISETP.NE.AND P6, PT, R150, 0x1, PT ;  /* 0x000000019600780c */ /* 0x000fda0003fc5270 */
[----:B------:R-:W0:Y:S02]  /*63c0*/  @P6 LDC.64 R12, c[0x0][0x9e8] ;  /* 0x00027a00ff0c6b82 */ /* 0x000e240000000a00 */
[----:B0-----:R-:W-:-:S05]  /*63d0*/  @P6 IMAD.HI.U32 R12, R21, R12, RZ ;  /* 0x0000000c150c6227 */ /* 0x001fca00078e00ff */
[----:B------:R-:W-:-:S07]  /*63e0*/  @P6 SHF.R.U32.HI R21, RZ, R13, R12 ;  /* 0x0000000dff156219 */ /* 0x000fce000001160c */
.L_x_1171:
[----:B------:R-:W-:Y:S05]  /*63f0*/  BSYNC B0 ;  /* 0x0000000000007941 */ /* 0x000fea0003800000 */
.L_x_1169:
[----:B------:R-:W-:-:S05]  /*6400*/  IMAD R12, R21, R150, R9 ;  /* 0x00000096150c7224 */ /* 0x000fca00078e0209 */
[----:B------:R-:W-:Y:S02]  /*6410*/  VIADDMNMX R11, R12, R150, R11, PT ;  /* 0x000000960c0b7246 */ /* 0x000fe4000380010b */
[----:B------:R-:W-:-:S07]  /*6420*/  VIMNMX R15, R15, R12, !PT ;  /* 0x0000000c0f0f7248 */ /* 0x000fce0007fe0100 */
.L_x_1168:
[C---:B------:R-:W-:Y:S01]  /*6430*/  ISETP.GT.AND P2, PT, R15.reuse, 0x1, !P2 ;  /* 0x000000010f00780c */ /* 0x040fe20005744270 */
[----:B------:R-:W-:Y:S01]  /*6440*/  UMOV UR38, UR7 ;  /* 0x0000000700267c82 */ /* 0x000fe20008000000 */
[----:B------:R-:W-:Y:S01]  /*6450*/  ISETP.GT.AND P3, PT, R15, 0x8, !P3 ;  /* 0x000000080f00780c */ /* 0x000fe20005f64270 */
[----:B------:R-:W-:Y:S01]  /*6460*/  UMOV UR36, UR4 ;  /* 0x0000000400247c82 */ /* 0x000fe20008000000 */
        /* <DEDUP_REMOVED lines=37> */
[----:B------:R-:W-:Y:S02]  /*66c0*/  ISETP.NE.AND P6, PT, R156, RZ, PT ;  /* 0x000000ff9c00720c */ /* 0x000fe40003fc5270 */
        /* <DEDUP_REMOVED lines=30> */
[----:B------:R-:W-:Y:S01]  /*68b0*/  FSEL R114, R114, -INF , !P2 ;  /* 0xff80000072727808 */ /* 0x000fe20005000000 */
[----:B------:R-:W0:Y:S01]  /*68c0*/  LDC R9, c[0x0][0x988] ;  /* 0x00026200ff097b82 */ /* 0x000e220000000800 */
[----:B------:R-:W-:Y:S01]  /*68d0*/  ISETP.NE.AND P2, PT, R157, RZ, PT ;  /* 0x000000ff9d00720c */ /* 0x000fe20003f45270 */
[----:B------:R-:W1:Y:S01]  /*68e0*/  SHFL.BFLY PT, R12, R13, 0x2, 0x1f ;  /* 0x0c401f000d0c7f89 */ /* 0x000e6200000e0000 */
[----:B------:R-:W-:-:S02]  /*68f0*/  ISETP.NE.AND P3, PT, R121, RZ, PT ;  /* 0x000000ff7900720c */ /* 0x000fc40003f65270 */
[C---:B------:R-:W-:Y:S02]  /*6900*/  ISETP.GT.AND P2, PT, R15.reuse, 0x31, !P2 ;  /* 0x000000310f00780c */ /* 0x040fe40005744270 */
[----:B------:R-:W-:Y:S02]  /*6910*/  ISETP.GT.AND P4, PT, R15, 0x51, !P4 ;  /* 0x000000510f00780c */ /* 0x000fe40006784270 */
[----:B------:R-:W-:Y:S02]  /*6920*/  ISETP.LT.OR P2, PT, R11, 0x32, P2 ;  /* 0x000000320b00780c */ /* 0x000fe40001741670 */
[----:B------:R-:W-:Y:S02]  /*6930*/  ISETP.GT.AND P5, PT, R15, 0x58, !P5 ;  /* 0x000000580f00780c */ /* 0x000fe40006fa4270 */
[----:B------:R-:W-:Y:S02]  /*6940*/  FSEL R98, R115, -INF , !P2 ;  /* 0xff80000073627808 */ /* 0x000fe40005000000 */
[----:B------:R-:W-:-:S02]  /*6950*/  ISETP.NE.AND P2, PT, R113, RZ, PT ;  /* 0x000000ff7100720c */ /* 0x000fc40003f45270 */
[----:B------:R-:W-:Y:S02]  /*6960*/  ISETP.LT.OR P4, PT, R11, 0x52, P4 ;  /* 0x000000520b00780c */ /* 0x000fe40002781670 */
[----:B------:R-:W-:Y:S02]  /*6970*/  ISETP.GT.AND P2, PT, R15, 0x38, !P2 ;  /* 0x000000380f00780c */ /* 0x000fe40005744270 */
[C---:B------:R-:W-:Y:S02]  /*6980*/  ISETP.LT.OR P5, PT, R11.reuse, 0x59, P5 ;  /* 0x000000590b00780c */ /* 0x040fe40002fa1670 */
[----:B------:R-:W-:Y:S02]  /*6990*/  ISETP.LT.OR P2, PT, R11, 0x39, P2 ;  /* 0x000000390b00780c */ /* 0x000fe40001741670 */
[----:B------:R-:W-:Y:S02]  /*69a0*/  FSEL R134, R134, -INF , !P5 ;  /* 0xff80000086867808 */ /* 0x000fe40006800000 */
[----:B------:R-:W-:-:S02]  /*69b0*/  FSEL R118, R118, -INF , !P2 ;  /* 0xff80000076767808 */ /* 0x000fc40005000000 */
        /* <DEDUP_REMOVED lines=12> */
[----:B------:R-:W-:-:S03]  /*6a80*/  ISETP.GT.AND P2, PT, R15, 0x41, !P2 ;  /* 0x000000410f00780c */ /* 0x000fc60005744270 */
[----:B0-----:R-:W-:Y:S01]  /*6a90*/  FMUL.FTZ R95, R12, R9 ;  /* 0x000000090c5f7220 */ /* 0x001fe20000410000 */
[----:B------:R-:W-:-:S04]  /*6aa0*/  ISETP.LT.OR P2, PT, R11, 0x42, P2 ;  /* 0x000000420b00780c */ /* 0x000fc80001741670 */
[----:B------:R-:W-:Y:S02]  /*6ab0*/  FSEL R94, R123, -INF , !P2 ;  /* 0xff8000007b5e7808 */ /* 0x000fe40005000000 */
[----:B------:R-:W-:Y:S02]  /*6ac0*/  ISETP.GT.AND P2, PT, R15, 0x48, !P3 ;  /* 0x000000480f00780c */ /* 0x000fe40005f44270 */
[----:B------:R-:W-:Y:S02]  /*6ad0*/  ISETP.NE.AND P3, PT, R89, RZ, PT ;  /* 0x000000ff5900720c */ /* 0x000fe40003f65270 */
[----:B------:R-:W-:Y:S02]  /*6ae0*/  ISETP.LT.OR P2, PT, R11, 0x49, P2 ;  /* 0x000000490b00780c */ /* 0x000fe40001741670 */
[----:B------:R-:W-:Y:S02]  /*6af0*/  ISETP.GT.AND P3, PT, R15, 0x50, !P3 ;  /* 0x000000500f00780c */ /* 0x000fe40005f64270 */
[----:B------:R-:W-:-:S02]  /*6b00*/  FSEL R126, R126, -INF , !P2 ;  /* 0xff8000007e7e7808 */ /* 0x000fc40005000000 */
[----:B------:R-:W-:Y:S02]  /*6b10*/  ISETP.GT.AND P2, PT, R15, 0x49, !P6 ;  /* 0x000000490f00780c */ /* 0x000fe40007744270 */
[----:B------:R-:W-:Y:S02]  /*6b20*/  ISETP.NE.AND P6, PT, R97, RZ, PT ;  /* 0x000000ff6100720c */ /* 0x000fe40003fc5270 */
[C---:B------:R-:W-:Y:S02]  /*6b30*/  ISETP.LT.OR P2, PT, R11.reuse, 0x4a, P2 ;  /* 0x0000004a0b00780c */ /* 0x040fe40001741670 */
[----:B------:R-:W-:Y:S02]  /*6b40*/  ISETP.LT.OR P3, PT, R11, 0x51, P3 ;  /* 0x000000510b00780c */ /* 0x000fe40001f61670 */
[----:B------:R-:W-:Y:S02]  /*6b50*/  FSEL R214, R127, -INF , !P2 ;  /* 0xff8000007fd67808 */ /* 0x000fe40005000000 */
[----:B------:R-:W-:-:S02]  /*6b60*/  ISETP.GT.AND P2, PT, R15, RZ, !P6 ;  /* 0x000000ff0f00720c */ /* 0x000fc40007744270 */
[----:B------:R-:W-:Y:S02]  /*6b70*/  ISETP.NE.AND P6, PT, R93, RZ, PT ;  /* 0x000000ff5d00720c */ /* 0x000fe40003fc5270 */
[----:B------:R-:W-:Y:S02]  /*6b80*/  ISETP.LT.OR P2, PT, R11, 0x1, P2 ;  /* 0x000000010b00780c */ /* 0x000fe40001741670 */
[----:B------:R-:W-:Y:S02]  /*6b90*/  FSEL R130, R130, -INF , !P3 ;  /* 0xff80000082827808 */ /* 0x000fe40005800000 */
[----:B------:R-:W-:Y:S02]  /*6ba0*/  FSEL R93, R90, -INF , !P2 ;  /* 0xff8000005a5d7808 */ /* 0x000fe40005000000 */
[----:B------:R-:W-:Y:S02]  /*6bb0*/  FSETP.NEU.FTZ.AND P2, PT, R12, -INF , PT ;  /* 0xff8000000c00780b */ /* 0x000fe40003f5d000 */
[----:B------:R-:W-:-:S02]  /*6bc0*/  FMNMX.FTZ R13, R93, R8, !PT ;  /* 0x000000085d0d7209 */ /* 0x000fc40007810000 */
[----:B------:R-:W-:Y:S02]  /*6bd0*/  FSEL R95, R95, RZ, P2 ;  /* 0x000000ff5f5f7208 */ /* 0x000fe40001000000 */
[----:B------:R-:W-:Y:S02]  /*6be0*/  FMNMX.FTZ R21, R212, R13, !PT ;  /* 0x0000000dd4157209 */ /* 0x000fe40007810000 */
[----:B------:R-:W-:Y:S01]  /*6bf0*/  ISETP.GT.AND P6, PT, R15, 0x59, !P6 ;  /* 0x000000590f00780c */ /* 0x000fe200077c4270 */
[--C-:B------:R-:W-:Y:S01]  /*6c00*/  FFMA.FTZ R15, R100, R9, -R95.reuse ;  /* 0x00000009640f7223 */ /* 0x100fe2000001085f */
[----:B------:R-:W-:Y:S01]  /*6c10*/  FMNMX.FTZ R21, R150, R21, !PT ;  /* 0x0000001596157209 */ /* 0x000fe20007810000 */
[-CC-:B------:R-:W-:Y:S01]  /*6c20*/  FFMA.FTZ R148, R148, R9.reuse, -R95.reuse ;  /* 0x0000000994947223 */ /* 0x180fe2000001085f */
[----:B------:R-:W-:Y:S01]  /*6c30*/  FSEL R100, R131, -INF , !P4 ;  /* 0xff80000083647808 */ /* 0x000fe20006000000 */
[--C-:B------:R-:W-:Y:S01]  /*6c40*/  FFMA.FTZ R99, R14, R9, -R95.reuse ;  /* 0x000000090e637223 */ /* 0x100fe2000001085f */
[----:B------:R-:W-:Y:S01]  /*6c50*/  FMNMX.FTZ R21, R210, R21, !PT ;  /* 0x00000015d2157209 */ /* 0x000fe20007810000 */
[-CC-:B------:R-:W-:Y:S01]  /*6c60*/  FFMA.FTZ R146, R146, R9.reuse, -R95.reuse ;  /* 0x0000000992927223 */ /* 0x180fe2000001085f */
        /* <DEDUP_REMOVED lines=8> */
[----:B------:R0:W-:Y:S01]  /*6cf0*/  MUFU.EX2 R21, R148 ;  /* 0x0000009400157308 */ /* 0x0001e20000000800 */
        /* <DEDUP_REMOVED lines=8> */
[--C-:B0-----:R-:W-:Y:S01]  /*6d80*/  FFMA.FTZ R148, R104, R9, -R95.reuse ;  /* 0x0000000968947223 */ /* 0x101fe2000001085f */
        /* <DEDUP_REMOVED lines=8> */
[----:B------:R0:W-:Y:S03]  /*6e10*/  MUFU.EX2 R89, R146 ;  /* 0x0000009200597308 */ /* 0x0001e60000000800 */
[----:B------:R-:W-:-:S04]  /*6e20*/  FMNMX.FTZ R91, R114, R91, !PT ;  /* 0x0000005b725b7209 */ /* 0x000fc80007810000 */
[----:B------:R-:W-:Y:S01]  /*6e30*/  FMNMX.FTZ R97, R98, R91, !PT ;  /* 0x0000005b62617209 */ /* 0x000fe20007810000 */
[----:B------:R-:W-:Y:S01]  /*6e40*/  MUFU.EX2 R90, R90 ;  /* 0x0000005a005a7308 */ /* 0x000fe20000000800 */
[----:B0-----:R-:W-:Y:S02]  /*6e50*/  FFMA.FTZ R146, R116, R9, -R95 ;  /* 0x0000000974927223 */ /* 0x001fe4000001085f */
        /* <DEDUP_REMOVED lines=15> */
[--C-:B------:R-:W-:Y:S01]  /*6f50*/  FFMA.FTZ R97, R2, R9, -R95.reuse ;  /* 0x0000000902617223 */ /* 0x100fe2000001085f */
[----:B------:R-:W-:Y:S03]  /*6f60*/  MUFU.EX2 R148, R148 ;  /* 0x0000009400947308 */ /* 0x000fe60000000800 */
[----:B------:R-:W0:Y:S05]  /*6f70*/  SHFL.BFLY PT, R103, R0, 0x2, 0x1f ;  /* 0x0c401f0000677f89 */ /* 0x000e2a00000e0000 */
[----:B------:R-:W-:Y:S08]  /*6f80*/  MUFU.EX2 R15, R15 ;  /* 0x0000000f000f7308 */ /* 0x000ff00000000800 */
[----:B------:R-:W-:Y:S08]  /*6f90*/  MUFU.EX2 R11, R11 ;  /* 0x0000000b000b7308 */ /* 0x000ff00000000800 */
[----:B------:R-:W-:Y:S01]  /*6fa0*/  MUFU.EX2 R104, R104 ;  /* 0x0000006800687308 */ /* 0x000fe20000000800 */
[----:B0-----:R-:W-:Y:S01]  /*6fb0*/  FMNMX.FTZ R14, R0, R103, !PT ;  /* 0x00000067000e7209 */ /* 0x001fe20007810000 */
[-CC-:B------:R-:W-:Y:S01]  /*6fc0*/  FFMA.FTZ R103, R92, R9.reuse, -R95.reuse ;  /* 0x000000095c677223 */ /* 0x180fe2000001085f */
[----:B------:R-:W-:Y:S01]  /*6fd0*/  FSEL R0, R12, RZ, P2 ;  /* 0x000000ff0c007208 */ /* 0x000fe20001000000 */
[----:B------:R-:W-:-:S02]  /*6fe0*/  FFMA.FTZ R92, R128, R9, -R95 ;  /* 0x00000009805c7223 */ /* 0x000fc4000001085f */
[----:B------:R-:W0:Y:S02]  /*6ff0*/  SHFL.BFLY PT, R107, R14, 0x1, 0x1f ;  /* 0x0c201f000e6b7f89 */ /* 0x000e2400000e0000 */
[----:B------:R-:W-:Y:S01]  /*7000*/  MUFU.EX2 R144, R144 ;  /* 0x0000009000907308 */ /* 0x000fe20000000800 */
[----:B------:R-:W-:Y:S01]  /*7010*/  FADD.FTZ R0, -R0, R3 ;  /* 0x0000000300007221 */ /* 0x000fe20000010100 */
[----:B------:R-:W-:-:S03]  /*7020*/  FFMA.FTZ R3, R88, R9, -R95 ;  /* 0x0000000958037223 */ /* 0x000fc6000001085f */
[----:B------:R-:W-:-:S03]  /*7030*/  FMUL.FTZ R0, R0, R9 ;  /* 0x0000000900007220 */ /* 0x000fc60000410000 */
[----:B------:R-:W-:Y:S08]  /*7040*/  MUFU.EX2 R97, R97 ;  /* 0x0000006100617308 */ /* 0x000ff00000000800 */
[----:B------:R-:W1:Y:S01]  /*7050*/  MUFU.EX2 R0, R0 ;  /* 0x0000000000007308 */ /* 0x000e620000000800 */
[----:B0-----:R-:W-:Y:S01]  /*7060*/  FMNMX.FTZ R14, R14, R107, !PT ;  /* 0x0000006b0e0e7209 */ /* 0x001fe20007810000 */
[----:B------:R-:W-:-:S06]  /*7070*/  IMAD.U32 R107, RZ, RZ, UR5 ;  /* 0x00000005ff6b7e24 */ /* 0x000fcc000f8e00ff */
[----:B------:R-:W-:Y:S01]  /*7080*/  MUFU.EX2 R146, R146 ;  /* 0x0000009200927308 */ /* 0x000fe20000000800 */
[C---:B------:R-:W-:Y:S01]  /*7090*/  FSETP.NEU.FTZ.AND P2, PT, R14.reuse, -INF , PT ;  /* 0xff8000000e00780b */ /* 0x040fe20003f5d000 */
[----:B------:R-:W-:Y:S01]  /*70a0*/  FMUL.FTZ R95, R14, R9 ;  /* 0x000000090e5f7220 */ /* 0x000fe20000410000 */
[----:B------:R-:W-:-:S04]  /*70b0*/  @!P1 VIADD R107, R107, 0x2a860 ;  /* 0x0002a8606b6b9836 */ /* 0x000fc80000000000 */
[----:B------:R-:W-:Y:S01]  /*70c0*/  FSEL R95, R95, RZ, P2 ;  /* 0x000000ff5f5f7208 */ /* 0x000fe20001000000 */
[----:B-1----:R-:W-:Y:S01]  /*70d0*/  FFMA.FTZ R7, R0, R7, R13 ;  /* 0x0000000700077223 */ /* 0x002fe2000001000d */
[----:B------:R-:W-:Y:S01]  /*70e0*/  @!P1 PRMT R107, RZ, 0x654, R107 ;  /* 0x00000654ff6b9816 */ /* 0x000fe2000000006b */
[----:B------:R-:W-:Y:S02]  /*70f0*/  MUFU.EX2 R99, R99 ;  /* 0x0000006300637308 */ /* 0x000fe40000000800 */
[-CC-:B------:R-:W-:Y:S01]  /*7100*/  FFMA.FTZ R157, R93, R9.reuse, -R95.reuse ;  /* 0x000000095d9d7223 */ /* 0x180fe2000001085f */
[----:B------:R-:W-:Y:S01]  /*7110*/  FSEL R93, R14, RZ, P2 ;  /* 0x000000ff0e5d7208 */ /* 0x000fe20001000000 */
[-CC-:B------:R-:W-:Y:S01]  /*7120*/  FFMA.FTZ R88, R212, R9.reuse, -R95.reuse ;  /* 0x00000009d4587223 */ /* 0x180fe2000001085f */
[-CC-:B------:R-:W-:Y:S01]  /*7130*/  FFMA.FTZ R159, R150, R9.reuse, -R95.reuse ;  /* 0x00000009969f7223 */ /* 0x180fe2000001085f */
[-CC-:B------:R-:W-:Y:S01]  /*7140*/  FFMA.FTZ R112, R210, R9.reuse, -R95.reuse ;  /* 0x00000009d2707223 */ /* 0x180fe2000001085f */
[-C--:B------:R-:W-:Y:S01]  /*7150*/  FFMA.FTZ R151, R110, R9.reuse, -R95 ;  /* 0x000000096e977223 */ /* 0x080fe2000001085f */
[----:B------:R-:W-:Y:S01]  /*7160*/  FADD.FTZ R2, -R93, R8 ;  /* 0x000000085d027221 */ /* 0x000fe20000010100 */
[----:B------:R-:W-:Y:S01]  /*7170*/  MUFU.EX2 R157, R157 ;  /* 0x0000009d009d7308 */ /* 0x000fe20000000800 */
[----:B------:R-:W-:Y:S01]  /*7180*/  FADD.FTZ R110, R90, R7 ;  /* 0x000000075a6e7221 */ /* 0x000fe20000010000 */
[-CC-:B------:R-:W-:Y:S01]  /*7190*/  FFMA.FTZ R153, R154, R9.reuse, -R95.reuse ;  /* 0x000000099a997223 */ /* 0x180fe2000001085f */
[-C--:B------:R-:W-:Y:S01]  /*71a0*/  FMUL.FTZ R2, R2, R9.reuse ;  /* 0x0000000902027220 */ /* 0x080fe20000410000 */
[-CC-:B------:R-:W-:Y:S01]  /*71b0*/  FFMA.FTZ R116, R208, R9.reuse, -R95.reuse ;  /* 0x00000009d0747223 */ /* 0x180fe2000001085f */
[----:B------:R-:W-:Y:S01]  /*71c0*/  FADD.FTZ R7, R21, R110 ;  /* 0x0000006e15077221 */ /* 0x000fe20000010000 */
[-CC-:B------:R-:W-:Y:S01]  /*71d0*/  FFMA.FTZ R155, R152, R9.reuse, -R95.reuse ;  /* 0x00000009989b7223 */ /* 0x180fe2000001085f */
[-C--:B------:R-:W-:Y:S01]  /*71e0*/  FFMA.FTZ R120, R206, R9.reuse, -R95 ;  /* 0x00000009ce787223 */ /* 0x080fe2000001085f */
[----:B------:R-:W-:Y:S01]  /*71f0*/  MUFU.EX2 R88, R88 ;  /* 0x0000005800587308 */ /* 0x000fe20000000800 */
[----:B------:R-:W-:Y:S01]  /*7200*/  FADD.FTZ R110, R138, R7 ;  /* 0x000000078a6e7221 */ /* 0x000fe20000010000 */
[-CC-:B------:R-:W-:Y:S01]  /*7210*/  FFMA.FTZ R149, R106, R9.reuse, -R95.reuse ;  /* 0x000000096a957223 */ /* 0x180fe2000001085f */
[-CC-:B------:R-:W-:Y:S01]  /*7220*/  FFMA.FTZ R106, R158, R9.reuse, -R95.reuse ;  /* 0x000000099e6a7223 */ /* 0x180fe2000001085f */
[-CC-:B------:R-:W-:Y:S01]  /*7230*/  FFMA.FTZ R156, R156, R9.reuse, -R95.reuse ;  /* 0x000000099c9c7223 */ /* 0x180fe2000001085f */
[----:B------:R-:W-:Y:S01]  /*7240*/  FADD.FTZ R93, R89, R110 ;  /* 0x0000006e595d7221 */ /* 0x000fe20000010000 */
[-CC-:B------:R-:W-:Y:S01]  /*7250*/  FFMA.FTZ R145, R114, R9.reuse, -R95.reuse ;  /* 0x0000000972917223 */ /* 0x180fe2000001085f */
[-CC-:B------:R-:W-:Y:S01]  /*7260*/  FFMA.FTZ R98, R98, R9.reuse, -R95.reuse ;  /* 0x0000000962627223 */ /* 0x180fe2000001085f */
[----:B------:R-:W0:Y:S01]  /*7270*/  MUFU.EX2 R2, R2 ;  /* 0x0000000200027308 */ /* 0x000e220000000800 */
[-CC-:B------:R-:W-:Y:S01]  /*7280*/  FFMA.FTZ R147, R118, R9.reuse, -R95.reuse ;  /* 0x0000000976937223 */ /* 0x180fe2000001085f */
[-CC-:B------:R-:W-:Y:S01]  /*7290*/  FFMA.FTZ R94, R94, R9.reuse, -R95.reuse ;  /* 0x000000095e5e7223 */ /* 0x180fe2000001085f */
[-CC-:B------:R-:W-:Y:S01]  /*72a0*/  FFMA.FTZ R141, R122, R9.reuse, -R95.reuse ;  /* 0x000000097a8d7223 */ /* 0x180fe2000001085f */
[----:B------:R1:W-:Y:S01]  /*72b0*/  @!P1 SYNCS.ARRIVE.TRANS64.RED.A1T0 RZ, [R107+URZ], RZ ;  /* 0x000000ff6bff99a7 */ /* 0x0003e2000810043f */
[-CC-:B------:R-:W-:Y:S01]  /*72c0*/  FFMA.FTZ R126, R126, R9.reuse, -R95.reuse ;  /* 0x000000097e7e7223 */ /* 0x180fe2000001085f */
[-CC-:B------:R-:W-:Y:S01]  /*72d0*/  FFMA.FTZ R214, R214, R9.reuse, -R95.reuse ;  /* 0x00000009d6d67223 */ /* 0x180fe2000001085f */
[-CC-:B------:R-:W-:Y:S01]  /*72e0*/  FFMA.FTZ R130, R130, R9.reuse, -R95.reuse ;  /* 0x0000000982827223 */ /* 0x180fe2000001085f */
[----:B------:R-:W2:Y:S01]  /*72f0*/  MUFU.EX2 R159, R159 ;  /* 0x0000009f009f7308 */ /* 0x000ea20000000800 */
[-CC-:B------:R-:W-:Y:S01]  /*7300*/  FFMA.FTZ R100, R100, R9.reuse, -R95.reuse ;  /* 0x0000000964647223 */ /* 0x180fe2000001085f */
[----:B------:R-:W-:Y:S01]  /*7310*/  FFMA.FTZ R134, R134, R9, -R95 ;  /* 0x0000000986867223 */ /* 0x000fe2000001085f */
[C---:B------:R-:W-:Y:S01]  /*7320*/  ISETP.GT.AND P2, PT, R10.reuse, UR58, PT ;  /* 0x0000003a0a007c0c */ /* 0x040fe2000bf44270 */
[----:B------:R-:W-:Y:S01]  /*7330*/  VIADD R10, R10, 0xffffffff ;  /* 0xffffffff0a0a7836 */ /* 0x000fe20000000000 */
[----:B------:R-:W-:-:S02]  /*7340*/  F2FP.BF16.F32.PACK_AB R152, R140, R89 ;  /* 0x000000598c98723e */ /* 0x000fc400000010ff */
[----:B------:R-:W-:Y:S01]  /*7350*/  F2FP.BF16.F32.PACK_AB R158, R138, R21 ;  /* 0x000000158a9e723e */ /* 0x000fe200000010ff */
[----:B------:R-:W3:Y:S01]  /*7360*/  MUFU.EX2 R112, R112 ;  /* 0x0000007000707308 */ /* 0x000ee20000000800 */
[----:B0-----:R-:W-:Y:S01]  /*7370*/  FFMA.FTZ R7, R2, R6, R157 ;  /* 0x0000000602077223 */ /* 0x001fe2000001009d */
[----:B------:R-:W-:Y:S01]  /*7380*/  FADD.FTZ R6, R140, R93 ;  /* 0x0000005d8c067221 */ /* 0x000fe20000010000 */
[----:B------:R-:W-:Y:S02]  /*7390*/  F2FP.BF16.F32.PACK_AB R154, R136, R91 ;  /* 0x0000005b889a723e */ /* 0x000fe400000010ff */
[----:B------:R-:W-:Y:S01]  /*73a0*/  FADD.FTZ R110, R88, R7 ;  /* 0x00000007586e7221 */ /* 0x000fe20000010000 */
[----:B------:R-:W-:Y:S01]  /*73b0*/  FADD.FTZ R93, R91, R6 ;  /* 0x000000065b5d7221 */ /* 0x000fe20000010000 */
[-C--:B------:R-:W-:Y:S01]  /*73c0*/  FFMA.FTZ R6, R102, R9.reuse, -R95 ;  /* 0x0000000966067223 */ /* 0x080fe2000001085f */
[----:B------:R-:W0:Y:S01]  /*73d0*/  MUFU.EX2 R153, R153 ;  /* 0x0000009900997308 */ /* 0x000e220000000800 */
[----:B--2---:R-:W-:Y:S01]  /*73e0*/  FADD.FTZ R7, R159, R110 ;  /* 0x0000006e9f077221 */ /* 0x004fe20000010000 */
[----:B------:R-:W-:Y:S01]  /*73f0*/  FADD.FTZ R93, R136, R93 ;  /* 0x0000005d885d7221 */ /* 0x000fe20000010000 */
[----:B------:R-:W-:Y:S01]  /*7400*/  FFMA.FTZ R95, R108, R9, -R95 ;  /* 0x000000096c5f7223 */ /* 0x000fe2000001085f */
[----:B------:R-:W-:-:S02]  /*7410*/  F2FP.BF16.F32.PACK_AB R150, R104, R11 ;  /* 0x0000000b6896723e */ /* 0x000fc400000010ff */
[----:B------:R-:W-:Y:S01]  /*7420*/  FADD.FTZ R110, R148, R93 ;  /* 0x0000005d946e7221 */ /* 0x000fe20000010000 */
[C---:B------:R-:W-:Y:S01]  /*7430*/  F2FP.BF16.F32.PACK_AB R148, R15.reuse, R148 ;  /* 0x000000940f94723e */ /* 0x040fe200000010ff */
[----:B------:R-:W2:Y:S01]  /*7440*/  MUFU.EX2 R116, R116 ;  /* 0x0000007400747308 */ /* 0x000ea20000000800 */
[----:B---3--:R-:W-:Y:S01]  /*7450*/  FADD.FTZ R102, R112, R7 ;  /* 0x0000000770667221 */ /* 0x008fe20000010000 */
[----:B------:R-:W-:Y:S01]  /*7460*/  FADD.FTZ R110, R15, R110 ;  /* 0x0000006e0f6e7221 */ /* 0x000fe20000010000 */
[----:B------:R-:W-:Y:S02]  /*7470*/  F2FP.BF16.F32.PACK_AB R157, R88, R157 ;  /* 0x0000009d589d723e */ /* 0x000fe400000010ff */
[----:B------:R-:W-:Y:S01]  /*7480*/  F2FP.BF16.F32.PACK_AB R159, R112, R159 ;  /* 0x0000009f709f723e */ /* 0x000fe200000010ff */
[----:B------:R-:W-:Y:S02]  /*7490*/  FADD.FTZ R93, R11, R110 ;  /* 0x0000006e0b5d7221 */ /* 0x000fe40000010000 */
[----:B------:R-:W3:Y:S01]  /*74a0*/  MUFU.EX2 R155, R155 ;  /* 0x0000009b009b7308 */ /* 0x000ee20000000800 */
[----:B0-----:R-:W-:Y:S01]  /*74b0*/  FADD.FTZ R7, R153, R102 ;  /* 0x0000006699077221 */ /* 0x001fe20000010000 */
[----:B------:R-:W-:-:S04]  /*74c0*/  FADD.FTZ R93, R104, R93 ;  /* 0x0000005d685d7221 */ /* 0x000fc80000010000 */
[----:B------:R-:W-:Y:S01]  /*74d0*/  FADD.FTZ R110, R144, R93 ;  /* 0x0000005d906e7221 */ /* 0x000fe20000010000 */
[C---:B------:R-:W-:Y:S01]  /*74e0*/  F2FP.BF16.F32.PACK_AB R144, R97.reuse, R144 ;  /* 0x000000906190723e */ /* 0x040fe200000010ff */
[----:B------:R-:W0:Y:S01]  /*74f0*/  MUFU.EX2 R120, R120 ;  /* 0x0000007800787308 */ /* 0x000e220000000800 */
[C---:B--2---:R-:W-:Y:S01]  /*7500*/  FADD.FTZ R102, R116.reuse, R7 ;  /* 0x0000000774667221 */ /* 0x044fe20000010000 */
[----:B------:R-:W-:Y:S01]  /*7510*/  FADD.FTZ R93, R97, R110 ;  /* 0x0000006e615d7221 */ /* 0x000fe20000010000 */
[----:B------:R-:W-:-:S03]  /*7520*/  F2FP.BF16.F32.PACK_AB R153, R116, R153 ;  /* 0x000000997499723e */ /* 0x000fc600000010ff */
[----:B------:R-:W-:Y:S01]  /*7530*/  FADD.FTZ R110, R146, R93 ;  /* 0x0000005d926e7221 */ /* 0x000fe20000010000 */
[----:B------:R-:W-:Y:S01]  /*7540*/  F2FP.BF16.F32.PACK_AB R146, R99, R146 ;  /* 0x000000926392723e */ /* 0x000fe200000010ff */
[----:B------:R-:W2:Y:S01]  /*7550*/  MUFU.EX2 R149, R149 ;  /* 0x0000009500957308 */ /* 0x000ea20000000800 */
[----:B---3--:R-:W-:Y:S01]  /*7560*/  FADD.FTZ R7, R155, R102 ;  /* 0x000000669b077221 */ /* 0x008fe20000010000 */
[----:B------:R-:W-:-:S06]  /*7570*/  FADD.FTZ R110, R99, R110 ;  /* 0x0000006e636e7221 */ /* 0x000fcc0000010000 */
[----:B------:R-:W3:Y:S01]  /*7580*/  MUFU.EX2 R106, R106 ;  /* 0x0000006a006a7308 */ /* 0x000ee20000000800 */
[C---:B0-----:R-:W-:Y:S01]  /*7590*/  FADD.FTZ R102, R120.reuse, R7 ;  /* 0x0000000778667221 */ /* 0x041fe20000010000 */
[----:B------:R-:W-:-:S06]  /*75a0*/  F2FP.BF16.F32.PACK_AB R155, R120, R155 ;  /* 0x0000009b789b723e */ /* 0x000fcc00000010ff */
[----:B------:R-:W0:Y:S01]  /*75b0*/  MUFU.EX2 R151, R151 ;  /* 0x0000009700977308 */ /* 0x000e220000000800 */
[----:B--2---:R-:W-:-:S07]  /*75c0*/  FADD.FTZ R7, R149, R102 ;  /* 0x0000006695077221 */ /* 0x004fce0000010000 */
[----:B------:R2:W4:Y:S01]  /*75d0*/  MUFU.EX2 R8, R156 ;  /* 0x0000009c00087308 */ /* 0x0005220000000800 */
[C---:B---3--:R-:W-:Y:S01]  /*75e0*/  FADD.FTZ R102, R106.reuse, R7 ;  /* 0x000000076a667221 */ /* 0x048fe20000010000 */
[----:B------:R-:W-:-:S06]  /*75f0*/  F2FP.BF16.F32.PACK_AB R149, R106, R149 ;  /* 0x000000956a95723e */ /* 0x000fcc00000010ff */
[----:B------:R-:W3:Y:S01]  /*7600*/  MUFU.EX2 R145, R145 ;  /* 0x0000009100917308 */ /* 0x000ee20000000800 */
[----:B0-----:R-:W-:Y:S01]  /*7610*/  FADD.FTZ R7, R151, R102 ;  /* 0x0000006697077221 */ /* 0x001fe20000010000 */
[----:B--2---:R-:W-:-:S06]  /*7620*/  F2FP.BF16.F32.PACK_AB R156, R90, R13 ;  /* 0x0000000d5a9c723e */ /* 0x004fcc00000010ff */
[----:B------:R-:W0:Y:S01]  /*7630*/  MUFU.EX2 R98, R98 ;  /* 0x0000006200627308 */ /* 0x000e220000000800 */
[----:B----4-:R-:W-:-:S07]  /*7640*/  F2FP.BF16.F32.PACK_AB R151, R8, R151 ;  /* 0x000000970897723e */ /* 0x010fce00000010ff */
[----:B------:R-:W2:Y:S08]  /*7650*/  MUFU.EX2 R147, R147 ;  /* 0x0000009300937308 */ /* 0x000eb00000000800 */
[----:B------:R-:W4:Y:S08]  /*7660*/  MUFU.EX2 R6, R6 ;  /* 0x0000000600067308 */ /* 0x000f300000000800 */
[----:B-1----:R1:W-:Y:S08]  /*7670*/  MUFU.EX2 R107, R94 ;  /* 0x0000005e006b7308 */ /* 0x0023f00000000800 */
[----:B------:R-:W5:Y:S01]  /*7680*/  MUFU.EX2 R101, R101 ;  /* 0x0000006500657308 */ /* 0x000f620000000800 */
[----:B-1----:R-:W-:Y:S01]  /*7690*/  FADD.FTZ R94, R8, R7 ;  /* 0x00000007085e7221 */ /* 0x002fe20000010000 */
[----:B------:R-:W-:-:S03]  /*76a0*/  IMAD.MOV.U32 R8, RZ, RZ, R14 ;  /* 0x000000ffff087224 */ /* 0x000fc600078e000e */
[----:B---3--:R-:W-:Y:S01]  /*76b0*/  FADD.FTZ R7, R145, R94 ;  /* 0x0000005e91077221 */ /* 0x008fe20000010000 */
[C---:B0-----:R-:W-:Y:S02]  /*76c0*/  F2FP.BF16.F32.PACK_AB R145, R98.reuse, R145 ;  /* 0x000000916291723e */ /* 0x041fe400000010ff */
[----:B------:R-:W0:Y:S01]  /*76d0*/  MUFU.EX2 R141, R141 ;  /* 0x0000008d008d7308 */ /* 0x000e220000000800 */
[----:B------:R-:W-:-:S04]  /*76e0*/  FADD.FTZ R90, R98, R7 ;  /* 0x00000007625a7221 */ /* 0x000fc80000010000 */
[----:B--2---:R-:W-:Y:S01]  /*76f0*/  FADD.FTZ R7, R147, R90 ;  /* 0x0000005a93077221 */ /* 0x004fe20000010000 */
[C---:B----4-:R-:W-:Y:S02]  /*7700*/  F2FP.BF16.F32.PACK_AB R147, R6.reuse, R147 ;  /* 0x000000930693723e */ /* 0x050fe400000010ff */
[----:B------:R-:W1:Y:S01]  /*7710*/  MUFU.EX2 R20, R20 ;  /* 0x0000001400147308 */ /* 0x000e620000000800 */
[----:B------:R-:W-:Y:S01]  /*7720*/  FADD.FTZ R90, R6, R7 ;  /* 0x00000007065a7221 */ /* 0x000fe20000010000 */
[----:B-----5:R-:W-:-:S06]  /*7730*/  FADD.FTZ R93, R101, R110 ;  /* 0x0000006e655d7221 */ /* 0x020fcc0000010000 */
[----:B------:R-:W2:Y:S01]  /*7740*/  MUFU.EX2 R142, R142 ;  /* 0x0000008e008e7308 */ /* 0x000ea20000000800 */
[----:B0-----:R-:W-:Y:S01]  /*7750*/  FADD.FTZ R90, R141, R90 ;  /* 0x0000005a8d5a7221 */ /* 0x001fe20000010000 */
[----:B------:R-:W-:-:S03]  /*7760*/  F2FP.BF16.F32.PACK_AB R141, R107, R141 ;  /* 0x0000008d6b8d723e */ /* 0x000fc600000010ff */
[----:B------:R-:W-:-:S03]  /*7770*/  FADD.FTZ R90, R107, R90 ;  /* 0x0000005a6b5a7221 */ /* 0x000fc60000010000 */
        /* <DEDUP_REMOVED lines=26> */
[----:B--2---:R-:W-:Y:S01]  /*7920*/  FADD.FTZ R90, R139, R90 ;  /* 0x0000005a8b5a7221 */ /* 0x004fe20000010000 */
[C---:B0-----:R-:W-:Y:S01]  /*7930*/  FADD.FTZ R7, R3.reuse, R20 ;  /* 0x0000001403077221 */ /* 0x041fe20000010000 */
[----:B------:R-:W-:Y:S01]  /*7940*/  F2FP.BF16.F32.PACK_AB R138, R3, R96 ;  /* 0x00000060038a723e */ /* 0x000fe200000010ff */
[----:B------:R-:W-:Y:S02]  /*7950*/  IMAD.MOV.U32 R3, RZ, RZ, R12 ;  /* 0x000000ffff037224 */ /* 0x000fe400078e000c */
[C---:B-1----:R-:W-:Y:S01]  /*7960*/  FADD.FTZ R6, R95.reuse, R90 ;  /* 0x0000005a5f067221 */ /* 0x042fe20000010000 */
[----:B------:R-:W-:Y:S01]  /*7970*/  F2FP.BF16.F32.PACK_AB R139, R95, R139 ;  /* 0x0000008b5f8b723e */ /* 0x000fe200000010ff */
[----:B------:R-:W-:Y:S06]  /*7980*/  @P2 BRA `(.L_x_1172) ;  /* 0xffffffd000b82947 */ /* 0x000fec000383ffff */
[----:B------:R-:W-:Y:S01]  /*7990*/  IMAD.MOV.U32 R8, RZ, RZ, R14 ;  /* 0x000000ffff087224 */ /* 0x000fe200078e000e */
[----:B------:R-:W-:Y:S01]  /*79a0*/  UMOV UR36, UR4 ;  /* 0x0000000400247c82 */ /* 0x000fe20008000000 */
[----:B------:R-:W-:Y:S01]  /*79b0*/  IMAD.MOV.U32 R3, RZ, RZ, R12 ;  /* 0x000000ffff037224 */ /* 0x000fe200078e000c */
[----:B------:R-:W-:-:S06]  /*79c0*/  UMOV UR38, UR7 ;  /* 0x0000000700267c82 */ /* 0x000fcc0008000000 */
.L_x_1155:
[----:B------:R-:W-:Y:S01]  /*79d0*/  ULDC UR4, c[0x0][0x448] ;  /* 0x0001120000047ab9 */ /* 0x000fe20000000800 */
[----:B------:R-:W-:Y:S01]  /*79e0*/  IADD3 R11, R16, 0x1, -R17 ;  /* 0x00000001100b7810 */ /* 0x000fe20007ffe811 */
[----:B------:R-:W-:Y:S01]  /*79f0*/  UISETP.NE.AND UP0, UPT, UR4, 0x1, UPT ;  /* 0x000000010400788c */ /* 0x000fe2000bf05270 */
[----:B------:R-:W-:Y:S02]  /*7a00*/  ULDC UR10, c[0x0][0x9e4] ;  /* 0x00027900000a7ab9 */ /* 0x000fe40000000800 */
[----:B------:R-:W-:Y:S01]  /*7a10*/  R2UR UR7, R11 ;  /* 0x000000000b0772ca */ /* 0x000fe200000e0000 */
[----:B------:R-:W-:Y:S02]  /*7a20*/  UISETP.GE.AND UP1, UPT, UR10, 0x1, UPT ;  /* 0x000000010a00788c */ /* 0x000fe4000bf26270 */
[----:B------:R-:W-:-:S04]  /*7a30*/  UIADD3 UR6, UR39, 0x7f, URZ ;  /* 0x0000007f27067890 */ /* 0x000fc8000fffe03f */
[----:B------:R-:W-:Y:S01]  /*7a40*/  PLOP3.LUT P2, PT, PT, PT, UP1, 0x40, 0x0 ;  /* 0x000000000000781c */ /* 0x000fe20003f4e818 */
[----:B------:R-:W-:Y:S01]  /*7a50*/  @UP0 ULDC UR4, c[0x0][0x44c] ;  /* 0x0001130000040ab9 */ /* 0x000fe20000000800 */
[----:B------:R-:W-:Y:S01]  /*7a60*/  @UP0 ULDC UR11, c[0x0][0x450] ;  /* 0x00011400000b0ab9 */ /* 0x000fe20000000800 */
[----:B------:R-:W-:-:S04]  /*7a70*/  UIMAD.WIDE.U32 UR4, UR6, UR4, URZ ;  /* 0x00000004060472a5 */ /* 0x000fc8000f8e003f */
[----:B------:R-:W-:-:S04]  /*7a80*/  @UP0 USHF.R.U32.HI UR6, URZ, UR11, UR5 ;  /* 0x0000000b3f060299 */ /* 0x000fc80008011605 */
[----:B------:R-:W-:-:S04]  /*7a90*/  UIADD3 UR6, UR7, UR6, URZ ;  /* 0x0000000607067290 */ /* 0x000fc8000fffe03f */
[----:B------:R-:W-:Y:S01]  /*7aa0*/  UIADD3 UR14, UR6, -UR14, URZ ;  /* 0x8000000e060e7290 */ /* 0x000fe2000fffe03f */
[----:B------:R-:W-:Y:S11]  /*7ab0*/  @P2 BRA `(.L_x_1173) ;  /* 0x0000000000482947 */ /* 0x000ff60003800000 */
[----:B------:R-:W-:Y:S02]  /*7ac0*/  UMOV UR11, UR6 ;  /* 0x00000006000b7c82 */ /* 0x000fe40008000000 */
        /* <DEDUP_REMOVED lines=10> */
.L_x_1174:
[----:B------:R-:W-:-:S11]  /*7b70*/  UISETP.NE.AND UP2, UPT, UR10, 0x1, UPT ;  /* 0x000000010a00788c */ /* 0x000fd6000bf45270 */
[----:B------:R-:W-:Y:S02]  /*7b80*/  @UP2 ULDC.64 UR4, c[0x0][0x9e8] ;  /* 0x00027a0000042ab9 */ /* 0x000fe40000000a00 */
[----:B------:R-:W-:-:S04]  /*7b90*/  UIMAD.WIDE.U32 UR6, UR11, UR4, URZ ;  /* 0x000000040b0672a5 */ /* 0x000fc8000f8e003f */
[----:B------:R-:W-:-:S12]  /*7ba0*/  @UP2 USHF.R.U32.HI UR11, URZ, UR5, UR7 ;  /* 0x000000053f0b2299 */ /* 0x000fd80008011607 */
.L_x_1175:
[----:B------:R-:W-:-:S04]  /*7bb0*/  UIMAD UR10, UR11, UR10, URZ ;  /* 0x0000000a0b0a72a4 */ /* 0x000fc8000f8e023f */
[----:B------:R-:W-:-:S04]  /*7bc0*/  UISETP.LT.AND UP2, UPT, UR14, UR10, UPT ;  /* 0x0000000a0e00728c */ /* 0x000fc8000bf41270 */
[----:B------:R-:W-:-:S12]  /*7bd0*/  USEL UR14, UR14, UR10, !UP2 ;  /* 0x0000000a0e0e7287 */ /* 0x000fd8000d000000 */
.L_x_1173:
[----:B------:R-:W-:-:S04]  /*7be0*/  UIADD3 UR4, UR14, 0x5f, URZ ;  /* 0x0000005f0e047890 */ /* 0x000fc8000fffe03f */
[----:B------:R-:W-:-:S04]  /*7bf0*/  UIMAD.WIDE UR4, UR4, 0x2aaaaaab, URZ ;  /* 0x2aaaaaab040478a5 */ /* 0x000fc8000f8e023f */
[----:B------:R-:W-:-:S04]  /*7c00*/  USHF.R.U32.HI UR4, URZ, 0x1f, UR5 ;  /* 0x0000001f3f047899 */ /* 0x000fc80008011605 */
[----:B------:R-:W-:-:S04]  /*7c10*/  ULEA.HI.SX32 UR4, UR5, UR4, 0x1c ;  /* 0x0000000405047291 */ /* 0x000fc8000f8fe23f */
[----:B------:R-:W-:-:S04]  /*7c20*/  UISETP.LT.AND UP2, UPT, UR61, UR4, UPT ;  /* 0x000000043d00728c */ /* 0x000fc8000bf41270 */
[----:B------:R-:W-:-:S06]  /*7c30*/  USEL UR58, UR61, UR4, !UP2 ;  /* 0x000000043d3a7287 */ /* 0x000fcc000d000000 */
[----:B------:R-:W-:-:S13]  /*7c40*/  ISETP.GE.AND P2, PT, R10, UR58, PT ;  /* 0x0000003a0a007c0c */ /* 0x000fda000bf46270 */
[----:B------:R-:W-:Y:S05]  /*7c50*/  @!P2 BRA `(.L_x_1176) ;  /* 0x0000001800f4a947 */ /* 0x000fea0003800000 */
[----:B------:R-:W-:Y:S01]  /*7c60*/  IMAD.MOV.U32 R11, RZ, RZ, R8 ;  /* 0x000000ffff0b7224 */ /* 0x000fe200078e0008 */
[----:B------:R-:W-:Y:S01]  /*7c70*/  UMOV UR6, UR38 ;  /* 0x0000002600067c82 */ /* 0x000fe20008000000 */
[----:B------:R-:W-:Y:S01]  /*7c80*/  IMAD.MOV.U32 R12, RZ, RZ, R3 ;  /* 0x000000ffff0c7224 */ /* 0x000fe200078e0003 */
[----:B------:R-:W-:-:S06]  /*7c90*/  UMOV UR4, UR36 ;  /* 0x0000002400047c82 */ /* 0x000fcc0008000000 */
.L_x_1185:
[----:B------:R-:W-:-:S04]  /*7ca0*/  UIADD3 UR7, UR4, 0x1, URZ ;  /* 0x0000000104077890 */ /* 0x000fc8000fffe03f */
[----:B------:R-:W-:-:S04]  /*7cb0*/  UISETP.NE.AND UP2, UPT, UR7, 0x2, UPT ;  /* 0x000000020700788c */ /* 0x000fc8000bf45270 */
[----:B------:R-:W-:Y:S02]  /*7cc0*/  USEL UR7, UR7, URZ, UP2 ;  /* 0x0000003f07077287 */ /* 0x000fe40009000000 */
[----:B------:R-:W-:-:S04]  /*7cd0*/  USEL UR38, URZ, 0x1, UP2 ;  /* 0x000000013f267887 */ /* 0x000fc80009000000 */
[----:B------:R-:W-:Y:S01]  /*7ce0*/  ULOP3.LUT UR38, UR6, UR38, URZ, 0x3c, !UPT ;  /* 0x0000002606267292 */ /* 0x000fe2000f8e3c3f */
[----:B------:R-:W-:Y:S01]  /*7cf0*/  UMOV UR36, UR7 ;  /* 0x0000000700247c82 */ /* 0x000fe20008000000 */
[----:B------:R-:W-:Y:S10]  /*7d00*/  @!P0 BRA `(.L_x_1177) ;  /* 0x0000000000048947 */ /* 0x000ff40003800000 */
[----:B------:R-:W-:Y:S01]  /*7d10*/  BPT.TRAP 0x1 ;  /* 0x000000040000795c */ /* 0x000fe20000300000 */
.L_x_1177:
[----:B------:R-:W-:Y:S01]  /*7d20*/  ULEA UR5, UR36, UR37, 0x3 ;  /* 0x0000002524057291 */ /* 0x000fe2000f8e183f */
[----:B------:R-:W-:-:S05]  /*7d30*/  IMAD.U32 R3, RZ, RZ, UR38 ;  /* 0x00000026ff037e24 */ /* 0x000fca000f8e00ff */
[----:B------:R-:W-:-:S04]  /*7d40*/  SHF.L.U32 R3, R3, 0x1f, RZ ;  /* 0x0000001f03037819 */ /* 0x000fc800000006ff */
[----:B------:R0:W1:Y:S01]  /*7d50*/  SYNCS.PHASECHK.TRANS64.TRYWAIT P2, [UR5+0x2a830], R3 ;  /* 0x02a83003ff0075a7 */ /* 0x0000620008040145 */
[----:B------:R-:W-:Y:S05]  /*7d60*/  @!P0 BRA `(.L_x_1178) ;  /* 0x0000000000048947 */ /* 0x000fea0003800000 */
[----:B------:R-:W-:Y:S01]  /*7d70*/  BPT.TRAP 0x1 ;  /* 0x000000040000795c */ /* 0x000fe20000300000 */
.L_x_1178:
[----:B-1----:R-:W-:Y:S05]  /*7d80*/  @P2 BRA `(.L_x_1179) ;  /* 0x0000000000082947 */ /* 0x002fea0003800000 */
[----:B------:R-:W1:Y:S02]  /*7d90*/  SYNCS.PHASECHK.TRANS64.TRYWAIT P2, [UR5+0x2a830], R3 ;  /* 0x02a83003ff0075a7 */ /* 0x000e640008040145 */
[----:B-1----:R-:W-:Y:S05]  /*7da0*/  @!P2 BRA `(.L_x_1180) ;  /* 0x000000fc0090a947 */ /* 0x002fea0003800000 */
.L_x_1179:
        /* <DEDUP_REMOVED lines=131> */
.L_x_1181:
[----:B------:R-:W-:Y:S01]  /*85e0*/  ULEA UR5, UR4, UR37, 0x3 ;  /* 0x0000002504057291 */ /* 0x000fe2000f8e183f */
[----:B------:R-:W-:-:S05]  /*85f0*/  IMAD.U32 R0, RZ, RZ, UR6 ;  /* 0x00000006ff007e24 */ /* 0x000fca000f8e00ff */
[----:B------:R-:W-:-:S04]  /*8600*/  SHF.L.U32 R0, R0, 0x1f, RZ ;  /* 0x0000001f00007819 */ /* 0x000fc800000006ff */
[----:B------:R2:W3:Y:S01]  /*8610*/  SYNCS.PHASECHK.TRANS64.TRYWAIT P2, [UR5+0x2a850], R0 ;  /* 0x02a85000ff0075a7 */ /* 0x0004e20008040145 */
[----:B------:R-:W-:Y:S05]  /*8620*/  @!P0 BRA `(.L_x_1182) ;  /* 0x0000000000048947 */ /* 0x000fea0003800000 */
[----:B------:R-:W-:Y:S01]  /*8630*/  BPT.TRAP 0x1 ;  /* 0x000000040000795c */ /* 0x000fe20000300000 */
.L_x_1182:
[----:B---3--:R-:W-:Y:S05]  /*8640*/  @P2 BRA `(.L_x_1183) ;  /* 0x0000000000082947 */ /* 0x008fea0003800000 */
[----:B------:R-:W3:Y:S02]  /*8650*/  SYNCS.PHASECHK.TRANS64.TRYWAIT P2, [UR5+0x2a850], R0 ;  /* 0x02a85000ff0075a7 */ /* 0x000ee40008040145 */
[----:B---3--:R-:W-:Y:S05]  /*8660*/  @!P2 BRA `(.L_x_1184) ;  /* 0x000000f40078a947 */ /* 0x008fea0003800000 */
.L_x_1183:
[----:B------:R-:W-:Y:S01]  /*8670*/  UIADD3 UR6, UR37, 0x400, URZ ;  /* 0x0000040025067890 */ /* 0x000fe2000fffe03f */
[----:B------:R-:W-:Y:S01]  /*8680*/  WARPGROUP.ARRIVE ;  /* 0x00000000000079c5 */ /* 0x000fe20000000000 */
[----:B------:R-:W-:Y:S01]  /*8690*/  UMOV UR11, 0x40000040 ;  /* 0x40000040000b7882 */ /* 0x000fe20000000000 */
[----:B0-2---:R-:W-:Y:S01]  /*86a0*/  FMNMX.FTZ R0, R88, R12, !PT ;  /* 0x0000000c58007209 */ /* 0x005fe20007810000 */
[----:B------:R-:W-:Y:S01]  /*86b0*/  USHF.R.U32.HI UR6, URZ, 0x4, UR6 ;  /* 0x000000043f067899 */ /* 0x000fe20008011606 */
[----:B-1----:R-:W-:Y:S01]  /*86c0*/  FMNMX.FTZ R8, R90, R11, !PT ;  /* 0x0000000b5a087209 */ /* 0x002fe20007810000 */
[----:B------:R-:W0:Y:S01]  /*86d0*/  LDC R9, c[0x0][0x988] ;  /* 0x00026200ff097b82 */ /* 0x000e220000000800 */
[----:B------:R-:W-:Y:S01]  /*86e0*/  FMNMX.FTZ R3, R89, R0, !PT ;  /* 0x0000000059037209 */ /* 0x000fe20007810000 */
[----:B------:R-:W-:Y:S01]  /*86f0*/  ULOP3.LUT UR6, UR6, 0x3fff, URZ, 0xc0, !UPT ;  /* 0x00003fff06067892 */ /* 0x000fe2000f8ec03f */
[----:B------:R-:W-:Y:S02]  /*8700*/  FMNMX.FTZ R15, R91, R8, !PT ;  /* 0x000000085b0f7209 */ /* 0x000fe40007810000 */
[----:B------:R-:W-:Y:S01]  /*8710*/  FMNMX.FTZ R0, R92, R3, !PT ;  /* 0x000000035c007209 */ /* 0x000fe20007810000 */
[----:B------:R-:W-:Y:S01]  /*8720*/  ULOP3.LUT UR6, UR6, 0x3000000, URZ, 0xfc, !UPT ;  /* 0x0300000006067892 */ /* 0x000fe2000f8efc3f */
[----:B------:R-:W-:-:S02]  /*8730*/  FMNMX.FTZ R8, R94, R15, !PT ;  /* 0x0000000f5e087209 */ /* 0x000fc40007810000 */
[----:B------:R-:W-:Y:S01]  /*8740*/  FMNMX.FTZ R3, R93, R0, !PT ;  /* 0x000000005d037209 */ /* 0x000fe20007810000 */
[----:B------:R-:W-:Y:S01]  /*8750*/  UIMAD UR4, UR4, 0x600, UR6 ;  /* 0x00000600040478a4 */ /* 0x000fe2000f8e0206 */
[----:B------:R-:W-:Y:S02]  /*8760*/  FMNMX.FTZ R15, R95, R8, !PT ;  /* 0x000000085f0f7209 */ /* 0x000fe40007810000 */
[----:B------:R-:W-:Y:S01]  /*8770*/  FMNMX.FTZ R0, R96, R3, !PT ;  /* 0x0000000360007209 */ /* 0x000fe20007810000 */
[----:B------:R-:W-:Y:S01]  /*8780*/  UIADD3 UR6, UR4, 0x280, URZ ;  /* 0x0000028004067890 */ /* 0x000fe2000fffe03f */
[----:B------:R-:W-:Y:S02]  /*8790*/  FMNMX.FTZ R8, R98, R15, !PT ;  /* 0x0000000f62087209 */ /* 0x000fe40007810000 */
[----:B------:R-:W-:Y:S01]  /*87a0*/  UMOV UR10, UR4 ;  /* 0x00000004000a7c82 */ /* 0x000fe20008000000 */
[----:B------:R-:W-:Y:S01]  /*87b0*/  FMNMX.FTZ R3, R97, R0, !PT ;  /* 0x0000000061037209 */ /* 0x000fe20007810000 */
[----:B------:R-:W-:Y:S01]  /*87c0*/  HGMMA.64x128x16.F32.BF16 R24, R156, gdesc[UR8].tnspB, R24, gsb0 ;  /* 0x41e000089c187df0 */ /* 0x000fe20008001818 */
[----:B------:R-:W-:Y:S01]  /*87d0*/  UIADD3 UR10, UR4, 0x80, URZ ;  /* 0x00000080040a7890 */ /* 0x000fe2000fffe03f */
[----:B------:R-:W-:Y:S01]  /*87e0*/  FMNMX.FTZ R15, R99, R8, !PT ;  /* 0x00000008630f7209 */ /* 0x000fe20007810000 */
[----:B------:R-:W-:Y:S01]  /*87f0*/  UMOV UR11, 0x40000040 ;  /* 0x40000040000b7882 */ /* 0x000fe20000000000 */
[----:B------:R-:W-:-:S02]  /*8800*/  FMNMX.FTZ R0, R100, R3, !PT ;  /* 0x0000000364007209 */ /* 0x000fc40007810000 */
[----:B------:R-:W-:Y:S02]  /*8810*/  FMNMX.FTZ R8, R102, R15, !PT ;  /* 0x0000000f66087209 */ /* 0x000fe40007810000 */
[----:B------:R-:W-:Y:S02]  /*8820*/  FMNMX.FTZ R3, R101, R0, !PT ;  /* 0x0000000065037209 */ /* 0x000fe40007810000 */
[----:B------:R-:W-:Y:S02]  /*8830*/  FMNMX.FTZ R21, R103, R8, !PT ;  /* 0x0000000867157209 */ /* 0x000fe40007810000 */
[----:B------:R-:W-:Y:S02]  /*8840*/  FMNMX.FTZ R0, R104, R3, !PT ;  /* 0x0000000368007209 */ /* 0x000fe40007810000 */
[----:B------:R-:W-:Y:S02]  /*8850*/  FMNMX.FTZ R8, R106, R21, !PT ;  /* 0x000000156a087209 */ /* 0x000fe40007810000 */
[----:B------:R-:W-:-:S02]  /*8860*/  FMNMX.FTZ R3, R105, R0, !PT ;  /* 0x0000000069037209 */ /* 0x000fc40007810000 */
[----:B------:R-:W-:Y:S02]  /*8870*/  FMNMX.FTZ R21, R107, R8, !PT ;  /* 0x000000086b157209 */ /* 0x000fe40007810000 */
[----:B------:R-:W-:Y:S02]  /*8880*/  FMNMX.FTZ R0, R108, R3, !PT ;  /* 0x000000036c007209 */ /* 0x000fe40007810000 */
[----:B------:R-:W-:Y:S02]  /*8890*/  FMNMX.FTZ R8, R110, R21, !PT ;  /* 0x000000156e087209 */ /* 0x000fe40007810000 */
[----:B------:R-:W-:Y:S02]  /*88a0*/  FMNMX.FTZ R3, R109, R0, !PT ;  /* 0x000000006d037209 */ /* 0x000fe40007810000 */
[C---:B------:R-:W-:Y:S01]  /*88b0*/  ISETP.GT.AND P2, PT, R10.reuse, UR58, PT ;  /* 0x0000003a0a007c0c */ /* 0x040fe2000bf44270 */
[----:B------:R-:W-:Y:S01]  /*88c0*/  VIADD R10, R10, 0xffffffff ;  /* 0xffffffff0a0a7836 */ /* 0x000fe20000000000 */
        /* <DEDUP_REMOVED lines=12> */
[----:B------:R-:W1:Y:S02]  /*8990*/  SHFL.BFLY PT, R3, R0, 0x2, 0x1f ;  /* 0x0c401f0000037f89 */ /* 0x000e6400000e0000 */
[----:B-1----:R-:W-:-:S05]  /*89a0*/  FMNMX.FTZ R14, R0, R3, !PT ;  /* 0x00000003000e7209 */ /* 0x002fca0007810000 */
[----:B------:R-:W1:Y:S02]  /*89b0*/  SHFL.BFLY PT, R3, R14, 0x1, 0x1f ;  /* 0x0c201f000e037f89 */ /* 0x000e6400000e0000 */
[----:B-1----:R-:W-:-:S05]  /*89c0*/  FMNMX.FTZ R3, R14, R3, !PT ;  /* 0x000000030e037209 */ /* 0x002fca0007810000 */
[----:B------:R-:W-:-:S04]  /*89d0*/  FADD.FTZ R2, -R3, R12 ;  /* 0x0000000c03027221 */ /* 0x000fc80000010100 */
[-C--:B0-----:R-:W-:Y:S01]  /*89e0*/  FMUL.FTZ R12, R2, R9.reuse ;  /* 0x00000009020c7220 */ /* 0x081fe20000410000 */
[-C--:B------:R-:W-:Y:S01]  /*89f0*/  FMUL.FTZ R2, R3, R9.reuse ;  /* 0x0000000903027220 */ /* 0x080fe20000410000 */
[----:B------:R-:W-:Y:S02]  /*8a00*/  WARPGROUP.DEPBAR.LE gsb0, 0x0 ;  /* 0x00008000000079c5 */ /* 0x000fe40000010000 */
[----:B------:R-:W-:Y:S01]  /*8a10*/  WARPGROUP.ARRIVE ;  /* 0x00000000000079c5 */ /* 0x000fe20000000000 */
[-CC-:B------:R-:W-:Y:S01]  /*8a20*/  FFMA.FTZ R156, R89, R9.reuse, -R2.reuse ;  /* 0x00000009599c7223 */ /* 0x180fe20000010802 */
[----:B------:R-:W-:Y:S01]  /*8a30*/  FMNMX.FTZ R89, R111, R8, !PT ;  /* 0x000000086f597209 */ /* 0x000fe20007810000 */
[-CC-:B------:R-:W-:Y:S01]  /*8a40*/  FFMA.FTZ R15, R93, R9.reuse, -R2.reuse ;  /* 0x000000095d0f7223 */ /* 0x180fe20000010802 */
[-CC-:B------:R-:W-:Y:S01]  /*8a50*/  FFMA.FTZ R21, R97, R9.reuse, -R2.reuse ;  /* 0x0000000961157223 */ /* 0x180fe20000010802 */
[--C-:B------:R-:W-:Y:S01]  /*8a60*/  FFMA.FTZ R13, R88, R9, -R2.reuse ;  /* 0x00000009580d7223 */ /* 0x100fe20000010802 */
[----:B------:R-:W-:Y:S01]  /*8a70*/  HGMMA.64x128x16.F32.BF16 R24, R152, gdesc[UR8].tnspB, R24, gsb0 ;  /* 0x41e0000898187df0 */ /* 0x000fe20008001818 */
[----:B------:R-:W-:Y:S01]  /*8a80*/  UIADD3 UR10, UR4, 0x100, URZ ;  /* 0x00000100040a7890 */ /* 0x000fe2000fffe03f */
[----:B------:R-:W-:Y:S01]  /*8a90*/  FMNMX.FTZ R8, R114, R89, !PT ;  /* 0x0000005972087209 */ /* 0x000fe20007810000 */
[----:B------:R-:W-:Y:S01]  /*8aa0*/  UMOV UR11, 0x40000040 ;  /* 0x40000040000b7882 */ /* 0x000fe20000000000 */
[-CC-:B------:R-:W-:Y:S01]  /*8ab0*/  FFMA.FTZ R158, R92, R9.reuse, -R2.reuse ;  /* 0x000000095c9e7223 */ /* 0x180fe20000010802 */
[----:B------:R0:W-:Y:S01]  /*8ac0*/  MUFU.EX2 R0, R12 ;  /* 0x0000000c00007308 */ /* 0x0001e20000000800 */
        /* <DEDUP_REMOVED lines=9> */
[-CC-:B0-----:R-:W-:Y:S01]  /*8b60*/  FFMA.FTZ R12, R120, R9.reuse, -R2.reuse ;  /* 0x00000009780c7223 */ /* 0x181fe20000010802 */
[----:B------:R-:W-:Y:S01]  /*8b70*/  FFMA.FTZ R133, R133, R9, -R2 ;  /* 0x0000000985857223 */ /* 0x000fe20000010802 */
[----:B------:R-:W0:Y:S01]  /*8b80*/  MUFU.EX2 R13, R13 ;  /* 0x0000000d000d7308 */ /* 0x000e220000000800 */
[----:B------:R-:W-:-:S04]  /*8b90*/  FMNMX.FTZ R8, R122, R93, !PT ;  /* 0x0000005d7a087209 */ /* 0x000fc80007810000 */
[----:B------:R-:W-:-:S03]  /*8ba0*/  FMNMX.FTZ R93, R123, R8, !PT ;  /* 0x000000087b5d7209 */ /* 0x000fc60007810000 */
[----:B------:R-:W1:Y:S01]  /*8bb0*/  MUFU.EX2 R156, R156 ;  /* 0x0000009c009c7308 */ /* 0x000e620000000800 */
[----:B------:R-:W-:Y:S01]  /*8bc0*/  FMNMX.FTZ R8, R126, R93, !PT ;  /* 0x0000005d7e087209 */ /* 0x000fe20007810000 */
[-CC-:B------:R-:W-:Y:S01]  /*8bd0*/  FFMA.FTZ R93, R105, R9.reuse, -R2.reuse ;  /* 0x00000009695d7223 */ /* 0x180fe20000010802 */
[-CC-:B------:R-:W-:Y:S01]  /*8be0*/  FFMA.FTZ R105, R117, R9.reuse, -R2.reuse ;  /* 0x0000000975697223 */ /* 0x180fe20000010802 */
[----:B------:R-:W-:Y:S01]  /*8bf0*/  FFMA.FTZ R117, R129, R9, -R2 ;  /* 0x0000000981757223 */ /* 0x000fe20000010802 */
[----:B------:R-:W-:-:S03]  /*8c00*/  FMNMX.FTZ R97, R127, R8, !PT ;  /* 0x000000087f617209 */ /* 0x000fc60007810000 */
[----:B------:R-:W2:Y:S01]  /*8c10*/  MUFU.EX2 R158, R158 ;  /* 0x0000009e009e7308 */ /* 0x000ea20000000800 */
[----:B------:R-:W-:Y:S01]  /*8c20*/  FMNMX.FTZ R8, R130, R97, !PT ;  /* 0x0000006182087209 */ /* 0x000fe20007810000 */
[----:B0-----:R-:W-:-:S03]  /*8c30*/  FFMA.FTZ R7, R0, R7, R13 ;  /* 0x0000000700077223 */ /* 0x001fc6000001000d */
[----:B------:R-:W-:-:S03]  /*8c40*/  FMNMX.FTZ R97, R131, R8, !PT ;  /* 0x0000000883617209 */ /* 0x000fc60007810000 */
[----:B------:R-:W0:Y:S01]  /*8c50*/  MUFU.EX2 R15, R15 ;  /* 0x0000000f000f7308 */ /* 0x000e220000000800 */
[----:B------:R-:W-:Y:S01]  /*8c60*/  FMNMX.FTZ R8, R134, R97, !PT ;  /* 0x0000006186087209 */ /* 0x000fe20007810000 */
[--C-:B------:R-:W-:Y:S01]  /*8c70*/  FFMA.FTZ R97, R109, R9, -R2.reuse ;  /* 0x000000096d617223 */ /* 0x100fe20000010802 */
[C---:B-1----:R-:W-:Y:S01]  /*8c80*/  FADD.FTZ R7, R156.reuse, R7 ;  /* 0x000000079c077221 */ /* 0x042fe20000010000 */
[----:B------:R-:W-:Y:S02]  /*8c90*/  F2FP.BF16.F32.PACK_AB R156, R156, R13 ;  /* 0x0000000d9c9c723e */ /* 0x000fe400000010ff */
[----:B------:R-:W-:Y:S02]  /*8ca0*/  FMNMX.FTZ R8, R135, R8, !PT ;  /* 0x0000000887087209 */ /* 0x000fe40007810000 */
[----:B------:R-:W-:Y:S03]  /*8cb0*/  MUFU.EX2 R21, R21 ;  /* 0x0000001500157308 */ /* 0x000fe60000000800 */
[----:B------:R-:W1:Y:S05]  /*8cc0*/  SHFL.BFLY PT, R109, R8, 0x2, 0x1f ;  /* 0x0c401f00086d7f89 */ /* 0x000e6a00000e0000 */
[----:B------:R-:W-:Y:S08]  /*8cd0*/  MUFU.EX2 R89, R89 ;  /* 0x0000005900597308 */ /* 0x000ff00000000800 */
[----:B------:R-:W-:Y:S08]  /*8ce0*/  MUFU.EX2 R93, R93 ;  /* 0x0000005d005d7308 */ /* 0x000ff00000000800 */
[----:B------:R-:W-:Y:S01]  /*8cf0*/  MUFU.EX2 R97, R97 ;  /* 0x0000006100617308 */ /* 0x000fe20000000800 */
[----:B-1----:R-:W-:Y:S01]  /*8d00*/  FMNMX.FTZ R88, R8, R109, !PT ;  /* 0x0000006d08587209 */ /* 0x002fe20007810000 */
[----:B------:R-:W-:-:S04]  /*8d10*/  FFMA.FTZ R109, R121, R9, -R2 ;  /* 0x00000009796d7223 */ /* 0x000fc80000010802 */
[----:B------:R-:W1:Y:S02]  /*8d20*/  SHFL.BFLY PT, R121, R88, 0x1, 0x1f ;  /* 0x0c201f0058797f89 */ /* 0x000e6400000e0000 */
[----:B------:R-:W-:Y:S08]  /*8d30*/  MUFU.EX2 R101, R101 ;  /* 0x0000006500657308 */ /* 0x000ff00000000800 */
[----:B------:R-:W-:Y:S08]  /*8d40*/  MUFU.EX2 R105, R105 ;  /* 0x0000006900697308 */ /* 0x000ff00000000800 */
[----:B------:R-:W-:Y:S01]  /*8d50*/  MUFU.EX2 R12, R12 ;  /* 0x0000000c000c7308 */ /* 0x000fe20000000800 */
[----:B-1----:R-:W-:-:S07]  /*8d60*/  FMNMX.FTZ R8, R88, R121, !PT ;  /* 0x0000007958087209 */ /* 0x002fce0007810000 */
[----:B------:R-:W1:Y:S01]  /*8d70*/  MUFU.EX2 R109, R109 ;  /* 0x0000006d006d7308 */ /* 0x000e620000000800 */
[----:B------:R-:W-:-:S04]  /*8d80*/  FMUL.FTZ R92, R8, R9 ;  /* 0x00000009085c7220 */ /* 0x000fc80000410000 */
[-CC-:B------:R-:W-:Y:S01]  /*8d90*/  FFMA.FTZ R157, R90, R9.reuse, -R92.reuse ;  /* 0x000000095a9d7223 */ /* 0x180fe2000001085c */
[-CC-:B------:R-:W-:Y:S01]  /*8da0*/  FFMA.FTZ R90, R91, R9.reuse, -R92.reuse ;  /* 0x000000095b5a7223 */ /* 0x180fe2000001085c */
[----:B------:R-:W-:Y:S01]  /*8db0*/  IMAD.U32 R91, RZ, RZ, UR7 ;  /* 0x00000007ff5b7e24 */ /* 0x000fe2000f8e00ff */
[----:B------:R-:W-:Y:S01]  /*8dc0*/  UMOV UR7, 0x40000040 ;  /* 0x4000004000077882 */ /* 0x000fe20000000000 */
[-CC-:B------:R-:W-:Y:S01]  /*8dd0*/  FFMA.FTZ R159, R94, R9.reuse, -R92.reuse ;  /* 0x000000095e9f7223 */ /* 0x180fe2000001085c */
[-CC-:B------:R-:W-:Y:S01]  /*8de0*/  FFMA.FTZ R94, R95, R9.reuse, -R92.reuse ;  /* 0x000000095f5e7223 */ /* 0x180fe2000001085c */
[----:B------:R-:W-:Y:S01]  /*8df0*/  MUFU.EX2 R157, R157 ;  /* 0x0000009d009d7308 */ /* 0x000fe20000000800 */
[----:B------:R-:W-:Y:S01]  /*8e00*/  @!P1 LEA R91, R91, UR37, 0x3 ;  /* 0x000000255b5b9c11 */ /* 0x000fe2000f8e18ff */
[-CC-:B------:R-:W-:Y:S01]  /*8e10*/  FFMA.FTZ R119, R119, R9.reuse, -R92.reuse ;  /* 0x0000000977777223 */ /* 0x180fe2000001085c */
[-CC-:B------:R-:W-:Y:S01]  /*8e20*/  FFMA.FTZ R122, R122, R9.reuse, -R92.reuse ;  /* 0x000000097a7a7223 */ /* 0x180fe2000001085c */
[-CC-:B------:R-:W-:Y:S01]  /*8e30*/  FFMA.FTZ R123, R123, R9.reuse, -R92.reuse ;  /* 0x000000097b7b7223 */ /* 0x180fe2000001085c */
[----:B------:R-:W-:Y:S01]  /*8e40*/  FFMA.FTZ R126, R126, R9, -R92 ;  /* 0x000000097e7e7223 */ /* 0x000fe2000001085c */
[----:B------:R-:W-:-:S02]  /*8e50*/  @!P1 VIADD R91, R91, 0x2a840 ;  /* 0x0002a8405b5b9836 */ /* 0x000fc40000000000 */
[-CC-:B------:R-:W-:Y:S01]  /*8e60*/  FFMA.FTZ R127, R127, R9.reuse, -R92.reuse ;  /* 0x000000097f7f7223 */ /* 0x180fe2000001085c */
[----:B------:R-:W-:Y:S01]  /*8e70*/  MUFU.EX2 R90, R90 ;  /* 0x0000005a005a7308 */ /* 0x000fe20000000800 */
[-CC-:B------:R-:W-:Y:S01]  /*8e80*/  FFMA.FTZ R130, R130, R9.reuse, -R92.reuse ;  /* 0x0000000982827223 */ /* 0x180fe2000001085c */
[-CC-:B------:R-:W-:Y:S01]  /*8e90*/  FFMA.FTZ R131, R131, R9.reuse, -R92.reuse ;  /* 0x0000000983837223 */ /* 0x180fe2000001085c */
[----:B------:R-:W-:Y:S01]  /*8ea0*/  @!P1 PRMT R91, RZ, 0x654, R91 ;  /* 0x00000654ff5b9816 */ /* 0x000fe2000000005b */
[----:B------:R-:W-:Y:S01]  /*8eb0*/  FFMA.FTZ R134, R134, R9, -R92 ;  /* 0x0000000986867223 */ /* 0x000fe2000001085c */
[----:B------:R-:W-:-:S03]  /*8ec0*/  IMAD.U32 R95, RZ, RZ, UR5 ;  /* 0x00000005ff5f7e24 */ /* 0x000fc6000f8e00ff */
[----:B------:R-:W-:Y:S01]  /*8ed0*/  MUFU.EX2 R159, R159 ;  /* 0x0000009f009f7308 */ /* 0x000fe20000000800 */
[----:B------:R-:W-:Y:S01]  /*8ee0*/  @!P1 VIADD R95, R95, 0x2a860 ;  /* 0x0002a8605f5f9836 */ /* 0x000fe20000000000 */
[----:B------:R-:W-:Y:S02]  /*8ef0*/  WARPGROUP.DEPBAR.LE gsb0, 0x0 ;  /* 0x00008000000079c5 */ /* 0x000fe40000010000 */
[----:B------:R-:W-:Y:S01]  /*8f00*/  WARPGROUP.ARRIVE ;  /* 0x00000000000079c5 */ /* 0x000fe20000000000 */
[-CC-:B------:R-:W-:Y:S01]  /*8f10*/  FFMA.FTZ R152, R96, R9.reuse, -R2.reuse ;  /* 0x0000000960987223 */ /* 0x180fe20000010802 */
[-C--:B------:R-:W-:Y:S01]  /*8f20*/  FFMA.FTZ R154, R100, R9.reuse, -R2 ;  /* 0x00000009649a7223 */ /* 0x080fe20000010802 */
[-CC-:B------:R-:W-:Y:S01]  /*8f30*/  FFMA.FTZ R153, R98, R9.reuse, -R92.reuse ;  /* 0x0000000962997223 */ /* 0x180fe2000001085c */
[----:B------:R-:W-:Y:S01]  /*8f40*/  MUFU.EX2 R94, R94 ;  /* 0x0000005e005e7308 */ /* 0x000fe20000000800 */
[-CC-:B------:R-:W-:Y:S01]  /*8f50*/  FFMA.FTZ R96, R99, R9.reuse, -R92.reuse ;  /* 0x0000000963607223 */ /* 0x180fe2000001085c */
[----:B------:R-:W-:Y:S01]  /*8f60*/  HGMMA.64x128x16.F32.BF16 R24, R148, gdesc[UR8].tnspB, R24, gsb0 ;  /* 0x41e0000894187df0 */ /* 0x000fe20008001818 */
[----:B------:R-:W-:Y:S01]  /*8f70*/  UIADD3 UR10, UR4, 0x180, URZ ;  /* 0x00000180040a7890 */ /* 0x000fe2000fffe03f */
[-CC-:B------:R-:W-:Y:S01]  /*8f80*/  FFMA.FTZ R155, R102, R9.reuse, -R92.reuse ;  /* 0x00000009669b7223 */ /* 0x180fe2000001085c */
[----:B------:R-:W-:Y:S01]  /*8f90*/  UMOV UR11, 0x40000040 ;  /* 0x40000040000b7882 */ /* 0x000fe20000000000 */
[-CC-:B------:R-:W-:Y:S01]  /*8fa0*/  FFMA.FTZ R98, R103, R9.reuse, -R92.reuse ;  /* 0x0000000967627223 */ /* 0x180fe2000001085c */
[-CC-:B------:R-:W-:Y:S01]  /*8fb0*/  FFMA.FTZ R100, R107, R9.reuse, -R92.reuse ;  /* 0x000000096b647223 */ /* 0x180fe2000001085c */
[----:B------:R-:W-:Y:S01]  /*8fc0*/  MUFU.EX2 R152, R152 ;  /* 0x0000009800987308 */ /* 0x000fe20000000800 */
[----:B------:R-:W-:Y:S01]  /*8fd0*/  FFMA.FTZ R102, R111, R9, -R92 ;  /* 0x000000096f667223 */ /* 0x000fe2000001085c */
[----:B------:R-:W-:-:S06]  /*8fe0*/  @!P1 PRMT R95, RZ, 0x654, R95 ;  /* 0x00000654ff5f9816 */ /* 0x000fcc000000005f */
        /* <DEDUP_REMOVED lines=10> */
[----:B------:R-:W3:Y:S08]  /*9090*/  MUFU.EX2 R113, R113 ;  /* 0x0000007100717308 */ /* 0x000ef00000000800 */
        /* <DEDUP_REMOVED lines=10> */
[----:B--2---:R-:W-:Y:S01]  /*9140*/  FADD.FTZ R106, R158, R7 ;  /* 0x000000079e6a7221 */ /* 0x004fe20000010000 */
[-CC-:B------:R-:W-:Y:S01]  /*9150*/  FFMA.FTZ R151, R110, R9.reuse, -R92.reuse ;  /* 0x000000096e977223 */ /* 0x180fe2000001085c */
[----:B------:R-:W-:Y:S01]  /*9160*/  HGMMA.64x128x16.F32.BF16 R24, R144, gdesc[UR8].tnspB, R24, gsb0 ;  /* 0x41e0000890187df0 */ /* 0x000fe20008001818 */
[----:B------:R-:W-:Y:S01]  /*9170*/  UIADD3 UR10, UR4, 0x200, URZ ;  /* 0x00000200040a7890 */ /* 0x000fe2000fffe03f */
[----:B------:R-:W-:Y:S01]  /*9180*/  MUFU.EX2 R148, R148 ;  /* 0x0000009400947308 */ /* 0x000fe20000000800 */
[----:B------:R-:W-:Y:S01]  /*9190*/  UMOV UR11, 0x40000040 ;  /* 0x40000040000b7882 */ /* 0x000fe20000000000 */
[----:B------:R-:W-:Y:S01]  /*91a0*/  FFMA.FTZ R104, R115, R9, -R92 ;  /* 0x0000000973687223 */ /* 0x000fe2000001085c */
[----:B------:R-:W-:Y:S01]  /*91b0*/  UMOV UR4, UR36 ;  /* 0x0000002400047c82 */ /* 0x000fe20008000000 */
[----:B0-----:R-:W-:-:S04]  /*91c0*/  F2FP.BF16.F32.PACK_AB R158, R15, R158 ;  /* 0x0000009e0f9e723e */ /* 0x001fc800000010ff */
        /* <DEDUP_REMOVED lines=8> */
[----:B------:R-:W-:Y:S01]  /*9250*/  FADD.FTZ R2, -R8, R11 ;  /* 0x0000000b08027221 */ /* 0x000fe20000010100 */
[-CC-:B------:R-:W-:Y:S01]  /*9260*/  FFMA.FTZ R145, R114, R9.reuse, -R92.reuse ;  /* 0x0000000972917223 */ /* 0x180fe2000001085c */
[-CC-:B------:R-:W-:Y:S01]  /*9270*/  FFMA.FTZ R147, R118, R9.reuse, -R92.reuse ;  /* 0x0000000976937223 */ /* 0x180fe2000001085c */
[----:B------:R-:W-:Y:S01]  /*9280*/  HGMMA.64x128x16.F32.BF16 R24, R140, gdesc[UR8].tnspB, R24, gsb0 ;  /* 0x41e000088c187df0 */ /* 0x000fe20008001818 */
[-C--:B------:R-:W-:Y:S01]  /*9290*/  FMUL.FTZ R2, R2, R9.reuse ;  /* 0x0000000902027220 */ /* 0x080fe20000410000 */
[----:B------:R-:W-:Y:S01]  /*92a0*/  MUFU.EX2 R144, R144 ;  /* 0x0000009000907308 */ /* 0x000fe20000000800 */
[----:B------:R-:W-:-:S07]  /*92b0*/  FFMA.FTZ R92, R135, R9, -R92 ;  /* 0x00000009875c7223 */ /* 0x000fce000001085c */
[----:B------:R-:W-:Y:S08]  /*92c0*/  MUFU.EX2 R2, R2 ;  /* 0x0000000200027308 */ /* 0x000ff00000000800 */
[----:B------:R-:W-:Y:S08]  /*92d0*/  MUFU.EX2 R145, R145 ;  /* 0x0000009100917308 */ /* 0x000ff00000000800 */
[----:B------:R-:W-:Y:S08]  /*92e0*/  MUFU.EX2 R146, R146 ;  /* 0x0000009200927308 */ /* 0x000ff00000000800 */
[----:B------:R-:W-:Y:S08]  /*92f0*/  MUFU.EX2 R147, R147 ;  /* 0x0000009300937308 */ /* 0x000ff00000000800 */
[----:B------:R-:W0:Y:S08]  /*9300*/  MUFU.EX2 R11, R133 ;  /* 0x00000085000b7308 */ /* 0x000e300000000800 */
[----:B------:R-:W-:Y:S01]  /*9310*/  MUFU.EX2 R92, R92 ;  /* 0x0000005c005c7308 */ /* 0x000fe20000000800 */
[----:B------:R-:W-:-:S02]  /*9320*/  WARPGROUP.DEPBAR.LE gsb0, 0x0 ;  /* 0x00008000000079c5 */ /* 0x000fc40000010000 */
[----:B------:R-:W-:-:S05]  /*9330*/  WARPGROUP.ARRIVE ;  /* 0x00000000000079c5 */ /* 0x000fca0000000000 */
[----:B------:R-:W2:Y:S01]  /*9340*/  MUFU.EX2 R141, R122 ;  /* 0x0000007a008d7308 */ /* 0x000ea20000000800 */
[----:B-1----:R-:W-:Y:S02]  /*9350*/  F2FP.BF16.F32.PACK_AB R140, R109, R12 ;  /* 0x0000000c6d8c723e */ /* 0x002fe400000010ff */
[----:B---3--:R-:W-:Y:S01]  /*9360*/  F2FP.BF16.F32.PACK_AB R142, R113, R14 ;  /* 0x0000000e718e723e */ /* 0x008fe200000010ff */
[----:B------:R-:W-:Y:S01]  /*9370*/  HGMMA.64x128x16.F32.BF16 R24, R136, gdesc[UR4].tnspB, R24, gsb0 ;  /* 0x41e0000488187df0 */ /* 0x000fe20008001818 */
[----:B------:R-:W-:-:S03]  /*9380*/  UMOV UR6, UR38 ;  /* 0x0000002600067c82 */ /* 0x000fc60008000000 */
[----:B------:R-:W1:Y:S01]  /*9390*/  MUFU.EX2 R143, R126 ;  /* 0x0000007e008f7308 */ /* 0x000e620000000800 */
[----:B------:R-:W-:Y:S02]  /*93a0*/  WARPGROUP.DEPBAR.LE gsb0, 0x0 ;  /* 0x00008000000079c5 */ /* 0x000fe40000010000 */
[----:B------:R3:W-:Y:S05]  /*93b0*/  @!P1 SYNCS.ARRIVE.TRANS64.RED.A1T0 RZ, [R91+URZ], RZ ;  /* 0x000000ff5bff99a7 */ /* 0x0007ea000810043f */
[----:B------:R-:W4:Y:S01]  /*93c0*/  MUFU.EX2 R137, R130 ;  /* 0x0000008200897308 */ /* 0x000f220000000800 */
[----:B0-----:R-:W-:Y:S02]  /*93d0*/  F2FP.BF16.F32.PACK_AB R138, R11, R88 ;  /* 0x000000580b8a723e */ /* 0x001fe400000010ff */
[----:B------:R-:W-:Y:S01]  /*93e0*/  F2FP.BF16.F32.PACK_AB R136, R117, R20 ;  /* 0x000000147588723e */ /* 0x000fe200000010ff */
[----:B---3--:R-:W-:Y:S01]  /*93f0*/  FFMA.FTZ R91, R2, R6, R157 ;  /* 0x00000006025b7223 */ /* 0x008fe2000001009d */
[----:B------:R-:W-:-:S03]  /*9400*/  F2FP.BF16.F32.PACK_AB R157, R90, R157 ;  /* 0x0000009d5a9d723e */ /* 0x000fc600000010ff */
[----:B------:R-:W0:Y:S01]  /*9410*/  MUFU.EX2 R139, R134 ;  /* 0x00000086008b7308 */ /* 0x000e220000000800 */
[----:B------:R3:W-:Y:S01]  /*9420*/  @!P1 SYNCS.ARRIVE.TRANS64.RED.A1T0 RZ, [R95+URZ], RZ ;  /* 0x000000ff5fff99a7 */ /* 0x0007e2000810043f */
[----:B------:R-:W-:Y:S01]  /*9430*/  FADD.FTZ R6, R90, R91 ;  /* 0x0000005b5a067221 */ /* 0x000fe20000010000 */
[----:B------:R-:W-:-:S03]  /*9440*/  FADD.FTZ R91, R15, R106 ;  /* 0x0000006a0f5b7221 */ /* 0x000fc60000010000 */
[----:B------:R-:W-:Y:S01]  /*9450*/  FADD.FTZ R7, R159, R6 ;  /* 0x000000069f077221 */ /* 0x000fe20000010000 */
[----:B------:R-:W-:Y:S01]  /*9460*/  FADD.FTZ R106, R152, R91 ;  /* 0x0000005b986a7221 */ /* 0x000fe20000010000 */
[C---:B------:R-:W-:Y:S02]  /*9470*/  F2FP.BF16.F32.PACK_AB R152, R21.reuse, R152 ;  /* 0x000000981598723e */ /* 0x040fe400000010ff */
[C---:B------:R-:W-:Y:S01]  /*9480*/  FADD.FTZ R6, R94.reuse, R7 ;  /* 0x000000075e067221 */ /* 0x040fe20000010000 */
[----:B------:R-:W-:Y:S01]  /*9490*/  FADD.FTZ R91, R21, R106 ;  /* 0x0000006a155b7221 */ /* 0x000fe20000010000 */
        /* <DEDUP_REMOVED lines=35> */
[----:B------:R-:W-:-:S03]  /*96d0*/  FADD.FTZ R7, R109, R90 ;  /* 0x0000005a6d077221 */ /* 0x000fc60000010000 */
[----:B--2---:R-:W-:Y:S01]  /*96e0*/  FADD.FTZ R6, R141, R6 ;  /* 0x000000068d067221 */ /* 0x004fe20000010000 */
[----:B------:R-:W-:Y:S01]  /*96f0*/  FADD.FTZ R90, R14, R7 ;  /* 0x000000070e5a7221 */ /* 0x000fe20000010000 */
[C---:B------:R-:W-:Y:S02]  /*9700*/  F2FP.BF16.F32.PACK_AB R141, R123.reuse, R141 ;  /* 0x0000008d7b8d723e */ /* 0x040fe400000010ff */
[----:B------:R-:W-:Y:S01]  /*9710*/  FADD.FTZ R6, R123, R6 ;  /* 0x000000067b067221 */ /* 0x000fe20000010000 */
[----:B------:R-:W-:-:S03]  /*9720*/  FADD.FTZ R7, R113, R90 ;  /* 0x0000005a71077221 */ /* 0x000fc60000010000 */
[----:B-1----:R-:W-:Y:S01]  /*9730*/  FADD.FTZ R6, R143, R6 ;  /* 0x000000068f067221 */ /* 0x002fe20000010000 */
[----:B------:R-:W-:Y:S01]  /*9740*/  FADD.FTZ R12, R20, R7 ;  /* 0x00000007140c7221 */ /* 0x000fe20000010000 */
[C---:B------:R-:W-:Y:S02]  /*9750*/  F2FP.BF16.F32.PACK_AB R143, R127.reuse, R143 ;  /* 0x0000008f7f8f723e */ /* 0x040fe400000010ff */
[----:B------:R-:W-:Y:S01]  /*9760*/  FADD.FTZ R6, R127, R6 ;  /* 0x000000067f067221 */ /* 0x000fe20000010000 */
[----:B------:R-:W-:-:S03]  /*9770*/  FADD.FTZ R7, R117, R12 ;  /* 0x0000000c75077221 */ /* 0x000fc60000010000 */
[----:B----4-:R-:W-:Y:S01]  /*9780*/  FADD.FTZ R6, R137, R6 ;  /* 0x0000000689067221 */ /* 0x010fe20000010000 */
[----:B------:R-:W-:Y:S01]  /*9790*/  FADD.FTZ R12, R88, R7 ;  /* 0x00000007580c7221 */ /* 0x000fe20000010000 */
[C---:B------:R-:W-:Y:S02]  /*97a0*/  F2FP.BF16.F32.PACK_AB R137, R131.reuse, R137 ;  /* 0x000000898389723e */ /* 0x040fe400000010ff */
[----:B------:R-:W-:Y:S01]  /*97b0*/  FADD.FTZ R6, R131, R6 ;  /* 0x0000000683067221 */ /* 0x000fe20000010000 */
[----:B------:R-:W-:Y:S01]  /*97c0*/  FADD.FTZ R7, R11, R12 ;  /* 0x0000000c0b077221 */ /* 0x000fe20000010000 */
[----:B------:R-:W-:Y:S02]  /*97d0*/  IMAD.MOV.U32 R11, RZ, RZ, R8 ;  /* 0x000000ffff0b7224 */ /* 0x000fe400078e0008 */
[----:B0-----:R-:W-:Y:S01]  /*97e0*/  FADD.FTZ R6, R139, R6 ;  /* 0x000000068b067221 */ /* 0x001fe20000010000 */
[----:B------:R-:W-:Y:S01]  /*97f0*/  F2FP.BF16.F32.PACK_AB R139, R92, R139 ;  /* 0x0000008b5c8b723e */ /* 0x000fe200000010ff */
[----:B------:R-:W-:-:S02]  /*9800*/  IMAD.MOV.U32 R12, RZ, RZ, R3 ;  /* 0x000000ffff0c7224 */ /* 0x000fc400078e0003 */
[----:B------:R-:W-:Y:S01]  /*9810*/  FADD.FTZ R6, R92, R6 ;  /* 0x000000065c067221 */ /* 0x000fe20000010000 */
[----:B---3--:R-:W-:Y:S06]  /*9820*/  @P2 BRA `(.L_x_1185) ;  /* 0xffffffe4001c2947 */ /* 0x008fec000383ffff */
.L_x_1176:
[----:B------:R-:W-:-:S13]  /*9830*/  ISETP.GE.AND P2, PT, R10, UR61, PT ;  /* 0x0000003d0a007c0c */ /* 0x000fda000bf46270 */
[----:B------:R-:W-:Y:S05]  /*9840*/  @!P2 BRA `(.L_x_1186) ;  /* 0x0000002c0060a947 */ /* 0x000fea0003800000 */
[----:B------:R-:W-:Y:S01]  /*9850*/  IMAD.MOV.U32 R11, RZ, RZ, R8 ;  /* 0x000000ffff0b7224 */ /* 0x000fe200078e0008 */
[----:B------:R-:W-:Y:S01]  /*9860*/  UMOV UR6, UR38 ;  /* 0x0000002600067c82 */ /* 0x000fe20008000000 */
[----:B------:R-:W-:Y:S01]  /*9870*/  IMAD.MOV.U32 R12, RZ, RZ, R3 ;  /* 0x000000ffff0c7224 */ /* 0x000fe200078e0003 */
[----:B------:R-:W-:Y:S01]  /*9880*/  UMOV UR4, UR36 ;  /* 0x0000002400047c82 */ /* 0x000fe20008000000 */
[----:B------:R-:W-:Y:S01]  /*9890*/  ULDC UR58, c[0x0][0x9e4] ;  /* 0x00027900003a7ab9 */ /* 0x000fe20000000800 */
[----:B------:R-:W-:-:S05]  /*98a0*/  ULDC UR59, c[0x0][0x9dc] ;  /* 0x00027700003b7ab9 */ /* 0x000fca0000000800 */
.L_x_1203:
        /* <DEDUP_REMOVED lines=8> */
.L_x_1187:
[----:B------:R-:W-:Y:S01]  /*9930*/  ULEA UR5, UR36, UR37, 0x3 ;  /* 0x0000002524057291 */ /* 0x000fe2000f8e183f */
[----:B------:R-:W-:-:S05]  /*9940*/  IMAD.U32 R3, RZ, RZ, UR38 ;  /* 0x00000026ff037e24 */ /* 0x000fca000f8e00ff */
[----:B------:R-:W-:-:S04]  /*9950*/  SHF.L.U32 R3, R3, 0x1f, RZ ;  /* 0x0000001f03037819 */ /* 0x000fc800000006ff */
[----:B------:R0:W1:Y:S01]  /*9960*/  SYNCS.PHASECHK.TRANS64.TRYWAIT P2, [UR5+0x2a830], R3 ;  /* 0x02a83003ff0075a7 */ /* 0x0000620008040145 */
[----:B------:R-:W-:Y:S05]  /*9970*/  @!P0 BRA `(.L_x_1188) ;  /* 0x0000000000048947 */ /* 0x000fea0003800000 */
[----:B------:R-:W-:Y:S01]  /*9980*/  BPT.TRAP 0x1 ;  /* 0x000000040000795c */ /* 0x000fe20000300000 */
.L_x_1188:
[----:B-1----:R-:W-:Y:S05]  /*9990*/  @P2 BRA `(.L_x_1189) ;  /* 0x0000000000082947 */ /* 0x002fea0003800000 */
[----:B------:R-:W1:Y:S02]  /*99a0*/  SYNCS.PHASECHK.TRANS64.TRYWAIT P2, [UR5+0x2a830], R3 ;  /* 0x02a83003ff0075a7 */ /* 0x000e640008040145 */
[----:B-1----:R-:W-:Y:S05]  /*99b0*/  @!P2 BRA `(.L_x_1190) ;  /* 0x000000e000bca947 */ /* 0x002fea0003800000 */
.L_x_1189:
        /* <DEDUP_REMOVED lines=131> */
.L_x_1191:
[----:B------:R-:W-:Y:S01]  /*a1f0*/  ULEA UR5, UR4, UR37, 0x3 ;  /* 0x0000002504057291 */ /* 0x000fe2000f8e183f */
[----:B------:R-:W-:-:S05]  /*a200*/  IMAD.U32 R0, RZ, RZ, UR6 ;  /* 0x00000006ff007e24 */ /* 0x000fca000f8e00ff */
[----:B------:R-:W-:-:S04]  /*a210*/  SHF.L.U32 R0, R0, 0x1f, RZ ;  /* 0x0000001f00007819 */ /* 0x000fc800000006ff */
[----:B------:R2:W3:Y:S01]  /*a220*/  SYNCS.PHASECHK.TRANS64.TRYWAIT P2, [UR5+0x2a850], R0 ;  /* 0x02a85000ff0075a7 */ /* 0x0004e20008040145 */
[----:B------:R-:W-:Y:S05]  /*a230*/  @!P0 BRA `(.L_x_1192) ;  /* 0x0000000000048947 */ /* 0x000fea0003800000 */
[----:B------:R-:W-:Y:S01]  /*a240*/  BPT.TRAP 0x1 ;  /* 0x000000040000795c */ /* 0x000fe20000300000 */
.L_x_1192:
[----:B---3--:R-:W-:Y:S05]  /*a250*/  @P2 BRA `(.L_x_1193) ;  /* 0x0000000000082947 */ /* 0x008fea0003800000 */
[----:B------:R-:W3:Y:S02]  /*a260*/  SYNCS.PHASECHK.TRANS64.TRYWAIT P2, [UR5+0x2a850], R0 ;  /* 0x02a85000ff0075a7 */ /* 0x000ee40008040145 */
[----:B---3--:R-:W-:Y:S05]  /*a270*/  @!P2 BRA `(.L_x_1194) ;  /* 0x000000d800a4a947 */ /* 0x008fea0003800000 */
.L_x_1193:
[----:B------:R-:W-:Y:S01]  /*a280*/  UIADD3 UR6, UR37, 0x400, URZ ;  /* 0x0000040025067890 */ /* 0x000fe2000fffe03f */
[----:B------:R-:W-:Y:S01]  /*a290*/  WARPGROUP.ARRIVE ;  /* 0x00000000000079c5 */ /* 0x000fe20000000000 */
[----:B------:R-:W-:Y:S01]  /*a2a0*/  UMOV UR11, 0x40000040 ;  /* 0x40000040000b7882 */ /* 0x000fe20000000000 */
[----:B------:R-:W-:Y:S01]  /*a2b0*/  PLOP3.LUT P2, PT, PT, PT, UP0, 0x80, 0x0 ;  /* 0x000000000000781c */ /* 0x000fe20003f4f008 */
[----:B------:R-:W-:Y:S01]  /*a2c0*/  USHF.R.U32.HI UR6, URZ, 0x4, UR6 ;  /* 0x000000043f067899 */ /* 0x000fe20008011606 */
[----:B------:R-:W-:Y:S01]  /*a2d0*/  PLOP3.LUT P3, PT, PT, PT, UP0, 0x80, 0x0 ;  /* 0x000000000000781c */ /* 0x000fe20003f6f008 */
[----:B0-2---:R-:W-:Y:S01]  /*a2e0*/  IMAD.U32 R0, RZ, RZ, UR7 ;  /* 0x00000007ff007e24 */ /* 0x005fe2000f8e00ff */
[----:B------:R-:W-:Y:S01]  /*a2f0*/  ULDC UR14, c[0x0][0x9e0] ;  /* 0x00027800000e7ab9 */ /* 0x000fe20000000800 */
[----:B------:R-:W-:-:S03]  /*a300*/  ULOP3.LUT UR6, UR6, 0x3fff, URZ, 0xc0, !UPT ;  /* 0x00003fff06067892 */ /* 0x000fc6000f8ec03f */
[----:B------:R-:W-:Y:S01]  /*a310*/  @!P1 LEA R0, R0, UR37, 0x3 ;  /* 0x0000002500009c11 */ /* 0x000fe2000f8e18ff */
[----:B------:R-:W-:-:S04]  /*a320*/  ULOP3.LUT UR6, UR6, 0x3000000, URZ, 0xfc, !UPT ;  /* 0x0300000006067892 */ /* 0x000fc8000f8efc3f */
[----:B------:R-:W-:Y:S01]  /*a330*/  UIMAD UR4, UR4, 0x600, UR6 ;  /* 0x00000600040478a4 */ /* 0x000fe2000f8e0206 */
[----:B------:R-:W-:-:S05]  /*a340*/  @!P1 VIADD R0, R0, 0x2a840 ;  /* 0x0002a84000009836 */ /* 0x000fca0000000000 */
[----:B------:R-:W-:Y:S01]  /*a350*/  @!P1 PRMT R0, RZ, 0x654, R0 ;  /* 0x00000654ff009816 */ /* 0x000fe20000000000 */
        /* <DEDUP_REMOVED lines=24> */
[----:B------:R-:W-:Y:S01]  /*a4e0*/  @UP0 ULDC UR4, c[0x0][0x44c] ;  /* 0x0001130000040ab9 */ /* 0x000fe20000000800 */
[----:B------:R-:W-:Y:S02]  /*a4f0*/  WARPGROUP.DEPBAR.LE gsb0, 0x0 ;  /* 0x00008000000079c5 */ /* 0x000fe40000010000 */
[----:B------:R-:W-:-:S06]  /*a500*/  WARPGROUP.ARRIVE ;  /* 0x00000000000079c5 */ /* 0x000fcc0000000000 */
[----:B------:R-:W-:Y:S03]  /*a510*/  HGMMA.64x128x16.F32.BF16 R24, R136, gdesc[UR8].tnspB, R24, gsb0 ;  /* 0x41e0000888187df0 */ /* 0x000fe60008001818 */
[----:B------:R-:W-:Y:S02]  /*a520*/  WARPGROUP.DEPBAR.LE gsb0, 0x0 ;  /* 0x00008000000079c5 */ /* 0x000fe40000010000 */
[----:B------:R-:W-:Y:S01]  /*a530*/  VIADD R137, R19, UR39 ;  /* 0x0000002713897c36 */ /* 0x000fe20008000000 */
[----:B------:R0:W-:Y:S01]  /*a540*/  @!P1 SYNCS.ARRIVE.TRANS64.RED.A1T0 RZ, [R0+URZ], RZ ;  /* 0x000000ff00ff99a7 */ /* 0x0001e2000810043f */
[----:B------:R-:W-:Y:S02]  /*a550*/  IMAD R139, R10, -0x60, RZ ;  /* 0xffffffa00a8b7824 */ /* 0x000fe400078e02ff */
[----:B------:R-:W-:Y:S01]  /*a560*/  @P2 IMAD.HI.U32 R2, R137, UR4, RZ ;  /* 0x0000000489022c27 */ /* 0x000fe2000f8e00ff */
[----:B------:R-:W-:Y:S01]  /*a570*/  @UP0 ULDC UR4, c[0x0][0x450] ;  /* 0x0001140000040ab9 */ /* 0x000fe20000000800 */
[----:B------:R-:W-:-:S02]  /*a580*/  PLOP3.LUT P2, PT, PT, PT, UP1, 0x40, 0x0 ;  /* 0x000000000000781c */ /* 0x000fc40003f4e818 */
[----:B------:R-:W-:Y:S01]  /*a590*/  IMAD.IADD R9, R139, 0x1, -R18 ;  /* 0x000000018b097824 */ /* 0x000fe200078e0a12 */
[----:B------:R-:W-:Y:S01]  /*a5a0*/  @P3 SHF.R.U32.HI R137, RZ, UR4, R2 ;  /* 0x00000004ff893c19 */ /* 0x000fe20008011602 */
[----:B------:R-:W-:Y:S01]  /*a5b0*/  ULOP3.LUT UR4, URZ, UR59, URZ, 0x33, !UPT ;  /* 0x0000003b3f047292 */ /* 0x000fe2000f8e333f */
[----:B0-----:R-:W-:-:S03]  /*a5c0*/  IADD3 R0, -R18, 0x1, R139 ;  /* 0x0000000112007810 */ /* 0x001fc60007ffe18b */
[----:B------:R-:W0:Y:S01]  /*a5d0*/  SHFL.IDX PT, R2, R137, RZ, 0x1c1f ;  /* 0x001c1fff89027589 */ /* 0x000e2200000e0000 */
        /* <DEDUP_REMOVED lines=10> */
[----:B-1----:R-:W-:Y:S01]  /*a680*/  IMAD.U32 R8, RZ, RZ, UR58 ;  /* 0x0000003aff087e24 */ /* 0x002fe2000f8e00ff */
[----:B------:R-:W-:-:S04]  /*a690*/  LOP3.LUT R21, RZ, R0, RZ, 0x33, !PT ;  /* 0x00000000ff157212 */ /* 0x000fc800078e33ff */
[----:B------:R-:W-:-:S13]  /*a6a0*/  ISETP.NE.AND P2, PT, R8, 0x1, PT ;  /* 0x000000010800780c */ /* 0x000fda0003f45270 */
[----:B------:R-:W0:Y:S02]  /*a6b0*/  @P2 LDC.64 R2, c[0x0][0x9e8] ;  /* 0x00027a00ff022b82 */ /* 0x000e240000000a00 */
[----:B0-----:R-:W-:-:S05]  /*a6c0*/  @P2 IMAD.HI.U32 R2, R21, R2, RZ ;  /* 0x0000000215022227 */ /* 0x001fca00078e00ff */
[----:B------:R-:W-:-:S04]  /*a6d0*/  @P2 SHF.R.U32.HI R21, RZ, R3, R2 ;  /* 0x00000003ff152219 */ /* 0x000fc80000011602 */
[----:B------:R-:W-:Y:S01]  /*a6e0*/  LOP3.LUT R0, RZ, R21, RZ, 0x33, !PT ;  /* 0x00000015ff007212 */ /* 0x000fe200078e33ff */
[----:B------:R-:W-:Y:S06]  /*a6f0*/  BRA `(.L_x_1198) ;  /* 0x0000000000147947 */ /* 0x000fec0003800000 */
.L_x_1197:
[----:B-1----:R-:W-:-:S05]  /*a700*/  IMAD.U32 R8, RZ, RZ, UR58 ;  /* 0x0000003aff087e24 */ /* 0x002fca000f8e00ff */
[----:B------:R-:W-:-:S13]  /*a710*/  ISETP.NE.AND P2, PT, R8, 0x1, PT ;  /* 0x000000010800780c */ /* 0x000fda0003f45270 */
[----:B------:R-:W0:Y:S02]  /*a720*/  @P2 LDC.64 R2, c[0x0][0x9e8] ;  /* 0x00027a00ff022b82 */ /* 0x000e240000000a00 */
[----:B0-----:R-:W-:-:S05]  /*a730*/  @P2 IMAD.HI.U32 R2, R0, R2, RZ ;  /* 0x0000000200022227 */ /* 0x001fca00078e00ff */
[----:B------:R-:W-:-:S07]  /*a740*/  @P2 SHF.R.U32.HI R0, RZ, R3, R2 ;  /* 0x00000003ff002219 */ /* 0x000fce0000011602 */
.L_x_1198:
[----:B------:R-:W-:Y:S05]  /*a750*/  BSYNC B0 ;  /* 0x0000000000007941 */ /* 0x000fea0003800000 */
.L_x_1196:
[----:B------:R-:W-:-:S05]  /*a760*/  IMAD R0, R0, R8, R9 ;  /* 0x0000000800007224 */ /* 0x000fca00078e0209 */
[----:B------:R-:W-:Y:S02]  /*a770*/  VIADDMNMX R13, R0, R8, R13, PT ;  /* 0x00000008000d7246 */ /* 0x000fe4000380010d */
[----:B------:R-:W-:-:S07]  /*a780*/  VIMNMX R15, R15, R0, !PT ;  /* 0x000000000f0f7248 */ /* 0x000fce0007fe0100 */
.L_x_1195:
        /* <DEDUP_REMOVED lines=63> */
[----:B-1----:R-:W-:Y:S02]  /*ab80*/  FSEL R8, R113, -INF , !P4 ;  /* 0xff80000071087808 */ /* 0x002fe40006000000 */
        /* <DEDUP_REMOVED lines=69> */
.L_x_1201:
[----:B------:R-:W-:-:S05]  /*afe0*/  IMAD.U32 R150, RZ, RZ, UR58 ;  /* 0x0000003aff967e24 */ /* 0x000fca000f8e00ff */
[----:B------:R-:W-:-:S13]  /*aff0*/  ISETP.NE.AND P6, PT, R150, 0x1, PT ;  /* 0x000000019600780c */ /* 0x000fda0003fc5270 */
[----:B------:R-:W0:Y:S02]  /*b000*/  @P6 LDC.64 R2, c[0x0][0x9e8] ;  /* 0x00027a00ff026b82 */ /* 0x000e240000000a00 */
[----:B0-----:R-:W-:-:S05]  /*b010*/  @P6 IMAD.HI.U32 R2, R89, R2, RZ ;  /* 0x0000000259026227 */ /* 0x001fca00078e00ff */
[----:B------:R-:W-:-:S07]  /*b020*/  @P6 SHF.R.U32.HI R89, RZ, R3, R2 ;  /* 0x00000003ff596219 */ /* 0x000fce0000011602 */
.L_x_1202:
[----:B------:R-:W-:Y:S05]  /*b030*/  BSYNC B0 ;  /* 0x0000000000007941 */ /* 0x000fea0003800000 */
.L_x_1200:
[----:B------:R-:W-:-:S05]  /*b040*/  IMAD R2, R89, R150, R9 ;  /* 0x0000009659027224 */ /* 0x000fca00078e0209 */
[----:B------:R-:W-:Y:S02]  /*b050*/  VIADDMNMX R13, R2, R150, R13, PT ;  /* 0x00000096020d7246 */ /* 0x000fe4000380010d */
[----:B------:R-:W-:-:S07]  /*b060*/  VIMNMX R15, R15, R2, !PT ;  /* 0x000000020f0f7248 */ /* 0x000fce0007fe0100 */
.L_x_1199:
[C---:B------:R-:W-:Y:S01]  /*b070*/  ISETP.GT.AND P2, PT, R15.reuse, 0x1, !P2 ;  /* 0x000000010f00780c */ /* 0x040fe20005744270 */
[----:B------:R-:W0:Y:S01]  /*b080*/  LDC R9, c[0x0][0x988] ;  /* 0x00026200ff097b82 */ /* 0x000e220000000800 */
[----:B------:R-:W-:Y:S01]  /*b090*/  ISETP.GT.AND P3, PT, R15, 0x8, !P3 ;  /* 0x000000080f00780c */ /* 0x000fe20005f64270 */
[----:B------:R-:W-:Y:S01]  /*b0a0*/  UMOV UR6, UR38 ;  /* 0x0000002600067c82 */ /* 0x000fe20008000000 */
[C---:B------:R-:W-:Y:S01]  /*b0b0*/  ISETP.LT.OR P2, PT, R13.reuse, 0x2, P2 ;  /* 0x000000020d00780c */ /* 0x040fe20001741670 */
[----:B------:R-:W-:Y:S01]  /*b0c0*/  UMOV UR4, UR36 ;  /* 0x0000002400047c82 */ /* 0x000fe20008000000 */
        /* <DEDUP_REMOVED lines=134> */
[----:B------:R-:W-:Y:S01]  /*b930*/  FSEL R109, R3, RZ, P2 ;  /* 0x000000ff036d7208 */ /* 0x000fe20001000000 */
[--C-:B------:R-:W-:Y:S01]  /*b940*/  FFMA.FTZ R144, R144, R9, -R95.reuse ;  /* 0x0000000990907223 */ /* 0x100fe2000001085f */
[----:B------:R-:W-:Y:S01]  /*b950*/  FMNMX.FTZ R91, R150, R91, !PT ;  /* 0x0000005b965b7209 */ /* 0x000fe20007810000 */
[----:B------:R0:W-:Y:S01]  /*b960*/  MUFU.EX2 R89, R148 ;  /* 0x0000009400597308 */ /* 0x0001e20000000800 */
[-CC-:B------:R-:W-:Y:S01]  /*b970*/  FFMA.FTZ R138, R138, R9.reuse, -R95.reuse ;  /* 0x000000098a8a7223 */ /* 0x180fe2000001085f */
[--C-:B------:R-:W-:Y:S01]  /*b980*/  FFMA.FTZ R99, R14, R9, -R95.reuse ;  /* 0x000000090e637223 */ /* 0x100fe2000001085f */
[----:B------:R-:W-:Y:S01]  /*b990*/  FMNMX.FTZ R91, R158, R91, !PT ;  /* 0x0000005b9e5b7209 */ /* 0x000fe20007810000 */
[-CC-:B------:R-:W-:Y:S01]  /*b9a0*/  FFMA.FTZ R103, R92, R9.reuse, -R95.reuse ;  /* 0x000000095c677223 */ /* 0x180fe2000001085f */
[-CC-:B------:R-:W-:Y:S01]  /*b9b0*/  FFMA.FTZ R140, R140, R9.reuse, -R95.reuse ;  /* 0x000000098c8c7223 */ /* 0x180fe2000001085f */
[--C-:B------:R-:W-:Y:S01]  /*b9c0*/  FFMA.FTZ R14, R120, R9, -R95.reuse ;  /* 0x00000009780e7223 */ /* 0x100fe2000001085f */
[----:B------:R-:W-:Y:S01]  /*b9d0*/  FMNMX.FTZ R91, R106, R91, !PT ;  /* 0x0000005b6a5b7209 */ /* 0x000fe20007810000 */
[----:B------:R-:W-:Y:S01]  /*b9e0*/  MUFU.EX2 R90, R90 ;  /* 0x0000005a005a7308 */ /* 0x000fe20000000800 */
[-CC-:B0-----:R-:W-:Y:S01]  /*b9f0*/  FFMA.FTZ R148, R104, R9.reuse, -R95.reuse ;  /* 0x0000000968947223 */ /* 0x181fe2000001085f */
        /* <DEDUP_REMOVED lines=12> */
[----:B------:R1:W-:Y:S01]  /*bac0*/  MUFU.EX2 R93, R144 ;  /* 0x00000090005d7308 */ /* 0x0003e20000000800 */
[----:B0-----:R-:W-:Y:S02]  /*bad0*/  FFMA.FTZ R146, R116, R9, -R95 ;  /* 0x0000000974927223 */ /* 0x001fe4000001085f */
[----:B------:R-:W-:-:S04]  /*bae0*/  FMNMX.FTZ R97, R102, R97, !PT ;  /* 0x0000006166617209 */ /* 0x000fc80007810000 */
[----:B------:R-:W-:Y:S01]  /*baf0*/  FMNMX.FTZ R97, R122, R97, !PT ;  /* 0x000000617a617209 */ /* 0x000fe20007810000 */
[----:B------:R-:W-:Y:S01]  /*bb00*/  MUFU.EX2 R138, R138 ;  /* 0x0000008a008a7308 */ /* 0x000fe20000000800 */
[----:B-1----:R-:W-:Y:S02]  /*bb10*/  FFMA.FTZ R144, R112, R9, -R95 ;  /* 0x0000000970907223 */ /* 0x002fe4000001085f */
        /* <DEDUP_REMOVED lines=9> */
[----:B------:R-:W-:Y:S01]  /*bbb0*/  FMNMX.FTZ R0, R108, R97, !PT ;  /* 0x000000616c007209 */ /* 0x000fe20007810000 */
[----:B------:R-:W-:-:S04]  /*bbc0*/  FFMA.FTZ R97, R8, R9, -R95 ;  /* 0x0000000908617223 */ /* 0x000fc8000001085f */
[----:B------:R-:W0:Y:S01]  /*bbd0*/  SHFL.BFLY PT, R101, R0, 0x2, 0x1f ;  /* 0x0c401f0000657f89 */ /* 0x000e2200000e0000 */
[----:B------:R-:W-:Y:S08]  /*bbe0*/  MUFU.EX2 R13, R13 ;  /* 0x0000000d000d7308 */ /* 0x000ff00000000800 */
[----:B------:R-:W-:Y:S08]  /*bbf0*/  MUFU.EX2 R104, R104 ;  /* 0x0000006800687308 */ /* 0x000ff00000000800 */
[----:B------:R-:W-:Y:S01]  /*bc00*/  MUFU.EX2 R144, R144 ;  /* 0x0000009000907308 */ /* 0x000fe20000000800 */
[----:B0-----:R-:W-:Y:S01]  /*bc10*/  FMNMX.FTZ R8, R0, R101, !PT ;  /* 0x0000006500087209 */ /* 0x001fe20007810000 */
[----:B------:R-:W-:Y:S01]  /*bc20*/  FADD.FTZ R0, -R109, R12 ;  /* 0x0000000c6d007221 */ /* 0x000fe20000010100 */
[-CC-:B------:R-:W-:Y:S01]  /*bc30*/  FFMA.FTZ R101, R20, R9.reuse, -R95.reuse ;  /* 0x0000000914657223 */ /* 0x180fe2000001085f */
[-CC-:B------:R-:W-:Y:S01]  /*bc40*/  FFMA.FTZ R20, R128, R9.reuse, -R95.reuse ;  /* 0x0000000980147223 */ /* 0x180fe2000001085f */
[-C--:B------:R-:W-:Y:S01]  /*bc50*/  FFMA.FTZ R95, R88, R9.reuse, -R95 ;  /* 0x00000009585f7223 */ /* 0x080fe2000001085f */
[----:B------:R-:W0:Y:S01]  /*bc60*/  SHFL.BFLY PT, R107, R8, 0x1, 0x1f ;  /* 0x0c201f00086b7f89 */ /* 0x000e2200000e0000 */
[----:B------:R-:W-:Y:S01]  /*bc70*/  FMUL.FTZ R0, R0, R9 ;  /* 0x0000000900007220 */ /* 0x000fe20000410000 */
[----:B------:R-:W-:Y:S01]  /*bc80*/  IMAD.U32 R109, RZ, RZ, UR5 ;  /* 0x00000005ff6d7e24 */ /* 0x000fe2000f8e00ff */
[----:B------:R-:W-:Y:S03]  /*bc90*/  MUFU.EX2 R97, R97 ;  /* 0x0000006100617308 */ /* 0x000fe60000000800 */
[----:B------:R-:W-:-:S05]  /*bca0*/  @!P1 VIADD R109, R109, 0x2a860 ;  /* 0x0002a8606d6d9836 */ /* 0x000fca0000000000 */
[----:B------:R-:W1:Y:S01]  /*bcb0*/  MUFU.EX2 R0, R0 ;  /* 0x0000000000007308 */ /* 0x000e620000000800 */
[----:B------:R-:W-:-:S04]  /*bcc0*/  @!P1 PRMT R109, RZ, 0x654, R109 ;  /* 0x00000654ff6d9816 */ /* 0x000fc8000000006d */
[----:B------:R2:W-:Y:S03]  /*bcd0*/  @!P1 SYNCS.ARRIVE.TRANS64.RED.A1T0 RZ, [R109+URZ], RZ ;  /* 0x000000ff6dff99a7 */ /* 0x0005e6000810043f */
[----:B------:R-:W-:Y:S01]  /*bce0*/  MUFU.EX2 R146, R146 ;  /* 0x0000009200927308 */ /* 0x000fe20000000800 */
[----:B0-----:R-:W-:-:S07]  /*bcf0*/  FMNMX.FTZ R8, R8, R107, !PT ;  /* 0x0000006b08087209 */ /* 0x001fce0007810000 */
[----:B------:R-:W-:Y:S01]  /*bd00*/  MUFU.EX2 R99, R99 ;  /* 0x0000006300637308 */ /* 0x000fe20000000800 */
[C---:B------:R-:W-:Y:S01]  /*bd10*/  FSETP.NEU.FTZ.AND P2, PT, R8.reuse, -INF , PT ;  /* 0xff8000000800780b */ /* 0x040fe20003f5d000 */
[----:B------:R-:W-:Y:S01]  /*bd20*/  FMUL.FTZ R107, R8, R9 ;  /* 0x00000009086b7220 */ /* 0x000fe20000410000 */
[----:B-1----:R-:W-:-:S04]  /*bd30*/  FFMA.FTZ R7, R0, R7, R21 ;  /* 0x0000000700077223 */ /* 0x002fc80000010015 */
[----:B------:R-:W-:Y:S01]  /*bd40*/  FSEL R107, R107, RZ, P2 ;  /* 0x000000ff6b6b7208 */ /* 0x000fe20001000000 */
[----:B------:R-:W-:Y:S04]  /*bd50*/  MUFU.EX2 R14, R14 ;  /* 0x0000000e000e7308 */ /* 0x000fe80000000800 */
[-CC-:B------:R-:W-:Y:S01]  /*bd60*/  FFMA.FTZ R159, R2, R9.reuse, -R107.reuse ;  /* 0x00000009029f7223 */ /* 0x180fe2000001086b */
[----:B------:R-:W-:Y:S01]  /*bd70*/  FSEL R2, R8, RZ, P2 ;  /* 0x000000ff08027208 */ /* 0x000fe20001000000 */
[-CC-:B------:R-:W-:Y:S01]  /*bd80*/  FFMA.FTZ R157, R214, R9.reuse, -R107.reuse ;  /* 0x00000009d69d7223 */ /* 0x180fe2000001086b */
[-CC-:B------:R-:W-:Y:S01]  /*bd90*/  FFMA.FTZ R12, R210, R9.reuse, -R107.reuse ;  /* 0x00000009d20c7223 */ /* 0x180fe2000001086b */
[-CC-:B------:R-:W-:Y:S01]  /*bda0*/  FFMA.FTZ R88, R208, R9.reuse, -R107.reuse ;  /* 0x00000009d0587223 */ /* 0x180fe2000001086b */
[-C--:B------:R-:W-:Y:S01]  /*bdb0*/  FFMA.FTZ R145, R114, R9.reuse, -R107 ;  /* 0x0000000972917223 */ /* 0x080fe2000001086b */
[----:B------:R-:W-:Y:S01]  /*bdc0*/  FADD.FTZ R2, -R2, R11 ;  /* 0x0000000b02027221 */ /* 0x000fe20000010100 */
[----:B------:R-:W-:Y:S01]  /*bdd0*/  FADD.FTZ R114, R90, R7 ;  /* 0x000000075a727221 */ /* 0x000fe20000010000 */
[----:B------:R-:W-:Y:S01]  /*bde0*/  MUFU.EX2 R157, R157 ;  /* 0x0000009d009d7308 */ /* 0x000fe20000000800 */
[-CC-:B------:R-:W-:Y:S01]  /*bdf0*/  FFMA.FTZ R153, R152, R9.reuse, -R107.reuse ;  /* 0x0000000998997223 */ /* 0x180fe2000001086b */
[-C--:B------:R-:W-:Y:S01]  /*be00*/  FMUL.FTZ R2, R2, R9.reuse ;  /* 0x0000000902027220 */ /* 0x080fe20000410000 */
[----:B------:R-:W-:Y:S01]  /*be10*/  FADD.FTZ R7, R89, R114 ;  /* 0x0000007259077221 */ /* 0x000fe20000010000 */
[-CC-:B------:R-:W-:Y:S01]  /*be20*/  FFMA.FTZ R96, R206, R9.reuse, -R107.reuse ;  /* 0x00000009ce607223 */ /* 0x180fe2000001086b */
[-CC-:B------:R-:W-:Y:S01]  /*be30*/  FFMA.FTZ R155, R150, R9.reuse, -R107.reuse ;  /* 0x00000009969b7223 */ /* 0x180fe2000001086b */
[-C--:B------:R-:W-:Y:S01]  /*be40*/  FFMA.FTZ R112, R158, R9.reuse, -R107 ;  /* 0x000000099e707223 */ /* 0x080fe2000001086b */
[----:B------:R-:W-:Y:S01]  /*be50*/  FADD.FTZ R114, R136, R7 ;  /* 0x0000000788727221 */ /* 0x000fe20000010000 */
[----:B------:R-:W0:Y:S01]  /*be60*/  MUFU.EX2 R2, R2 ;  /* 0x0000000200027308 */ /* 0x000e220000000800 */
[-CC-:B------:R-:W-:Y:S01]  /*be70*/  FFMA.FTZ R149, R106, R9.reuse, -R107.reuse ;  /* 0x000000096a957223 */ /* 0x180fe2000001086b */
[-CC-:B------:R-:W-:Y:S01]  /*be80*/  FFMA.FTZ R106, R156, R9.reuse, -R107.reuse ;  /* 0x000000099c6a7223 */ /* 0x180fe2000001086b */
[----:B------:R-:W-:Y:S01]  /*be90*/  FADD.FTZ R11, R91, R114 ;  /* 0x000000725b0b7221 */ /* 0x000fe20000010000 */
[-CC-:B------:R-:W-:Y:S01]  /*bea0*/  FFMA.FTZ R151, R110, R9.reuse, -R107.reuse ;  /* 0x000000096e977223 */ /* 0x180fe2000001086b */
[-CC-:B------:R-:W-:Y:S01]  /*beb0*/  FFMA.FTZ R110, R154, R9.reuse, -R107.reuse ;  /* 0x000000099a6e7223 */ /* 0x180fe2000001086b */
[-CC-:B------:R-:W-:Y:S01]  /*bec0*/  FFMA.FTZ R98, R98, R9.reuse, -R107.reuse ;  /* 0x0000000962627223 */ /* 0x180fe2000001086b */
[-CC-:B------:R-:W-:Y:S01]  /*bed0*/  FFMA.FTZ R147, R118, R9.reuse, -R107.reuse ;  /* 0x0000000976937223 */ /* 0x180fe2000001086b */
[----:B------:R-:W1:Y:S01]  /*bee0*/  MUFU.EX2 R12, R12 ;  /* 0x0000000c000c7308 */ /* 0x000e620000000800 */
[-CC-:B------:R-:W-:Y:S01]  /*bef0*/  FFMA.FTZ R94, R94, R9.reuse, -R107.reuse ;  /* 0x000000095e5e7223 */ /* 0x180fe2000001086b */
[-CC-:B------:R-:W-:Y:S01]  /*bf00*/  FFMA.FTZ R141, R122, R9.reuse, -R107.reuse ;  /* 0x000000097a8d7223 */ /* 0x180fe2000001086b */
[--C-:B------:R-:W-:Y:S01]  /*bf10*/  FFMA.FTZ R126, R126, R9, -R107.reuse ;  /* 0x000000097e7e7223 */ /* 0x100fe2000001086b */
[----:B------:R-:W-:Y:S01]  /*bf20*/  F2FP.BF16.F32.PACK_AB R156, R90, R21 ;  /* 0x000000155a9c723e */ /* 0x000fe200000010ff */
[-CC-:B------:R-:W-:Y:S01]  /*bf30*/  FFMA.FTZ R212, R212, R9.reuse, -R107.reuse ;  /* 0x00000009d4d47223 */ /* 0x180fe2000001086b */
[-CC-:B------:R-:W-:Y:S01]  /*bf40*/  FFMA.FTZ R130, R130, R9.reuse, -R107.reuse ;  /* 0x0000000982827223 */ /* 0x180fe2000001086b */
[-C--:B------:R-:W-:Y:S01]  /*bf50*/  FFMA.FTZ R100, R100, R9.reuse, -R107 ;  /* 0x0000000964647223 */ /* 0x080fe2000001086b */
[----:B------:R-:W3:Y:S01]  /*bf60*/  MUFU.EX2 R159, R159 ;  /* 0x0000009f009f7308 */ /* 0x000ee20000000800 */
[----:B0-----:R-:W-:Y:S01]  /*bf70*/  FFMA.FTZ R7, R2, R6, R157 ;  /* 0x0000000602077223 */ /* 0x001fe2000001009d */
[----:B------:R-:W-:Y:S01]  /*bf80*/  FADD.FTZ R6, R138, R11 ;  /* 0x0000000b8a067221 */ /* 0x000fe20000010000 */
[----:B------:R-:W-:Y:S01]  /*bf90*/  FFMA.FTZ R134, R134, R9, -R107 ;  /* 0x0000000986867223 */ /* 0x000fe2000001086b */
[C---:B------:R-:W-:Y:S01]  /*bfa0*/  ISETP.GT.AND P2, PT, R10.reuse, UR61, PT ;  /* 0x0000003d0a007c0c */ /* 0x040fe2000bf44270 */
[----:B------:R-:W-:-:S02]  /*bfb0*/  VIADD R10, R10, 0xffffffff ;  /* 0xffffffff0a0a7836 */ /* 0x000fc40000000000 */
[----:B------:R-:W-:Y:S01]  /*bfc0*/  FADD.FTZ R11, R93, R6 ;  /* 0x000000065d0b7221 */ /* 0x000fe20000010000 */
[-C--:B------:R-:W-:Y:S01]  /*bfd0*/  FFMA.FTZ R6, R102, R9.reuse, -R107 ;  /* 0x0000000966067223 */ /* 0x080fe2000001086b */
[----:B------:R-:W0:Y:S01]  /*bfe0*/  MUFU.EX2 R88, R88 ;  /* 0x0000005800587308 */ /* 0x000e220000000800 */
[----:B-1----:R-:W-:Y:S01]  /*bff0*/  FADD.FTZ R114, R12, R7 ;  /* 0x000000070c727221 */ /* 0x002fe20000010000 */
[----:B------:R-:W-:Y:S01]  /*c000*/  FADD.FTZ R11, R140, R11 ;  /* 0x0000000b8c0b7221 */ /* 0x000fe20000010000 */
[----:B------:R-:W-:Y:S01]  /*c010*/  FFMA.FTZ R107, R108, R9, -R107 ;  /* 0x000000096c6b7223 */ /* 0x000fe2000001086b */
[----:B------:R-:W-:Y:S02]  /*c020*/  F2FP.BF16.F32.PACK_AB R154, R140, R93 ;  /* 0x0000005d8c9a723e */ /* 0x000fe400000010ff */
[----:B------:R-:W-:Y:S02]  /*c030*/  F2FP.BF16.F32.PACK_AB R158, R136, R89 ;  /* 0x00000059889e723e */ /* 0x000fe400000010ff */
[----:B------:R-:W1:Y:S01]  /*c040*/  MUFU.EX2 R153, R153 ;  /* 0x0000009900997308 */ /* 0x000e620000000800 */
[----:B---3--:R-:W-:Y:S01]  /*c050*/  FADD.FTZ R7, R159, R114 ;  /* 0x000000729f077221 */ /* 0x008fe20000010000 */
[----:B------:R-:W-:Y:S01]  /*c060*/  FADD.FTZ R114, R148, R11 ;  /* 0x0000000b94727221 */ /* 0x000fe20000010000 */
[----:B------:R-:W-:-:S02]  /*c070*/  F2FP.BF16.F32.PACK_AB R152, R138, R91 ;  /* 0x0000005b8a98723e */ /* 0x000fc400000010ff */
[----:B------:R-:W-:Y:S01]  /*c080*/  F2FP.BF16.F32.PACK_AB R157, R12, R157 ;  /* 0x0000009d0c9d723e */ /* 0x000fe200000010ff */
[C---:B------:R-:W-:Y:S01]  /*c090*/  FADD.FTZ R114, R15.reuse, R114 ;  /* 0x000000720f727221 */ /* 0x040fe20000010000 */
[----:B------:R-:W-:Y:S01]  /*c0a0*/  F2FP.BF16.F32.PACK_AB R148, R15, R148 ;  /* 0x000000940f94723e */ /* 0x000fe200000010ff */
[----:B------:R-:W3:Y:S01]  /*c0b0*/  MUFU.EX2 R96, R96 ;  /* 0x0000006000607308 */ /* 0x000ee20000000800 */
[----:B0-----:R-:W-:Y:S01]  /*c0c0*/  FADD.FTZ R102, R88, R7 ;  /* 0x0000000758667221 */ /* 0x001fe20000010000 */
[----:B------:R-:W-:Y:S01]  /*c0d0*/  FADD.FTZ R11, R13, R114 ;  /* 0x000000720d0b7221 */ /* 0x000fe20000010000 */
[----:B------:R-:W-:Y:S01]  /*c0e0*/  F2FP.BF16.F32.PACK_AB R150, R104, R13 ;  /* 0x0000000d6896723e */ /* 0x000fe200000010ff */
[----:B------:R-:W-:Y:S01]  /*c0f0*/  IMAD.MOV.U32 R12, RZ, RZ, R3 ;  /* 0x000000ffff0c7224 */ /* 0x000fe200078e0003 */
[----:B------:R-:W-:Y:S01]  /*c100*/  F2FP.BF16.F32.PACK_AB R159, R88, R159 ;  /* 0x0000009f589f723e */ /* 0x000fe200000010ff */
[----:B------:R-:W-:Y:S02]  /*c110*/  FADD.FTZ R11, R104, R11 ;  /* 0x0000000b680b7221 */ /* 0x000fe40000010000 */
[----:B------:R-:W0:Y:S01]  /*c120*/  MUFU.EX2 R155, R155 ;  /* 0x0000009b009b7308 */ /* 0x000e220000000800 */
[----:B-1----:R-:W-:Y:S01]  /*c130*/  FADD.FTZ R7, R153, R102 ;  /* 0x0000006699077221 */ /* 0x002fe20000010000 */
[----:B------:R-:W-:Y:S01]  /*c140*/  FADD.FTZ R114, R144, R11 ;  /* 0x0000000b90727221 */ /* 0x000fe20000010000 */
[----:B------:R-:W-:-:S03]  /*c150*/  F2FP.BF16.F32.PACK_AB R144, R97, R144 ;  /* 0x000000906190723e */ /* 0x000fc600000010ff */
[----:B------:R-:W-:Y:S02]  /*c160*/  FADD.FTZ R11, R97, R114 ;  /* 0x00000072610b7221 */ /* 0x000fe40000010000 */
[----:B------:R-:W1:Y:S01]  /*c170*/  MUFU.EX2 R112, R112 ;  /* 0x0000007000707308 */ /* 0x000e620000000800 */
[----:B---3--:R-:W-:Y:S01]  /*c180*/  FADD.FTZ R102, R96, R7 ;  /* 0x0000000760667221 */ /* 0x008fe20000010000 */
[----:B------:R-:W-:Y:S01]  /*c190*/  FADD.FTZ R114, R146, R11 ;  /* 0x0000000b92727221 */ /* 0x000fe20000010000 */
[C---:B------:R-:W-:Y:S02]  /*c1a0*/  F2FP.BF16.F32.PACK_AB R146, R99.reuse, R146 ;  /* 0x000000926392723e */ /* 0x040fe400000010ff */
[----:B------:R-:W-:Y:S01]  /*c1b0*/  F2FP.BF16.F32.PACK_AB R153, R96, R153 ;  /* 0x000000996099723e */ /* 0x000fe200000010ff */
[----:B------:R-:W-:Y:S02]  /*c1c0*/  FADD.FTZ R11, R99, R114 ;  /* 0x00000072630b7221 */ /* 0x000fe40000010000 */
[----:B------:R-:W3:Y:S01]  /*c1d0*/  MUFU.EX2 R149, R149 ;  /* 0x0000009500957308 */ /* 0x000ee20000000800 */
[----:B0-----:R-:W-:-:S07]  /*c1e0*/  FADD.FTZ R7, R155, R102 ;  /* 0x000000669b077221 */ /* 0x001fce0000010000 */
[----:B------:R-:W0:Y:S01]  /*c1f0*/  MUFU.EX2 R106, R106 ;  /* 0x0000006a006a7308 */ /* 0x000e220000000800 */
[C---:B-1----:R-:W-:Y:S01]  /*c200*/  FADD.FTZ R102, R112.reuse, R7 ;  /* 0x0000000770667221 */ /* 0x042fe20000010000 */
[----:B------:R-:W-:-:S06]  /*c210*/  F2FP.BF16.F32.PACK_AB R155, R112, R155 ;  /* 0x0000009b709b723e */ /* 0x000fcc00000010ff */
[----:B------:R-:W1:Y:S01]  /*c220*/  MUFU.EX2 R151, R151 ;  /* 0x0000009700977308 */ /* 0x000e620000000800 */
[----:B---3--:R-:W-:-:S07]  /*c230*/  FADD.FTZ R7, R149, R102 ;  /* 0x0000006695077221 */ /* 0x008fce0000010000 */
[----:B------:R-:W3:Y:S01]  /*c240*/  MUFU.EX2 R110, R110 ;  /* 0x0000006e006e7308 */ /* 0x000ee20000000800 */
[C---:B0-----:R-:W-:Y:S01]  /*c250*/  FADD.FTZ R102, R106.reuse, R7 ;  /* 0x000000076a667221 */ /* 0x041fe20000010000 */
[----:B------:R-:W-:-:S06]  /*c260*/  F2FP.BF16.F32.PACK_AB R149, R106, R149 ;  /* 0x000000956a95723e */ /* 0x000fcc00000010ff */
[----:B------:R-:W0:Y:S01]  /*c270*/  MUFU.EX2 R145, R145 ;  /* 0x0000009100917308 */ /* 0x000e220000000800 */
[----:B-1----:R-:W-:Y:S01]  /*c280*/  FADD.FTZ R7, R151, R102 ;  /* 0x0000006697077221 */ /* 0x002fe20000010000 */
[----:B------:R-:W-:-:S06]  /*c290*/  FADD.FTZ R102, R14, R11 ;  /* 0x0000000b0e667221 */ /* 0x000fcc0000010000 */
[----:B------:R-:W1:Y:S01]  /*c2a0*/  MUFU.EX2 R98, R98 ;  /* 0x0000006200627308 */ /* 0x000e620000000800 */
[----:B---3--:R-:W-:-:S07]  /*c2b0*/  F2FP.BF16.F32.PACK_AB R151, R110, R151 ;  /* 0x000000976e97723e */ /* 0x008fce00000010ff */
[----:B------:R-:W3:Y:S08]  /*c2c0*/  MUFU.EX2 R147, R147 ;  /* 0x0000009300937308 */ /* 0x000ef00000000800 */
[----:B------:R-:W4:Y:S08]  /*c2d0*/  MUFU.EX2 R6, R6 ;  /* 0x0000000600067308 */ /* 0x000f300000000800 */
[----:B--2---:R2:W-:Y:S08]  /*c2e0*/  MUFU.EX2 R109, R94 ;  /* 0x0000005e006d7308 */ /* 0x0045f00000000800 */
[----:B------:R-:W5:Y:S01]  /*c2f0*/  MUFU.EX2 R141, R141 ;  /* 0x0000008d008d7308 */ /* 0x000f620000000800 */
[----:B--2---:R-:W-:-:S04]  /*c300*/  FADD.FTZ R94, R110, R7 ;  /* 0x000000076e5e7221 */ /* 0x004fc80000010000 */
[----:B0-----:R-:W-:Y:S01]  /*c310*/  FADD.FTZ R7, R145, R94 ;  /* 0x0000005e91077221 */ /* 0x001fe20000010000 */
[C---:B-1----:R-:W-:Y:S02]  /*c320*/  F2FP.BF16.F32.PACK_AB R145, R98.reuse, R145 ;  /* 0x000000916291723e */ /* 0x042fe400000010ff */
[----:B------:R-:W0:Y:S01]  /*c330*/  MUFU.EX2 R101, R101 ;  /* 0x0000006500657308 */ /* 0x000e220000000800 */
[----:B------:R-:W-:-:S04]  /*c340*/  FADD.FTZ R90, R98, R7 ;  /* 0x00000007625a7221 */ /* 0x000fc80000010000 */
[----:B---3--:R-:W-:Y:S01]  /*c350*/  FADD.FTZ R7, R147, R90 ;  /* 0x0000005a93077221 */ /* 0x008fe20000010000 */
[C---:B----4-:R-:W-:Y:S02]  /*c360*/  F2FP.BF16.F32.PACK_AB R147, R6.reuse, R147 ;  /* 0x000000930693723e */ /* 0x050fe400000010ff */
[----:B------:R-:W1:Y:S01]  /*c370*/  MUFU.EX2 R142, R142 ;  /* 0x0000008e008e7308 */ /* 0x000e620000000800 */
[----:B------:R-:W-:-:S04]  /*c380*/  FADD.FTZ R90, R6, R7 ;  /* 0x00000007065a7221 */ /* 0x000fc80000010000 */
[----:B-----5:R-:W-:Y:S01]  /*c390*/  FADD.FTZ R90, R141, R90 ;  /* 0x0000005a8d5a7221 */ /* 0x020fe20000010000 */
[----:B------:R-:W-:Y:S02]  /*c3a0*/  F2FP.BF16.F32.PACK_AB R141, R109, R141 ;  /* 0x0000008d6d8d723e */ /* 0x000fe400000010ff */
[----:B------:R-:W2:Y:S01]  /*c3b0*/  MUFU.EX2 R143, R126 ;  /* 0x0000007e008f7308 */ /* 0x000ea20000000800 */
[----:B0-----:R-:W-:Y:S01]  /*c3c0*/  FADD.FTZ R11, R101, R102 ;  /* 0x00000066650b7221 */ /* 0x001fe20000010000 */
[----:B------:R-:W-:Y:S01]  /*c3d0*/  FADD.FTZ R90, R109, R90 ;  /* 0x0000005a6d5a7221 */ /* 0x000fe20000010000 */
[----:B------:R-:W-:-:S05]  /*c3e0*/  F2FP.BF16.F32.PACK_AB R140, R101, R14 ;  /* 0x0000000e658c723e */ /* 0x000fca00000010ff */
        /* <DEDUP_REMOVED lines=11> */
[----:B--2---:R-:W-:Y:S01]  /*c4a0*/  FADD.FTZ R94, R20, R11 ;  /* 0x0000000b145e7221 */ /* 0x004fe20000010000 */
[----:B------:R-:W-:-:S06]  /*c4b0*/  IMAD.MOV.U32 R11, RZ, RZ, R8 ;  /* 0x000000ffff0b7224 */ /* 0x000fcc00078e0008 */
        /* <DEDUP_REMOVED lines=11> */
[----:B-1----:R-:W-:Y:S01]  /*c570*/  FADD.FTZ R90, R139, R90 ;  /* 0x0000005a8b5a7221 */ /* 0x002fe20000010000 */
[C---:B--2---:R-:W-:Y:S01]  /*c580*/  FADD.FTZ R7, R95.reuse, R14 ;  /* 0x0000000e5f077221 */ /* 0x044fe20000010000 */
[----:B------:R-:W-:Y:S02]  /*c590*/  F2FP.BF16.F32.PACK_AB R138, R95, R92 ;  /* 0x0000005c5f8a723e */ /* 0x000fe400000010ff */
[C---:B0-----:R-:W-:Y:S01]  /*c5a0*/  FADD.FTZ R6, R107.reuse, R90 ;  /* 0x0000005a6b067221 */ /* 0x041fe20000010000 */
[----:B------:R-:W-:Y:S01]  /*c5b0*/  F2FP.BF16.F32.PACK_AB R139, R107, R139 ;  /* 0x0000008b6b8b723e */ /* 0x000fe200000010ff */
[----:B------:R-:W-:Y:S06]  /*c5c0*/  @P2 BRA `(.L_x_1203) ;  /* 0xffffffd000b82947 */ /* 0x000fec000383ffff */
.L_x_1186:
        /* <DEDUP_REMOVED lines=67> */
.L_x_1204:
[----:B------:R-:W-:Y:S01]  /*ca00*/  ULEA UR5, UR36, UR37, 0x3 ;  /* 0x0000002524057291 */ /* 0x000fe2000f8e183f */
[----:B------:R-:W-:-:S05]  /*ca10*/  IMAD.U32 R0, RZ, RZ, UR38 ;  /* 0x00000026ff007e24 */ /* 0x000fca000f8e00ff */
[----:B------:R-:W-:-:S04]  /*ca20*/  SHF.L.U32 R0, R0, 0x1f, RZ ;  /* 0x0000001f00007819 */ /* 0x000fc800000006ff */
[----:B------:R0:W1:Y:S01]  /*ca30*/  SYNCS.PHASECHK.TRANS64.TRYWAIT P2, [UR5+0x2a850], R0 ;  /* 0x02a85000ff0075a7 */ /* 0x0000620008040145 */
[----:B------:R-:W-:Y:S05]  /*ca40*/  @!P0 BRA `(.L_x_1205) ;  /* 0x0000000000048947 */ /* 0x000fea0003800000 */
[----:B------:R-:W-:Y:S01]  /*ca50*/  BPT.TRAP 0x1 ;  /* 0x000000040000795c */ /* 0x000fe20000300000 */
.L_x_1205:
[----:B-1----:R-:W-:Y:S05]  /*ca60*/  @P2 BRA `(.L_x_1206) ;  /* 0x0000000000082947 */ /* 0x002fea0003800000 */
[----:B------:R-:W1:Y:S02]  /*ca70*/  SYNCS.PHASECHK.TRANS64.TRYWAIT P0, [UR5+0x2a850], R0 ;  /* 0x02a85000ff0075a7 */ /* 0x000e640008000145 */
[----:B-1----:R-:W-:Y:S05]  /*ca80*/  @!P0 BRA `(.L_x_1207) ;  /* 0x000000b000b88947 */ /* 0x002fea0003800000 */
.L_x_1206:
[----:B------:R-:W-:Y:S01]  /*ca90*/  UIADD3 UR37, UR37, 0x400, URZ ;  /* 0x0000040025257890 */ /* 0x000fe2000fffe03f */
[----:B------:R-:W-:Y:S01]  /*caa0*/  WARPGROUP.ARRIVE ;  /* 0x00000000000079c5 */ /* 0x000fe20000000000 */
[----:B------:R-:W-:Y:S01]  /*cab0*/  UMOV UR7, 0x40000040 ;  /* 0x4000004000077882 */ /* 0x000fe20000000000 */
[----:B01----:R-:W0:Y:S01]  /*cac0*/  SHFL.BFLY PT, R0, R7, 0x2, 0x1f ;  /* 0x0c401f0007007f89 */ /* 0x003e2200000e0000 */
[----:B------:R-:W-:Y:S01]  /*cad0*/  USHF.R.U32.HI UR37, URZ, 0x4, UR37 ;  /* 0x000000043f257899 */ /* 0x000fe20008011625 */
[----:B------:R-:W-:Y:S01]  /*cae0*/  IMAD.U32 R10, RZ, RZ, UR5 ;  /* 0x00000005ff0a7e24 */ /* 0x000fe2000f8e00ff */
[----:B------:R-:W-:Y:S01]  /*caf0*/  R2UR UR8, R181 ;  /* 0x00000000b50872ca */ /* 0x000fe200000e0000 */
[----:B------:R-:W1:Y:S01]  /*cb00*/  SHFL.BFLY PT, R5, R6, 0x2, 0x1f ;  /* 0x0c401f0006057f89 */ /* 0x000e6200000e0000 */
[----:B------:R-:W-:Y:S01]  /*cb10*/  ULOP3.LUT UR37, UR37, 0x3fff, URZ, 0xc0, !UPT ;  /* 0x00003fff25257892 */ /* 0x000fe2000f8ec03f */
[----:B------:R-:W-:Y:S02]  /*cb20*/  @!P1 VIADD R10, R10, 0x2a860 ;  /* 0x0002a8600a0a9836 */ /* 0x000fe40000000000 */
[----:B------:R-:W-:Y:S01]  /*cb30*/  IMAD.MOV.U32 R4, RZ, RZ, RZ ;  /* 0x000000ffff047224 */ /* 0x000fe200078e00ff */
[----:B------:R-:W-:Y:S01]  /*cb40*/  ULOP3.LUT UR4, UR37, 0x3000000, URZ, 0xfc, !UPT ;  /* 0x0300000025047892 */ /* 0x000fe2000f8efc3f */
[----:B------:R-:W-:Y:S01]  /*cb50*/  IMAD.MOV.U32 R92, RZ, RZ, -0x800000 ;  /* 0xff800000ff5c7424 */ /* 0x000fe200078e00ff */
[----:B------:R-:W-:-:S02]  /*cb60*/  @!P1 PRMT R10, RZ, 0x654, R10 ;  /* 0x00000654ff0a9816 */ /* 0x000fc4000000000a */
[----:B------:R-:W-:Y:S02]  /*cb70*/  UIMAD UR4, UR36, 0x600, UR4 ;  /* 0x00000600240478a4 */ /* 0x000fe4000f8e0204 */
[----:B------:R-:W-:Y:S02]  /*cb80*/  UIADD3 UR36, UR36, 0x1, URZ ;  /* 0x0000000124247890 */ /* 0x000fe4000fffe03f */
[----:B------:R-:W-:Y:S02]  /*cb90*/  UIADD3 UR8, UR8, 0x1, URZ ;  /* 0x0000000108087890 */ /* 0x000fe4000fffe03f */
[----:B------:R-:W-:Y:S01]  /*cba0*/  UISETP.NE.AND UP0, UPT, UR36, 0x2, UPT ;  /* 0x000000022400788c */ /* 0x000fe2000bf05270 */
[----:B------:R-:W-:Y:S02]  /*cbb0*/  UMOV UR6, UR4 ;  /* 0x0000000400067c82 */ /* 0x000fe40008000000 */
[----:B------:R-:W-:Y:S01]  /*cbc0*/  HGMMA.64x128x16.F32.BF16 R24, R156, gdesc[UR4].tnspB, R24, gsb0 ;  /* 0x41e000049c187df0 */ /* 0x000fe20008001818 */
[----:B------:R-:W-:Y:S01]  /*cbd0*/  UIADD3 UR6, UR4, 0x80, URZ ;  /* 0x0000008004067890 */ /* 0x000fe2000fffe03f */
[----:B0-----:R-:W-:Y:S01]  /*cbe0*/  FADD.FTZ R0, R0, R7 ;  /* 0x0000000700007221 */ /* 0x001fe20000010000 */
[----:B------:R-:W-:Y:S01]  /*cbf0*/  UMOV UR7, 0x40000040 ;  /* 0x4000004000077882 */ /* 0x000fe20000000000 */
[----:B------:R-:W-:-:S02]  /*cc00*/  IMAD.U32 R181, RZ, RZ, UR8 ;  /* 0x00000008ffb57e24 */ /* 0x000fc4000f8e00ff */
[----:B-1----:R-:W-:Y:S01]  /*cc10*/  FADD.FTZ R2, R5, R6 ;  /* 0x0000000605027221 */ /* 0x002fe20000010000 */
[----:B------:R-:W-:Y:S01]  /*cc20*/  IMAD.MOV.U32 R6, RZ, RZ, RZ ;  /* 0x000000ffff067224 */ /* 0x000fe200078e00ff */
[----:B------:R-:W0:Y:S01]  /*cc30*/  SHFL.BFLY PT, R5, R0, 0x1, 0x1f ;  /* 0x0c201f0000057f89 */ /* 0x000e2200000e0000 */
[----:B------:R-:W-:-:S03]  /*cc40*/  USEL UR36, UR36, URZ, UP0 ;  /* 0x0000003f24247287 */ /* 0x000fc60008000000 */
[----:B------:R-:W1:Y:S01]  /*cc50*/  SHFL.BFLY PT, R11, R2, 0x1, 0x1f ;  /* 0x0c201f00020b7f89 */ /* 0x000e6200000e0000 */
[----:B0-----:R-:W-:Y:S01]  /*cc60*/  FADD.FTZ R12, R0, R5 ;  /* 0x00000005000c7221 */ /* 0x001fe20000010000 */
[----:B------:R-:W-:Y:S02]  /*cc70*/  IMAD.MOV.U32 R0, RZ, RZ, -0x800000 ;  /* 0xff800000ff007424 */ /* 0x000fe400078e00ff */
        /* <DEDUP_REMOVED lines=35> */
[----:B------:R-:W-:-:S04]  /*ceb0*/  USEL UR4, URZ, 0x1, UP0 ;  /* 0x000000013f047887 */ /* 0x000fc80008000000 */
[----:B------:R-:W-:Y:S01]  /*cec0*/  ULOP3.LUT UR38, UR38, UR4, URZ, 0x3c, !UPT ;  /* 0x0000000426267292 */ /* 0x000fe2000f8e3c3f */
        /* <DEDUP_REMOVED lines=69> */
.L_x_1137:
[----:B------:R-:W0:Y:S01]  /*d320*/  S2R R5, SR_CgaCtaId ;  /* 0x0000000000057919 */ /* 0x000e220000008800 */
[----:B------:R-:W-:Y:S01]  /*d330*/  MOV R16, 0x400 ;  /* 0x0000040000107802 */ /* 0x000fe20000000f00 */
[----:B------:R-:W-:Y:S01]  /*d340*/  BSSY B0, `(.L_x_1208) ;  /* 0x0000312000007945 */ /* 0x000fe20003800000 */
[----:B------:R-:W-:Y:S02]  /*d350*/  BAR.SYNC.DEFER_BLOCKING 0x5, 0x180 ;  /* 0x0146000000007b1d */ /* 0x000fe40000010000 */
[----:B0-----:R-:W-:-:S05]  /*d360*/  LEA R16, R5, R16, 0x18 ;  /* 0x0000001005107211 */ /* 0x001fca00078ec0ff */
[----:B------:R-:W0:Y:S02]  /*d370*/  LDS.128 R4, [R16+0x2a8d0] ;  /* 0x02a8d00010047984 */ /* 0x000e240000000c00 */
[----:B0-----:R-:W-:Y:S02]  /*d380*/  R2UR UR5, R5 ;  /* 0x00000000050572ca */ /* 0x001fe400000e0000 */
[----:B------:R-:W-:Y:S02]  /*d390*/  R2UR UR6, R6 ;  /* 0x00000000060672ca */ /* 0x000fe400000e0000 */
[----:B------:R-:W-:Y:S01]  /*d3a0*/  R2UR UR7, R7 ;  /* 0x00000000070772ca */ /* 0x000fe200000e0000 */
[----:B------:R-:W-:Y:S06]  /*d3b0*/  BAR.ARV 0x4, 0x180 ;  /* 0x0106000000007b1d */ /* 0x000fec0000002000 */
[----:B------:R-:W-:Y:S08]  /*d3c0*/  @P0 BRA `(.L_x_1209) ;  /* 0x0000002000ac0947 */ /* 0x000ff00003800000 */
[----:B------:R-:W0:Y:S01]  /*d3d0*/  S2R R5, SR_SWINHI ;  /* 0x0000000000057919 */ /* 0x000e220000002f00 */
[----:B------:R-:W-:Y:S01]  /*d3e0*/  R2UR UR12, R180 ;  /* 0x00000000b40c72ca */ /* 0x000fe200000e0000 */
[----:B------:R-:W-:Y:S01]  /*d3f0*/  ULDC.64 UR10, c[0x0][0xc00] ;  /* 0x00030000000a7ab9 */ /* 0x000fe20000000a00 */
[----:B------:R-:W-:Y:S01]  /*d400*/  ULDC.64 UR8, c[0x0][0xc00] ;  /* 0x0003000000087ab9 */ /* 0x000fe20000000a00 */
[----:B------:R-:W-:Y:S01]  /*d410*/  ULDC.64 UR16, c[0x0][0x208] ;  /* 0x0000820000107ab9 */ /* 0x000fe20000000a00 */
[----:B------:R-:W-:Y:S02]  /*d420*/  R2UR UR14, R161 ;  /* 0x00000000a10e72ca */ /* 0x000fe400000e0000 */
[----:B------:R-:W-:Y:S02]  /*d430*/  R2UR UR13, R162 ;  /* 0x00000000a20d72ca */ /* 0x000fe400000e0000 */
[----:B------:R-:W-:-:S05]  /*d440*/  R2UR UR20, R163 ;  /* 0x00000000a31472ca */ /* 0x000fca00000e0000 */
[----:B------:R-:W-:Y:S01]  /*d450*/  UIMAD.WIDE UR8, UR12, 0x4, UR8 ;  /* 0x000000040c0878a5 */ /* 0x000fe2000f8e0208 */
[----:B------:R-:W-:Y:S02]  /*d460*/  MOV R78, R16 ;  /* 0x00000010004e7202 */ /* 0x000fe40000000f00 */
[----:B0-----:R-:W-:-:S03]  /*d470*/  MOV R79, R5 ;  /* 0x00000005004f7202 */ /* 0x001fc60000000f00 */
[----:B------:R-:W-:-:S03]  /*d480*/  IMAD.WIDE R4, R200, 0x2, R78 ;  /* 0x00000002c8047825 */ /* 0x000fc600078e024e */
[C---:B------:R-:W-:Y:S02]  /*d490*/  LOP3.LUT R7, R4.reuse, 0x380, RZ, 0xc0, !PT ;  /* 0x0000038004077812 */ /* 0x040fe400078ec0ff */
[C---:B------:R-:W-:Y:S02]  /*d4a0*/  IADD3 R8, P5, R4.reuse, 0x40, RZ ;  /* 0x0000004004087810 */ /* 0x040fe40007fbe0ff */
[----:B------:R-:W-:Y:S02]  /*d4b0*/  SHF.R.U64 R7, R7, 0x3, RZ ;  /* 0x0000000307077819 */ /* 0x000fe400000012ff */
[C---:B------:R-:W-:Y:S01]  /*d4c0*/  IADD3 R17, P6, R4.reuse, 0x20, RZ ;  /* 0x0000002004117810 */ /* 0x040fe20007fde0ff */
[--C-:B------:R-:W-:Y:S01]  /*d4d0*/  IMAD.X R27, RZ, RZ, R5.reuse, P5 ;  /* 0x000000ffff1b7224 */ /* 0x100fe200028e0605 */
[C---:B------:R-:W-:Y:S02]  /*d4e0*/  IADD3 R31, P4, R4.reuse, 0x60, RZ ;  /* 0x00000060041f7810 */ /* 0x040fe40007f9e0ff */
[C---:B------:R-:W-:Y:S01]  /*d4f0*/  IADD3 R93, P3, R4.reuse, 0x4000, RZ ;  /* 0x00004000045d7810 */ /* 0x040fe20007f7e0ff */
[--C-:B------:R-:W-:Y:S01]  /*d500*/  IMAD.X R29, RZ, RZ, R5.reuse, P6 ;  /* 0x000000ffff1d7224 */ /* 0x100fe200030e0605 */
[C---:B------:R-:W-:Y:S01]  /*d510*/  IADD3 R97, P2, R4.reuse, 0x4020, RZ ;  /* 0x0000402004617810 */ /* 0x040fe20007f5e0ff */
[--C-:B------:R-:W-:Y:S01]  /*d520*/  IMAD.X R25, RZ, RZ, R5.reuse, P4 ;  /* 0x000000ffff197224 */ /* 0x100fe200020e0605 */
[C---:B------:R-:W-:Y:S01]  /*d530*/  IADD3 R99, P1, R4.reuse, 0x4040, RZ ;  /* 0x0000404004637810 */ /* 0x040fe20007f3e0ff */
[--C-:B------:R-:W-:Y:S01]  /*d540*/  IMAD.X R15, RZ, RZ, R5.reuse, P3 ;  /* 0x000000ffff0f7224 */ /* 0x100fe200018e0605 */
[----:B------:R-:W-:Y:S01]  /*d550*/  BAR.SYNC.DEFER_BLOCKING 0x1, 0x100 ;  /* 0x0044000000007b1d */ /* 0x000fe20000010000 */
[----:B------:R-:W-:Y:S01]  /*d560*/  IADD3 R96, P0, R4, 0x4060, RZ ;  /* 0x0000406004607810 */ /* 0x000fe20007f1e0ff */
[--C-:B------:R-:W-:Y:S01]  /*d570*/  IMAD.X R13, RZ, RZ, R5.reuse, P2 ;  /* 0x000000ffff0d7224 */ /* 0x100fe200010e0605 */
[----:B------:R-:W-:Y:S01]  /*d580*/  LOP3.LUT R4, R7, R4, RZ, 0x3c, !PT ;  /* 0x0000000407047212 */ /* 0x000fe200078e3cff */
[--C-:B------:R-:W-:Y:S01]  /*d590*/  IMAD.X R11, RZ, RZ, R5.reuse, P1 ;  /* 0x000000ffff0b7224 */ /* 0x100fe200008e0605 */
[----:B------:R-:W-:Y:S01]  /*d5a0*/  LOP3.LUT R7, R8, 0x380, RZ, 0xc0, !PT ;  /* 0x0000038008077812 */ /* 0x000fe200078ec0ff */
[----:B------:R-:W-:Y:S01]  /*d5b0*/  IMAD.X R9, RZ, RZ, R5, P0 ;  /* 0x000000ffff097224 */ /* 0x000fe200000e0605 */
[----:B------:R-:W-:-:S02]  /*d5c0*/  LOP3.LUT R6, R17, 0x380, RZ, 0xc0, !PT ;  /* 0x0000038011067812 */ /* 0x000fc400078ec0ff */
[----:B------:R-:W-:Y:S02]  /*d5d0*/  LOP3.LUT R10, R31, 0x380, RZ, 0xc0, !PT ;  /* 0x000003801f0a7812 */ /* 0x000fe400078ec0ff */
[----:B------:R-:W-:Y:S02]  /*d5e0*/  SHF.R.U64 R7, R7, 0x3, RZ ;  /* 0x0000000307077819 */ /* 0x000fe400000012ff */
[----:B------:R-:W-:Y:S02]  /*d5f0*/  LOP3.LUT R12, R93, 0x380, RZ, 0xc0, !PT ;  /* 0x000003805d0c7812 */ /* 0x000fe400078ec0ff */
[----:B------:R-:W-:Y:S02]  /*d600*/  SHF.R.U64 R6, R6, 0x3, RZ ;  /* 0x0000000306067819 */ /* 0x000fe400000012ff */
[----:B------:R-:W-:Y:S02]  /*d610*/  SHF.R.U64 R10, R10, 0x3, RZ ;  /* 0x000000030a0a7819 */ /* 0x000fe400000012ff */
[----:B------:R-:W-:-:S02]  /*d620*/  LOP3.LUT R26, R7, R8, RZ, 0x3c, !PT ;  /* 0x00000008071a7212 */ /* 0x000fc400078e3cff */
[----:B------:R-:W-:Y:S02]  /*d630*/  LOP3.LUT R8, R97, 0x380, RZ, 0xc0, !PT ;  /* 0x0000038061087812 */ /* 0x000fe400078ec0ff */
[----:B------:R-:W-:Y:S02]  /*d640*/  SHF.R.U64 R12, R12, 0x3, RZ ;  /* 0x000000030c0c7819 */ /* 0x000fe400000012ff */
[----:B------:R-:W-:Y:S02]  /*d650*/  LOP3.LUT R28, R6, R17, RZ, 0x3c, !PT ;  /* 0x00000011061c7212 */ /* 0x000fe400078e3cff */
[----:B------:R-:W-:Y:S02]  /*d660*/  LOP3.LUT R24, R10, R31, RZ, 0x3c, !PT ;  /* 0x0000001f0a187212 */ /* 0x000fe400078e3cff */
[----:B------:R-:W-:Y:S02]  /*d670*/  LOP3.LUT R10, R99, 0x380, RZ, 0xc0, !PT ;  /* 0x00000380630a7812 */ /* 0x000fe400078ec0ff */
[----:B------:R-:W-:-:S02]  /*d680*/  LOP3.LUT R17, R96, 0x380, RZ, 0xc0, !PT ;  /* 0x0000038060117812 */ /* 0x000fc400078ec0ff */
[----:B------:R-:W-:Y:S02]  /*d690*/  SHF.R.U64 R8, R8, 0x3, RZ ;  /* 0x0000000308087819 */ /* 0x000fe400000012ff */
[----:B------:R-:W-:Y:S02]  /*d6a0*/  LOP3.LUT R14, R12, R93, RZ, 0x3c, !PT ;  /* 0x0000005d0c0e7212 */ /* 0x000fe400078e3cff */
[----:B------:R-:W-:Y:S02]  /*d6b0*/  SHF.R.U64 R10, R10, 0x3, RZ ;  /* 0x000000030a0a7819 */ /* 0x000fe400000012ff */
[----:B------:R-:W-:Y:S02]  /*d6c0*/  SHF.R.U64 R17, R17, 0x3, RZ ;  /* 0x0000000311117819 */ /* 0x000fe400000012ff */
[----:B------:R-:W-:Y:S02]  /*d6d0*/  LOP3.LUT R12, R8, R97, RZ, 0x3c, !PT ;  /* 0x00000061080c7212 */ /* 0x000fe400078e3cff */
[----:B------:R-:W-:-:S02]  /*d6e0*/  MOV R30, R4 ;  /* 0x00000004001e7202 */ /* 0x000fc40000000f00 */
[----:B------:R-:W-:Y:S02]  /*d6f0*/  F2FP.BF16.F32.PACK_AB R4, R3, R2 ;  /* 0x000000020304723e */ /* 0x000fe400000010ff */
        /* <DEDUP_REMOVED lines=9> */
[----:B------:R-:W-:Y:S02]  /*d790*/  MOV R99, R26 ;  /* 0x0000001a00637202 */ /* 0x000fe40000000f00 */
[----:B------:R-:W-:Y:S02]  /*d7a0*/  MOV R17, R24 ;  /* 0x0000001800117202 */ /* 0x000fe40000000f00 */
[----:B------:R-:W-:Y:S02]  /*d7b0*/  F2FP.BF16.F32.PACK_AB R12, R33, R32 ;  /* 0x00000020210c723e */ /* 0x000fe400000010ff */
[----:B------:R-:W-:-:S02]  /*d7c0*/  F2FP.BF16.F32.PACK_AB R13, R35, R34 ;  /* 0x00000022230d723e */ /* 0x000fc400000010ff */
[----:B------:R-:W-:Y:S02]  /*d7d0*/  F2FP.BF16.F32.PACK_AB R14, R37, R36 ;  /* 0x00000024250e723e */ /* 0x000fe400000010ff */
[----:B------:R-:W-:Y:S02]  /*d7e0*/  F2FP.BF16.F32.PACK_AB R15, R39, R38 ;  /* 0x00000026270f723e */ /* 0x000fe400000010ff */
[----:B------:R-:W-:Y:S02]  /*d7f0*/  F2FP.BF16.F32.PACK_AB R24, R41, R40 ;  /* 0x000000282918723e */ /* 0x000fe400000010ff */
[----:B------:R-:W-:Y:S01]  /*d800*/  F2FP.BF16.F32.PACK_AB R25, R43, R42 ;  /* 0x0000002a2b19723e */ /* 0x000fe200000010ff */
[----:B------:R-:W-:Y:S01]  /*d810*/  STSM.16.M88.4 [R100], R12 ;  /* 0x0000000c64007844 */ /* 0x000fe20000000200 */
[----:B------:R-:W-:Y:S02]  /*d820*/  F2FP.BF16.F32.PACK_AB R26, R45, R44 ;  /* 0x0000002c2d1a723e */ /* 0x000fe400000010ff */
[----:B------:R-:W-:-:S02]  /*d830*/  F2FP.BF16.F32.PACK_AB R27, R47, R46 ;  /* 0x0000002e2f1b723e */ /* 0x000fc400000010ff */
[----:B------:R-:W-:Y:S02]  /*d840*/  F2FP.BF16.F32.PACK_AB R28, R49, R48 ;  /* 0x00000030311c723e */ /* 0x000fe400000010ff */
[----:B------:R-:W-:Y:S01]  /*d850*/  F2FP.BF16.F32.PACK_AB R29, R51, R50 ;  /* 0x00000032331d723e */ /* 0x000fe200000010ff */
[----:B------:R-:W-:Y:S01]  /*d860*/  STSM.16.M88.4 [R99], R24 ;  /* 0x0000001863007844 */ /* 0x000fe20000000200 */
[----:B0-----:R-:W-:Y:S02]  /*d870*/  F2FP.BF16.F32.PACK_AB R30, R53, R52 ;  /* 0x00000034351e723e */ /* 0x001fe400000010ff */
[----:B------:R-:W-:Y:S02]  /*d880*/  F2FP.BF16.F32.PACK_AB R31, R55, R54 ;  /* 0x00000036371f723e */ /* 0x000fe400000010ff */
[----:B------:R-:W-:Y:S02]  /*d890*/  MOV R96, R10 ;  /* 0x0000000a00607202 */ /* 0x000fe40000000f00 */
[----:B------:R-:W-:Y:S01]  /*d8a0*/  MOV R93, R8 ;  /* 0x00000008005d7202 */ /* 0x000fe20000000f00 */
[----:B------:R0:W-:Y:S01]  /*d8b0*/  STSM.16.M88.4 [R17], R28 ;  /* 0x0000001c11007844 */ /* 0x0001e20000000200 */
[----:B------:R-:W-:-:S02]  /*d8c0*/  F2FP.BF16.F32.PACK_AB R4, R57, R56 ;  /* 0x000000383904723e */ /* 0x000fc400000010ff */
[----:B------:R-:W-:Y:S02]  /*d8d0*/  F2FP.BF16.F32.PACK_AB R5, R59, R58 ;  /* 0x0000003a3b05723e */ /* 0x000fe400000010ff */
[----:B------:R-:W-:Y:S02]  /*d8e0*/  F2FP.BF16.F32.PACK_AB R6, R61, R60 ;  /* 0x0000003c3d06723e */ /* 0x000fe400000010ff */
[----:B------:R-:W-:Y:S02]  /*d8f0*/  F2FP.BF16.F32.PACK_AB R7, R63, R62 ;  /* 0x0000003e3f07723e */ /* 0x000fe400000010ff */
[----:B------:R-:W-:Y:S02]  /*d900*/  F2FP.BF16.F32.PACK_AB R8, R65, R64 ;  /* 0x000000404108723e */ /* 0x000fe400000010ff */
[----:B------:R-:W-:Y:S01]  /*d910*/  F2FP.BF16.F32.PACK_AB R9, R67, R66 ;  /* 0x000000424309723e */ /* 0x000fe200000010ff */
[----:B------:R-:W-:Y:S01]  /*d920*/  STSM.16.M88.4 [R98], R4 ;  /* 0x0000000462007844 */ /* 0x000fe20000000200 */
[----:B------:R-:W-:-:S02]  /*d930*/  F2FP.BF16.F32.PACK_AB R10, R69, R68 ;  /* 0x00000044450a723e */ /* 0x000fc400000010ff */
[----:B------:R-:W-:Y:S01]  /*d940*/  F2FP.BF16.F32.PACK_AB R11, R71, R70 ;  /* 0x00000046470b723e */ /* 0x000fe200000010ff */
[----:B0-----:R-:W-:Y:S01]  /*d950*/  IMAD.U32 R28, RZ, RZ, UR8 ;  /* 0x00000008ff1c7e24 */ /* 0x001fe2000f8e00ff */
[----:B------:R-:W-:Y:S01]  /*d960*/  F2FP.BF16.F32.PACK_AB R12, R73, R72 ;  /* 0x00000048490c723e */ /* 0x000fe200000010ff */
[----:B------:R-:W-:Y:S01]  /*d970*/  IMAD.U32 R29, RZ, RZ, UR9 ;  /* 0x00000009ff1d7e24 */ /* 0x000fe2000f8e00ff */
[----:B------:R-:W-:Y:S01]  /*d980*/  F2FP.BF16.F32.PACK_AB R13, R75, R74 ;  /* 0x0000004a4b0d723e */ /* 0x000fe200000010ff */
[----:B------:R-:W-:Y:S01]  /*d990*/  STSM.16.M88.4 [R97], R8 ;  /* 0x0000000861007844 */ /* 0x000fe20000000200 */
[----:B------:R-:W-:Y:S01]  /*d9a0*/  F2FP.BF16.F32.PACK_AB R14, R77, R76 ;  /* 0x0000004c4d0e723e */ /* 0x000fe200000010ff */
[----:B------:R-:W0:Y:S01]  /*d9b0*/  LDC.64 R30, c[0x0][0xc08] ;  /* 0x00030200ff1e7b82 */ /* 0x000e220000000a00 */
[----:B------:R-:W-:Y:S02]  /*d9c0*/  F2FP.BF16.F32.PACK_AB R15, R95, R94 ;  /* 0x0000005e5f0f723e */ /* 0x000fe400000010ff */
[----:B------:R-:W-:-:S02]  /*d9d0*/  F2FP.BF16.F32.PACK_AB R24, R81, R80 ;  /* 0x000000505118723e */ /* 0x000fc400000010ff */
[----:B------:R-:W-:Y:S01]  /*d9e0*/  F2FP.BF16.F32.PACK_AB R25, R83, R82 ;  /* 0x000000525319723e */ /* 0x000fe200000010ff */
[----:B------:R-:W-:Y:S01]  /*d9f0*/  STSM.16.M88.4 [R96], R12 ;  /* 0x0000000c60007844 */ /* 0x000fe20000000200 */
[----:B------:R-:W-:Y:S02]  /*da00*/  F2FP.BF16.F32.PACK_AB R26, R85, R84 ;  /* 0x00000054551a723e */ /* 0x000fe400000010ff */
[----:B------:R-:W-:Y:S02]  /*da10*/  F2FP.BF16.F32.PACK_AB R27, R87, R86 ;  /* 0x00000056571b723e */ /* 0x000fe400000010ff */
[----:B------:R-:W-:-:S03]  /*da20*/  ISETP.NE.U32.AND P0, PT, RZ, UR10, PT ;  /* 0x0000000aff007c0c */ /* 0x000fc6000bf05070 */
[----:B------:R1:W-:Y:S01]  /*da30*/  STSM.16.M88.4 [R93], R24 ;  /* 0x000000185d007844 */ /* 0x0003e20000000200 */
[----:B------:R-:W-:Y:S01]  /*da40*/  BAR.SYNC.DEFER_BLOCKING 0x1, 0x100 ;  /* 0x0044000000007b1d */ /* 0x000fe20000010000 */
[----:B------:R-:W-:-:S07]  /*da50*/  ISETP.NE.AND.EX P0, PT, RZ, UR11, PT, P0 ;  /* 0x0000000bff007c0c */ /* 0x000fce000bf05300 */
[----:B-1----:R-:W1:Y:S06]  /*da60*/  LDC R93, c[0x0][0xbe8] ;  /* 0x0002fa00ff5d7b82 */ /* 0x002e6c0000000800 */
[----:B------:R-:W2:Y:S01]  /*da70*/  @P0 LDG.E R17, desc[UR16][R28.64] ;  /* 0x000000101c110981 */ /* 0x000ea2000c1e1900 */
[----:B0-----:R-:W-:Y:S02]  /*da80*/  ISETP.NE.U32.AND P1, PT, R30, RZ, PT ;  /* 0x000000ff1e00720c */ /* 0x001fe40003f25070 */
[----:B------:R-:W-:-:S11]  /*da90*/  R2UR UR4, R31 ;  /* 0x000000001f0472ca */ /* 0x000fd600000e0000 */
[----:B------:R-:W-:Y:S02]  /*daa0*/  VOTEU.ANY UP0, P1 ;  /* 0x00000000003f7886 */ /* 0x000fe40000800100 */
[----:B------:R-:W-:Y:S01]  /*dab0*/  UISETP.NE.AND.EX UP0, UPT, UR4, URZ, UPT, UP0 ;  /* 0x0000003f0400728c */ /* 0x000fe2000bf05300 */
[----:B-1----:R-:W-:Y:S02]  /*dac0*/  ISETP.NE.AND P1, PT, R93, 0x1, PT ;  /* 0x000000015d00780c */ /* 0x002fe40003f25270 */
[----:B------:R-:W-:Y:S02]  /*dad0*/  ULDC UR4, c[0x0][0xa88] ;  /* 0x0002a20000047ab9 */ /* 0x000fe40000000800 */
[----:B------:R-:W-:Y:S01]  /*dae0*/  IMAD.U32 R8, RZ, RZ, UR4 ;  /* 0x00000004ff087e24 */ /* 0x000fe2000f8e00ff */
[----:B------:R-:W-:Y:S01]  /*daf0*/  PLOP3.LUT P4, PT, PT, PT, UP0, 0x80, 0x0 ;  /* 0x000000000000781c */ /* 0x000fe20003f8f008 */
[----:B------:R-:W-:-:S04]  /*db00*/  ULDC UR4, c[0x0][0xad4] ;  /* 0x0002b50000047ab9 */ /* 0x000fc80000000800 */
[----:B------:R-:W-:Y:S02]  /*db10*/  @UP0 ULDC.64 UR8, c[0x0][0xc08] ;  /* 0x0003020000080ab9 */ /* 0x000fe40000000a00 */
[----:B------:R-:W-:Y:S01]  /*db20*/  @UP0 UIMAD.WIDE UR8, UR12, 0x4, UR8 ;  /* 0x000000040c0808a5 */ /* 0x000fe2000f8e0208 */
[----:B------:R-:W0:Y:S01]  /*db30*/  @P1 LDC R6, c[0x0][0xbec] ;  /* 0x0002fb00ff061b82 */ /* 0x000e220000000800 */
[----:B------:R-:W-:-:S04]  /*db40*/  UISETP.NE.AND UP0, UPT, UR14, URZ, UPT ;  /* 0x0000003f0e00728c */ /* 0x000fc8000bf05270 */
[----:B------:R-:W-:Y:S01]  /*db50*/  USEL UR4, UR14, UR4, UP0 ;  /* 0x000000040e047287 */ /* 0x000fe20008000000 */
[----:B------:R-:W-:Y:S02]  /*db60*/  IMAD.U32 R4, RZ, RZ, UR8 ;  /* 0x00000008ff047e24 */ /* 0x000fe4000f8e00ff */
[----:B------:R-:W1:Y:S01]  /*db70*/  @P1 LDC R9, c[0x0][0xbf0] ;  /* 0x0002fc00ff091b82 */ /* 0x000e620000000800 */
[----:B------:R-:W-:Y:S01]  /*db80*/  UISETP.GT.AND UP1, UPT, UR4, 0x1, UPT ;  /* 0x000000010400788c */ /* 0x000fe2000bf24270 */
[----:B------:R-:W-:Y:S01]  /*db90*/  IMAD.U32 R5, RZ, RZ, UR9 ;  /* 0x00000009ff057e24 */ /* 0x000fe2000f8e00ff */
[----:B------:R-:W-:Y:S02]  /*dba0*/  UMOV UR19, 0x9b8 ;  /* 0x000009b800137882 */ /* 0x000fe40000000000 */
[----:B------:R-:W-:Y:S02]  /*dbb0*/  USEL UR19, UR19, 0x978, UP1 ;  /* 0x0000097813137887 */ /* 0x000fe40008800000 */
[----:B------:R-:W-:Y:S01]  /*dbc0*/  UISETP.NE.U32.AND UP0, UPT, UR10, URZ, UPT ;  /* 0x0000003f0a00728c */ /* 0x000fe2000bf05070 */
[----:B------:R-:W-:Y:S01]  /*dbd0*/  VIADD R11, R19, UR39 ;  /* 0x00000027130b7c36 */ /* 0x000fe20008000000 */
[----:B------:R-:W-:Y:S01]  /*dbe0*/  USHF.R.S32.HI UR10, URZ, 0x1f, UR12 ;  /* 0x0000001f3f0a7899 */ /* 0x000fe2000801140c */
[----:B------:R0:W5:Y:S01]  /*dbf0*/  @P4 LDG.E R8, desc[UR16][R4.64] ;  /* 0x0000001004084981 */ /* 0x000162000c1e1900 */
[----:B------:R-:W-:Y:S01]  /*dc00*/  UISETP.NE.AND.EX UP0, UPT, UR11, URZ, UPT, UP0 ;  /* 0x0000003f0b00728c */ /* 0x000fe2000bf05300 */
[----:B------:R-:W-:Y:S01]  /*dc10*/  IMAD.MOV.U32 R7, RZ, RZ, R11 ;  /* 0x000000ffff077224 */ /* 0x000fe200078e000b */
[----:B------:R-:W-:Y:S01]  /*dc20*/  UMOV UR4, URZ ;  /* 0x0000003f00047c82 */ /* 0x000fe20008000000 */
[----:B------:R-:W-:-:S02]  /*dc30*/  USEL UR9, UR13, URZ, UP1 ;  /* 0x0000003f0d097287 */ /* 0x000fc40008800000 */
[----:B------:R-:W-:Y:S02]  /*dc40*/  USEL UR8, UR12, URZ, !UP0 ;  /* 0x0000003f0c087287 */ /* 0x000fe4000c000000 */
[----:B------:R-:W-:Y:S01]  /*dc50*/  USEL UR18, UR10, URZ, !UP0 ;  /* 0x0000003f0a127287 */ /* 0x000fe2000c000000 */
[----:B------:R-:W-:Y:S02]  /*dc60*/  ULDC.64 UR12, c[0x0][UR19+0x220] ;  /* 0x00008800130c7abb */ /* 0x000fe40008000a00 */
[----:B------:R-:W-:Y:S01]  /*dc70*/  ULDC.64 UR10, c[0x0][UR19+0x218] ;  /* 0x00008600130a7abb */ /* 0x000fe20008000a00 */
[----:B0-----:R-:W-:Y:S01]  /*dc80*/  @P1 IMAD.HI.U32 R4, R11, R6, RZ ;  /* 0x000000060b041227 */ /* 0x001fe200078e00ff */
[----:B------:R-:W-:Y:S01]  /*dc90*/  ULDC.64 UR14, c[0x0][UR19+0x228] ;  /* 0x00008a00130e7abb */ /* 0x000fe20008000a00 */
[----:B------:R-:W-:Y:S02]  /*dca0*/  UIMAD.WIDE.U32 UR16, UR10, UR20, URZ ;  /* 0x000000140a1072a5 */ /* 0x000fe4000f8e003f */
[----:B------:R-:W-:Y:S01]  /*dcb0*/  UIMAD UR13, UR13, UR8, URZ ;  /* 0x000000080d0d72a4 */ /* 0x000fe2000f8e023f */
[----:B-1----:R-:W-:Y:S01]  /*dcc0*/  @P1 SHF.R.U32.HI R7, RZ, R9, R4 ;  /* 0x00000009ff071219 */ /* 0x002fe20000011604 */
[----:B------:R-:W-:-:S02]  /*dcd0*/  UIMAD UR20, UR11, UR20, URZ ;  /* 0x000000140b1472a4 */ /* 0x000fc4000f8e023f */
[----:B------:R-:W-:Y:S02]  /*dce0*/  UIMAD.WIDE.U32 UR10, UR12, UR8, URZ ;  /* 0x000000080c0a72a5 */ /* 0x000fe4000f8e003f */
[----:B------:R-:W-:Y:S01]  /*dcf0*/  UIMAD.WIDE.U32 UR22, UR14, UR9, URZ ;  /* 0x000000090e1672a5 */ /* 0x000fe2000f8e003f */
[----:B------:R-:W-:Y:S01]  /*dd00*/  IMAD.MOV R6, RZ, RZ, -R7 ;  /* 0x000000ffff067224 */ /* 0x000fe200078e0a07 */
[----:B------:R-:W-:Y:S02]  /*dd10*/  UIMAD UR9, UR15, UR9, URZ ;  /* 0x000000090f0972a4 */ /* 0x000fe4000f8e023f */
[----:B------:R-:W-:Y:S01]  /*dd20*/  UIMAD UR13, UR12, UR18, UR13 ;  /* 0x000000120c0d72a4 */ /* 0x000fe2000f8e020d */
[----:B------:R-:W-:Y:S01]  /*dd30*/  IMAD R9, R93, R6, R11 ;  /* 0x000000065d097224 */ /* 0x000fe200078e020b */
[----:B------:R-:W-:Y:S01]  /*dd40*/  UIADD3 UR20, UR17, UR20, URZ ;  /* 0x0000001411147290 */ /* 0x000fe2000fffe03f */
[----:B------:R-:W-:Y:S02]  /*dd50*/  IMAD.U32 R4, RZ, RZ, UR22 ;  /* 0x00000016ff047e24 */ /* 0x000fe4000f8e00ff */
[----:B------:R-:W-:Y:S01]  /*dd60*/  IMAD.U32 R5, RZ, RZ, UR23 ;  /* 0x00000017ff057e24 */ /* 0x000fe2000f8e00ff */
[----:B------:R-:W-:-:S02]  /*dd70*/  SHF.R.S32.HI R5, RZ, 0x1f, R7 ;  /* 0x0000001fff057819 */ /* 0x000fc40000011407 */
[----:B------:R-:W-:Y:S02]  /*dd80*/  SHF.R.S32.HI R6, RZ, 0x1f, R9 ;  /* 0x0000001fff067819 */ /* 0x000fe40000011409 */
[----:B--2---:R-:W-:-:S13]  /*dd90*/  @P0 R2UR UR4, R17 ;  /* 0x00000000110402ca */ /* 0x004fda00000e0000 */
[----:B------:R-:W-:Y:S02]  /*dda0*/  UIADD3 UR16, UP0, UP2, UR10, UR16, UR4 ;  /* 0x000000100a107290 */ /* 0x000fe4000fa1e004 */
[----:B------:R-:W-:Y:S02]  /*ddb0*/  UIADD3 UR10, UR23, UR9, URZ ;  /* 0x00000009170a7290 */ /* 0x000fe4000fffe03f */
[----:B------:R-:W-:Y:S02]  /*ddc0*/  UIADD3 UR9, UR11, UR13, URZ ;  /* 0x0000000d0b097290 */ /* 0x000fe4000fffe03f */
[----:B------:R-:W-:Y:S01]  /*ddd0*/  USHF.R.S32.HI UR14, URZ, 0x1f, UR4 ;  /* 0x0000001f3f0e7899 */ /* 0x000fe20008011404 */
[----:B------:R-:W-:Y:S01]  /*dde0*/  IADD3 R4, P2, P3, R7, UR16, R4 ;  /* 0x0000001007047c10 */ /* 0x000fe2000fb5e004 */
[----:B------:R-:W-:Y:S01]  /*ddf0*/  IMAD.U32 R10, RZ, RZ, UR10 ;  /* 0x0000000aff0a7e24 */ /* 0x000fe2000f8e00ff */
[----:B------:R-:W-:Y:S01]  /*de00*/  ULDC.64 UR10, c[0x0][UR19+0x210] ;  /* 0x00008400130a7abb */ /* 0x000fe20008000a00 */
[----:B------:R-:W-:Y:S01]  /*de10*/  UIADD3.X UR9, UR9, UR20, UR14, UP0, UP2 ;  /* 0x0000001409097290 */ /* 0x000fe200087e440e */
[----:B------:R-:W-:Y:S01]  /*de20*/  IMAD R7, R9, UR11, RZ ;  /* 0x0000000b09077c24 */ /* 0x000fe2000f8e02ff */
[----:B------:R-:W-:Y:S01]  /*de30*/  ULDC.64 UR12, c[0x0][0xba8] ;  /* 0x0002ea00000c7ab9 */ /* 0x000fe20000000a00 */
[----:B------:R-:W-:Y:S01]  /*de40*/  @!UP1 ULDC UR12, c[0x0][0xb50] ;  /* 0x0002d400000c9ab9 */ /* 0x000fe20000000800 */
[----:B------:R-:W-:Y:S01]  /*de50*/  @!UP1 ULDC UR13, c[0x0][0xb54] ;  /* 0x0002d500000d9ab9 */ /* 0x000fe20000000800 */
[----:B------:R-:W-:Y:S01]  /*de60*/  IMAD R7, R6, UR10, R7 ;  /* 0x0000000a06077c24 */ /* 0x000fe2000f8e0207 */
[----:B------:R-:W-:-:S03]  /*de70*/  IADD3.X R5, R5, UR9, R10, P2, P3 ;  /* 0x0000000905057c10 */ /* 0x000fc600097e640a */
[----:B------:R-:W-:-:S04]  /*de80*/  IMAD.WIDE.U32 R4, R9, UR10, R4 ;  /* 0x0000000a09047c25 */ /* 0x000fc8000f8e0004 */
[----:B------:R-:W-:Y:S01]  /*de90*/  IMAD.IADD R5, R5, 0x1, R7 ;  /* 0x0000000105057824 */ /* 0x000fe200078e0207 */
[----:B------:R-:W-:-:S04]  /*dea0*/  LEA R9, P2, R4, UR12, 0x2 ;  /* 0x0000000c04097c11 */ /* 0x000fc8000f8410ff */
[----:B------:R-:W-:Y:S01]  /*deb0*/  LEA.HI.X R10, R4, UR13, R5, 0x2, P2 ;  /* 0x0000000d040a7c11 */ /* 0x000fe200090f1405 */
[----:B------:R-:W-:Y:S08]  /*dec0*/  @P4 BRA `(.L_x_1210) ;  /* 0x0000000000144947 */ /* 0x000ff00003800000 */
[----:B------:R-:W-:Y:S05]  /*ded0*/  @!P0 BRA `(.L_x_1210) ;  /* 0x0000000000108947 */ /* 0x000fea0003800000 */
[----:B------:R-:W-:Y:S02]  /*dee0*/  ULDC.64 UR10, c[0x0][0x208] ;  /* 0x00008200000a7ab9 */ /* 0x000fe40000000a00 */
[----:B------:R-:W2:Y:S04]  /*def0*/  LDG.E R5, desc[UR10][R28.64] ;  /* 0x0000000a1c057981 */ /* 0x000ea8000c1e1900 */
[----:B-----5:R-:W2:Y:S02]  /*df00*/  LDG.E R8, desc[UR10][R28.64+0x4] ;  /* 0x0000040a1c087981 */ /* 0x020ea4000c1e1900 */
[----:B--2---:R-:W-:-:S07]  /*df10*/  IMAD.IADD R8, R8, 0x1, -R5 ;  /* 0x0000000108087824 */ /* 0x004fce00078e0a05 */
.L_x_1210:
[----:B------:R-:W-:Y:S01]  /*df20*/  SHFL.IDX PT, R4, R9, RZ, 0x1c1f ;  /* 0x001c1fff09047589 */ /* 0x000fe200000e0000 */
[----:B------:R-:W-:Y:S01]  /*df30*/  VIADD R12, R199, UR39 ;  /* 0x00000027c70c7c36 */ /* 0x000fe20008000000 */
[----:B------:R-:W-:Y:S01]  /*df40*/  LOP3.LUT P0, RZ, R182, 0x3, RZ, 0xc0, !PT ;  /* 0x00000003b6ff7812 */ /* 0x000fe2000780c0ff */
[----:B-----5:R-:W-:Y:S01]  /*df50*/  IMAD R17, R8, R93, RZ ;  /* 0x0000005d08117224 */ /* 0x020fe200078e02ff */
[----:B------:R-:W0:Y:S01]  /*df60*/  SHFL.IDX PT, R5, R10, RZ, 0x1c1f ;  /* 0x001c1fff0a057589 */ /* 0x000e2200000e0000 */
[C---:B------:R-:W-:Y:S01]  /*df70*/  VIADD R24, R12.reuse, 0x8 ;  /* 0x000000080c187836 */ /* 0x040fe20000000000 */
[----:B------:R-:W-:Y:S02]  /*df80*/  ULDC.64 UR10, c[0x0][0x208] ;  /* 0x00008200000a7ab9 */ /* 0x000fe40000000a00 */
[----:B------:R-:W-:Y:S01]  /*df90*/  SHFL.IDX PT, R6, R9, 0x1, 0x1c1f ;  /* 0x003c1f0009067f89 */ /* 0x000fe200000e0000 */
[-C--:B------:R-:W-:Y:S02]  /*dfa0*/  ISETP.GE.OR P2, PT, R12, R17.reuse, P0 ;  /* 0x000000110c00720c */ /* 0x080fe40000746670 */
[----:B------:R-:W-:Y:S01]  /*dfb0*/  ISETP.GE.OR P0, PT, R24, R17, P0 ;  /* 0x000000111800720c */ /* 0x000fe20000706670 */
[----:B------:R-:W1:Y:S10]  /*dfc0*/  SHFL.IDX PT, R7, R10, 0x1, 0x1c1f ;  /* 0x003c1f000a077f89 */ /* 0x000e7400000e0000 */
[----:B0-----:R0:W-:Y:S04]  /*dfd0*/  @!P2 ST.E desc[UR10][R4.64], R92 ;  /* 0x0000005c0400a985 */ /* 0x0011e8000c10190a */
[----:B-1----:R0:W-:Y:S01]  /*dfe0*/  @!P0 ST.E desc[UR10][R6.64], R0 ;  /* 0x0000000006008985 */ /* 0x0021e2000c10190a */
[----:B------:R-:W-:-:S13]  /*dff0*/  PLOP3.LUT P0, PT, PT, PT, UP1, 0x80, 0x0 ;  /* 0x000000000000781c */ /* 0x000fda0003f0f018 */
[----:B0-----:R-:W-:Y:S05]  /*e000*/  @P0 BRA `(.L_x_1211) ;  /* 0x0000000800a40947 */ /* 0x001fea0003800000 */
[----:B------:R-:W-:Y:S01]  /*e010*/  IMAD R3, R179, 0x40, R22 ;  /* 0x00000040b3037824 */ /* 0x000fe200078e0216 */
[----:B------:R-:W-:Y:S01]  /*e020*/  ULDC.64 UR12, c[0x0][0xaa0] ;  /* 0x0002a800000c7ab9 */ /* 0x000fe20000000a00 */
[----:B------:R-:W-:Y:S01]  /*e030*/  R2UR UR15, R163 ;  /* 0x00000000a30f72ca */ /* 0x000fe200000e0000 */
[----:B------:R-:W0:Y:S01]  /*e040*/  @P1 LDC R45, c[0x0][0xbf0] ;  /* 0x0002fc00ff2d1b82 */ /* 0x000e220000000800 */
[----:B------:R-:W-:Y:S01]  /*e050*/  IMAD.WIDE R78, R3, 0x2, R78 ;  /* 0x00000002034e7825 */ /* 0x000fe200078e024e */
[----:B------:R-:W-:Y:S02]  /*e060*/  ULDC.64 UR10, c[0x0][0x208] ;  /* 0x00008200000a7ab9 */ /* 0x000fe40000000a00 */
[C---:B------:R-:W-:Y:S02]  /*e070*/  IADD3 R9, P6, R78.reuse, 0x1000, RZ ;  /* 0x000010004e097810 */ /* 0x040fe40007fde0ff */
[----:B------:R-:W-:Y:S02]  /*e080*/  IADD3 R13, P5, R78, 0x2000, RZ ;  /* 0x000020004e0d7810 */ /* 0x000fe40007fbe0ff */
[----:B------:R-:W-:-:S02]  /*e090*/  LOP3.LUT R8, R9, 0x380, RZ, 0xc0, !PT ;  /* 0x0000038009087812 */ /* 0x000fc400078ec0ff */
[----:B------:R-:W-:Y:S02]  /*e0a0*/  IADD3 R25, P4, R78, 0x3000, RZ ;  /* 0x000030004e197810 */ /* 0x000fe40007f9e0ff */
[----:B------:R-:W-:Y:S02]  /*e0b0*/  SHF.R.U64 R8, R8, 0x3, RZ ;  /* 0x0000000308087819 */ /* 0x000fe400000012ff */
[----:B------:R-:W-:Y:S02]  /*e0c0*/  IADD3 R29, P3, R78, 0x4000, RZ ;  /* 0x000040004e1d7810 */ /* 0x000fe40007f7e0ff */
[----:B------:R-:W-:Y:S01]  /*e0d0*/  LOP3.LUT R8, R8, R9, RZ, 0x3c, !PT ;  /* 0x0000000908087212 */ /* 0x000fe200078e3cff */
[----:B------:R-:W-:Y:S01]  /*e0e0*/  IMAD.X R9, RZ, RZ, R79, P6 ;  /* 0x000000ffff097224 */ /* 0x000fe200030e064f */
[C---:B------:R-:W-:Y:S02]  /*e0f0*/  IADD3 R3, P6, R78.reuse, 0x7000, RZ ;  /* 0x000070004e037810 */ /* 0x040fe40007fde0ff */
[----:B------:R-:W-:-:S02]  /*e100*/  IADD3 R33, P2, R78, 0x5000, RZ ;  /* 0x000050004e217810 */ /* 0x000fc40007f5e0ff */
[----:B------:R-:W-:Y:S01]  /*e110*/  IADD3 R37, P0, R78, 0x6000, RZ ;  /* 0x000060004e257810 */ /* 0x000fe20007f1e0ff */
[----:B------:R-:W-:Y:S01]  /*e120*/  IMAD.X R41, RZ, RZ, R79, P6 ;  /* 0x000000ffff297224 */ /* 0x000fe200030e064f */
[----:B------:R-:W-:Y:S01]  /*e130*/  LOP3.LUT R0, R3, 0x380, RZ, 0xc0, !PT ;  /* 0x0000038003007812 */ /* 0x000fe200078ec0ff */
[----:B------:R-:W-:Y:S01]  /*e140*/  UIMAD UR9, UR14, UR12, URZ ;  /* 0x0000000c0e0972a4 */ /* 0x000fe2000f8e023f */
[----:B------:R-:W-:Y:S01]  /*e150*/  LOP3.LUT R12, R13, 0x380, RZ, 0xc0, !PT ;  /* 0x000003800d0c7812 */ /* 0x000fe200078ec0ff */
[----:B------:R-:W5:Y:S01]  /*e160*/  LD.E.128 R8, desc[UR10][R8.64] ;  /* 0x0000000a08087980 */ /* 0x000f62000c101d00 */
[----:B------:R-:W-:Y:S02]  /*e170*/  LOP3.LUT R24, R25, 0x380, RZ, 0xc0, !PT ;  /* 0x0000038019187812 */ /* 0x000fe400078ec0ff */
[----:B------:R-:W-:Y:S02]  /*e180*/  LOP3.LUT R28, R29, 0x380, RZ, 0xc0, !PT ;  /* 0x000003801d1c7812 */ /* 0x000fe400078ec0ff */
[----:B------:R-:W-:-:S02]  /*e190*/  LOP3.LUT R32, R33, 0x380, RZ, 0xc0, !PT ;  /* 0x0000038021207812 */ /* 0x000fc400078ec0ff */
[----:B------:R-:W-:Y:S02]  /*e1a0*/  LOP3.LUT R36, R37, 0x380, RZ, 0xc0, !PT ;  /* 0x0000038025247812 */ /* 0x000fe400078ec0ff */
[----:B------:R-:W-:Y:S02]  /*e1b0*/  SHF.R.U64 R0, R0, 0x3, RZ ;  /* 0x0000000300007819 */ /* 0x000fe400000012ff */
[----:B------:R-:W-:Y:S02]  /*e1c0*/  LOP3.LUT R5, R78, 0x380, RZ, 0xc0, !PT ;  /* 0x000003804e057812 */ /* 0x000fe400078ec0ff */
[----:B------:R-:W-:Y:S02]  /*e1d0*/  SHF.R.U64 R12, R12, 0x3, RZ ;  /* 0x000000030c0c7819 */ /* 0x000fe400000012ff */
[----:B------:R-:W-:Y:S02]  /*e1e0*/  SHF.R.U64 R24, R24, 0x3, RZ ;  /* 0x0000000318187819 */ /* 0x000fe400000012ff */
[----:B------:R-:W-:-:S02]  /*e1f0*/  SHF.R.U64 R28, R28, 0x3, RZ ;  /* 0x000000031c1c7819 */ /* 0x000fc400000012ff */
[----:B------:R-:W-:Y:S02]  /*e200*/  SHF.R.U64 R32, R32, 0x3, RZ ;  /* 0x0000000320207819 */ /* 0x000fe400000012ff */
[----:B------:R-:W-:Y:S02]  /*e210*/  SHF.R.U64 R36, R36, 0x3, RZ ;  /* 0x0000000324247819 */ /* 0x000fe400000012ff */
[----:B------:R-:W-:Y:S02]  /*e220*/  LOP3.LUT R40, R0, R3, RZ, 0x3c, !PT ;  /* 0x0000000300287212 */ /* 0x000fe400078e3cff */
[----:B------:R-:W-:Y:S01]  /*e230*/  SHF.R.U64 R5, R5, 0x3, RZ ;  /* 0x0000000305057819 */ /* 0x000fe200000012ff */
[----:B------:R-:W1:Y:S01]  /*e240*/  @P1 LDC R3, c[0x0][0xbec] ;  /* 0x0002fb00ff031b82 */ /* 0x000e620000000800 */
        /* <DEDUP_REMOVED lines=11> */
[----:B------:R-:W5:Y:S01]  /*e300*/  LD.E.128 R12, desc[UR10][R12.64] ;  /* 0x0000000a0c0c7980 */ /* 0x000f62000c101d00 */
[----:B------:R-:W-:-:S03]  /*e310*/  UIMAD UR9, UR4, UR13, UR9 ;  /* 0x0000000d040972a4 */ /* 0x000fc6000f8e0209 */
[----:B------:R2:W5:Y:S04]  /*e320*/  LD.E.128 R4, desc[UR10][R78.64] ;  /* 0x0000000a4e047980 */ /* 0x000568000c101d00 */
[----:B------:R-:W5:Y:S04]  /*e330*/  LD.E.128 R24, desc[UR10][R24.64] ;  /* 0x0000000a18187980 */ /* 0x000f68000c101d00 */
[----:B------:R-:W5:Y:S04]  /*e340*/  LD.E.128 R28, desc[UR10][R28.64] ;  /* 0x0000000a1c1c7980 */ /* 0x000f68000c101d00 */
[----:B------:R-:W5:Y:S04]  /*e350*/  LD.E.128 R32, desc[UR10][R32.64] ;  /* 0x0000000a20207980 */ /* 0x000f68000c101d00 */
[----:B------:R-:W5:Y:S04]  /*e360*/  LD.E.128 R36, desc[UR10][R36.64] ;  /* 0x0000000a24247980 */ /* 0x000f68000c101d00 */
[----:B------:R-:W5:Y:S01]  /*e370*/  LD.E.128 R40, desc[UR10][R40.64] ;  /* 0x0000000a28287980 */ /* 0x000f62000c101d00 */
[----:B------:R-:W-:Y:S01]  /*e380*/  UIMAD.WIDE.U32 UR10, UR4, UR12, URZ ;  /* 0x0000000c040a72a5 */ /* 0x000fe2000f8e003f */
[----:B------:R-:W-:-:S02]  /*e390*/  IMAD R0, R160, 0x20, R179 ;  /* 0x00000020a0007824 */ /* 0x000fc400078e02b3 */
[----:B------:R-:W-:Y:S01]  /*e3a0*/  ULDC.64 UR12, c[0x0][0xae8] ;  /* 0x0002ba00000c7ab9 */ /* 0x000fe20000000a00 */
[----:B------:R-:W-:Y:S01]  /*e3b0*/  UIADD3 UR11, UR11, UR9, URZ ;  /* 0x000000090b0b7290 */ /* 0x000fe2000fffe03f */
[----:B------:R-:W-:Y:S01]  /*e3c0*/  VIADD R44, R0, UR39 ;  /* 0x00000027002c7c36 */ /* 0x000fe20008000000 */
[----:B------:R-:W-:Y:S01]  /*e3d0*/  @!PT LDS RZ, [RZ] ;  /* 0x00000000fffff984 */ /* 0x000fe20000000800 */
[----:B------:R-:W-:Y:S01]  /*e3e0*/  @!PT LDS RZ, [RZ] ;  /* 0x00000000fffff984 */ /* 0x000fe20000000800 */
[----:B------:R-:W-:Y:S01]  /*e3f0*/  @!PT LDS RZ, [RZ] ;  /* 0x00000000fffff984 */ /* 0x000fe20000000800 */
[----:B------:R-:W-:Y:S01]  /*e400*/  @!PT LDS RZ, [RZ] ;  /* 0x00000000fffff984 */ /* 0x000fe20000000800 */
[----:B------:R3:W-:Y:S06]  /*e410*/  MEMBAR.ALL.CTA ;  /* 0x0000000000007992 */ /* 0x0007ec0000008000 */
[----:B---3--:R-:W3:Y:S01]  /*e420*/  FENCE.VIEW.ASYNC.S ;  /* 0x00000000000073c6 */ /* 0x008ee20000000000 */
[----:B------:R-:W-:-:S02]  /*e430*/  UIMAD.WIDE.U32 UR10, UR15, UR12, UR10 ;  /* 0x0000000c0f0a72a5 */ /* 0x000fc4000f8e000a */
[----:B------:R-:W-:Y:S02]  /*e440*/  USHF.R.S32.HI UR4, URZ, 0x1f, UR8 ;  /* 0x0000001f3f047899 */ /* 0x000fe40008011408 */
[----:B------:R-:W-:Y:S01]  /*e450*/  UIMAD UR11, UR15, UR13, UR11 ;  /* 0x0000000d0f0b72a4 */ /* 0x000fe2000f8e020b */
[----:B-1----:R-:W-:Y:S02]  /*e460*/  @P1 IMAD.HI.U32 R0, R44, R3, RZ ;  /* 0x000000032c001227 */ /* 0x002fe400078e00ff */
[----:B------:R-:W-:Y:S02]  /*e470*/  ULDC.64 UR12, c[0x0][0xaf0] ;  /* 0x0002bc00000c7ab9 */ /* 0x000fe40000000a00 */
[----:B------:R-:W-:Y:S01]  /*e480*/  UIMAD UR4, UR4, UR12, URZ ;  /* 0x0000000c040472a4 */ /* 0x000fe2000f8e023f */
[----:B------:R-:W-:Y:S01]  /*e490*/  IMAD.MOV.U32 R21, RZ, RZ, R44 ;  /* 0x000000ffff157224 */ /* 0x000fe200078e002c */
[----:B0-----:R-:W-:Y:S02]  /*e4a0*/  @P1 SHF.R.U32.HI R21, RZ, R45, R0 ;  /* 0x0000002dff151219 */ /* 0x001fe40000011600 */
[----:B------:R-:W-:-:S02]  /*e4b0*/  UIMAD UR4, UR8, UR13, UR4 ;  /* 0x0000000d080472a4 */ /* 0x000fc4000f8e0204 */
[----:B------:R-:W-:Y:S01]  /*e4c0*/  UIMAD.WIDE.U32 UR8, UR8, UR12, UR10 ;  /* 0x0000000c080872a5 */ /* 0x000fe2000f8e000a */
[--C-:B------:R-:W-:Y:S01]  /*e4d0*/  SHF.R.S32.HI R0, RZ, 0x1f, R21.reuse ;  /* 0x0000001fff007819 */ /* 0x100fe20000011415 */
[----:B------:R-:W-:Y:S01]  /*e4e0*/  IMAD.MOV R20, RZ, RZ, -R21 ;  /* 0x000000ffff147224 */ /* 0x000fe200078e0a15 */
[----:B------:R-:W-:Y:S01]  /*e4f0*/  ULDC.64 UR10, c[0x0][0xae0] ;  /* 0x0002b800000a7ab9 */ /* 0x000fe20000000a00 */
[----:B------:R-:W-:Y:S02]  /*e500*/  UIADD3 UR4, UR9, UR4, URZ ;  /* 0x0000000409047290 */ /* 0x000fe4000fffe03f */
[----:B------:R-:W-:Y:S02]  /*e510*/  IMAD R0, R0, UR10, RZ ;  /* 0x0000000a00007c24 */ /* 0x000fe4000f8e02ff */
[----:B------:R-:W-:Y:S02]  /*e520*/  IMAD R93, R93, R20, R44 ;  /* 0x000000145d5d7224 */ /* 0x000fe400078e022c */
[----:B------:R-:W-:-:S02]  /*e530*/  IMAD.U32 R3, RZ, RZ, UR9 ;  /* 0x00000009ff037e24 */ /* 0x000fc4000f8e00ff */
[----:B------:R-:W-:Y:S01]  /*e540*/  IMAD.U32 R2, RZ, RZ, UR8 ;  /* 0x00000008ff027e24 */ /* 0x000fe2000f8e00ff */
[----:B------:R-:W-:Y:S01]  /*e550*/  ULDC.64 UR8, c[0x0][0xad8] ;  /* 0x0002b60000087ab9 */ /* 0x000fe20000000a00 */
[----:B------:R-:W-:Y:S02]  /*e560*/  IMAD.U32 R3, RZ, RZ, UR4 ;  /* 0x00000004ff037e24 */ /* 0x000fe4000f8e00ff */
[C---:B------:R-:W-:Y:S01]  /*e570*/  IMAD R45, R21.reuse, UR11, R0 ;  /* 0x0000000b152d7c24 */ /* 0x040fe2000f8e0200 */
[----:B------:R-:W-:Y:S01]  /*e580*/  SHF.R.S32.HI R0, RZ, 0x1f, R93 ;  /* 0x0000001fff007819 */ /* 0x000fe2000001145d */
[----:B------:R-:W-:-:S04]  /*e590*/  IMAD.WIDE.U32 R2, R21, UR10, R2 ;  /* 0x0000000a15027c25 */ /* 0x000fc8000f8e0002 */
[----:B------:R-:W-:Y:S02]  /*e5a0*/  IMAD.IADD R3, R3, 0x1, R45 ;  /* 0x0000000103037824 */ /* 0x000fe400078e022d */
[----:B------:R-:W-:Y:S02]  /*e5b0*/  IMAD R20, R0, UR8, RZ ;  /* 0x0000000800147c24 */ /* 0x000fe4000f8e02ff */
[----:B------:R-:W-:Y:S02]  /*e5c0*/  VIADD R46, R179, UR39 ;  /* 0x00000027b32e7c36 */ /* 0x000fe40008000000 */
[C---:B------:R-:W-:Y:S02]  /*e5d0*/  IMAD R21, R93.reuse, UR9, R20 ;  /* 0x000000095d157c24 */ /* 0x040fe4000f8e0214 */
[----:B------:R-:W-:Y:S01]  /*e5e0*/  IMAD.WIDE.U32 R2, R93, UR8, R2 ;  /* 0x000000085d027c25 */ /* 0x000fe2000f8e0002 */
[----:B------:R-:W-:Y:S01]  /*e5f0*/  ISETP.GE.AND P2, PT, R46, R17, PT ;  /* 0x000000112e00720c */ /* 0x000fe20003f46270 */
[----:B------:R-:W-:-:S02]  /*e600*/  ULDC.64 UR8, c[0x0][0xa80] ;  /* 0x0002a00000087ab9 */ /* 0x000fc40000000a00 */
[----:B------:R-:W-:Y:S01]  /*e610*/  VIADD R0, R46, 0x20 ;  /* 0x000000202e007836 */ /* 0x000fe20000000000 */
[----:B------:R-:W-:Y:S01]  /*e620*/  LEA R44, P3, R2, UR8, 0x1 ;  /* 0x00000008022c7c11 */ /* 0x000fe2000f8608ff */
[----:B------:R-:W-:Y:S02]  /*e630*/  IMAD.IADD R3, R3, 0x1, R21 ;  /* 0x0000000103037824 */ /* 0x000fe400078e0215 */
[----:B------:R-:W-:Y:S01]  /*e640*/  VIADD R16, R16, 0x2a820 ;  /* 0x0002a82010107836 */ /* 0x000fe20000000000 */
[-C--:B------:R-:W-:Y:S01]  /*e650*/  ISETP.GE.AND P0, PT, R0, R17.reuse, PT ;  /* 0x000000110000720c */ /* 0x080fe20003f06270 */
[----:B------:R-:W-:Y:S01]  /*e660*/  VIADD R0, R46, 0x40 ;  /* 0x000000402e007836 */ /* 0x000fe20000000000 */
[----:B------:R-:W-:Y:S02]  /*e670*/  LEA.HI.X R45, R2, UR9, R3, 0x1, P3 ;  /* 0x00000009022d7c11 */ /* 0x000fe400098f0c03 */
[----:B------:R-:W-:Y:S01]  /*e680*/  PRMT R16, RZ, 0x654, R16 ;  /* 0x00000654ff107816 */ /* 0x000fe20000000010 */
[----:B---3--:R2:W0:Y:S01]  /*e690*/  SHFL.IDX PT, R20, R44, RZ, 0x181f ;  /* 0x00181fff2c147589 */ /* 0x00842200000e0000 */
[----:B------:R-:W-:Y:S01]  /*e6a0*/  ISETP.GE.AND P1, PT, R0, R17, PT ;  /* 0x000000110000720c */ /* 0x000fe20003f26270 */
[----:B------:R-:W-:Y:S01]  /*e6b0*/  BSSY B1, `(.L_x_1212) ;  /* 0x000000e000017945 */ /* 0x000fe20003800000 */
[----:B------:R2:W-:Y:S01]  /*e6c0*/  SYNCS.ARRIVE.TRANS64.RED.A1T0 RZ, [R16+URZ], RZ ;  /* 0x000000ff10ff79a7 */ /* 0x0005e2000810043f */
[----:B------:R2:W1:Y:S02]  /*e6d0*/  SHFL.IDX PT, R0, R45, RZ, 0x181f ;  /* 0x00181fff2d007589 */ /* 0x00046400000e0000 */
[----:B------:R-:W-:Y:S08]  /*e6e0*/  @P2 BRA `(.L_x_1213) ;  /* 0x0000000000282947 */ /* 0x000ff00003800000 */
[----:B------:R-:W-:Y:S01]  /*e6f0*/  ULDC UR4, c[0x0][0xac8] ;  /* 0x0002b20000047ab9 */ /* 0x000fe20000000800 */
[----:B------:R-:W-:Y:S01]  /*e700*/  ULDC.64 UR8, c[0x0][0x208] ;  /* 0x0000820000087ab9 */ /* 0x000fe20000000a00 */
[----:B------:R-:W-:Y:S02]  /*e710*/  ISETP.GE.AND P2, PT, R22, UR4, PT ;  /* 0x0000000416007c0c */ /* 0x000fe4000bf46270 */
[----:B------:R-:W-:-:S11]  /*e720*/  ISETP.GE.AND P3, PT, R23, UR4, PT ;  /* 0x0000000417007c0c */ /* 0x000fd6000bf66270 */
[CC--:B0-----:R-:W-:Y:S02]  /*e730*/  @!P2 LEA R2, P4, R22.reuse, R20.reuse, 0x1 ;  /* 0x000000141602a211 */ /* 0x0c1fe400078808ff */
[C---:B------:R-:W-:Y:S02]  /*e740*/  @!P3 LEA R20, P5, R23.reuse, R20, 0x1 ;  /* 0x000000141714b211 */ /* 0x040fe400078a08ff */
[-C--:B-1----:R-:W-:Y:S02]  /*e750*/  @!P2 LEA.HI.X R3, R22, R0.reuse, R203, 0x1, P4 ;  /* 0x000000001603a211 */ /* 0x082fe400020f0ccb */
[----:B------:R-:W-:-:S03]  /*e760*/  @!P3 LEA.HI.X R21, R23, R0, R202, 0x1, P5 ;  /* 0x000000001715b211 */ /* 0x000fc600028f0cca */
[----:B-----5:R3:W-:Y:S04]  /*e770*/  @!P2 ST.E.128 desc[UR8][R2.64], R4 ;  /* 0x000000040200a985 */ /* 0x0207e8000c101d08 */
[----:B------:R3:W-:Y:S02]  /*e780*/  @!P3 ST.E.128 desc[UR8][R20.64], R28 ;  /* 0x0000001c1400b985 */ /* 0x0007e4000c101d08 */
.L_x_1213:
[----:B------:R-:W-:Y:S05]  /*e790*/  BSYNC B1 ;  /* 0x0000000000017941 */ /* 0x000fea0003800000 */
.L_x_1212:
[----:B-1----:R1:W4:Y:S01]  /*e7a0*/  SHFL.IDX PT, R0, R45, 0x1, 0x181f ;  /* 0x00381f002d007f89 */ /* 0x00232200000e0000 */
[----:B------:R-:W-:Y:S03]  /*e7b0*/  BSSY B1, `(.L_x_1214) ;  /* 0x000000d000017945 */ /* 0x000fe60003800000 */
[----:B---3-5:R1:W3:Y:S01]  /*e7c0*/  SHFL.IDX PT, R4, R44, 0x1, 0x181f ;  /* 0x00381f002c047f89 */ /* 0x0282e200000e0000 */
[----:B------:R-:W-:Y:S05]  /*e7d0*/  @P0 BRA `(.L_x_1215) ;  /* 0x0000000000280947 */ /* 0x000fea0003800000 */
[----:B------:R-:W-:Y:S01]  /*e7e0*/  ULDC UR4, c[0x0][0xac8] ;  /* 0x0002b20000047ab9 */ /* 0x000fe20000000800 */
[----:B------:R-:W-:Y:S01]  /*e7f0*/  ULDC.64 UR8, c[0x0][0x208] ;  /* 0x0000820000087ab9 */ /* 0x000fe20000000a00 */
[----:B------:R-:W-:Y:S02]  /*e800*/  ISETP.GE.AND P3, PT, R22, UR4, PT ;  /* 0x0000000416007c0c */ /* 0x000fe4000bf66270 */
[----:B------:R-:W-:-:S11]  /*e810*/  ISETP.GE.AND P4, PT, R23, UR4, PT ;  /* 0x0000000417007c0c */ /* 0x000fd6000bf86270 */
[CC--:B---3--:R-:W-:Y:S02]  /*e820*/  @!P3 LEA R2, P0, R22.reuse, R4.reuse, 0x1 ;  /* 0x000000041602b211 */ /* 0x0c8fe400078008ff */
[C---:B------:R-:W-:Y:S02]  /*e830*/  @!P4 LEA R4, P2, R23.reuse, R4, 0x1 ;  /* 0x000000041704c211 */ /* 0x040fe400078408ff */
[-C--:B----4-:R-:W-:Y:S02]  /*e840*/  @!P3 LEA.HI.X R3, R22, R0.reuse, R203, 0x1, P0 ;  /* 0x000000001603b211 */ /* 0x090fe400000f0ccb */
[----:B------:R-:W-:-:S03]  /*e850*/  @!P4 LEA.HI.X R5, R23, R0, R202, 0x1, P2 ;  /* 0x000000001705c211 */ /* 0x000fc600010f0cca */
[----:B------:R3:W-:Y:S04]  /*e860*/  @!P3 ST.E.128 desc[UR8][R2.64], R8 ;  /* 0x000000080200b985 */ /* 0x0007e8000c101d08 */
[----:B------:R3:W-:Y:S02]  /*e870*/  @!P4 ST.E.128 desc[UR8][R4.64], R32 ;  /* 0x000000200400c985 */ /* 0x0007e4000c101d08 */
.L_x_1215:
[----:B------:R-:W-:Y:S05]  /*e880*/  BSYNC B1 ;  /* 0x0000000000017941 */ /* 0x000fea0003800000 */
.L_x_1214:
[----:B----4-:R4:W0:Y:S01]  /*e890*/  SHFL.IDX PT, R0, R45, 0x2, 0x181f ;  /* 0x00581f002d007f89 */ /* 0x01082200000e0000 */
[----:B------:R-:W-:Y:S03]  /*e8a0*/  BSSY B1, `(.L_x_1216) ;  /* 0x000000d000017945 */ /* 0x000fe60003800000 */
[----:B---3--:R4:W3:Y:S01]  /*e8b0*/  SHFL.IDX PT, R4, R44, 0x2, 0x181f ;  /* 0x00581f002c047f89 */ /* 0x0088e200000e0000 */
[----:B------:R-:W-:Y:S05]  /*e8c0*/  @P1 BRA `(.L_x_1217) ;  /* 0x0000000000281947 */ /* 0x000fea0003800000 */
[----:B------:R-:W-:Y:S01]  /*e8d0*/  ULDC UR4, c[0x0][0xac8] ;  /* 0x0002b20000047ab9 */ /* 0x000fe20000000800 */
[----:B------:R-:W-:Y:S01]  /*e8e0*/  ULDC.64 UR8, c[0x0][0x208] ;  /* 0x0000820000087ab9 */ /* 0x000fe20000000a00 */
[----:B------:R-:W-:Y:S02]  /*e8f0*/  ISETP.GE.AND P2, PT, R22, UR4, PT ;  /* 0x0000000416007c0c */ /* 0x000fe4000bf46270 */
[----:B------:R-:W-:-:S11]  /*e900*/  ISETP.GE.AND P3, PT, R23, UR4, PT ;  /* 0x0000000417007c0c */ /* 0x000fd6000bf66270 */
[CC--:B---3--:R-:W-:Y:S02]  /*e910*/  @!P2 LEA R2, P0, R22.reuse, R4.reuse, 0x1 ;  /* 0x000000041602a211 */ /* 0x0c8fe400078008ff */
[C---:B------:R-:W-:Y:S02]  /*e920*/  @!P3 LEA R4, P1, R23.reuse, R4, 0x1 ;  /* 0x000000041704b211 */ /* 0x040fe400078208ff */
[-C--:B0-----:R-:W-:Y:S02]  /*e930*/  @!P2 LEA.HI.X R3, R22, R0.reuse, R203, 0x1, P0 ;  /* 0x000000001603a211 */ /* 0x081fe400000f0ccb */
[----:B------:R-:W-:-:S03]  /*e940*/  @!P3 LEA.HI.X R5, R23, R0, R202, 0x1, P1 ;  /* 0x000000001705b211 */ /* 0x000fc600008f0cca */
[----:B------:R0:W-:Y:S04]  /*e950*/  @!P2 ST.E.128 desc[UR8][R2.64], R12 ;  /* 0x0000000c0200a985 */ /* 0x0001e8000c101d08 */
[----:B------:R0:W-:Y:S02]  /*e960*/  @!P3 ST.E.128 desc[UR8][R4.64], R36 ;  /* 0x000000240400b985 */ /* 0x0001e4000c101d08 */
.L_x_1217:
[----:B------:R-:W-:Y:S05]  /*e970*/  BSYNC B1 ;  /* 0x0000000000017941 */ /* 0x000fea0003800000 */
.L_x_1216:
[----:B0-----:R-:W-:Y:S01]  /*e980*/  VIADD R0, R46, 0x60 ;  /* 0x000000602e007836 */ /* 0x001fe20000000000 */
[----:B-12-4-:R-:W0:Y:S04]  /*e990*/  SHFL.IDX PT, R45, R45, 0x3, 0x181f ;  /* 0x00781f002d2d7f89 */ /* 0x016e2800000e0000 */
[----:B------:R-:W-:Y:S01]  /*e9a0*/  ISETP.GE.AND P0, PT, R0, R17, PT ;  /* 0x000000110000720c */ /* 0x000fe20003f06270 */
[----:B------:R-:W1:-:S12]  /*e9b0*/  SHFL.IDX PT, R44, R44, 0x3, 0x181f ;  /* 0x00781f002c2c7f89 */ /* 0x000e5800000e0000 */
[----:B------:R-:W-:Y:S05]  /*e9c0*/  @P0 BRA `(.L_x_1218) ;  /* 0x0000001800a40947 */ /* 0x000fea0003800000 */
[----:B------:R-:W-:Y:S01]  /*e9d0*/  ULDC UR4, c[0x0][0xac8] ;  /* 0x0002b20000047ab9 */ /* 0x000fe20000000800 */
[----:B------:R-:W-:Y:S01]  /*e9e0*/  ULDC.64 UR8, c[0x0][0x208] ;  /* 0x0000820000087ab9 */ /* 0x000fe20000000a00 */
[----:B------:R-:W-:-:S13]  /*e9f0*/  ISETP.GE.AND P1, PT, R22, UR4, PT ;  /* 0x0000000416007c0c */ /* 0x000fda000bf26270 */
[----:B-1----:R-:W-:-:S04]  /*ea00*/  @!P1 LEA R2, P0, R22, R44, 0x1 ;  /* 0x0000002c16029211 */ /* 0x002fc800078008ff */
[----:B0-----:R-:W-:Y:S02]  /*ea10*/  @!P1 LEA.HI.X R3, R22, R45, R203, 0x1, P0 ;  /* 0x0000002d16039211 */ /* 0x001fe400000f0ccb */
[----:B------:R-:W-:-:S03]  /*ea20*/  ISETP.GE.AND P0, PT, R23, UR4, PT ;  /* 0x0000000417007c0c */ /* 0x000fc6000bf06270 */
[----:B------:R0:W-:Y:S10]  /*ea30*/  @!P1 ST.E.128 desc[UR8][R2.64], R24 ;  /* 0x0000001802009985 */ /* 0x0001f4000c101d08 */
[----:B------:R-:W-:Y:S05]  /*ea40*/  @P0 BRA `(.L_x_1218) ;  /* 0x0000001800840947 */ /* 0x000fea0003800000 */
[----:B0-----:R-:W-:Y:S01]  /*ea50*/  LEA R2, P0, R23, R44, 0x1 ;  /* 0x0000002c17027211 */ /* 0x001fe200078008ff */
[----:B------:R-:W-:-:S03]  /*ea60*/  ULDC.64 UR8, c[0x0][0x208] ;  /* 0x0000820000087ab9 */ /* 0x000fc60000000a00 */
[----:B------:R-:W-:-:S05]  /*ea70*/  LEA.HI.X R3, R23, R45, R202, 0x1, P0 ;  /* 0x0000002d17037211 */ /* 0x000fca00000f0cca */
[----:B------:R0:W-:Y:S01]  /*ea80*/  ST.E.128 desc[UR8][R2.64], R40 ;  /* 0x0000002802007985 */ /* 0x0001e2000c101d08 */
[----:B------:R-:W-:Y:S05]  /*ea90*/  BRA `(.L_x_1218) ;  /* 0x0000001800707947 */ /* 0x000fea0003800000 */
.L_x_1211:
[----:B------:R-:W-:Y:S01]  /*eaa0*/  ULDC.64 UR12, c[0x0][0xb08] ;  /* 0x0002c200000c7ab9 */ /* 0x000fe20000000a00 */
[----:B------:R-:W-:Y:S01]  /*eab0*/  R2UR UR16, R163 ;  /* 0x00000000a31072ca */ /* 0x000fe200000e0000 */
[----:B------:R-:W-:Y:S01]  /*eac0*/  UIMAD UR9, UR14, UR12, URZ ;  /* 0x0000000c0e0972a4 */ /* 0x000fe2000f8e023f */
[----:B------:R-:W0:Y:S01]  /*ead0*/  @P1 LDC R0, c[0x0][0xbec] ;  /* 0x0002fb00ff001b82 */ /* 0x000e220000000800 */
[----:B------:R-:W-:Y:S01]  /*eae0*/  UIMAD.WIDE.U32 UR10, UR4, UR12, URZ ;  /* 0x0000000c040a72a5 */ /* 0x000fe2000f8e003f */
[----:B------:R-:W-:Y:S01]  /*eaf0*/  R2UR UR15, R162 ;  /* 0x00000000a20f72ca */ /* 0x000fe200000e0000 */
[----:B------:R-:W-:Y:S01]  /*eb00*/  UIMAD UR9, UR4, UR13, UR9 ;  /* 0x0000000d040972a4 */ /* 0x000fe2000f8e0209 */
[----:B------:R-:W-:Y:S01]  /*eb10*/  IMAD.MOV.U32 R7, RZ, RZ, R11 ;  /* 0x000000ffff077224 */ /* 0x000fe200078e000b */
[----:B------:R-:W-:Y:S01]  /*eb20*/  USHF.R.S32.HI UR4, URZ, 0x1f, UR8 ;  /* 0x0000001f3f047899 */ /* 0x000fe20008011408 */
[----:B------:R-:W-:Y:S01]  /*eb30*/  ISETP.GE.AND P0, PT, R12, R17, PT ;  /* 0x000000110c00720c */ /* 0x000fe20003f06270 */
[----:B------:R-:W-:Y:S01]  /*eb40*/  UIADD3 UR11, UR11, UR9, URZ ;  /* 0x000000090b0b7290 */ /* 0x000fe2000fffe03f */
[----:B------:R-:W1:Y:S01]  /*eb50*/  @P1 LDC R5, c[0x0][0xbf0] ;  /* 0x0002fc00ff051b82 */ /* 0x000e620000000800 */
[----:B------:R-:W-:Y:S01]  /*eb60*/  ULDC.64 UR12, c[0x0][0xb38] ;  /* 0x0002ce00000c7ab9 */ /* 0x000fe20000000a00 */
[----:B------:R-:W-:Y:S01]  /*eb70*/  VIADD R16, R16, 0x2a820 ;  /* 0x0002a82010107836 */ /* 0x000fe20000000000 */
[----:B------:R-:W-:Y:S01]  /*eb80*/  UIMAD.WIDE.U32 UR10, UR16, UR12, UR10 ;  /* 0x0000000c100a72a5 */ /* 0x000fe2000f8e000a */
[----:B------:R-:W-:Y:S03]  /*eb90*/  BSSY B1, `(.L_x_1219) ;  /* 0x0000066000017945 */ /* 0x000fe60003800000 */
[----:B------:R-:W-:Y:S01]  /*eba0*/  UIMAD UR11, UR16, UR13, UR11 ;  /* 0x0000000d100b72a4 */ /* 0x000fe2000f8e020b */
[----:B------:R-:W-:-:S02]  /*ebb0*/  PRMT R6, RZ, 0x654, R16 ;  /* 0x00000654ff067816 */ /* 0x000fc40000000010 */
[----:B------:R-:W-:Y:S02]  /*ebc0*/  ULDC.64 UR12, c[0x0][0xb40] ;  /* 0x0002d000000c7ab9 */ /* 0x000fe40000000a00 */
[----:B------:R-:W-:Y:S01]  /*ebd0*/  UIMAD UR4, UR4, UR12, URZ ;  /* 0x0000000c040472a4 */ /* 0x000fe2000f8e023f */
[----:B------:R2:W-:Y:S03]  /*ebe0*/  SYNCS.ARRIVE.TRANS64.RED.A1T0 RZ, [R6+URZ], RZ ;  /* 0x000000ff06ff79a7 */ /* 0x0005e6000810043f */
[----:B------:R-:W-:Y:S01]  /*ebf0*/  UIMAD UR4, UR8, UR13, UR4 ;  /* 0x0000000d080472a4 */ /* 0x000fe2000f8e0204 */
[----:B0-----:R-:W-:Y:S01]  /*ec00*/  @P1 IMAD.HI.U32 R0, R11, R0, RZ ;  /* 0x000000000b001227 */ /* 0x001fe200078e00ff */
[----:B------:R-:W-:-:S03]  /*ec10*/  UIMAD.WIDE.U32 UR8, UR8, UR12, UR10 ;  /* 0x0000000c080872a5 */ /* 0x000fc6000f8e000a */
[----:B------:R-:W-:Y:S01]  /*ec20*/  ULDC.64 UR10, c[0x0][0xb48] ;  /* 0x0002d200000a7ab9 */ /* 0x000fe20000000a00 */
[----:B------:R-:W-:Y:S01]  /*ec30*/  UIADD3 UR9, UR9, UR4, URZ ;  /* 0x0000000409097290 */ /* 0x000fe2000fffe03f */
[----:B-1----:R-:W-:-:S03]  /*ec40*/  @P1 SHF.R.U32.HI R7, RZ, R5, R0 ;  /* 0x00000005ff071219 */ /* 0x002fc60000011600 */
[----:B------:R-:W-:Y:S01]  /*ec50*/  UIMAD.WIDE.U32 UR8, UR15, UR10, UR8 ;  /* 0x0000000a0f0872a5 */ /* 0x000fe2000f8e0008 */
[--C-:B------:R-:W-:Y:S01]  /*ec60*/  SHF.R.S32.HI R0, RZ, 0x1f, R7.reuse ;  /* 0x0000001fff007819 */ /* 0x100fe20000011407 */
[----:B------:R-:W-:Y:S02]  /*ec70*/  IMAD.MOV R4, RZ, RZ, -R7 ;  /* 0x000000ffff047224 */ /* 0x000fe400078e0a07 */
[----:B------:R-:W-:Y:S02]  /*ec80*/  UIMAD UR4, UR15, UR11, UR9 ;  /* 0x0000000b0f0472a4 */ /* 0x000fe4000f8e0209 */
[----:B------:R-:W-:Y:S01]  /*ec90*/  IMAD.U32 R5, RZ, RZ, UR9 ;  /* 0x00000009ff057e24 */ /* 0x000fe2000f8e00ff */
[----:B------:R-:W-:Y:S01]  /*eca0*/  ULDC.64 UR10, c[0x0][0xb30] ;  /* 0x0002cc00000a7ab9 */ /* 0x000fe20000000a00 */
[----:B------:R-:W-:Y:S02]  /*ecb0*/  IMAD R93, R93, R4, R11 ;  /* 0x000000045d5d7224 */ /* 0x000fe400078e020b */
[----:B------:R-:W-:-:S02]  /*ecc0*/  IMAD R0, R0, UR10, RZ ;  /* 0x0000000a00007c24 */ /* 0x000fc4000f8e02ff */
[----:B------:R-:W-:Y:S01]  /*ecd0*/  IMAD.U32 R4, RZ, RZ, UR8 ;  /* 0x00000008ff047e24 */ /* 0x000fe2000f8e00ff */
[----:B------:R-:W-:Y:S01]  /*ece0*/  ULDC.64 UR8, c[0x0][0xb28] ;  /* 0x0002ca0000087ab9 */ /* 0x000fe20000000a00 */
[----:B------:R-:W-:Y:S02]  /*ecf0*/  IMAD.U32 R5, RZ, RZ, UR4 ;  /* 0x00000004ff057e24 */ /* 0x000fe4000f8e00ff */
        /* <DEDUP_REMOVED lines=9> */
[----:B------:R-:W-:-:S04]  /*ed90*/  LEA R0, P1, R4, UR8, 0x2 ;  /* 0x0000000804007c11 */ /* 0x000fc8000f8210ff */
[----:B------:R-:W-:Y:S01]  /*eda0*/  LEA.HI.X R16, R4, UR9, R5, 0x2, P1 ;  /* 0x0000000904107c11 */ /* 0x000fe200088f1405 */
[----:B--2---:R0:W1:Y:S04]  /*edb0*/  SHFL.IDX PT, R6, R0, RZ, 0x1c1f ;  /* 0x001c1fff00067589 */ /* 0x00406800000e0000 */
[----:B------:R0:W2:Y:S01]  /*edc0*/  SHFL.IDX PT, R7, R16, RZ, 0x1c1f ;  /* 0x001c1fff10077589 */ /* 0x0000a200000e0000 */
[----:B------:R-:W-:Y:S05]  /*edd0*/  @P0 BRA `(.L_x_1220) ;  /* 0x0000000400040947 */ /* 0x000fea0003800000 */
[----:B------:R-:W-:Y:S01]  /*ede0*/  ULDC UR4, c[0x0][0xac8] ;  /* 0x0002b20000047ab9 */ /* 0x000fe20000000800 */
[----:B------:R-:W-:Y:S01]  /*edf0*/  ULDC.64 UR8, c[0x0][0x208] ;  /* 0x0000820000087ab9 */ /* 0x000fe20000000a00 */
[----:B------:R-:W-:Y:S02]  /*ee00*/  ISETP.GE.AND P3, PT, R18, UR4, PT ;  /* 0x0000000412007c0c */ /* 0x000fe4000bf66270 */
[----:B------:R-:W-:Y:S02]  /*ee10*/  ISETP.GE.AND P2, PT, R178, UR4, PT ;  /* 0x00000004b2007c0c */ /* 0x000fe4000bf46270 */
[----:B------:R-:W-:Y:S02]  /*ee20*/  ISETP.GE.AND P1, PT, R177, UR4, PT ;  /* 0x00000004b1007c0c */ /* 0x000fe4000bf26270 */
[----:B------:R-:W-:Y:S02]  /*ee30*/  ISETP.GE.AND P0, PT, R176, UR4, PT ;  /* 0x00000004b0007c0c */ /* 0x000fe4000bf06270 */
[----:B------:R-:W-:-:S05]  /*ee40*/  ISETP.GE.AND P4, PT, R174, UR4, PT ;  /* 0x00000004ae007c0c */ /* 0x000fca000bf86270 */
[----:B-12---:R-:W-:Y:S02]  /*ee50*/  @!P3 IMAD.WIDE R4, R18, 0x4, R6 ;  /* 0x000000041204b825 */ /* 0x006fe400078e0206 */
        /* <DEDUP_REMOVED lines=12> */
[-C--:B-1----:R-:W-:Y:S01]  /*ef20*/  @!P3 LEA R2, P6, R175, R6.reuse, 0x2 ;  /* 0x00000006af02b211 */ /* 0x082fe200078c10ff */
        /* <DEDUP_REMOVED lines=15> */
[----:B-1----:R-:W-:Y:S02]  /*f020*/  @!P0 LEA R12, P6, R170, R6, 0x2 ;  /* 0x00000006aa0c8211 */ /* 0x002fe400078c10ff */
        /* <DEDUP_REMOVED lines=14> */
[CC--:B-1----:R-:W-:Y:S02]  /*f110*/  @!P2 LEA R8, P3, R167.reuse, R6.reuse, 0x2 ;  /* 0x00000006a708a211 */ /* 0x0c2fe400078610ff */
        /* <DEDUP_REMOVED lines=13> */
.L_x_1220:
[----:B------:R-:W-:Y:S05]  /*f1f0*/  BSYNC B1 ;  /* 0x0000000000017941 */ /* 0x000fea0003800000 */
.L_x_1219:
[----:B------:R-:W-:Y:S01]  /*f200*/  ISETP.GE.AND P0, PT, R24, R17, PT ;  /* 0x000000111800720c */ /* 0x000fe20003f06270 */
[----:B----4-:R3:W4:Y:S04]  /*f210*/  SHFL.IDX PT, R5, R16, 0x1, 0x1c1f ;  /* 0x003c1f0010057f89 */ /* 0x01072800000e0000 */
[----:B------:R3:W0:Y:S08]  /*f220*/  SHFL.IDX PT, R4, R0, 0x1, 0x1c1f ;  /* 0x003c1f0000047f89 */ /* 0x00063000000e0000 */
[----:B---3--:R-:W-:Y:S05]  /*f230*/  @P0 BRA `(.L_x_1218) ;  /* 0x0000001000880947 */ /* 0x008fea0003800000 */
[----:B------:R-:W-:Y:S01]  /*f240*/  ULDC UR4, c[0x0][0xac8] ;  /* 0x0002b20000047ab9 */ /* 0x000fe20000000800 */
[----:B------:R-:W-:Y:S01]  /*f250*/  ULDC.64 UR8, c[0x0][0x208] ;  /* 0x0000820000087ab9 */ /* 0x000fe20000000a00 */
[----:B------:R-:W-:Y:S02]  /*f260*/  ISETP.GE.AND P1, PT, R178, UR4, PT ;  /* 0x00000004b2007c0c */ /* 0x000fe4000bf26270 */
[----:B------:R-:W-:Y:S02]  /*f270*/  ISETP.GE.AND P0, PT, R177, UR4, PT ;  /* 0x00000004b1007c0c */ /* 0x000fe4000bf06270 */
[----:B------:R-:W-:Y:S02]  /*f280*/  ISETP.GE.AND P2, PT, R18, UR4, PT ;  /* 0x0000000412007c0c */ /* 0x000fe4000bf46270 */
[----:B------:R-:W-:Y:S02]  /*f290*/  ISETP.GE.AND P4, PT, R175, UR4, PT ;  /* 0x00000004af007c0c */ /* 0x000fe4000bf86270 */
[----:B------:R-:W-:-:S05]  /*f2a0*/  ISETP.GE.AND P3, PT, R176, UR4, PT ;  /* 0x00000004b0007c0c */ /* 0x000fca000bf66270 */
[CC--:B01----:R-:W-:Y:S02]  /*f2b0*/  @!P1 LEA R6, P5, R178.reuse, R4.reuse, 0x2 ;  /* 0x00000004b2069211 */ /* 0x0c3fe400078a10ff */
[CC--:B------:R-:W-:Y:S02]  /*f2c0*/  @!P0 LEA R8, P6, R177.reuse, R4.reuse, 0x2 ;  /* 0x00000004b1088211 */ /* 0x0c0fe400078c10ff */
[-C--:B--2-4-:R-:W-:Y:S01]  /*f2d0*/  @!P1 LEA.HI.X R7, R178, R5.reuse, R197, 0x2, P5 ;  /* 0x00000005b2079211 */ /* 0x094fe200028f14c5 */
        /* <DEDUP_REMOVED lines=23> */
[----:B------:R-:W-:Y:S02]  /*f450*/  ISETP.GE.AND P4, PT, R169, UR4, PT ;  /* 0x00000004a9007c0c */ /* 0x000fe4000bf86270 */
[-C--:B------:R-:W-:Y:S01]  /*f460*/  @!P1 LEA.HI.X R7, R172, R5.reuse, R191, 0x2, P5 ;  /* 0x00000005ac079211 */ /* 0x080fe200028f14bf */
[----:B------:R-:W-:Y:S01]  /*f470*/  @!P0 ST.E.64 desc[UR8][R2.64], R50 ;  /* 0x0000003202008985 */ /* 0x000fe2000c101b08 */
[----:B------:R-:W-:Y:S02]  /*f480*/  @!P2 LEA.HI.X R9, R171, R5, R190, 0x2, P6 ;  /* 0x00000005ab09a211 */ /* 0x000fe400030f14be */
[----:B------:R-:W-:Y:S01]  /*f490*/  ISETP.GE.AND P0, PT, R166, UR4, PT ;  /* 0x00000004a6007c0c */ /* 0x000fe2000bf06270 */
[----:B------:R0:W-:Y:S01]  /*f4a0*/  @!P1 ST.E.64 desc[UR8][R6.64], R54 ;  /* 0x0000003606009985 */ /* 0x0001e2000c101b08 */
[----:B------:R-:W-:Y:S02]  /*f4b0*/  ISETP.GE.AND P1, PT, R167, UR4, PT ;  /* 0x00000004a7007c0c */ /* 0x000fe4000bf26270 */
[----:B--2---:R-:W-:Y:S01]  /*f4c0*/  @!P3 LEA R10, P5, R170, R4, 0x2 ;  /* 0x00000004aa0ab211 */ /* 0x004fe200078a10ff */
[----:B------:R1:W-:Y:S01]  /*f4d0*/  @!P2 ST.E.64 desc[UR8][R8.64], R58 ;  /* 0x0000003a0800a985 */ /* 0x0003e2000c101b08 */
[----:B------:R-:W-:-:S02]  /*f4e0*/  ISETP.GE.AND P2, PT, R168, UR4, PT ;  /* 0x00000004a8007c0c */ /* 0x000fc4000bf46270 */
[CC--:B---3--:R-:W-:Y:S02]  /*f4f0*/  @!P4 LEA R12, P6, R169.reuse, R4.reuse, 0x2 ;  /* 0x00000004a90cc211 */ /* 0x0c8fe400078c10ff */
[-C--:B------:R-:W-:Y:S02]  /*f500*/  @!P3 LEA.HI.X R11, R170, R5.reuse, R189, 0x2, P5 ;  /* 0x00000005aa0bb211 */ /* 0x080fe400028f14bd */
[----:B------:R-:W-:Y:S02]  /*f510*/  @!P4 LEA.HI.X R13, R169, R5, R188, 0x2, P6 ;  /* 0x00000005a90dc211 */ /* 0x000fe400030f14bc */
[----:B------:R-:W-:Y:S01]  /*f520*/  ISETP.GE.AND P5, PT, R165, UR4, PT ;  /* 0x00000004a5007c0c */ /* 0x000fe2000bfa6270 */
[----:B------:R2:W-:Y:S01]  /*f530*/  @!P3 ST.E.64 desc[UR8][R10.64], R62 ;  /* 0x0000003e0a00b985 */ /* 0x0005e2000c101b08 */
[----:B0-----:R-:W-:-:S03]  /*f540*/  @!P1 LEA R6, P6, R167, R4, 0x2 ;  /* 0x00000004a7069211 */ /* 0x001fc600078c10ff */
[-C--:B------:R-:W-:Y:S01]  /*f550*/  @!P2 LEA R2, P3, R168, R4.reuse, 0x2 ;  /* 0x00000004a802a211 */ /* 0x080fe200078610ff */
[----:B------:R2:W-:Y:S01]  /*f560*/  @!P4 ST.E.64 desc[UR8][R12.64], R66 ;  /* 0x000000420c00c985 */ /* 0x0005e2000c101b08 */
[-C--:B-1----:R-:W-:Y:S02]  /*f570*/  @!P0 LEA R8, P4, R166, R4.reuse, 0x2 ;  /* 0x00000004a6088211 */ /* 0x082fe400078810ff */
[-C--:B------:R-:W-:Y:S02]  /*f580*/  @!P2 LEA.HI.X R3, R168, R5.reuse, R187, 0x2, P3 ;  /* 0x00000005a803a211 */ /* 0x080fe400018f14bb */
[-C--:B------:R-:W-:Y:S02]  /*f590*/  @!P1 LEA.HI.X R7, R167, R5.reuse, R186, 0x2, P6 ;  /* 0x00000005a7079211 */ /* 0x080fe400030f14ba */
[----:B------:R-:W-:Y:S01]  /*f5a0*/  @!P0 LEA.HI.X R9, R166, R5, R185, 0x2, P4 ;  /* 0x00000005a6098211 */ /* 0x000fe200020f14b9 */
[----:B------:R2:W-:Y:S01]  /*f5b0*/  @!P2 ST.E.64 desc[UR8][R2.64], R70 ;  /* 0x000000460200a985 */ /* 0x0005e2000c101b08 */
[----:B------:R-:W-:-:S03]  /*f5c0*/  @!P5 LEA R14, P3, R165, R4, 0x2 ;  /* 0x00000004a50ed211 */ /* 0x000fc600078610ff */
[----:B------:R2:W-:Y:S01]  /*f5d0*/  @!P1 ST.E.64 desc[UR8][R6.64], R74 ;  /* 0x0000004a06009985 */ /* 0x0005e2000c101b08 */
[----:B------:R-:W-:-:S03]  /*f5e0*/  @!P5 LEA.HI.X R15, R165, R5, R184, 0x2, P3 ;  /* 0x00000005a50fd211 */ /* 0x000fc600018f14b8 */
[----:B------:R2:W-:Y:S01]  /*f5f0*/  @!P0 ST.E.64 desc[UR8][R8.64], R94 ;  /* 0x0000005e08008985 */ /* 0x0005e2000c101b08 */
[----:B------:R-:W-:-:S03]  /*f600*/  ISETP.GE.AND P0, PT, R164, UR4, PT ;  /* 0x00000004a4007c0c */ /* 0x000fc6000bf06270 */
[----:B------:R2:W-:Y:S10]  /*f610*/  @!P5 ST.E.64 desc[UR8][R14.64], R82 ;  /* 0x000000520e00d985 */ /* 0x0005f4000c101b08 */
[----:B------:R-:W-:Y:S05]  /*f620*/  @P0 BRA `(.L_x_1218) ;  /* 0x0000000c008c0947 */ /* 0x000fea0003800000 */
[----:B--2---:R-:W-:Y:S01]  /*f630*/  LEA R2, P0, R164, R4, 0x2 ;  /* 0x00000004a4027211 */ /* 0x004fe200078010ff */
[----:B------:R-:W-:-:S03]  /*f640*/  ULDC.64 UR8, c[0x0][0x208] ;  /* 0x0000820000087ab9 */ /* 0x000fc60000000a00 */
[----:B------:R-:W-:-:S05]  /*f650*/  LEA.HI.X R3, R164, R5, R183, 0x2, P0 ;  /* 0x00000005a4037211 */ /* 0x000fca00000f14b7 */
[----:B------:R0:W-:Y:S01]  /*f660*/  ST.E.64 desc[UR8][R2.64], R86 ;  /* 0x0000005602007985 */ /* 0x0001e2000c101b08 */
[----:B------:R-:W-:Y:S05]  /*f670*/  BRA `(.L_x_1218) ;  /* 0x0000000c00787947 */ /* 0x000fea0003800000 */
.L_x_1209:
[----:B------:R-:W0:Y:S01]  /*f680*/  LDC.64 R2, c[0x0][0xc00] ;  /* 0x00030000ff027b82 */ /* 0x000e220000000a00 */
[----:B------:R-:W-:Y:S01]  /*f690*/  R2UR UR11, R180 ;  /* 0x00000000b40b72ca */ /* 0x000fe200000e0000 */
[----:B------:R-:W-:Y:S01]  /*f6a0*/  ULDC.64 UR8, c[0x0][0xc00] ;  /* 0x0003000000087ab9 */ /* 0x000fe20000000a00 */
[----:B------:R-:W-:Y:S01]  /*f6b0*/  R2UR UR10, R161 ;  /* 0x00000000a10a72ca */ /* 0x000fe200000e0000 */
[----:B------:R-:W-:Y:S01]  /*f6c0*/  IMAD.MOV.U32 R7, RZ, RZ, RZ ;  /* 0x000000ffff077224 */ /* 0x000fe200078e00ff */
[----:B------:R-:W-:-:S03]  /*f6d0*/  ULDC.64 UR12, c[0x0][0x208] ;  /* 0x00008200000c7ab9 */ /* 0x000fc60000000a00 */
[----:B------:R-:W1:Y:S06]  /*f6e0*/  LDC.64 R4, c[0x0][0xc08] ;  /* 0x00030200ff047b82 */ /* 0x000e6c0000000a00 */
[----:B------:R-:W-:Y:S01]  /*f6f0*/  UIMAD.WIDE UR8, UR11, 0x4, UR8 ;  /* 0x000000040b0878a5 */ /* 0x000fe2000f8e0208 */
[----:B0-----:R-:W-:-:S05]  /*f700*/  ISETP.NE.U32.AND P0, PT, R2, RZ, PT ;  /* 0x000000ff0200720c */ /* 0x001fca0003f05070 */
[----:B------:R-:W-:Y:S01]  /*f710*/  IMAD.U32 R2, RZ, RZ, UR8 ;  /* 0x00000008ff027e24 */ /* 0x000fe2000f8e00ff */
[----:B------:R-:W-:Y:S01]  /*f720*/  R2UR UR4, R3 ;  /* 0x00000000030472ca */ /* 0x000fe200000e0000 */
[----:B------:R-:W-:Y:S01]  /*f730*/  IMAD.U32 R3, RZ, RZ, UR9 ;  /* 0x00000009ff037e24 */ /* 0x000fe2000f8e00ff */
[----:B-1----:R-:W-:-:S05]  /*f740*/  ISETP.NE.U32.AND P1, PT, R4, RZ, PT ;  /* 0x000000ff0400720c */ /* 0x002fca0003f25070 */
[----:B------:R-:W-:-:S06]  /*f750*/  VOTEU.ANY UP0, P0 ;  /* 0x00000000003f7886 */ /* 0x000fcc0000000100 */
[----:B------:R-:W-:Y:S01]  /*f760*/  UISETP.NE.AND.EX UP0, UPT, UR4, URZ, UPT, UP0 ;  /* 0x0000003f0400728c */ /* 0x000fe2000bf05300 */
[----:B------:R-:W-:Y:S01]  /*f770*/  R2UR UR4, R5 ;  /* 0x00000000050472ca */ /* 0x000fe200000e0000 */
[----:B------:R-:W-:-:S04]  /*f780*/  VOTEU.ANY UP1, P1 ;  /* 0x00000000003f7886 */ /* 0x000fc80000820100 */
[----:B------:R-:W-:-:S08]  /*f790*/  PLOP3.LUT P0, PT, PT, PT, UP0, 0x80, 0x0 ;  /* 0x000000000000781c */ /* 0x000fd00003f0f008 */
[----:B------:R-:W-:-:S06]  /*f7a0*/  UISETP.NE.AND.EX UP1, UPT, UR4, URZ, UPT, UP1 ;  /* 0x0000003f0400728c */ /* 0x000fcc000bf25310 */
[----:B------:R-:W-:Y:S01]  /*f7b0*/  PLOP3.LUT P1, PT, PT, PT, UP1, 0x80, 0x0 ;  /* 0x000000000000781c */ /* 0x000fe20003f2f018 */
[----:B------:R0:W5:Y:S01]  /*f7c0*/  @P0 LDG.E R7, desc[UR12][R2.64] ;  /* 0x0000000c02070981 */ /* 0x000162000c1e1900 */
[----:B------:R-:W-:Y:S02]  /*f7d0*/  ULDC UR4, c[0x0][0xa88] ;  /* 0x0002a20000047ab9 */ /* 0x000fe40000000800 */
[----:B------:R-:W-:Y:S01]  /*f7e0*/  IMAD.U32 R0, RZ, RZ, UR4 ;  /* 0x00000004ff007e24 */ /* 0x000fe2000f8e00ff */
[----:B------:R-:W-:Y:S02]  /*f7f0*/  @UP1 ULDC.64 UR8, c[0x0][0xc08] ;  /* 0x0003020000081ab9 */ /* 0x000fe40000000a00 */
[----:B------:R-:W-:Y:S02]  /*f800*/  @UP1 UIMAD.WIDE UR8, UR11, 0x4, UR8 ;  /* 0x000000040b0818a5 */ /* 0x000fe4000f8e0208 */
[----:B------:R-:W-:-:S04]  /*f810*/  UISETP.NE.AND UP1, UPT, UR10, URZ, UPT ;  /* 0x0000003f0a00728c */ /* 0x000fc8000bf25270 */
[----:B------:R-:W-:Y:S02]  /*f820*/  IMAD.U32 R4, RZ, RZ, UR8 ;  /* 0x00000008ff047e24 */ /* 0x000fe4000f8e00ff */
[----:B------:R-:W-:-:S05]  /*f830*/  IMAD.U32 R5, RZ, RZ, UR9 ;  /* 0x00000009ff057e24 */ /* 0x000fca000f8e00ff */
[----:B------:R-:W-:Y:S01]  /*f840*/  @!UP1 ULDC UR10, c[0x0][0xad4] ;  /* 0x0002b500000a9ab9 */ /* 0x000fe20000000800 */
[----:B------:R0:W5:Y:S01]  /*f850*/  @P1 LDG.E R0, desc[UR12][R4.64] ;  /* 0x0000000c04001981 */ /* 0x000162000c1e1900 */
[----:B------:R-:W-:Y:S01]  /*f860*/  IMAD.U32 R161, RZ, RZ, UR10 ;  /* 0x0000000affa17e24 */ /* 0x000fe2000f8e00ff */
[----:B------:R-:W-:Y:S06]  /*f870*/  @P1 BRA `(.L_x_1221) ;  /* 0x0000000000141947 */ /* 0x000fec0003800000 */
[----:B------:R-:W-:Y:S05]  /*f880*/  @!P0 BRA `(.L_x_1221) ;  /* 0x0000000000108947 */ /* 0x000fea0003800000 */
[----:B------:R-:W-:Y:S02]  /*f890*/  ULDC.64 UR8, c[0x0][0x208] ;  /* 0x0000820000087ab9 */ /* 0x000fe40000000a00 */
[----:B0-----:R-:W2:Y:S04]  /*f8a0*/  LDG.E R5, desc[UR8][R2.64] ;  /* 0x0000000802057981 */ /* 0x001ea8000c1e1900 */
[----:B-----5:R-:W2:Y:S02]  /*f8b0*/  LDG.E R0, desc[UR8][R2.64+0x4] ;  /* 0x0000040802007981 */ /* 0x020ea4000c1e1900 */
[----:B--2---:R-:W-:-:S07]  /*f8c0*/  IMAD.IADD R0, R0, 0x1, -R5 ;  /* 0x0000000100007824 */ /* 0x004fce00078e0a05 */
.L_x_1221:
[----:B------:R-:W-:Y:S01]  /*f8d0*/  R2UR UR4, R180 ;  /* 0x00000000b40472ca */ /* 0x000fe200000e0000 */
[----:B------:R-:W-:Y:S01]  /*f8e0*/  BSSY B1, `(.L_x_1222) ;  /* 0x0000042000017945 */ /* 0x000fe20003800000 */
[----:B-----5:R-:W-:Y:S02]  /*f8f0*/  R2UR UR20, R7 ;  /* 0x00000000071472ca */ /* 0x020fe400000e0000 */
[----:B------:R-:W-:-:S09]  /*f900*/  ISETP.GT.AND P0, PT, R204, 0x7f, PT ;  /* 0x0000007fcc00780c */ /* 0x000fd20003f04270 */
[----:B------:R-:W-:Y:S02]  /*f910*/  USHF.R.S32.HI UR8, URZ, 0x1f, UR4 ;  /* 0x0000001f3f087899 */ /* 0x000fe40008011404 */
[----:B------:R-:W-:Y:S02]  /*f920*/  USEL UR4, UR4, URZ, !UP0 ;  /* 0x0000003f04047287 */ /* 0x000fe4000c000000 */
[----:B------:R-:W-:Y:S02]  /*f930*/  USEL UR8, UR8, URZ, !UP0 ;  /* 0x0000003f08087287 */ /* 0x000fe4000c000000 */
[----:B------:R-:W-:Y:S01]  /*f940*/  USHF.R.S32.HI UR20, URZ, 0x1f, UR20 ;  /* 0x0000001f3f147899 */ /* 0x000fe20008011414 */
[----:B------:R-:W-:Y:S11]  /*f950*/  @P0 BRA `(.L_x_1223) ;  /* 0x0000000000e80947 */ /* 0x000ff60003800000 */
[----:B------:R-:W1:Y:S01]  /*f960*/  S2R R6, SR_TID.X ;  /* 0x0000000000067919 */ /* 0x000e620000002100 */
[----:B------:R-:W2:Y:S01]  /*f970*/  LDC R9, c[0x0][0xbe8] ;  /* 0x0002fa00ff097b82 */ /* 0x000ea20000000800 */
[----:B0-----:R-:W-:Y:S02]  /*f980*/  IMAD.U32 R3, RZ, RZ, UR39 ;  /* 0x00000027ff037e24 */ /* 0x001fe4000f8e00ff */
[----:B--2---:R-:W-:-:S03]  /*f990*/  IMAD R2, R0, R9, RZ ;  /* 0x0000000900027224 */ /* 0x004fc600078e02ff */
[----:B-1----:R-:W-:-:S04]  /*f9a0*/  IADD3 R6, R3, -0x80, R6 ;  /* 0xffffff8003067810 */ /* 0x002fc80007ffe006 */
[----:B------:R-:W-:-:S13]  /*f9b0*/  ISETP.GE.AND P0, PT, R6, R2, PT ;  /* 0x000000020600720c */ /* 0x000fda0003f06270 */
[----:B------:R-:W-:Y:S05]  /*f9c0*/  @P0 BRA `(.L_x_1223) ;  /* 0x0000000000cc0947 */ /* 0x000fea0003800000 */
[----:B------:R-:W-:Y:S01]  /*f9d0*/  ISETP.NE.AND P0, PT, R9, 0x1, PT ;  /* 0x000000010900780c */ /* 0x000fe20003f05270 */
[----:B------:R-:W-:Y:S01]  /*f9e0*/  UMOV UR18, 0x9b8 ;  /* 0x000009b800127882 */ /* 0x000fe20000000000 */
[----:B------:R-:W-:Y:S01]  /*f9f0*/  R2UR UR10, R161 ;  /* 0x00000000a10a72ca */ /* 0x000fe200000e0000 */
[----:B------:R-:W-:Y:S01]  /*fa00*/  IMAD.MOV.U32 R4, RZ, RZ, R6 ;  /* 0x000000ffff047224 */ /* 0x000fe200078e0006 */
[----:B------:R-:W-:Y:S01]  /*fa10*/  R2UR UR19, R163 ;  /* 0x00000000a31372ca */ /* 0x000fe200000e0000 */
[----:B------:R-:W-:Y:S01]  /*fa20*/  ULDC.64 UR22, c[0x0][0x208] ;  /* 0x0000820000167ab9 */ /* 0x000fe20000000a00 */
[----:B------:R-:W-:-:S07]  /*fa30*/  R2UR UR9, R162 ;  /* 0x00000000a20972ca */ /* 0x000fce00000e0000 */
[----:B------:R-:W0:Y:S02]  /*fa40*/  @P0 LDC R5, c[0x0][0xbec] ;  /* 0x0002fb00ff050b82 */ /* 0x000e240000000800 */
[----:B------:R-:W-:-:S04]  /*fa50*/  UISETP.GT.AND UP0, UPT, UR10, 0x1, UPT ;  /* 0x000000010a00788c */ /* 0x000fc8000bf04270 */
[----:B------:R-:W-:Y:S02]  /*fa60*/  USEL UR18, UR18, 0x978, UP0 ;  /* 0x0000097812127887 */ /* 0x000fe40008000000 */
[----:B------:R-:W1:Y:S01]  /*fa70*/  @P0 LDC R8, c[0x0][0xbf0] ;  /* 0x0002fc00ff080b82 */ /* 0x000e620000000800 */
[----:B------:R-:W-:-:S09]  /*fa80*/  USEL UR9, UR9, URZ, UP0 ;  /* 0x0000003f09097287 */ /* 0x000fd20008000000 */
[----:B------:R-:W-:Y:S01]  /*fa90*/  ULDC.64 UR10, c[0x0][UR18+0x218] ;  /* 0x00008600120a7abb */ /* 0x000fe20008000a00 */
[----:B------:R-:W-:Y:S01]  /*faa0*/  ULDC.64 UR12, c[0x0][UR18+0x220] ;  /* 0x00008800120c7abb */ /* 0x000fe20008000a00 */
[----:B------:R-:W-:Y:S02]  /*fab0*/  UIMAD.WIDE.U32 UR16, UR10, UR19, URZ ;  /* 0x000000130a1072a5 */ /* 0x000fe4000f8e003f */
[----:B------:R-:W-:Y:S01]  /*fac0*/  UIMAD UR19, UR11, UR19, URZ ;  /* 0x000000130b1372a4 */ /* 0x000fe2000f8e023f */
[----:B0-----:R-:W-:Y:S01]  /*fad0*/  @P0 IMAD.HI.U32 R5, R6, R5, RZ ;  /* 0x0000000506050227 */ /* 0x001fe200078e00ff */
[----:B------:R-:W-:Y:S02]  /*fae0*/  UIMAD UR13, UR13, UR4, URZ ;  /* 0x000000040d0d72a4 */ /* 0x000fe4000f8e023f */
[----:B------:R-:W-:Y:S01]  /*faf0*/  UIMAD.WIDE.U32 UR10, UR12, UR4, URZ ;  /* 0x000000040c0a72a5 */ /* 0x000fe2000f8e003f */
[----:B------:R-:W-:Y:S01]  /*fb00*/  IMAD.U32 R2, RZ, RZ, UR16 ;  /* 0x00000010ff027e24 */ /* 0x000fe2000f8e00ff */
[----:B------:R-:W-:-:S02]  /*fb10*/  UIADD3 UR19, UR17, UR19, URZ ;  /* 0x0000001311137290 */ /* 0x000fc4000fffe03f */
[----:B------:R-:W-:Y:S01]  /*fb20*/  IMAD.U32 R3, RZ, RZ, UR17 ;  /* 0x00000011ff037e24 */ /* 0x000fe2000f8e00ff */
[----:B------:R-:W-:Y:S01]  /*fb30*/  UIMAD UR13, UR12, UR8, UR13 ;  /* 0x000000080c0d72a4 */ /* 0x000fe2000f8e020d */
[----:B-1----:R-:W-:Y:S01]  /*fb40*/  @P0 SHF.R.U32.HI R4, RZ, R8, R5 ;  /* 0x00000008ff040219 */ /* 0x002fe20000011605 */
[----:B------:R-:W-:Y:S01]  /*fb50*/  ULDC.64 UR14, c[0x0][UR18+0x228] ;  /* 0x00008a00120e7abb */ /* 0x000fe20008000a00 */
[----:B------:R-:W-:Y:S01]  /*fb60*/  IADD3 R3, P0, P1, R2, UR10, R7 ;  /* 0x0000000a02037c10 */ /* 0x000fe2000f91e007 */
[----:B------:R-:W-:Y:S01]  /*fb70*/  UIADD3 UR13, UR11, UR13, URZ ;  /* 0x0000000d0b0d7290 */ /* 0x000fe2000fffe03f */
[----:B------:R-:W-:Y:S01]  /*fb80*/  IMAD.U32 R2, RZ, RZ, UR20 ;  /* 0x00000014ff027e24 */ /* 0x000fe2000f8e00ff */
[----:B------:R-:W-:Y:S01]  /*fb90*/  UIMAD.WIDE.U32 UR16, UR14, UR9, URZ ;  /* 0x000000090e1072a5 */ /* 0x000fe2000f8e003f */
[----:B------:R-:W-:Y:S01]  /*fba0*/  IMAD.MOV R5, RZ, RZ, -R4 ;  /* 0x000000ffff057224 */ /* 0x000fe200078e0a04 */
[----:B------:R-:W-:Y:S01]  /*fbb0*/  UIMAD UR9, UR15, UR9, URZ ;  /* 0x000000090f0972a4 */ /* 0x000fe2000f8e023f */
[----:B------:R-:W-:Y:S01]  /*fbc0*/  IMAD.U32 R11, RZ, RZ, UR19 ;  /* 0x00000013ff0b7e24 */ /* 0x000fe2000f8e00ff */
[----:B------:R-:W-:Y:S01]  /*fbd0*/  ULDC.64 UR10, c[0x0][UR18+0x210] ;  /* 0x00008400120a7abb */ /* 0x000fe20008000a00 */
[----:B------:R-:W-:Y:S01]  /*fbe0*/  IMAD R5, R9, R5, R6 ;  /* 0x0000000509057224 */ /* 0x000fe200078e0206 */
[----:B------:R-:W-:-:S02]  /*fbf0*/  UIADD3 UR9, UR17, UR9, URZ ;  /* 0x0000000911097290 */ /* 0x000fc4000fffe03f */
[----:B------:R-:W-:Y:S01]  /*fc00*/  IADD3.X R6, R11, UR13, R2, P0, P1 ;  /* 0x0000000d0b067c10 */ /* 0x000fe200087e2402 */
[----:B------:R-:W-:Y:S01]  /*fc10*/  IMAD R9, R5, UR11, RZ ;  /* 0x0000000b05097c24 */ /* 0x000fe2000f8e02ff */
[----:B------:R-:W-:Y:S01]  /*fc20*/  IADD3 R2, P0, P1, R4, UR16, R3 ;  /* 0x0000001004027c10 */ /* 0x000fe2000f91e003 */
[----:B------:R-:W-:Y:S01]  /*fc30*/  ULDC.64 UR12, c[0x0][0xba8] ;  /* 0x0002ea00000c7ab9 */ /* 0x000fe20000000a00 */
[----:B------:R-:W-:Y:S01]  /*fc40*/  SHF.R.S32.HI R3, RZ, 0x1f, R4 ;  /* 0x0000001fff037819 */ /* 0x000fe20000011404 */
[----:B------:R-:W-:Y:S01]  /*fc50*/  @!UP0 ULDC UR12, c[0x0][0xb50] ;  /* 0x0002d400000c8ab9 */ /* 0x000fe20000000800 */
[----:B------:R-:W-:Y:S01]  /*fc60*/  SHF.R.S32.HI R4, RZ, 0x1f, R5 ;  /* 0x0000001fff047819 */ /* 0x000fe20000011405 */
[----:B------:R-:W-:Y:S01]  /*fc70*/  @!UP0 ULDC UR13, c[0x0][0xb54] ;  /* 0x0002d500000d8ab9 */ /* 0x000fe20000000800 */
[----:B------:R-:W-:-:S03]  /*fc80*/  IADD3.X R3, R3, UR9, R6, P0, P1 ;  /* 0x0000000903037c10 */ /* 0x000fc600087e2406 */
[----:B------:R-:W-:Y:S02]  /*fc90*/  IMAD R9, R4, UR10, R9 ;  /* 0x0000000a04097c24 */ /* 0x000fe4000f8e0209 */
[----:B------:R-:W-:-:S04]  /*fca0*/  IMAD.WIDE.U32 R2, R5, UR10, R2 ;  /* 0x0000000a05027c25 */ /* 0x000fc8000f8e0002 */
[----:B------:R-:W-:Y:S01]  /*fcb0*/  IMAD.IADD R3, R3, 0x1, R9 ;  /* 0x0000000103037824 */ /* 0x000fe200078e0209 */
[----:B------:R-:W-:-:S04]  /*fcc0*/  LEA R4, P0, R2, UR12, 0x2 ;  /* 0x0000000c02047c11 */ /* 0x000fc8000f8010ff */
[----:B------:R-:W-:Y:S01]  /*fcd0*/  LEA.HI.X R5, R2, UR13, R3, 0x2, P0 ;  /* 0x0000000d02057c11 */ /* 0x000fe200080f1403 */
[----:B------:R-:W-:-:S05]  /*fce0*/  IMAD.MOV.U32 R3, RZ, RZ, -0x800000 ;  /* 0xff800000ff037424 */ /* 0x000fca00078e00ff */
[----:B------:R1:W-:Y:S03]  /*fcf0*/  STG.E desc[UR22][R4.64], R3 ;  /* 0x0000000304007986 */ /* 0x0003e6000c101916 */
.L_x_1223:
[----:B------:R-:W-:Y:S05]  /*fd00*/  BSYNC B1 ;  /* 0x0000000000017941 */ /* 0x000fea0003800000 */
.L_x_1222:
[----:B------:R-:W-:-:S13]  /*fd10*/  R2UR UR9, R161 ;  /* 0x00000000a10972ca */ /* 0x000fda00000e0000 */
[----:B------:R-:W-:-:S06]  /*fd20*/  UISETP.GT.AND UP0, UPT, UR9, 0x1, UPT ;  /* 0x000000010900788c */ /* 0x000fcc000bf04270 */
[----:B------:R-:W-:-:S13]  /*fd30*/  PLOP3.LUT P0, PT, PT, PT, UP0, 0x80, 0x0 ;  /* 0x000000000000781c */ /* 0x000fda0003f0f008 */
[----:B------:R-:W-:Y:S05]  /*fd40*/  @P0 BRA `(.L_x_1218) ;  /* 0x0000000400c40947 */ /* 0x000fea0003800000 */
[----:B------:R-:W2:Y:S01]  /*fd50*/  LDC R11, c[0x0][0xbe8] ;  /* 0x0002fa00ff0b7b82 */ /* 0x000ea20000000800 */
[C---:B------:R-:W-:Y:S01]  /*fd60*/  R2UR UR10, R7.reuse ;  /* 0x00000000070a72ca */ /* 0x040fe200000e0000 */
[----:B------:R-:W-:Y:S01]  /*fd70*/  ULDC.64 UR12, c[0x0][0xaa0] ;  /* 0x0002a800000c7ab9 */ /* 0x000fe20000000a00 */
[----:B------:R-:W-:Y:S01]  /*fd80*/  R2UR UR14, R7 ;  /* 0x00000000070e72ca */ /* 0x000fe200000e0000 */
[----:B------:R-:W-:Y:S01]  /*fd90*/  UIMAD UR9, UR20, UR12, URZ ;  /* 0x0000000c140972a4 */ /* 0x000fe2000f8e023f */
[----:B------:R-:W-:Y:S01]  /*fda0*/  R2UR UR15, R163 ;  /* 0x00000000a30f72ca */ /* 0x000fe200000e0000 */
[----:B0-----:R-:W-:Y:S01]  /*fdb0*/  IMAD R2, R160, 0x20, R179 ;  /* 0x00000020a0027824 */ /* 0x001fe200078e02b3 */
[----:B------:R-:W-:Y:S03]  /*fdc0*/  BSSY B1, `(.L_x_1224) ;  /* 0x000003c000017945 */ /* 0x000fe60003800000 */
[----:B------:R-:W-:-:S04]  /*fdd0*/  VIADD R6, R2, UR39 ;  /* 0x0000002702067c36 */ /* 0x000fc80008000000 */
[----:B------:R-:W-:Y:S01]  /*fde0*/  UIMAD.WIDE.U32 UR10, UR10, UR12, URZ ;  /* 0x0000000c0a0a72a5 */ /* 0x000fe2000f8e003f */
[----:B-1----:R-:W-:Y:S01]  /*fdf0*/  IMAD.MOV.U32 R5, RZ, RZ, R6 ;  /* 0x000000ffff057224 */ /* 0x002fe200078e0006 */
[----:B------:R-:W-:-:S03]  /*fe00*/  UIMAD UR9, UR14, UR13, UR9 ;  /* 0x0000000d0e0972a4 */ /* 0x000fc6000f8e0209 */
[----:B------:R-:W-:Y:S01]  /*fe10*/  ULDC.64 UR12, c[0x0][0xae8] ;  /* 0x0002ba00000c7ab9 */ /* 0x000fe20000000a00 */
[----:B------:R-:W-:Y:S01]  /*fe20*/  UIADD3 UR11, UR11, UR9, URZ ;  /* 0x000000090b0b7290 */ /* 0x000fe2000fffe03f */
[----:B--2---:R-:W-:-:S03]  /*fe30*/  ISETP.NE.AND P0, PT, R11, 0x1, PT ;  /* 0x000000010b00780c */ /* 0x004fc60003f05270 */
[----:B------:R-:W-:-:S04]  /*fe40*/  UIMAD.WIDE.U32 UR10, UR15, UR12, UR10 ;  /* 0x0000000c0f0a72a5 */ /* 0x000fc8000f8e000a */
[----:B------:R-:W-:-:S03]  /*fe50*/  UIMAD UR9, UR15, UR13, UR11 ;  /* 0x0000000d0f0972a4 */ /* 0x000fc6000f8e020b */
[----:B------:R-:W-:Y:S02]  /*fe60*/  ULDC.64 UR12, c[0x0][0xaf0] ;  /* 0x0002bc00000c7ab9 */ /* 0x000fe40000000a00 */
[----:B------:R-:W-:Y:S01]  /*fe70*/  UIMAD UR8, UR8, UR12, URZ ;  /* 0x0000000c080872a4 */ /* 0x000fe2000f8e023f */
[----:B------:R-:W0:Y:S03]  /*fe80*/  @P0 LDC R3, c[0x0][0xbec] ;  /* 0x0002fb00ff030b82 */ /* 0x000e260000000800 */
[----:B------:R-:W-:-:S03]  /*fe90*/  UIMAD UR11, UR4, UR13, UR8 ;  /* 0x0000000d040b72a4 */ /* 0x000fc6000f8e0208 */
[----:B------:R-:W-:Y:S02]  /*fea0*/  UMOV UR8, UR10 ;  /* 0x0000000a00087c82 */ /* 0x000fe40008000000 */
[----:B------:R-:W-:Y:S01]  /*feb0*/  UIMAD.WIDE.U32 UR8, UR4, UR12, UR8 ;  /* 0x0000000c040872a5 */ /* 0x000fe2000f8e0008 */
[----:B------:R-:W1:Y:S03]  /*fec0*/  @P0 LDC R7, c[0x0][0xbf0] ;  /* 0x0002fc00ff070b82 */ /* 0x000e660000000800 */
[----:B------:R-:W-:-:S03]  /*fed0*/  UIADD3 UR4, UR9, UR11, URZ ;  /* 0x0000000b09047290 */ /* 0x000fc6000fffe03f */
[----:B------:R-:W-:Y:S01]  /*fee0*/  ULDC.64 UR10, c[0x0][0xae0] ;  /* 0x0002b800000a7ab9 */ /* 0x000fe20000000a00 */
[----:B0-----:R-:W-:-:S04]  /*fef0*/  @P0 IMAD.HI.U32 R2, R6, R3, RZ ;  /* 0x0000000306020227 */ /* 0x001fc800078e00ff */
[----:B------:R-:W-:Y:S02]  /*ff00*/  IMAD.U32 R3, RZ, RZ, UR9 ;  /* 0x00000009ff037e24 */ /* 0x000fe4000f8e00ff */
[----:B------:R-:W-:Y:S01]  /*ff10*/  IMAD.U32 R3, RZ, RZ, UR4 ;  /* 0x00000004ff037e24 */ /* 0x000fe2000f8e00ff */
[----:B-1----:R-:W-:-:S04]  /*ff20*/  @P0 SHF.R.U32.HI R5, RZ, R7, R2 ;  /* 0x00000007ff050219 */ /* 0x002fc80000011602 */
[--C-:B------:R-:W-:Y:S01]  /*ff30*/  SHF.R.S32.HI R2, RZ, 0x1f, R5.reuse ;  /* 0x0000001fff027819 */ /* 0x100fe20000011405 */
[----:B------:R-:W-:-:S04]  /*ff40*/  IMAD.MOV R7, RZ, RZ, -R5 ;  /* 0x000000ffff077224 */ /* 0x000fc800078e0a05 */
[----:B------:R-:W-:Y:S02]  /*ff50*/  IMAD R4, R2, UR10, RZ ;  /* 0x0000000a02047c24 */ /* 0x000fe4000f8e02ff */
[----:B------:R-:W-:Y:S02]  /*ff60*/  IMAD R7, R11, R7, R6 ;  /* 0x000000070b077224 */ /* 0x000fe400078e0206 */
[----:B------:R-:W-:Y:S01]  /*ff70*/  IMAD.U32 R2, RZ, RZ, UR8 ;  /* 0x00000008ff027e24 */ /* 0x000fe2000f8e00ff */
[----:B------:R-:W-:Y:S01]  /*ff80*/  ULDC.64 UR8, c[0x0][0xad8] ;  /* 0x0002b60000087ab9 */ /* 0x000fe20000000a00 */
[C---:B------:R-:W-:Y:S01]  /*ff90*/  IMAD R9, R5.reuse, UR11, R4 ;  /* 0x0000000b05097c24 */ /* 0x040fe2000f8e0204 */
[----:B------:R-:W-:Y:S01]  /*ffa0*/  SHF.R.S32.HI R4, RZ, 0x1f, R7 ;  /* 0x0000001fff047819 */ /* 0x000fe20000011407 */
[----:B------:R-:W-:-:S04]  /*ffb0*/  IMAD.WIDE.U32 R2, R5, UR10, R2 ;  /* 0x0000000a05027c25 */ /* 0x000fc8000f8e0002 */
[----:B------:R-:W-:Y:S02]  /*ffc0*/  IMAD.IADD R3, R3, 0x1, R9 ;  /* 0x0000000103037824 */ /* 0x000fe400078e0209 */
[----:B------:R-:W-:Y:S02]  /*ffd0*/  IMAD R4, R4, UR8, RZ ;  /* 0x0000000804047c24 */ /* 0x000fe4000f8e02ff */
[----:B------:R-:W-:Y:S02]  /*ffe0*/  VIADD R6, R179, UR39 ;  /* 0x00000027b3067c36 */ /* 0x000fe40008000000 */
[----:B------:R-:W-:Y:S02]  /*fff0*/  IMAD R11, R0, R11, RZ ;  /* 0x0000000b000b7224 */ /* 0x000fe400078e02ff */
[C---:B------:R-:W-:Y:S02]  /*10000*/  IMAD R5, R7.reuse, UR9, R4 ;  /* 0x0000000907057c24 */ /* 0x040fe4000f8e0204 */
[----:B------:R-:W-:Y:S01]  /*10010*/  IMAD.WIDE.U32 R2, R7, UR8, R2 ;  /* 0x0000000807027c25 */ /* 0x000fe2000f8e0002 */
[----:B------:R-:W-:Y:S01]  /*10020*/  ISETP.GE.AND P2, PT, R6, R11, PT ;  /* 0x0000000b0600720c */ /* 0x000fe20003f46270 */
[----:B------:R-:W-:-:S02]  /*10030*/  ULDC.64 UR8, c[0x0][0xa80] ;  /* 0x0002a00000087ab9 */ /* 0x000fc40000000a00 */
[----:B------:R-:W-:Y:S01]  /*10040*/  VIADD R0, R6, 0x20 ;  /* 0x0000002006007836 */ /* 0x000fe20000000000 */
[----:B------:R-:W-:Y:S01]  /*10050*/  LEA R4, P3, R2, UR8, 0x1 ;  /* 0x0000000802047c11 */ /* 0x000fe2000f8608ff */
[----:B------:R-:W-:-:S03]  /*10060*/  IMAD.IADD R3, R3, 0x1, R5 ;  /* 0x0000000103037824 */ /* 0x000fc600078e0205 */
[-C--:B------:R-:W-:Y:S01]  /*10070*/  ISETP.GE.AND P1, PT, R0, R11.reuse, PT ;  /* 0x0000000b0000720c */ /* 0x080fe20003f26270 */
[----:B------:R-:W-:Y:S01]  /*10080*/  VIADD R0, R6, 0x40 ;  /* 0x0000004006007836 */ /* 0x000fe20000000000 */
[----:B------:R-:W-:Y:S02]  /*10090*/  LEA.HI.X R5, R2, UR9, R3, 0x1, P3 ;  /* 0x0000000902057c11 */ /* 0x000fe400098f0c03 */
[----:B------:R0:W1:Y:S02]  /*100a0*/  SHFL.IDX PT, R2, R4, RZ, 0x181f ;  /* 0x00181fff04027589 */ /* 0x00006400000e0000 */
[----:B------:R-:W-:Y:S02]  /*100b0*/  ISETP.GE.AND P0, PT, R0, R11, PT ;  /* 0x0000000b0000720c */ /* 0x000fe40003f06270 */
[----:B------:R0:W2:Y:S01]  /*100c0*/  SHFL.IDX PT, R0, R5, RZ, 0x181f ;  /* 0x00181fff05007589 */ /* 0x0000a200000e0000 */
[----:B------:R-:W-:Y:S10]  /*100d0*/  @P2 BRA `(.L_x_1225) ;  /* 0x0000000000282947 */ /* 0x000ff40003800000 */
[----:B------:R-:W-:Y:S01]  /*100e0*/  ULDC UR4, c[0x0][0xac8] ;  /* 0x0002b20000047ab9 */ /* 0x000fe20000000800 */
[----:B------:R-:W-:Y:S01]  /*100f0*/  ULDC.64 UR8, c[0x0][0x208] ;  /* 0x0000820000087ab9 */ /* 0x000fe20000000a00 */
[----:B------:R-:W-:Y:S02]  /*10100*/  ISETP.GE.AND P4, PT, R22, UR4, PT ;  /* 0x0000000416007c0c */ /* 0x000fe4000bf86270 */
[----:B------:R-:W-:-:S11]  /*10110*/  ISETP.GE.AND P5, PT, R23, UR4, PT ;  /* 0x0000000417007c0c */ /* 0x000fd6000bfa6270 */
[CC--:B-1----:R-:W-:Y:S02]  /*10120*/  @!P4 LEA R8, P2, R22.reuse, R2.reuse, 0x1 ;  /* 0x000000021608c211 */ /* 0x0c2fe400078408ff */
[C---:B------:R-:W-:Y:S02]  /*10130*/  @!P5 LEA R2, P3, R23.reuse, R2, 0x1 ;  /* 0x000000021702d211 */ /* 0x040fe400078608ff */
[-C--:B--2---:R-:W-:Y:S02]  /*10140*/  @!P4 LEA.HI.X R9, R22, R0.reuse, R203, 0x1, P2 ;  /* 0x000000001609c211 */ /* 0x084fe400010f0ccb */
[----:B------:R-:W-:-:S03]  /*10150*/  @!P5 LEA.HI.X R3, R23, R0, R202, 0x1, P3 ;  /* 0x000000001703d211 */ /* 0x000fc600018f0cca */
[----:B------:R3:W-:Y:S04]  /*10160*/  @!P4 ST.E.128 desc[UR8][R8.64], RZ ;  /* 0x000000ff0800c985 */ /* 0x0007e8000c101d08 */
[----:B------:R3:W-:Y:S02]  /*10170*/  @!P5 ST.E.128 desc[UR8][R2.64], RZ ;  /* 0x000000ff0200d985 */ /* 0x0007e4000c101d08 */
.L_x_1225:
[----:B------:R-:W-:Y:S05]  /*10180*/  BSYNC B1 ;  /* 0x0000000000017941 */ /* 0x000fea0003800000 */
.L_x_1224:
[----:B--2---:R2:W4:Y:S01]  /*10190*/  SHFL.IDX PT, R0, R5, 0x1, 0x181f ;  /* 0x00381f0005007f89 */ /* 0x00452200000e0000 */
[----:B------:R-:W-:Y:S03]  /*101a0*/  BSSY B1, `(.L_x_1226) ;  /* 0x000000d000017945 */ /* 0x000fe60003800000 */
[----:B-1-3--:R2:W1:Y:S01]  /*101b0*/  SHFL.IDX PT, R2, R4, 0x1, 0x181f ;  /* 0x00381f0004027f89 */ /* 0x00a46200000e0000 */
[----:B------:R-:W-:Y:S05]  /*101c0*/  @P1 BRA `(.L_x_1227) ;  /* 0x0000000000281947 */ /* 0x000fea0003800000 */
[----:B------:R-:W-:Y:S01]  /*101d0*/  ULDC UR4, c[0x0][0xac8] ;  /* 0x0002b20000047ab9 */ /* 0x000fe20000000800 */
[----:B------:R-:W-:Y:S01]  /*101e0*/  ULDC.64 UR8, c[0x0][0x208] ;  /* 0x0000820000087ab9 */ /* 0x000fe20000000a00 */
[----:B------:R-:W-:Y:S02]  /*101f0*/  ISETP.GE.AND P3, PT, R22, UR4, PT ;  /* 0x0000000416007c0c */ /* 0x000fe4000bf66270 */
[----:B------:R-:W-:-:S11]  /*10200*/  ISETP.GE.AND P4, PT, R23, UR4, PT ;  /* 0x0000000417007c0c */ /* 0x000fd6000bf86270 */
[CC--:B-1----:R-:W-:Y:S02]  /*10210*/  @!P3 LEA R8, P1, R22.reuse, R2.reuse, 0x1 ;  /* 0x000000021608b211 */ /* 0x0c2fe400078208ff */
[C---:B------:R-:W-:Y:S02]  /*10220*/  @!P4 LEA R2, P2, R23.reuse, R2, 0x1 ;  /* 0x000000021702c211 */ /* 0x040fe400078408ff */
[-C--:B----4-:R-:W-:Y:S02]  /*10230*/  @!P3 LEA.HI.X R9, R22, R0.reuse, R203, 0x1, P1 ;  /* 0x000000001609b211 */ /* 0x090fe400008f0ccb */
[----:B------:R-:W-:-:S03]  /*10240*/  @!P4 LEA.HI.X R3, R23, R0, R202, 0x1, P2 ;  /* 0x000000001703c211 */ /* 0x000fc600010f0cca */
[----:B------:R3:W-:Y:S04]  /*10250*/  @!P3 ST.E.128 desc[UR8][R8.64], RZ ;  /* 0x000000ff0800b985 */ /* 0x0007e8000c101d08 */
[----:B------:R3:W-:Y:S02]  /*10260*/  @!P4 ST.E.128 desc[UR8][R2.64], RZ ;  /* 0x000000ff0200c985 */ /* 0x0007e4000c101d08 */
.L_x_1227:
[----:B------:R-:W-:Y:S05]  /*10270*/  BSYNC B1 ;  /* 0x0000000000017941 */ /* 0x000fea0003800000 */
.L_x_1226:
[----:B----4-:R4:W0:Y:S01]  /*10280*/  SHFL.IDX PT, R0, R5, 0x2, 0x181f ;  /* 0x00581f0005007f89 */ /* 0x01082200000e0000 */
        /* <DEDUP_REMOVED lines=9> */
[-C--:B0-----:R-:W-:Y:S02]  /*10320*/  @!P2 LEA.HI.X R9, R22, R0.reuse, R203, 0x1, P0 ;  /* 0x000000001609a211 */ /* 0x081fe400000f0ccb */
[----:B------:R-:W-:-:S03]  /*10330*/  @!P3 LEA.HI.X R3, R23, R0, R202, 0x1, P1 ;  /* 0x000000001703b211 */ /* 0x000fc600008f0cca */
[----:B------:R3:W-:Y:S04]  /*10340*/  @!P2 ST.E.128 desc[UR8][R8.64], RZ ;  /* 0x000000ff0800a985 */ /* 0x0007e8000c101d08 */
[----:B------:R3:W-:Y:S02]  /*10350*/  @!P3 ST.E.128 desc[UR8][R2.64], RZ ;  /* 0x000000ff0200b985 */ /* 0x0007e4000c101d08 */
.L_x_1229:
[----:B------:R-:W-:Y:S05]  /*10360*/  BSYNC B1 ;  /* 0x0000000000017941 */ /* 0x000fea0003800000 */
.L_x_1228:
[----:B0-----:R-:W-:Y:S01]  /*10370*/  VIADD R0, R6, 0x60 ;  /* 0x0000006006007836 */ /* 0x001fe20000000000 */
[----:B--2-4-:R-:W2:Y:S04]  /*10380*/  SHFL.IDX PT, R5, R5, 0x3, 0x181f ;  /* 0x00781f0005057f89 */ /* 0x014ea800000e0000 */
[----:B------:R-:W-:Y:S01]  /*10390*/  ISETP.GE.AND P0, PT, R0, R11, PT ;  /* 0x0000000b0000720c */ /* 0x000fe20003f06270 */
[----:B-1-3--:R3:W4:-:S12]  /*103a0*/  SHFL.IDX PT, R2, R4, 0x3, 0x181f ;  /* 0x00781f0004027f89 */ /* 0x00a71800000e0000 */
[----:B---3--:R-:W-:Y:S05]  /*103b0*/  @P0 BRA `(.L_x_1218) ;  /* 0x0000000000280947 */ /* 0x008fea0003800000 */
[----:B------:R-:W-:Y:S01]  /*103c0*/  ULDC UR4, c[0x0][0xac8] ;  /* 0x0002b20000047ab9 */ /* 0x000fe20000000800 */
[----:B------:R-:W-:Y:S01]  /*103d0*/  ULDC.64 UR8, c[0x0][0x208] ;  /* 0x0000820000087ab9 */ /* 0x000fe20000000a00 */
[----:B------:R-:W-:Y:S02]  /*103e0*/  ISETP.GE.AND P2, PT, R22, UR4, PT ;  /* 0x0000000416007c0c */ /* 0x000fe4000bf46270 */
[----:B------:R-:W-:-:S11]  /*103f0*/  ISETP.GE.AND P3, PT, R23, UR4, PT ;  /* 0x0000000417007c0c */ /* 0x000fd6000bf66270 */
[CC--:B----4-:R-:W-:Y:S02]  /*10400*/  @!P2 LEA R6, P0, R22.reuse, R2.reuse, 0x1 ;  /* 0x000000021606a211 */ /* 0x0d0fe400078008ff */
[C---:B------:R-:W-:Y:S02]  /*10410*/  @!P3 LEA R2, P1, R23.reuse, R2, 0x1 ;  /* 0x000000021702b211 */ /* 0x040fe400078208ff */
[-C--:B--2---:R-:W-:Y:S02]  /*10420*/  @!P2 LEA.HI.X R7, R22, R5.reuse, R203, 0x1, P0 ;  /* 0x000000051607a211 */ /* 0x084fe400000f0ccb */
[----:B------:R-:W-:-:S03]  /*10430*/  @!P3 LEA.HI.X R3, R23, R5, R202, 0x1, P1 ;  /* 0x000000051703b211 */ /* 0x000fc600008f0cca */
[----:B------:R3:W-:Y:S04]  /*10440*/  @!P2 ST.E.128 desc[UR8][R6.64], RZ ;  /* 0x000000ff0600a985 */ /* 0x0007e8000c101d08 */
[----:B------:R3:W-:Y:S02]  /*10450*/  @!P3 ST.E.128 desc[UR8][R2.64], RZ ;  /* 0x000000ff0200b985 */ /* 0x0007e4000c101d08 */
.L_x_1218:
[----:B------:R-:W-:Y:S05]  /*10460*/  BSYNC B0 ;  /* 0x0000000000007941 */ /* 0x000fea0003800000 */
.L_x_1208:
[----:B------:R-:W-:Y:S02]  /*10470*/  ULDC UR4, c[0x0][0xc3c] ;  /* 0x00030f0000047ab9 */ /* 0x000fe40000000800 */
[----:B------:R-:W-:-:S06]  /*10480*/  UISETP.GE.AND UP0, UPT, UR7, UR4, UPT ;  /* 0x000000040700728c */ /* 0x000fcc000bf06270 */
[----:B------:R-:W-:-:S13]  /*10490*/  PLOP3.LUT P0, PT, PT, PT, UP0, 0x80, 0x0 ;  /* 0x000000000000781c */ /* 0x000fda0003f0f008 */
[----:B------:R-:W-:Y:S05]  /*104a0*/  @!P0 BRA `(.L_x_1230) ;  /* 0xffffff0800d88947 */ /* 0x000fea000383ffff */
[----:B------:R-:W-:Y:S05]  /*104b0*/  EXIT ;  /* 0x000000000000794d */ /* 0x000fea0003800000 */
.L_x_1125:
        /* <DEDUP_REMOVED lines=20> */
.L_x_1231:
[----:B------:R-:W-:Y:S01]  /*10600*/  LOP3.LUT R0, R6, 0x1f, RZ, 0xc0, !PT ;  /* 0x0000001f06007812 */ /* 0x000fe200078ec0ff */
[----:B------:R-:W-:Y:S01]  /*10610*/  ULDC UR4, c[0x0][0xc3c] ;  /* 0x00030f0000047ab9 */ /* 0x000fe20000000800 */
[----:B------:R-:W-:Y:S01]  /*10620*/  ULDC.64 UR6, c[0x0][0x208] ;  /* 0x0000820000067ab9 */ /* 0x000fe20000000a00 */
[----:B------:R-:W-:Y:S01]  /*10630*/  IMAD.MOV.U32 R8, RZ, RZ, RZ ;  /* 0x000000ffff087224 */ /* 0x000fe200078e00ff */
[----:B------:R-:W-:Y:S01]  /*10640*/  ISETP.NE.AND P0, PT, R0, 0x1f, PT ;  /* 0x0000001f0000780c */ /* 0x000fe20003f05270 */
[----:B------:R-:W-:-:S03]  /*10650*/  ULDC UR5, c[0x0][0xc38] ;  /* 0x00030e0000057ab9 */ /* 0x000fc60000000800 */
[----:B------:R-:W-:-:S13]  /*10660*/  ISETP.GE.OR P1, PT, R0, UR4, !P0 ;  /* 0x0000000400007c0c */ /* 0x000fda000c726670 */
[----:B0-----:R-:W0:Y:S08]  /*10670*/  @!P1 LDC.64 R2, c[0x0][0xc80] ;  /* 0x00032000ff029b82 */ /* 0x001e300000000a00 */
[----:B------:R-:W1:Y:S01]  /*10680*/  @!P1 LDC.64 R4, c[0x0][0xc78] ;  /* 0x00031e00ff049b82 */ /* 0x000e620000000a00 */
[----:B0-----:R-:W-:-:S05]  /*10690*/  @!P1 IMAD.WIDE.U32 R2, R0, 0x4, R2 ;  /* 0x0000000400029825 */ /* 0x001fca00078e0002 */
[----:B------:R1:W2:Y:S02]  /*106a0*/  @!P1 LDG.E R7, desc[UR6][R2.64] ;  /* 0x0000000602079981 */ /* 0x0002a4000c1e1900 */
[----:B-1----:R-:W-:-:S05]  /*106b0*/  @!P1 IMAD.WIDE.U32 R2, R0, 0x4, R4 ;  /* 0x0000000400029825 */ /* 0x002fca00078e0004 */
[----:B------:R-:W2:Y:S01]  /*106c0*/  @!P1 LDG.E R8, desc[UR6][R2.64] ;  /* 0x0000000602089981 */ /* 0x000ea2000c1e1900 */
[C---:B------:R-:W-:Y:S01]  /*106d0*/  ISETP.NE.AND P1, PT, R0.reuse, RZ, PT ;  /* 0x000000ff0000720c */ /* 0x040fe20003f25270 */
[----:B------:R-:W0:Y:S01]  /*106e0*/  S2UR UR6, SR_CTAID.X ;  /* 0x00000000000679c3 */ /* 0x000e220000002500 */
[C---:B------:R-:W-:Y:S01]  /*106f0*/  ISETP.GE.U32.AND P2, PT, R0.reuse, 0x2, PT ;  /* 0x000000020000780c */ /* 0x040fe20003f46070 */
[----:B------:R-:W-:Y:S01]  /*10700*/  UMOV UR4, URZ ;  /* 0x0000003f00047c82 */ /* 0x000fe20008000000 */
[C---:B------:R-:W-:Y:S02]  /*10710*/  ISETP.GE.U32.AND P3, PT, R0.reuse, 0x4, PT ;  /* 0x000000040000780c */ /* 0x040fe40003f66070 */
[C---:B------:R-:W-:Y:S02]  /*10720*/  ISETP.GE.U32.AND P4, PT, R0.reuse, 0x8, PT ;  /* 0x000000080000780c */ /* 0x040fe40003f86070 */
[----:B------:R-:W-:Y:S01]  /*10730*/  ISETP.GE.U32.AND P5, PT, R0, 0x10, PT ;  /* 0x000000100000780c */ /* 0x000fe20003fa6070 */
[----:B--2---:R-:W-:-:S05]  /*10740*/  IMAD R4, R7, R8, RZ ;  /* 0x0000000807047224 */ /* 0x004fca00078e02ff */
        /* <DEDUP_REMOVED lines=15> */
[----:B------:R-:W1:Y:S02]  /*10840*/  SHFL.IDX PT, R3, R5, 0x1f, 0x1f ;  /* 0x03e01f0005037f89 */ /* 0x000e6400000e0000 */
[----:B-1----:R-:W-:-:S04]  /*10850*/  IMAD R9, R3, UR5, RZ ;  /* 0x0000000503097c24 */ /* 0x002fc8000f8e02ff */
[----:B------:R-:W-:Y:S01]  /*10860*/  IMAD.MOV.U32 R4, RZ, RZ, R9 ;  /* 0x000000ffff047224 */ /* 0x000fe200078e0009 */
[----:B0-----:R-:W-:-:S13]  /*10870*/  ISETP.GT.AND P6, PT, R9, UR6, PT ;  /* 0x0000000609007c0c */ /* 0x001fda000bfc4270 */
[----:B------:R-:W-:Y:S05]  /*10880*/  @P6 BRA `(.L_x_1233) ;  /* 0x0000000000ac6947 */ /* 0x000fea0003800000 */
[----:B------:R-:W-:Y:S01]  /*10890*/  IMAD.MOV.U32 R9, RZ, RZ, R4 ;  /* 0x000000ffff097224 */ /* 0x000fe200078e0004 */
[----:B------:R-:W-:Y:S01]  /*108a0*/  UMOV UR4, URZ ;  /* 0x0000003f00047c82 */ /* 0x000fe20008000000 */
[----:B------:R-:W-:-:S05]  /*108b0*/  ULDC UR5, c[0x0][0xc38] ;  /* 0x00030e0000057ab9 */ /* 0x000fca0000000800 */
.L_x_1235:
[----:B------:R-:W0:Y:S01]  /*108c0*/  LDC R2, c[0x0][0xc3c] ;  /* 0x00030f00ff027b82 */ /* 0x000e220000000800 */
[----:B------:R-:W-:Y:S01]  /*108d0*/  ULDC UR7, c[0x0][0xc3c] ;  /* 0x00030f0000077ab9 */ /* 0x000fe20000000800 */
[----:B------:R-:W-:Y:S01]  /*108e0*/  UIADD3 UR4, UR4, 0x1f, URZ ;  /* 0x0000001f04047890 */ /* 0x000fe2000fffe03f */
[----:B------:R-:W-:-:S05]  /*108f0*/  IMAD.U32 R3, RZ, RZ, UR7 ;  /* 0x00000007ff037e24 */ /* 0x000fca000f8e00ff */
[----:B------:R1:W-:Y:S01]  /*10900*/  STL [R1+0xc], R3 ;  /* 0x00000c0301007387 */ /* 0x0003e20000100800 */
[----:B0-----:R-:W-:-:S13]  /*10910*/  ISETP.LE.AND P6, PT, R2, UR4, PT ;  /* 0x0000000402007c0c */ /* 0x001fda000bfc3270 */
[----:B-1----:R-:W-:Y:S05]  /*10920*/  @P6 BRA `(.L_x_1234) ;  /* 0x0000000800b86947 */ /* 0x002fea0003800000 */
[----:B------:R-:W-:Y:S01]  /*10930*/  VIADD R11, R0, UR4 ;  /* 0x00000004000b7c36 */ /* 0x000fe20008000000 */
[----:B------:R-:W-:Y:S01]  /*10940*/  ULDC.64 UR8, c[0x0][0x208] ;  /* 0x0000820000087ab9 */ /* 0x000fe20000000a00 */
        /* <DEDUP_REMOVED lines=30> */
[----:B------:R-:W-:-:S07]  /*10b30*/  IMAD.MOV.U32 R5, RZ, RZ, R2 ;  /* 0x000000ffff057224 */ /* 0x000fce00078e0002 */
.L_x_1233:
[----:B------:R-:W-:Y:S02]  /*10b40*/  IMAD.IADD R10, R9, 0x1, -R4 ;  /* 0x00000001090a7824 */ /* 0x000fe400078e0a04 */
[----:B------:R-:W-:Y:S02]  /*10b50*/  IMAD.MOV.U32 R3, RZ, RZ, RZ ;  /* 0x000000ffff037224 */ /* 0x000fe400078e00ff */
[----:B------:R-:W-:-:S05]  /*10b60*/  IMAD R2, R5, UR5, R10 ;  /* 0x0000000505027c24 */ /* 0x000fca000f8e020a */
[----:B------:R-:W-:-:S13]  /*10b70*/  ISETP.GT.AND P0, PT, R2, UR6, PT ;  /* 0x0000000602007c0c */ /* 0x000fda000bf04270 */
[----:B------:R-:W-:-:S04]  /*10b80*/  VOTE.ANY R2, PT, !P0 ;  /* 0x0000000000027806 */ /* 0x000fc800040e0100 */
[----:B------:R-:W0:Y:S01]  /*10b90*/  POPC R9, R2 ;  /* 0x0000000200097309 */ /* 0x000e220000000000 */
[----:B------:R-:W-:Y:S01]  /*10ba0*/  ISETP.NE.AND P0, PT, R2, RZ, PT ;  /* 0x000000ff0200720c */ /* 0x000fe20003f05270 */
[----:B0-----:R0:W1:Y:S04]  /*10bb0*/  SHFL.IDX PT, R8, R8, R9, 0x1f ;  /* 0x00001f0908087589 */ /* 0x00106800000e0000 */
[----:B------:R0:W2:Y:S08]  /*10bc0*/  SHFL.IDX PT, R4, R7, R9, 0x1f ;  /* 0x00001f0907047589 */ /* 0x0000b000000e0000 */
[----:B------:R-:W-:Y:S05]  /*10bd0*/  @!P0 BRA `(.L_x_1236) ;  /* 0x0000000000088947 */ /* 0x000fea0003800000 */
[----:B------:R-:W-:-:S05]  /*10be0*/  VIADD R2, R9, 0xffffffff ;  /* 0xffffffff09027836 */ /* 0x000fca0000000000 */
[----:B------:R3:W4:Y:S02]  /*10bf0*/  SHFL.IDX PT, R3, R5, R2, 0x1f ;  /* 0x00001f0205037589 */ /* 0x00072400000e0000 */
.L_x_1236:
[----:B----4-:R-:W-:Y:S01]  /*10c00*/  IMAD R3, R3, UR5, R10 ;  /* 0x0000000503037c24 */ /* 0x010fe2000f8e020a */
[----:B-1----:R-:W-:Y:S01]  /*10c10*/  ISETP.NE.AND P0, PT, R8, 0x1, PT ;  /* 0x000000010800780c */ /* 0x002fe20003f05270 */
[----:B------:R-:W-:-:S03]  /*10c20*/  VIADD R14, R9, UR4 ;  /* 0x00000004090e7c36 */ /* 0x000fc60008000000 */
[----:B------:R1:W-:Y:S01]  /*10c30*/  STL [R1], R3 ;  /* 0x0000000301007387 */ /* 0x0003e20000100800 */
[----:B---3--:R-:W-:-:S03]  /*10c40*/  IADD3 R5, -R3, UR6, RZ ;  /* 0x0000000603057c10 */ /* 0x008fc6000fffe1ff */
[----:B------:R1:W-:Y:S05]  /*10c50*/  STL [R1+0xc], R14 ;  /* 0x00000c0e01007387 */ /* 0x0003ea0000100800 */
[----:B------:R-:W-:Y:S05]  /*10c60*/  @!P0 BRA `(.L_x_1237) ;  /* 0x0000000000e08947 */ /* 0x000fea0003800000 */
[----:B0-2---:R-:W-:Y:S02]  /*10c70*/  IABS R7, R4 ;  /* 0x0000000400077213 */ /* 0x005fe40000000000 */
[----:B------:R-:W-:Y:S02]  /*10c80*/  IABS R9, R8 ;  /* 0x0000000800097213 */ /* 0x000fe40000000000 */
[----:B------:R-:W0:Y:S01]  /*10c90*/  I2F.RP R10, R7 ;  /* 0x00000007000a7306 */ /* 0x000e220000209400 */
[----:B------:R-:W-:-:S07]  /*10ca0*/  IABS R12, R5 ;  /* 0x00000005000c7213 */ /* 0x000fce0000000000 */
[----:B------:R-:W-:Y:S08]  /*10cb0*/  I2F.RP R13, R9 ;  /* 0x00000009000d7306 */ /* 0x000ff00000209400 */
[----:B0-----:R-:W1:Y:S02]  /*10cc0*/  MUFU.RCP R10, R10 ;  /* 0x0000000a000a7308 */ /* 0x001e640000001000 */
[----:B-1----:R-:W-:-:S06]  /*10cd0*/  VIADD R3, R10, 0xffffffe ;  /* 0x0ffffffe0a037836 */ /* 0x002fcc0000000000 */
[----:B------:R-:W0:Y:S02]  /*10ce0*/  F2I.FTZ.U32.TRUNC.NTZ R3, R3 ;  /* 0x0000000300037305 */ /* 0x000e24000021f000 */
[----:B0-----:R-:W-:-:S04]  /*10cf0*/  IMAD.MOV R2, RZ, RZ, -R3 ;  /* 0x000000ffff027224 */ /* 0x001fc800078e0a03 */
[----:B------:R-:W-:Y:S02]  /*10d00*/  IMAD R11, R2, R7, RZ ;  /* 0x00000007020b7224 */ /* 0x000fe400078e02ff */
[----:B------:R-:W-:-:S04]  /*10d10*/  IMAD.MOV.U32 R2, RZ, RZ, RZ ;  /* 0x000000ffff027224 */ /* 0x000fc800078e00ff */
[----:B------:R-:W-:Y:S01]  /*10d20*/  IMAD.HI.U32 R11, R3, R11, R2 ;  /* 0x0000000b030b7227 */ /* 0x000fe200078e0002 */
[----:B------:R-:W-:Y:S01]  /*10d30*/  IABS R3, R4 ;  /* 0x0000000400037213 */ /* 0x000fe20000000000 */
[----:B------:R-:W0:Y:S04]  /*10d40*/  MUFU.RCP R2, R13 ;  /* 0x0000000d00027308 */ /* 0x000e280000001000 */
[----:B------:R-:W-:Y:S02]  /*10d50*/  IMAD.MOV R3, RZ, RZ, -R3 ;  /* 0x000000ffff037224 */ /* 0x000fe400078e0a03 */
[----:B------:R-:W-:-:S04]  /*10d60*/  IMAD.HI.U32 R10, R11, R12, RZ ;  /* 0x0000000c0b0a7227 */ /* 0x000fc800078e00ff */
[----:B------:R-:W-:-:S05]  /*10d70*/  IMAD R12, R10, R3, R12 ;  /* 0x000000030a0c7224 */ /* 0x000fca00078e020c */
[----:B------:R-:W-:Y:S01]  /*10d80*/  ISETP.GT.U32.AND P1, PT, R7, R12, PT ;  /* 0x0000000c0700720c */ /* 0x000fe20003f24070 */
[----:B0-----:R-:W-:-:S06]  /*10d90*/  VIADD R3, R2, 0xffffffe ;  /* 0x0ffffffe02037836 */ /* 0x001fcc0000000000 */
[----:B------:R-:W0:Y:S06]  /*10da0*/  F2I.FTZ.U32.TRUNC.NTZ R3, R3 ;  /* 0x0000000300037305 */ /* 0x000e2c000021f000 */
[----:B------:R-:W-:Y:S02]  /*10db0*/  @!P1 IMAD.IADD R12, R12, 0x1, -R7 ;  /* 0x000000010c0c9824 */ /* 0x000fe400078e0a07 */
[----:B------:R-:W-:Y:S01]  /*10dc0*/  @!P1 VIADD R10, R10, 0x1 ;  /* 0x000000010a0a9836 */ /* 0x000fe20000000000 */
[----:B------:R-:W-:Y:S02]  /*10dd0*/  ISETP.NE.AND P1, PT, R4, RZ, PT ;  /* 0x000000ff0400720c */ /* 0x000fe40003f25270 */
[----:B------:R-:W-:Y:S01]  /*10de0*/  ISETP.GE.U32.AND P0, PT, R12, R7, PT ;  /* 0x000000070c00720c */ /* 0x000fe20003f06070 */
[----:B0-----:R-:W-:-:S04]  /*10df0*/  IMAD.MOV R2, RZ, RZ, -R3 ;  /* 0x000000ffff027224 */ /* 0x001fc800078e0a03 */
[----:B------:R-:W-:Y:S02]  /*10e00*/  IMAD R7, R2, R9, RZ ;  /* 0x0000000902077224 */ /* 0x000fe400078e02ff */
[----:B------:R-:W-:-:S06]  /*10e10*/  IMAD.MOV.U32 R2, RZ, RZ, RZ ;  /* 0x000000ffff027224 */ /* 0x000fcc00078e00ff */
[----:B------:R-:W-:Y:S02]  /*10e20*/  @P0 VIADD R10, R10, 0x1 ;  /* 0x000000010a0a0836 */ /* 0x000fe40000000000 */
[----:B------:R-:W-:Y:S01]  /*10e30*/  IMAD.HI.U32 R7, R3, R7, R2 ;  /* 0x0000000703077227 */ /* 0x000fe200078e0002 */
[----:B------:R-:W-:Y:S02]  /*10e40*/  LOP3.LUT R2, R5, R4, RZ, 0x3c, !PT ;  /* 0x0000000405027212 */ /* 0x000fe400078e3cff */
[----:B------:R-:W-:Y:S02]  /*10e50*/  IABS R3, R8 ;  /* 0x0000000800037213 */ /* 0x000fe40000000000 */
[----:B------:R-:W-:-:S03]  /*10e60*/  ISETP.GE.AND P2, PT, R2, RZ, PT ;  /* 0x000000ff0200720c */ /* 0x000fc60003f46270 */
[----:B------:R-:W-:-:S10]  /*10e70*/  IMAD.MOV R3, RZ, RZ, -R3 ;  /* 0x000000ffff037224 */ /* 0x000fd400078e0a03 */
[----:B------:R-:W-:Y:S01]  /*10e80*/  @!P2 IMAD.MOV R10, RZ, RZ, -R10 ;  /* 0x000000ffff0aa224 */ /* 0x000fe200078e0a0a */
[----:B------:R-:W-:-:S04]  /*10e90*/  @!P1 LOP3.LUT R10, RZ, R4, RZ, 0x33, !PT ;  /* 0x00000004ff0a9212 */ /* 0x000fc800078e33ff */
        /* <DEDUP_REMOVED lines=9> */
[----:B------:R-:W-:Y:S01]  /*10f30*/  ISETP.GE.AND P2, PT, R2, RZ, PT ;  /* 0x000000ff0200720c */ /* 0x000fe20003f46270 */
[----:B------:R-:W-:-:S04]  /*10f40*/  IMAD.MOV R2, RZ, RZ, -R10 ;  /* 0x000000ffff027224 */ /* 0x000fc800078e0a0a */
[----:B------:R-:W-:Y:S02]  /*10f50*/  IMAD R2, R4, R2, R5 ;  /* 0x0000000204027224 */ /* 0x000fe400078e0205 */
[----:B------:R-:W-:-:S06]  /*10f60*/  @P0 VIADD R7, R7, 0x1 ;  /* 0x0000000107070836 */ /* 0x000fcc0000000000 */
[----:B------:R-:W-:Y:S01]  /*10f70*/  @!P2 IMAD.MOV R7, RZ, RZ, -R7 ;  /* 0x000000ffff07a224 */ /* 0x000fe200078e0a07 */
[----:B------:R-:W-:-:S05]  /*10f80*/  @!P1 LOP3.LUT R7, RZ, R8, RZ, 0x33, !PT ;  /* 0x00000008ff079212 */ /* 0x000fca00078e33ff */
[--C-:B------:R-:W-:Y:S02]  /*10f90*/  IMAD.MOV R3, RZ, RZ, -R7.reuse ;  /* 0x000000ffff037224 */ /* 0x100fe400078e0a07 */
[C---:B------:R-:W-:Y:S02]  /*10fa0*/  IMAD R7, R8.reuse, 0x1000000, R7 ;  /* 0x0100000008077824 */ /* 0x040fe400078e0207 */
[----:B------:R-:W-:-:S04]  /*10fb0*/  IMAD R8, R8, R3, R10 ;  /* 0x0000000308087224 */ /* 0x000fc800078e020a */
[----:B------:R-:W-:-:S05]  /*10fc0*/  IMAD R3, R8, 0x10000, R7 ;  /* 0x0001000008037824 */ /* 0x000fca00078e0207 */
[----:B------:R0:W-:Y:S01]  /*10fd0*/  STL [R1+0x8], R3 ;  /* 0x0000080301007387 */ /* 0x0001e20000100800 */
[----:B------:R-:W-:Y:S05]  /*10fe0*/  BRA `(.L_x_1238) ;  /* 0x0000000000f87947 */ /* 0x000fea0003800000 */
.L_x_1237:
[----:B-1----:R-:W1:Y:S01]  /*10ff0*/  LDC.64 R2, c[0x0][0xc90] ;  /* 0x00032400ff027b82 */ /* 0x002e620000000a00 */
[----:B------:R-:W-:Y:S01]  /*11000*/  ULDC.64 UR6, c[0x0][0x208] ;  /* 0x0000820000067ab9 */ /* 0x000fe20000000a00 */
[----:B-1----:R-:W-:-:S05]  /*11010*/  IMAD.WIDE R2, R14, 0x4, R2 ;  /* 0x000000040e027825 */ /* 0x002fca00078e0202 */
[----:B0-----:R0:W2:Y:S02]  /*11020*/  LDG.E R7, desc[UR6][R2.64] ;  /* 0x0000000602077981 */ /* 0x0010a4000c1e1900 */
[----:B0-----:R-:W-:Y:S02]  /*11030*/  IMAD.MOV.U32 R2, RZ, RZ, RZ ;  /* 0x000000ffff027224 */ /* 0x001fe400078e00ff */
[----:B--2---:R-:W-:-:S05]  /*11040*/  IMAD R8, R4, R7, RZ ;  /* 0x0000000704087224 */ /* 0x004fca00078e02ff */
[----:B------:R-:W-:-:S04]  /*11050*/  IABS R9, R8 ;  /* 0x0000000800097213 */ /* 0x000fc80000000000 */
[----:B------:R-:W0:Y:S08]  /*11060*/  I2F.RP R10, R9 ;  /* 0x00000009000a7306 */ /* 0x000e300000209400 */
[----:B0-----:R-:W0:Y:S02]  /*11070*/  MUFU.RCP R10, R10 ;  /* 0x0000000a000a7308 */ /* 0x001e240000001000 */
[----:B0-----:R-:W-:-:S06]  /*11080*/  VIADD R11, R10, 0xffffffe ;  /* 0x0ffffffe0a0b7836 */ /* 0x001fcc0000000000 */
[----:B------:R-:W0:Y:S02]  /*11090*/  F2I.FTZ.U32.TRUNC.NTZ R3, R11 ;  /* 0x0000000b00037305 */ /* 0x000e24000021f000 */
[----:B0-----:R-:W-:-:S04]  /*110a0*/  IMAD.MOV R12, RZ, RZ, -R3 ;  /* 0x000000ffff0c7224 */ /* 0x001fc800078e0a03 */
[----:B------:R-:W-:-:S04]  /*110b0*/  IMAD R13, R12, R9, RZ ;  /* 0x000000090c0d7224 */ /* 0x000fc800078e02ff */
[----:B------:R-:W-:Y:S01]  /*110c0*/  IMAD.HI.U32 R2, R3, R13, R2 ;  /* 0x0000000d03027227 */ /* 0x000fe200078e0002 */
[----:B------:R-:W-:Y:S02]  /*110d0*/  IABS R13, R5 ;  /* 0x00000005000d7213 */ /* 0x000fe40000000000 */
[----:B------:R-:W-:-:S03]  /*110e0*/  IABS R3, R8 ;  /* 0x0000000800037213 */ /* 0x000fc60000000000 */
[----:B------:R-:W-:-:S04]  /*110f0*/  IMAD.HI.U32 R2, R2, R13, RZ ;  /* 0x0000000d02027227 */ /* 0x000fc800078e00ff */
[----:B------:R-:W-:-:S04]  /*11100*/  IMAD.MOV R3, RZ, RZ, -R3 ;  /* 0x000000ffff037224 */ /* 0x000fc800078e0a03 */
        /* <DEDUP_REMOVED lines=11> */
[----:B------:R-:W-:Y:S02]  /*111c0*/  IMAD R9, R7, R2, RZ ;  /* 0x0000000207097224 */ /* 0x000fe400078e02ff */
[----:B------:R-:W-:Y:S02]  /*111d0*/  IMAD.MOV R2, RZ, RZ, -R2 ;  /* 0x000000ffff027224 */ /* 0x000fe400078e0a02 */
[----:B------:R-:W-:Y:S02]  /*111e0*/  IMAD.MOV R10, RZ, RZ, -R9 ;  /* 0x000000ffff0a7224 */ /* 0x000fe400078e0a09 */
[----:B------:R-:W-:Y:S02]  /*111f0*/  IMAD R8, R8, R2, R5 ;  /* 0x0000000208087224 */ /* 0x000fe400078e0205 */
[----:B------:R-:W-:Y:S01]  /*11200*/  IMAD.MOV.U32 R2, RZ, RZ, RZ ;  /* 0x000000ffff027224 */ /* 0x000fe200078e00ff */
[----:B------:R-:W-:Y:S02]  /*11210*/  VIADDMNMX R7, R10, UR5, R7, PT ;  /* 0x000000050a077c46 */ /* 0x000fe4000b800107 */
[----:B------:R-:W-:-:S02]  /*11220*/  IADD3 R9, R9, 0x1000000, R8 ;  /* 0x0100000009097810 */ /* 0x000fc40007ffe008 */
[----:B------:R-:W-:-:S04]  /*11230*/  IABS R10, R7 ;  /* 0x00000007000a7213 */ /* 0x000fc80000000000 */
[----:B------:R-:W0:Y:S08]  /*11240*/  I2F.RP R11, R10 ;  /* 0x0000000a000b7306 */ /* 0x000e300000209400 */
[----:B0-----:R-:W0:Y:S02]  /*11250*/  MUFU.RCP R11, R11 ;  /* 0x0000000b000b7308 */ /* 0x001e240000001000 */
[----:B0-----:R-:W-:Y:S01]  /*11260*/  VIADD R3, R11, 0xffffffe ;  /* 0x0ffffffe0b037836 */ /* 0x001fe20000000000 */
[----:B------:R-:W-:-:S05]  /*11270*/  IABS R11, R7 ;  /* 0x00000007000b7213 */ /* 0x000fca0000000000 */
[----:B------:R-:W0:Y:S02]  /*11280*/  F2I.FTZ.U32.TRUNC.NTZ R3, R3 ;  /* 0x0000000300037305 */ /* 0x000e24000021f000 */
[----:B0-----:R-:W-:-:S04]  /*11290*/  IMAD.MOV R5, RZ, RZ, -R3 ;  /* 0x000000ffff057224 */ /* 0x001fc800078e0a03 */
[----:B------:R-:W-:-:S04]  /*112a0*/  IMAD R5, R5, R10, RZ ;  /* 0x0000000a05057224 */ /* 0x000fc800078e02ff */
[----:B------:R-:W-:Y:S01]  /*112b0*/  IMAD.HI.U32 R2, R3, R5, R2 ;  /* 0x0000000503027227 */ /* 0x000fe200078e0002 */
[----:B------:R-:W-:-:S03]  /*112c0*/  IABS R5, R8 ;  /* 0x0000000800057213 */ /* 0x000fc60000000000 */
[----:B------:R-:W-:Y:S02]  /*112d0*/  IMAD.MOV R3, RZ, RZ, -R11 ;  /* 0x000000ffff037224 */ /* 0x000fe400078e0a0b */
        /* <DEDUP_REMOVED lines=11> */
[----:B------:R-:W-:Y:S01]  /*11390*/  @!P1 LOP3.LUT R2, RZ, R7, RZ, 0x33, !PT ;  /* 0x00000007ff029212 */ /* 0x000fe200078e33ff */
[----:B------:R-:W-:-:S04]  /*113a0*/  IMAD.MOV R7, RZ, RZ, -R7 ;  /* 0x000000ffff077224 */ /* 0x000fc800078e0a07 */
[----:B------:R-:W-:-:S05]  /*113b0*/  IMAD R3, R2, R7, R9 ;  /* 0x0000000702037224 */ /* 0x000fca00078e0209 */
[----:B------:R1:W-:Y:S02]  /*113c0*/  STL [R1+0x8], R3 ;  /* 0x0000080301007387 */ /* 0x0003e40000100800 */
.L_x_1238:
[----:B01----:R-:W-:-:S05]  /*113d0*/  LOP3.LUT R3, RZ, R2, RZ, 0x33, !PT ;  /* 0x00000002ff037212 */ /* 0x003fca00078e33ff */
[----:B------:R-:W-:-:S05]  /*113e0*/  IMAD.IADD R2, R4, 0x1, R3 ;  /* 0x0000000104027824 */ /* 0x000fca00078e0203 */
[----:B------:R1:W-:Y:S01]  /*113f0*/  STL [R1+0x4], R2 ;  /* 0x0000040201007387 */ /* 0x0003e20000100800 */
[----:B------:R-:W-:Y:S05]  /*11400*/  BRA `(.L_x_1239) ;  /* 0x0000000000107947 */ /* 0x000fea0003800000 */
.L_x_1234:
[----:B------:R-:W-:Y:S01]  /*11410*/  IMAD.U32 R2, RZ, RZ, UR6 ;  /* 0x00000006ff027e24 */ /* 0x000fe2000f8e00ff */
[----:B------:R0:W-:Y:S04]  /*11420*/  STL [R1+0x4], RZ ;  /* 0x000004ff01007387 */ /* 0x0001e80000100800 */
[----:B------:R0:W-:Y:S04]  /*11430*/  STL [R1+0x8], RZ ;  /* 0x000008ff01007387 */ /* 0x0001e80000100800 */
[----:B------:R0:W-:Y:S02]  /*11440*/  STL [R1], R2 ;  /* 0x0000000201007387 */ /* 0x0001e40000100800 */
.L_x_1239:
[----:B------:R-:W2:Y:S04]  /*11450*/  LDL R8, [R1] ;  /* 0x0000000001087983 */ /* 0x000ea80000100800 */
[----:B------:R-:W2:Y:S04]  /*11460*/  LDL R9, [R1+0x4] ;  /* 0x0000040001097983 */ /* 0x000ea80000100800 */
[----:B------:R-:W2:Y:S04]  /*11470*/  LDL R10, [R1+0x8] ;  /* 0x00000800010a7983 */ /* 0x000ea80000100800 */
[----:B------:R-:W2:Y:S01]  /*11480*/  LDL R11, [R1+0xc] ;  /* 0x00000c00010b7983 */ /* 0x000ea20000100800 */
[----:B------:R-:W-:-:S13]  /*11490*/  ISETP.NE.AND P0, PT, R0, RZ, PT ;  /* 0x000000ff0000720c */ /* 0x000fda0003f05270 */
[----:B------:R-:W3:Y:S01]  /*114a0*/  @!P0 S2R R3, SR_CgaCtaId ;  /* 0x0000000000038919 */ /* 0x000ee20000008800 */
[----:B------:R-:W-:-:S04]  /*114b0*/  @!P0 MOV R0, 0x400 ;  /* 0x0000040000008802 */ /* 0x000fc80000000f00 */
[----:B---3--:R-:W-:-:S05]  /*114c0*/  @!P0 LEA R0, R3, R0, 0x18 ;  /* 0x0000000003008211 */ /* 0x008fca00078ec0ff */
[----:B--2---:R2:W-:Y:S01]  /*114d0*/  @!P0 STS.128 [R0+0x2a8d0], R8 ;  /* 0x02a8d00800008388 */ /* 0x0045e20000000c00 */
[----:B------:R-:W-:Y:S06]  /*114e0*/  BAR.ARV 0x5, 0x180 ;  /* 0x0146000000007b1d */ /* 0x000fec0000002000 */
.L_x_1232:
        /* <DEDUP_REMOVED lines=8> */
[----:B------:R-:W4:Y:S01]  /*11570*/  S2UR UR5, SR_CgaCtaId ;  /* 0x00000000000579c3 */ /* 0x000f220000008800 */
[C---:B--2---:R-:W-:Y:S01]  /*11580*/  IMAD.SHL.U32 R0, R6.reuse, 0x8, RZ ;  /* 0x0000000806007824 */ /* 0x044fe200078e00ff */
[----:B------:R-:W-:Y:S01]  /*11590*/  LOP3.LUT R4, R6, 0x7f, RZ, 0xc0, !PT ;  /* 0x0000007f06047812 */ /* 0x000fe200078ec0ff */
[----:B------:R-:W-:Y:S01]  /*115a0*/  UMOV UR4, 0x400 ;  /* 0x0000040000047882 */ /* 0x000fe20000000000 */
[----:B------:R-:W-:Y:S01]  /*115b0*/  BSSY B8, `(.L_x_1240) ;  /* 0x000060f000087945 */ /* 0x000fe20003800000 */
[----:B------:R-:W-:Y:S01]  /*115c0*/  IMAD.MOV.U32 R19, RZ, RZ, RZ ;  /* 0x000000ffff137224 */ /* 0x000fe200078e00ff */
[----:B------:R-:W-:Y:S01]  /*115d0*/  LOP3.LUT R3, R0, 0x1f8, RZ, 0xc0, !PT ;  /* 0x000001f800037812 */ /* 0x000fe200078ec0ff */
[----:B01----:R-:W-:Y:S01]  /*115e0*/  IMAD.SHL.U32 R2, R4, 0x8, RZ ;  /* 0x0000000804027824 */ /* 0x003fe200078e00ff */
[----:B------:R-:W-:Y:S01]  /*115f0*/  LOP3.LUT R0, R0, 0x38, RZ, 0xc0, !PT ;  /* 0x0000003800007812 */ /* 0x000fe200078ec0ff */
[----:B------:R-:W-:Y:S01]  /*11600*/  ULDC UR38, c[0x0][0xc] ;  /* 0x0000030000267ab9 */ /* 0x000fe20000000800 */
[----:B------:R-:W-:Y:S01]  /*11610*/  LOP3.LUT R3, R3, 0x38, R6, 0x78, !PT ;  /* 0x0000003803037812 */ /* 0x000fe200078e7806 */
[----:B------:R-:W-:Y:S01]  /*11620*/  IMAD.SHL.U32 R6, R6, 0x10, RZ ;  /* 0x0000001006067824 */ /* 0x000fe200078e00ff */
[----:B------:R-:W-:-:S02]  /*11630*/  ULDC.64 UR36, c[0x0][0x198] ;  /* 0x0000660000247ab9 */ /* 0x000fc40000000a00 */
[----:B------:R-:W-:Y:S02]  /*11640*/  LOP3.LUT R3, R3, 0x200, R2, 0xf8, !PT ;  /* 0x0000020003037812 */ /* 0x000fe400078ef802 */
[----:B------:R-:W-:-:S04]  /*11650*/  SHF.R.U32.HI R2, RZ, 0x3, R4 ;  /* 0x00000003ff027819 */ /* 0x000fc80000011604 */
[----:B------:R-:W-:Y:S01]  /*11660*/  LOP3.LUT R4, R2, 0x70, R6, 0xf8, !PT ;  /* 0x0000007002047812 */ /* 0x000fe200078ef806 */
[----:B------:R-:W-:Y:S01]  /*11670*/  IMAD.MOV.U32 R2, RZ, RZ, 0x1 ;  /* 0x00000001ff027424 */ /* 0x000fe200078e00ff */
[----:B----4-:R-:W-:-:S06]  /*11680*/  ULEA UR4, UR5, UR4, 0x18 ;  /* 0x0000000405047291 */ /* 0x010fcc000f8ec03f */
[----:B------:R-:W-:-:S04]  /*11690*/  IMAD.U32 R18, RZ, RZ, UR4 ;  /* 0x00000004ff127e24 */ /* 0x000fc8000f8e00ff */
[----:B------:R-:W-:-:S05]  /*116a0*/  IMAD R3, R3, 0x2, R18 ;  /* 0x0000000203037824 */ /* 0x000fca00078e0212 */
[----:B------:R-:W-:Y:S04]  /*116b0*/  STL [R1+0x20], R3 ;  /* 0x0000200301007387 */ /* 0x000fe80000100800 */
[----:B------:R-:W-:Y:S04]  /*116c0*/  STL [R1+0x50], RZ ;  /* 0x000050ff01007387 */ /* 0x000fe80000100800 */
[----:B------:R0:W-:Y:S02]  /*116d0*/  STL [R1+0x10], R2 ;  /* 0x0000100201007387 */ /* 0x0001e40000100800 */
[----:B0-----:R-:W-:-:S02]  /*116e0*/  LOP3.LUT R2, R0, 0x40, RZ, 0xfc, !PT ;  /* 0x0000004000027812 */ /* 0x001fc400078efcff */
[----:B------:R-:W-:-:S07]  /*116f0*/  LOP3.LUT R0, R0, 0x80, RZ, 0xfc, !PT ;  /* 0x0000008000007812 */ /* 0x000fce00078efcff */
.L_x_1352:
[----:B---3--:R-:W2:Y:S01]  /*11700*/  LDL R9, [R1+0xc] ;  /* 0x00000c0001097983 */ /* 0x008ea20000100800 */
[----:B------:R-:W-:Y:S05]  /*11710*/  YIELD ;  /* 0x0000000000007946 */ /* 0x000fea0003800000 */
[----:B------:R-:W-:Y:S01]  /*11720*/  ULDC.64 UR4, c[0x0][0xa28] ;  /* 0x00028a0000047ab9 */ /* 0x000fe20000000a00 */
[----:B------:R-:W-:Y:S01]  /*11730*/  IMAD.MOV.U32 R0, RZ, RZ, RZ ;  /* 0x000000ffff007224 */ /* 0x000fe200078e00ff */
[----:B------:R-:W-:Y:S01]  /*11740*/  ISETP.NE.U32.AND P0, PT, RZ, UR4, PT ;  /* 0x00000004ff007c0c */ /* 0x000fe2000bf05070 */
[----:B01----:R-:W0:Y:S01]  /*11750*/  LDC.64 R4, c[0x0][0xa00] ;  /* 0x00028000ff047b82 */ /* 0x003e220000000a00 */
[----:B------:R-:W-:Y:S01]  /*11760*/  ULDC.64 UR8, c[0x0][0x208] ;  /* 0x0000820000087ab9 */ /* 0x000fe20000000a00 */
[----:B------:R-:W-:Y:S01]  /*11770*/  IMAD.MOV.U32 R10, RZ, RZ, RZ ;  /* 0x000000ffff0a7224 */ /* 0x000fe200078e00ff */
[----:B------:R-:W-:Y:S01]  /*11780*/  ISETP.NE.AND.EX P0, PT, RZ, UR5, PT, P0 ;  /* 0x00000005ff007c0c */ /* 0x000fe2000bf05300 */
[----:B------:R-:W-:Y:S01]  /*11790*/  ULDC.64 UR4, c[0x0][0xa18] ;  /* 0x0002860000047ab9 */ /* 0x000fe20000000a00 */
[----:B------:R-:W-:-:S11]  /*117a0*/  ULDC.64 UR6, c[0x0][0xa08] ;  /* 0x0002820000067ab9 */ /* 0x000fd60000000a00 */
[----:B------:R-:W2:Y:S02]  /*117b0*/  @P0 LDC.64 R2, c[0x0][0xa28] ;  /* 0x00028a00ff020b82 */ /* 0x000ea40000000a00 */
[----:B--2---:R-:W-:-:S05]  /*117c0*/  @P0 IMAD.WIDE R2, R9, 0x4, R2 ;  /* 0x0000000409020825 */ /* 0x004fca00078e0202 */
[----:B------:R1:W5:Y:S01]  /*117d0*/  @P0 LDG.E R0, desc[UR8][R2.64] ;  /* 0x0000000802000981 */ /* 0x000362000c1e1900 */
[----:B------:R-:W-:Y:S01]  /*117e0*/  ISETP.NE.U32.AND P0, PT, RZ, UR4, PT ;  /* 0x00000004ff007c0c */ /* 0x000fe2000bf05070 */
[----:B0-----:R-:W-:Y:S01]  /*117f0*/  IMAD.WIDE R4, R9, 0x4, R4 ;  /* 0x0000000409047825 */ /* 0x001fe200078e0204 */
[----:B------:R-:W-:Y:S02]  /*11800*/  ISETP.NE.U32.AND P1, PT, RZ, UR6, PT ;  /* 0x00000006ff007c0c */ /* 0x000fe4000bf25070 */
[----:B------:R-:W-:Y:S01]  /*11810*/  ISETP.NE.AND.EX P2, PT, RZ, UR5, PT, P0 ;  /* 0x00000005ff007c0c */ /* 0x000fe2000bf45300 */
[----:B------:R-:W-:Y:S01]  /*11820*/  ULDC.64 UR4, c[0x0][0xa00] ;  /* 0x0002800000047ab9 */ /* 0x000fe20000000a00 */
[----:B------:R-:W-:Y:S01]  /*11830*/  ISETP.NE.AND.EX P1, PT, RZ, UR7, PT, P1 ;  /* 0x00000007ff007c0c */ /* 0x000fe2000bf25310 */
[----:B------:R-:W-:Y:S01]  /*11840*/  IMAD.MOV.U32 R8, RZ, RZ, RZ ;  /* 0x000000ffff087224 */ /* 0x000fe200078e00ff */
[----:B------:R-:W-:Y:S01]  /*11850*/  ISETP.NE.U32.AND P0, PT, RZ, UR4, PT ;  /* 0x00000004ff007c0c */ /* 0x000fe2000bf05070 */
[----:B-1----:R-:W0:Y:S03]  /*11860*/  LDC.64 R2, c[0x0][0xa08] ;  /* 0x00028200ff027b82 */ /* 0x002e260000000a00 */
[----:B------:R-:W-:-:S05]  /*11870*/  ISETP.NE.AND.EX P0, PT, RZ, UR5, PT, P0 ;  /* 0x00000005ff007c0c */ /* 0x000fca000bf05300 */
[----:B------:R-:W1:Y:S08]  /*11880*/  @P2 LDC.64 R6, c[0x0][0xa18] ;  /* 0x00028600ff062b82 */ /* 0x000e700000000a00 */
[----:B------:R-:W2:Y:S01]  /*11890*/  @P0 LDG.E R10, desc[UR8][R4.64] ;  /* 0x00000008040a0981 */ /* 0x000ea2000c1e1900 */
[----:B------:R-:W-:Y:S01]  /*118a0*/  ULDC UR4, c[0x0][0x288] ;  /* 0x0000a20000047ab9 */ /* 0x000fe20000000800 */
[----:B0-----:R-:W-:-:S05]  /*118b0*/  IMAD.WIDE R2, R9, 0x4, R2 ;  /* 0x0000000409027825 */ /* 0x001fca00078e0202 */
[----:B------:R-:W5:Y:S01]  /*118c0*/  @P1 LDG.E R8, desc[UR8][R2.64] ;  /* 0x0000000802081981 */ /* 0x000f62000c1e1900 */
[----:B-1----:R-:W-:-:S03]  /*118d0*/  @P2 IMAD.WIDE R6, R9, 0x4, R6 ;  /* 0x0000000409062825 */ /* 0x002fc600078e0206 */
[----:B--2---:R0:W-:Y:S02]  /*118e0*/  STL [R1+0x30], R10 ;  /* 0x0000300a01007387 */ /* 0x0041e40000100800 */
[----:B0-----:R-:W-:Y:S01]  /*118f0*/  IMAD.U32 R10, RZ, RZ, UR4 ;  /* 0x00000004ff0a7e24 */ /* 0x001fe2000f8e00ff */
[----:B------:R-:W-:-:S05]  /*11900*/  ULDC.64 UR4, c[0x0][0x418] ;  /* 0x0001060000047ab9 */ /* 0x000fca0000000a00 */
        /* <DEDUP_REMOVED lines=11> */
[----:B------:R-:W-:Y:S02]  /*119c0*/  ULDC.64 UR4, c[0x0][0x208] ;  /* 0x0000820000047ab9 */ /* 0x000fe40000000a00 */
[----:B------:R-:W0:Y:S04]  /*119d0*/  LDG.E R7, desc[UR4][R4.64] ;  /* 0x0000000404077981 */ /* 0x000e28000c1e1900 */
[----:B------:R-:W0:Y:S02]  /*119e0*/  LDG.E R4, desc[UR4][R4.64+0x4] ;  /* 0x0000040404047981 */ /* 0x000e24000c1e1900 */
[----:B0-----:R-:W-:-:S05]  /*119f0*/  IMAD.IADD R10, R4, 0x1, -R7 ;  /* 0x00000001040a7824 */ /* 0x001fca00078e0a07 */
[----:B------:R1:W-:Y:S02]  /*11a00*/  STL [R1+0x2c], R10 ;  /* 0x00002c0a01007387 */ /* 0x0003e40000100800 */
.L_x_1241:
[----:B------:R-:W2:Y:S01]  /*11a10*/  LDL.LU R5, [R1+0x8] ;  /* 0x0000080001057983 */ /* 0x000ea20000300800 */
[----:B------:R-:W-:Y:S02]  /*11a20*/  ULDC.64 UR4, c[0x0][0xa20] ;  /* 0x0002880000047ab9 */ /* 0x000fe40000000a00 */
[----:B------:R-:W-:-:S04]  /*11a30*/  ISETP.NE.U32.AND P0, PT, RZ, UR4, PT ;  /* 0x00000004ff007c0c */ /* 0x000fc8000bf05070 */
[----:B------:R-:W-:Y:S02]  /*11a40*/  ISETP.NE.AND.EX P0, PT, RZ, UR5, PT, P0 ;  /* 0x00000005ff007c0c */ /* 0x000fe4000bf05300 */
[C---:B--2---:R-:W-:Y:S02]  /*11a50*/  LOP3.LUT R7, R5.reuse, 0xff000000, RZ, 0xc0, !PT ;  /* 0xff00000005077812 */ /* 0x044fe400078ec0ff */
[C---:B------:R-:W-:Y:S02]  /*11a60*/  LOP3.LUT R4, R5.reuse, 0xff0000, RZ, 0xc0, !PT ;  /* 0x00ff000005047812 */ /* 0x040fe400078ec0ff */
[----:B------:R-:W-:Y:S02]  /*11a70*/  SHF.R.U32.HI R7, RZ, 0x8, R7 ;  /* 0x00000008ff077819 */ /* 0x000fe40000011607 */
[----:B------:R-:W-:Y:S02]  /*11a80*/  LOP3.LUT R16, R5, 0xffff, RZ, 0xc0, !PT ;  /* 0x0000ffff05107812 */ /* 0x000fe400078ec0ff */
[----:B------:R-:W-:Y:S01]  /*11a90*/  LEA.HI R7, R4, R7, RZ, 0x10 ;  /* 0x0000000704077211 */ /* 0x000fe200078f80ff */
[----:B-----5:R-:W-:-:S05]  /*11aa0*/  IMAD.IADD R4, R8, 0x1, R0 ;  /* 0x0000000108047824 */ /* 0x020fca00078e0200 */
[----:B------:R2:W-:Y:S01]  /*11ab0*/  STL [R1+0x14], R4 ;  /* 0x0000140401007387 */ /* 0x0005e20000100800 */
[----:B------:R-:W-:Y:S05]  /*11ac0*/  @!P0 BRA `(.L_x_1242) ;  /* 0x0000000000148947 */ /* 0x000fea0003800000 */
[----:B------:R-:W3:Y:S01]  /*11ad0*/  LDC.64 R2, c[0x0][0xa20] ;  /* 0x00028800ff027b82 */ /* 0x000ee20000000a00 */
[----:B------:R-:W-:Y:S01]  /*11ae0*/  ULDC.64 UR4, c[0x0][0x208] ;  /* 0x0000820000047ab9 */ /* 0x000fe20000000a00 */
[----:B---3--:R-:W-:-:S05]  /*11af0*/  IMAD.WIDE R2, R9, 0x4, R2 ;  /* 0x0000000409027825 */ /* 0x008fca00078e0202 */
[----:B------:R3:W5:Y:S01]  /*11b00*/  LDG.E R6, desc[UR4][R2.64] ;  /* 0x0000000402067981 */ /* 0x000762000c1e1900 */
[----:B------:R-:W-:Y:S05]  /*11b10*/  BRA `(.L_x_1243) ;  /* 0x0000000000147947 */ /* 0x000fea0003800000 */
.L_x_1242:
[----:B------:R-:W-:Y:S05]  /*11b20*/  @!P1 BRA `(.L_x_1243) ;  /* 0x0000000000109947 */ /* 0x000fea0003800000 */
[----:B------:R-:W-:Y:S02]  /*11b30*/  ULDC.64 UR4, c[0x0][0x208] ;  /* 0x0000820000047ab9 */ /* 0x000fe40000000a00 */
[----:B------:R-:W3:Y:S04]  /*11b40*/  LDG.E R6, desc[UR4][R2.64] ;  /* 0x0000000402067981 */ /* 0x000ee8000c1e1900 */
[----:B------:R-:W3:Y:S02]  /*11b50*/  LDG.E R2, desc[UR4][R2.64+0x4] ;  /* 0x0000040402027981 */ /* 0x000ee4000c1e1900 */
[----:B---3--:R-:W-:-:S07]  /*11b60*/  IMAD.IADD R6, R2, 0x1, -R6 ;  /* 0x0000000102067824 */ /* 0x008fce00078e0a06 */
.L_x_1243:
[----:B--2---:R-:W2:Y:S01]  /*11b70*/  LDL.LU R4, [R1+0x4] ;  /* 0x0000040001047983 */ /* 0x004ea20000300800 */
[----:B---3--:R-:W3:Y:S01]  /*11b80*/  LDC R2, c[0x0][0x448] ;  /* 0x00011200ff027b82 */ /* 0x008ee20000000800 */
[----:B-----5:R-:W-:Y:S01]  /*11b90*/  IMAD.IADD R0, R6, 0x1, -R0 ;  /* 0x0000000106007824 */ /* 0x020fe200078e0a00 */
[----:B---3--:R-:W-:-:S13]  /*11ba0*/  ISETP.NE.AND P1, PT, R2, 0x1, PT ;  /* 0x000000010200780c */ /* 0x008fda0003f25270 */
[----:B------:R-:W3:Y:S08]  /*11bb0*/  @P1 LDC R3, c[0x0][0x44c] ;  /* 0x00011300ff031b82 */ /* 0x000ef00000000800 */
[----:B------:R-:W4:Y:S01]  /*11bc0*/  @P1 LDC R2, c[0x0][0x450] ;  /* 0x00011400ff021b82 */ /* 0x000f220000000800 */
[----:B--2---:R-:W-:-:S04]  /*11bd0*/  IMAD.SHL.U32 R11, R4, 0x80, RZ ;  /* 0x00000080040b7824 */ /* 0x004fc800078e00ff */
[----:B------:R-:W-:Y:S01]  /*11be0*/  VIADD R4, R11, 0x7f ;  /* 0x0000007f0b047836 */ /* 0x000fe20000000000 */
[----:B------:R2:W-:Y:S03]  /*11bf0*/  STL [R1+0x28], R11 ;  /* 0x0000280b01007387 */ /* 0x0005e60000100800 */
[----:B---3--:R-:W-:-:S04]  /*11c00*/  @P1 IMAD.HI.U32 R3, R4, R3, RZ ;  /* 0x0000000304031227 */ /* 0x008fc800078e00ff */
[----:B------:R-:W-:Y:S01]  /*11c10*/  IMAD.MOV.U32 R6, RZ, RZ, R4 ;  /* 0x000000ffff067224 */ /* 0x000fe200078e0004 */
[----:B----4-:R-:W-:Y:S01]  /*11c20*/  @P1 SHF.R.U32.HI R6, RZ, R2, R3 ;  /* 0x00000002ff061219 */ /* 0x010fe20000011603 */
[----:B------:R-:W-:-:S04]  /*11c30*/  VIADD R2, R0, 0x5f ;  /* 0x0000005f00027836 */ /* 0x000fc80000000000 */
[----:B------:R-:W-:-:S05]  /*11c40*/  IMAD.HI R2, R2, 0x2aaaaaab, RZ ;  /* 0x2aaaaaab02027827 */ /* 0x000fca00078e02ff */
[----:B------:R-:W-:-:S04]  /*11c50*/  SHF.R.U32.HI R3, RZ, 0x1f, R2 ;  /* 0x0000001fff037819 */ /* 0x000fc80000011602 */
[----:B------:R-:W-:Y:S02]  /*11c60*/  LEA.HI.SX32 R9, R2, R3, 0x1c ;  /* 0x0000000302097211 */ /* 0x000fe400078fe2ff */
[----:B------:R-:W-:-:S03]  /*11c70*/  IADD3 R2, R0, 0x1, -R10 ;  /* 0x0000000100027810 */ /* 0x000fc60007ffe80a */
[----:B------:R2:W-:Y:S02]  /*11c80*/  STL [R1+0x58], R9 ;  /* 0x0000580901007387 */ /* 0x0005e40000100800 */
[----:B------:R-:W-:Y:S02]  /*11c90*/  IMAD.IADD R6, R2, 0x1, R6 ;  /* 0x0000000102067824 */ /* 0x000fe400078e0206 */
[----:B------:R-:W3:Y:S02]  /*11ca0*/  LDC.64 R2, c[0x0][0x9e0] ;  /* 0x00027800ff027b82 */ /* 0x000ee40000000a00 */
[----:B---3--:R-:W-:Y:S01]  /*11cb0*/  ISETP.GE.AND P2, PT, R3, 0x1, PT ;  /* 0x000000010300780c */ /* 0x008fe20003f46270 */
[----:B------:R-:W-:-:S12]  /*11cc0*/  IMAD.IADD R2, R6, 0x1, R2 ;  /* 0x0000000106027824 */ /* 0x000fd800078e0202 */
[----:B--2---:R-:W-:Y:S05]  /*11cd0*/  @!P2 BRA `(.L_x_1244) ;  /* 0x000000000048a947 */ /* 0x004fea0003800000 */
[C---:B------:R-:W-:Y:S01]  /*11ce0*/  ISETP.GT.AND P0, PT, R6.reuse, RZ, PT ;  /* 0x000000ff0600720c */ /* 0x040fe20003f04270 */
[----:B------:R-:W-:Y:S01]  /*11cf0*/  BSSY B0, `(.L_x_1245) ;  /* 0x000000e000007945 */ /* 0x000fe20003800000 */
[----:B------:R-:W-:-:S11]  /*11d00*/  VIADD R8, R6, 0xffffffff ;  /* 0xffffffff06087836 */ /* 0x000fd60000000000 */
[----:B------:R-:W-:Y:S05]  /*11d10*/  @P0 BRA `(.L_x_1246) ;  /* 0x00000000001c0947 */ /* 0x000fea0003800000 */
[----:B------:R-:W-:Y:S01]  /*11d20*/  ISETP.NE.AND P0, PT, R3, 0x1, PT ;  /* 0x000000010300780c */ /* 0x000fe20003f05270 */
[----:B------:R-:W-:-:S12]  /*11d30*/  IMAD.MOV R6, RZ, RZ, -R6 ;  /* 0x000000ffff067224 */ /* 0x000fd800078e0a06 */
[----:B------:R-:W2:Y:S02]  /*11d40*/  @P0 LDC.64 R4, c[0x0][0x9e8] ;  /* 0x00027a00ff040b82 */ /* 0x000ea40000000a00 */
[----:B--2---:R-:W-:-:S05]  /*11d50*/  @P0 IMAD.HI.U32 R4, R6, R4, RZ ;  /* 0x0000000406040227 */ /* 0x004fca00078e00ff */
[----:B------:R-:W-:-:S04]  /*11d60*/  @P0 SHF.R.U32.HI R6, RZ, R5, R4 ;  /* 0x00000005ff060219 */ /* 0x000fc80000011604 */
[----:B------:R-:W-:Y:S01]  /*11d70*/  LOP3.LUT R8, RZ, R6, RZ, 0x33, !PT ;  /* 0x00000006ff087212 */ /* 0x000fe200078e33ff */
[----:B------:R-:W-:Y:S06]  /*11d80*/  BRA `(.L_x_1247) ;  /* 0x0000000000107947 */ /* 0x000fec0003800000 */
.L_x_1246:
[----:B------:R-:W-:-:S13]  /*11d90*/  ISETP.NE.AND P0, PT, R3, 0x1, PT ;  /* 0x000000010300780c */ /* 0x000fda0003f05270 */
[----:B------:R-:W2:Y:S02]  /*11da0*/  @P0 LDC.64 R4, c[0x0][0x9e8] ;  /* 0x00027a00ff040b82 */ /* 0x000ea40000000a00 */
[----:B--2---:R-:W-:-:S05]  /*11db0*/  @P0 IMAD.HI.U32 R4, R8, R4, RZ ;  /* 0x0000000408040227 */ /* 0x004fca00078e00ff */
[----:B------:R-:W-:-:S07]  /*11dc0*/  @P0 SHF.R.U32.HI R8, RZ, R5, R4 ;  /* 0x00000005ff080219 */ /* 0x000fce0000011604 */
.L_x_1247:
[----:B------:R-:W-:Y:S05]  /*11dd0*/  BSYNC B0 ;  /* 0x0000000000007941 */ /* 0x000fea0003800000 */
.L_x_1245:
[----:B------:R-:W-:-:S05]  /*11de0*/  IMAD R8, R8, R3, R3 ;  /* 0x0000000308087224 */ /* 0x000fca00078e0203 */
[----:B------:R-:W-:-:S07]  /*11df0*/  VIMNMX R2, R2, R8, PT ;  /* 0x0000000802027248 */ /* 0x000fce0003fe0100 */
.L_x_1244:
[----:B------:R-:W2:Y:S01]  /*11e00*/  @P1 LDC R4, c[0x0][0x44c] ;  /* 0x00011300ff041b82 */ /* 0x000ea20000000800 */
[----:B------:R-:W-:Y:S01]  /*11e10*/  VIADD R2, R2, 0x5f ;  /* 0x0000005f02027836 */ /* 0x000fe20000000000 */
[----:B------:R-:W-:Y:S01]  /*11e20*/  ULDC UR4, c[0x0][0x9dc] ;  /* 0x0002770000047ab9 */ /* 0x000fe20000000800 */
[----:B------:R-:W-:Y:S02]  /*11e30*/  IMAD.MOV.U32 R5, RZ, RZ, R11 ;  /* 0x000000ffff057224 */ /* 0x000fe400078e000b */
[----:B------:R-:W-:-:S03]  /*11e40*/  IMAD.HI R2, R2, 0x2aaaaaab, RZ ;  /* 0x2aaaaaab02027827 */ /* 0x000fc600078e02ff */
[----:B------:R-:W3:Y:S01]  /*11e50*/  @P1 LDC R6, c[0x0][0x450] ;  /* 0x00011400ff061b82 */ /* 0x000ee20000000800 */
[----:B--2---:R-:W-:-:S05]  /*11e60*/  @P1 IMAD.HI.U32 R4, R11, R4, RZ ;  /* 0x000000040b041227 */ /* 0x004fca00078e00ff */
[----:B---3--:R-:W-:-:S04]  /*11e70*/  @P1 SHF.R.U32.HI R5, RZ, R6, R4 ;  /* 0x00000006ff051219 */ /* 0x008fc80000011604 */
[----:B------:R-:W-:Y:S02]  /*11e80*/  IADD3 R6, R5, R0, -R10 ;  /* 0x0000000005067210 */ /* 0x000fe40007ffe80a */
[----:B------:R-:W-:-:S04]  /*11e90*/  SHF.R.U32.HI R0, RZ, 0x1f, R2 ;  /* 0x0000001fff007819 */ /* 0x000fc80000011602 */
[----:B------:R-:W-:Y:S01]  /*11ea0*/  LEA.HI.SX32 R4, R2, R0, 0x1c ;  /* 0x0000000002047211 */ /* 0x000fe200078fe2ff */
[----:B------:R-:W-:-:S03]  /*11eb0*/  VIADD R2, R6, -UR4 ;  /* 0x8000000406027c36 */ /* 0x000fc60008000000 */
[----:B------:R-:W-:Y:S01]  /*11ec0*/  VIMNMX R0, R9, R4, PT ;  /* 0x0000000409007248 */ /* 0x000fe20003fe0100 */
[----:B------:R2:W-:Y:S01]  /*11ed0*/  STL [R1+0x54], R4 ;  /* 0x0000540401007387 */ /* 0x0005e20000100800 */
[----:B------:R-:W-:Y:S05]  /*11ee0*/  @!P2 BRA `(.L_x_1248) ;  /* 0x000000000044a947 */ /* 0x000fea0003800000 */
[----:B------:R-:W-:Y:S01]  /*11ef0*/  ISETP.GT.AND P0, PT, R6, -0x1, PT ;  /* 0xffffffff0600780c */ /* 0x000fe20003f04270 */
[----:B------:R-:W-:-:S12]  /*11f00*/  BSSY B0, `(.L_x_1249) ;  /* 0x000000d000007945 */ /* 0x000fd80003800000 */
[----:B------:R-:W-:Y:S05]  /*11f10*/  @P0 BRA `(.L_x_1250) ;  /* 0x00000000001c0947 */ /* 0x000fea0003800000 */
[----:B------:R-:W-:Y:S02]  /*11f20*/  ISETP.NE.AND P0, PT, R3, 0x1, PT ;  /* 0x000000010300780c */ /* 0x000fe40003f05270 */
[----:B------:R-:W-:-:S11]  /*11f30*/  LOP3.LUT R6, RZ, R6, RZ, 0x33, !PT ;  /* 0x00000006ff067212 */ /* 0x000fd600078e33ff */
[----:B--2---:R-:W2:Y:S02]  /*11f40*/  @P0 LDC.64 R4, c[0x0][0x9e8] ;  /* 0x00027a00ff040b82 */ /* 0x004ea40000000a00 */
[----:B--2---:R-:W-:-:S05]  /*11f50*/  @P0 IMAD.HI.U32 R4, R6, R4, RZ ;  /* 0x0000000406040227 */ /* 0x004fca00078e00ff */
[----:B------:R-:W-:-:S04]  /*11f60*/  @P0 SHF.R.U32.HI R6, RZ, R5, R4 ;  /* 0x00000005ff060219 */ /* 0x000fc80000011604 */
[----:B------:R-:W-:Y:S01]  /*11f70*/  LOP3.LUT R6, RZ, R6, RZ, 0x33, !PT ;  /* 0x00000006ff067212 */ /* 0x000fe200078e33ff */
[----:B------:R-:W-:Y:S06]  /*11f80*/  BRA `(.L_x_1251) ;  /* 0x0000000000107947 */ /* 0x000fec0003800000 */
.L_x_1250:
[----:B------:R-:W-:-:S13]  /*11f90*/  ISETP.NE.AND P0, PT, R3, 0x1, PT ;  /* 0x000000010300780c */ /* 0x000fda0003f05270 */
[----:B--2---:R-:W2:Y:S02]  /*11fa0*/  @P0 LDC.64 R4, c[0x0][0x9e8] ;  /* 0x00027a00ff040b82 */ /* 0x004ea40000000a00 */
[----:B--2---:R-:W-:-:S05]  /*11fb0*/  @P0 IMAD.HI.U32 R4, R6, R4, RZ ;  /* 0x0000000406040227 */ /* 0x004fca00078e00ff */
[----:B------:R-:W-:-:S07]  /*11fc0*/  @P0 SHF.R.U32.HI R6, RZ, R5, R4 ;  /* 0x00000005ff060219 */ /* 0x000fce0000011604 */
.L_x_1251:
[----:B------:R-:W-:Y:S05]  /*11fd0*/  BSYNC B0 ;  /* 0x0000000000007941 */ /* 0x000fea0003800000 */
.L_x_1249:
[----:B------:R-:W-:-:S05]  /*11fe0*/  IMAD R3, R6, R3, RZ ;  /* 0x0000000306037224 */ /* 0x000fca00078e02ff */
[----:B------:R-:W-:-:S07]  /*11ff0*/  VIMNMX R2, R2, R3, !PT ;  /* 0x0000000302027248 */ /* 0x000fce0007fe0100 */
.L_x_1248:
[----:B------:R-:W-:Y:S01]  /*12000*/  IMAD.HI R2, R2, 0x2aaaaaab, RZ ;  /* 0x2aaaaaab02027827 */ /* 0x000fe200078e02ff */
[----:B--2---:R-:W-:Y:S01]  /*12010*/  SHF.R.U32.HI R4, RZ, 0x10, R7 ;  /* 0x00000010ff047819 */ /* 0x004fe20000011607 */
[----:B------:R-:W-:Y:S01]  /*12020*/  BSSY B0, `(.L_x_1252) ;  /* 0x000002a000007945 */ /* 0x000fe20003800000 */
[----:B------:R-:W-:Y:S01]  /*12030*/  LOP3.LUT R8, R7, 0xff, RZ, 0xc0, !PT ;  /* 0x000000ff07087812 */ /* 0x000fe200078ec0ff */
[----:B------:R-:W-:Y:S01]  /*12040*/  IMAD.MOV.U32 R5, RZ, RZ, RZ ;  /* 0x000000ffff057224 */ /* 0x000fe200078e00ff */
[----:B------:R-:W-:Y:S02]  /*12050*/  SHF.R.U32.HI R3, RZ, 0x1f, R2 ;  /* 0x0000001fff037819 */ /* 0x000fe40000011602 */
[----:B------:R-:W-:Y:S01]  /*12060*/  ISETP.NE.AND P0, PT, R4, RZ, PT ;  /* 0x000000ff0400720c */ /* 0x000fe20003f05270 */
[----:B01----:R-:W-:Y:S01]  /*12070*/  IMAD.MOV.U32 R10, RZ, RZ, R5 ;  /* 0x000000ffff0a7224 */ /* 0x003fe200078e0005 */
[----:B------:R-:W-:-:S04]  /*12080*/  LEA.HI.SX32 R3, R2, R3, 0x1c ;  /* 0x0000000302037211 */ /* 0x000fc800078fe2ff */
[----:B------:R-:W-:-:S04]  /*12090*/  VIMNMX R9, RZ, R3, !PT ;  /* 0x00000003ff097248 */ /* 0x000fc80007fe0100 */
[----:B------:R-:W-:Y:S01]  /*120a0*/  ISETP.GT.AND P1, PT, R0, R9, PT ;  /* 0x000000090000720c */ /* 0x000fe20003f24270 */
[----:B------:R0:W-:Y:S02]  /*120b0*/  STL [R1+0x34], R9 ;  /* 0x0000340901007387 */ /* 0x0001e40000100800 */
[----:B------:R-:W1:Y:S02]  /*120c0*/  @!P0 LDC R4, c[0x0][0x9f0] ;  /* 0x00027c00ff048b82 */ /* 0x000e640000000800 */
[----:B------:R0:W-:Y:S04]  /*120d0*/  STL [R1+0x38], R5 ;  /* 0x0000380501007387 */ /* 0x0001e80000100800 */
[----:B------:R0:W-:Y:S04]  /*120e0*/  STL [R1+0x40], R8 ;  /* 0x0000400801007387 */ /* 0x0001e80000100800 */
[----:B------:R-:W-:Y:S05]  /*120f0*/  @!P1 BRA `(.L_x_1253) ;  /* 0x0000000000709947 */ /* 0x000fea0003800000 */
[-C--:B01----:R-:W-:Y:S02]  /*12100*/  IABS R5, R4.reuse ;  /* 0x0000000400057213 */ /* 0x083fe40000000000 */
[----:B------:R-:W-:Y:S02]  /*12110*/  IABS R7, R4 ;  /* 0x0000000400077213 */ /* 0x000fe40000000000 */
[----:B------:R-:W0:Y:S03]  /*12120*/  I2F.RP R2, R5 ;  /* 0x0000000500027306 */ /* 0x000e260000209400 */
[----:B------:R-:W-:-:S05]  /*12130*/  IMAD.MOV R7, RZ, RZ, -R7 ;  /* 0x000000ffff077224 */ /* 0x000fca00078e0a07 */
[----:B0-----:R-:W0:Y:S02]  /*12140*/  MUFU.RCP R2, R2 ;  /* 0x0000000200027308 */ /* 0x001e240000001000 */
[----:B0-----:R-:W-:-:S06]  /*12150*/  VIADD R2, R2, 0xffffffe ;  /* 0x0ffffffe02027836 */ /* 0x001fcc0000000000 */
[----:B------:R-:W0:Y:S02]  /*12160*/  F2I.FTZ.U32.TRUNC.NTZ R3, R2 ;  /* 0x0000000200037305 */ /* 0x000e24000021f000 */
[----:B0-----:R-:W-:-:S04]  /*12170*/  IMAD.MOV R2, RZ, RZ, -R3 ;  /* 0x000000ffff027224 */ /* 0x001fc800078e0a03 */
[----:B------:R-:W-:Y:S02]  /*12180*/  IMAD R6, R2, R5, RZ ;  /* 0x0000000502067224 */ /* 0x000fe400078e02ff */
[----:B------:R-:W-:-:S04]  /*12190*/  IMAD.MOV.U32 R2, RZ, RZ, RZ ;  /* 0x000000ffff027224 */ /* 0x000fc800078e00ff */
[----:B------:R-:W-:Y:S01]  /*121a0*/  IMAD.HI.U32 R6, R3, R6, R2 ;  /* 0x0000000603067227 */ /* 0x000fe200078e0002 */
[----:B------:R-:W-:-:S05]  /*121b0*/  IADD3 R3, R4, -0x1, R0 ;  /* 0xffffffff04037810 */ /* 0x000fca0007ffe000 */
[----:B------:R-:W-:-:S05]  /*121c0*/  IMAD.IADD R3, R3, 0x1, -R9 ;  /* 0x0000000103037824 */ /* 0x000fca00078e0a09 */
[----:B------:R-:W-:Y:S02]  /*121d0*/  IABS R2, R3 ;  /* 0x0000000300027213 */ /* 0x000fe40000000000 */
[----:B------:R-:W-:-:S03]  /*121e0*/  LOP3.LUT R3, R3, R4, RZ, 0x3c, !PT ;  /* 0x0000000403037212 */ /* 0x000fc600078e3cff */
        /* <DEDUP_REMOVED lines=13> */
.L_x_1253:
[----:B------:R-:W-:Y:S05]  /*122c0*/  BSYNC B0 ;  /* 0x0000000000007941 */ /* 0x000fea0003800000 */
.L_x_1252:
[----:B------:R-:W-:Y:S01]  /*122d0*/  IMAD.MOV.U32 R3, RZ, RZ, R10 ;  /* 0x000000ffff037224 */ /* 0x000fe200078e000a */
[----:B------:R-:W-:Y:S03]  /*122e0*/  BSSY B7, `(.L_x_1254) ;  /* 0x000041a000077945 */ /* 0x000fe60003800000 */
[----:B------:R-:W-:-:S05]  /*122f0*/  IMAD R2, R8, R3, R9 ;  /* 0x0000000308027224 */ /* 0x000fca00078e0209 */
[----:B------:R-:W-:Y:S01]  /*12300*/  VIADDMNMX R0, R2, R3, R0, PT ;  /* 0x0000000302007246 */ /* 0x000fe20003800100 */
        /* <DEDUP_REMOVED lines=8> */
[----:B0-----:R-:W0:Y:S01]  /*12390*/  S2R R5, SR_LANEID ;  /* 0x0000000000057919 */ /* 0x001e220000000000 */
[----:B------:R-:W-:Y:S01]  /*123a0*/  VOTEU.ANY UR4, UPT, PT ;  /* 0x0000000000047886 */ /* 0x000fe200038e0100 */
[----:B------:R-:W3:Y:S01]  /*123b0*/  LDC.64 R2, c[0x0][0xc60] ;  /* 0x00031800ff027b82 */ /* 0x000ee20000000a00 */
[----:B------:R-:W0:Y:S01]  /*123c0*/  FLO.U32 R0, UR4 ;  /* 0x0000000400007d00 */ /* 0x000e2200080e0000 */
[----:B------:R-:W-:Y:S01]  /*123d0*/  ULDC.64 UR6, c[0x0][0x208] ;  /* 0x0000820000067ab9 */ /* 0x000fe20000000a00 */
[----:B0-----:R-:W-:-:S06]  /*123e0*/  ISETP.EQ.U32.AND P0, PT, R0, R5, PT ;  /* 0x000000050000720c */ /* 0x001fcc0003f02070 */
[----:B------:R-:W3:Y:S07]  /*123f0*/  POPC R5, UR4 ;  /* 0x0000000400057d09 */ /* 0x000eee0008000000 */
[----:B---3--:R-:W3:Y:S01]  /*12400*/  @P0 ATOMG.E.ADD.STRONG.GPU PT, R3, desc[UR6][R2.64], R5 ;  /* 0x00000005020309a8 */ /* 0x008ee200081ee1c6 */
[----:B-1----:R-:W0:Y:S02]  /*12410*/  S2R R4, SR_LTMASK ;  /* 0x0000000000047919 */ /* 0x002e240000003900 */
[----:B0-----:R-:W-:-:S04]  /*12420*/  LOP3.LUT R4, R4, UR4, RZ, 0xc0, !PT ;  /* 0x0000000404047c12 */ /* 0x001fc8000f8ec0ff */
[----:B------:R-:W0:Y:S01]  /*12430*/  POPC R7, R4 ;  /* 0x0000000400077309 */ /* 0x000e220000000000 */
[----:B---3--:R-:W0:Y:S02]  /*12440*/  SHFL.IDX PT, R0, R3, R0, 0x1f ;  /* 0x00001f0003007589 */ /* 0x008e2400000e0000 */
[----:B0-----:R-:W-:-:S05]  /*12450*/  IADD3 R0, R0, UR38, R7 ;  /* 0x0000002600007c10 */ /* 0x001fca000fffe007 */
[----:B------:R3:W-:Y:S01]  /*12460*/  STL [R1], R0 ;  /* 0x0000000001007387 */ /* 0x0007e20000100800 */
[----:B------:R-:W-:Y:S05]  /*12470*/  BRA `(.L_x_1256) ;  /* 0x0000004000007947 */ /* 0x000fea0003800000 */
.L_x_1255:
        /* <DEDUP_REMOVED lines=8> */
[----:B-1----:R-:W-:Y:S02]  /*12500*/  IMAD.U32 R4, RZ, RZ, UR6 ;  /* 0x00000006ff047e24 */ /* 0x002fe4000f8e00ff */
[----:B------:R-:W1:Y:S01]  /*12510*/  LDC.64 R2, c[0x4][R2] ;  /* 0x0100000002027b82 */ /* 0x000e620000000a00 */
[----:B0-----:R-:W-:Y:S02]  /*12520*/  IMAD.U32 R5, RZ, RZ, UR7 ;  /* 0x00000007ff057e24 */ /* 0x001fe4000f8e00ff */
[----:B------:R-:W-:Y:S02]  /*12530*/  IMAD.U32 R6, RZ, RZ, UR8 ;  /* 0x00000008ff067e24 */ /* 0x000fe4000f8e00ff */
[----:B------:R-:W-:-:S02]  /*12540*/  IMAD.U32 R7, RZ, RZ, UR9 ;  /* 0x00000009ff077e24 */ /* 0x000fc4000f8e00ff */
[----:B--2---:R-:W-:Y:S02]  /*12550*/  IMAD.U32 R10, RZ, RZ, UR4 ;  /* 0x00000004ff0a7e24 */ /* 0x004fe4000f8e00ff */
[----:B------:R-:W-:Y:S02]  /*12560*/  IMAD.U32 R11, RZ, RZ, UR5 ;  /* 0x00000005ff0b7e24 */ /* 0x000fe4000f8e00ff */
[----:B------:R-:W-:Y:S02]  /*12570*/  IMAD.MOV.U32 R8, RZ, RZ, 0x70 ;  /* 0x00000070ff087424 */ /* 0x000fe400078e00ff */
[----:B------:R-:W-:Y:S02]  /*12580*/  IMAD.MOV.U32 R12, RZ, RZ, 0x1 ;  /* 0x00000001ff0c7424 */ /* 0x000fe400078e00ff */
[----:B------:R-:W-:-:S07]  /*12590*/  IMAD.MOV.U32 R13, RZ, RZ, RZ ;  /* 0x000000ffff0d7224 */ /* 0x000fce00078e00ff */
[----:B------:R-:W-:-:S07]  /*125a0*/  LEPC R20, `(.L_x_1258) ;  /* 0x000000001014794e */ /* 0x000fce0000000000 */
[----:B-1----:R-:W-:Y:S05]  /*125b0*/  CALL.ABS.NOINC R2 ;  /* 0x0000000002007343 */ /* 0x002fea0003c00000 */
.L_x_1258:
[----:B------:R-:W-:Y:S05]  /*125c0*/  BSYNC B6 ;  /* 0x0000000000067941 */ /* 0x000fea0003800000 */
.L_x_1257:
        /* <DEDUP_REMOVED lines=9> */
[----:B-1----:R-:W-:Y:S02]  /*12660*/  IMAD.U32 R4, RZ, RZ, UR6 ;  /* 0x00000006ff047e24 */ /* 0x002fe4000f8e00ff */
[----:B0-----:R-:W-:Y:S02]  /*12670*/  IMAD.U32 R5, RZ, RZ, UR7 ;  /* 0x00000007ff057e24 */ /* 0x001fe4000f8e00ff */
[----:B------:R-:W-:Y:S02]  /*12680*/  IMAD.U32 R6, RZ, RZ, UR8 ;  /* 0x00000008ff067e24 */ /* 0x000fe4000f8e00ff */
[----:B------:R-:W-:-:S02]  /*12690*/  IMAD.U32 R7, RZ, RZ, UR9 ;  /* 0x00000009ff077e24 */ /* 0x000fc4000f8e00ff */
[----:B--2---:R-:W-:Y:S02]  /*126a0*/  IMAD.U32 R10, RZ, RZ, UR4 ;  /* 0x00000004ff0a7e24 */ /* 0x004fe4000f8e00ff */
[----:B------:R-:W-:Y:S02]  /*126b0*/  IMAD.U32 R11, RZ, RZ, UR5 ;  /* 0x00000005ff0b7e24 */ /* 0x000fe4000f8e00ff */
[----:B------:R-:W-:Y:S02]  /*126c0*/  IMAD.MOV.U32 R8, RZ, RZ, 0x70 ;  /* 0x00000070ff087424 */ /* 0x000fe400078e00ff */
[----:B------:R-:W-:Y:S02]  /*126d0*/  IMAD.MOV.U32 R12, RZ, RZ, 0x1 ;  /* 0x00000001ff0c7424 */ /* 0x000fe400078e00ff */
[----:B---3--:R-:W-:-:S07]  /*126e0*/  IMAD.MOV.U32 R13, RZ, RZ, RZ ;  /* 0x000000ffff0d7224 */ /* 0x008fce00078e00ff */
[----:B------:R-:W-:-:S07]  /*126f0*/  LEPC R20, `(.L_x_1261) ;  /* 0x000000001014794e */ /* 0x000fce0000000000 */
[----:B----4-:R-:W-:Y:S05]  /*12700*/  CALL.ABS.NOINC R2 ;  /* 0x0000000002007343 */ /* 0x010fea0003c00000 */
.L_x_1261:
        /* <DEDUP_REMOVED lines=15> */
.L_x_1260:
[----:B------:R-:W-:Y:S05]  /*12800*/  BSYNC B6 ;  /* 0x0000000000067941 */ /* 0x000fea0003800000 */
.L_x_1259:
[----:B------:R-:W3:Y:S01]  /*12810*/  LDL R0, [R1+0xc] ;  /* 0x00000c0001007983 */ /* 0x000ee20000100800 */
[----:B------:R-:W-:Y:S02]  /*12820*/  ULDC.64 UR4, c[0x0][0x9f8] ;  /* 0x00027e0000047ab9 */ /* 0x000fe40000000a00 */
[----:B------:R-:W-:Y:S01]  /*12830*/  ISETP.NE.U32.AND P0, PT, RZ, UR4, PT ;  /* 0x00000004ff007c0c */ /* 0x000fe2000bf05070 */
[----:B------:R-:W4:Y:S01]  /*12840*/  LDL R17, [R1+0x3c] ;  /* 0x00003c0001117983 */ /* 0x000f220000100800 */
[----:B------:R-:W-:Y:S02]  /*12850*/  ULDC.64 UR6, c[0x0][0x208] ;  /* 0x0000820000067ab9 */ /* 0x000fe40000000a00 */
[----:B------:R-:W-:Y:S01]  /*12860*/  ISETP.NE.AND.EX P0, PT, RZ, UR5, PT, P0 ;  /* 0x00000005ff007c0c */ /* 0x000fe2000bf05300 */
[----:B------:R-:W-:-:S12]  /*12870*/  ULDC.64 UR4, c[0x0][0xa08] ;  /* 0x0002820000047ab9 */ /* 0x000fd80000000a00 */
[----:B------:R-:W5:Y:S01]  /*12880*/  @P0 LDC.64 R2, c[0x0][0x9f8] ;  /* 0x00027e00ff020b82 */ /* 0x000f620000000a00 */
[----:B---3--:R-:W-:Y:S02]  /*12890*/  IMAD.MOV.U32 R7, RZ, RZ, R0 ;  /* 0x000000ffff077224 */ /* 0x008fe400078e0000 */
[----:B-----5:R-:W-:-:S05]  /*128a0*/  @P0 IMAD.WIDE R2, R0, 0x4, R2 ;  /* 0x0000000400020825 */ /* 0x020fca00078e0202 */
[----:B------:R3:W0:Y:S01]  /*128b0*/  @P0 LDG.E R7, desc[UR6][R2.64] ;  /* 0x0000000602070981 */ /* 0x000622000c1e1900 */
[----:B----4-:R-:W-:Y:S01]  /*128c0*/  VIADD R0, R17, 0xffffffff ;  /* 0xffffffff11007836 */ /* 0x010fe20000000000 */
[----:B---3--:R-:W3:Y:S02]  /*128d0*/  LDC.64 R2, c[0x0][0x418] ;  /* 0x00010600ff027b82 */ /* 0x008ee40000000a00 */
[----:B---3--:R-:W-:Y:S01]  /*128e0*/  LOP3.LUT P0, RZ, R2, UR4, RZ, 0xfc, !PT ;  /* 0x0000000402ff7c12 */ /* 0x008fe2000f80fcff */
[----:B------:R-:W-:-:S03]  /*128f0*/  UMOV UR4, 0xffffffff ;  /* 0xffffffff00047882 */ /* 0x000fc60000000000 */
[----:B------:R-:W-:Y:S02]  /*12900*/  LOP3.LUT P0, RZ, R3, UR5, RZ, 0xfc, P0 ;  /* 0x0000000503ff7c12 */ /* 0x000fe4000800fcff */
[----:B0-----:R-:W-:Y:S01]  /*12910*/  SHF.R.S32.HI R8, RZ, 0x1f, R7 ;  /* 0x0000001fff087819 */ /* 0x001fe20000011407 */
[----:B------:R0:W-:Y:S01]  /*12920*/  STL [R1+0x8], R7 ;  /* 0x0000080701007387 */ /* 0x0001e20000100800 */
[----:B------:R-:W-:-:S03]  /*12930*/  SEL R17, R7, RZ, !P0 ;  /* 0x000000ff07117207 */ /* 0x000fc60004000000 */
[----:B------:R0:W-:Y:S01]  /*12940*/  STL [R1+0x1c], R8 ;  /* 0x00001c0801007387 */ /* 0x0001e20000100800 */
[----:B------:R-:W-:Y:S05]  /*12950*/  BRA.DIV UR4, `(.L_x_1262) ;  /* 0x00000056041c7947 */ /* 0x000fea000b800000 */
[----:B-1----:R-:W1:Y:S02]  /*12960*/  S2R R4, SR_TID.X ;  /* 0x0000000000047919 */ /* 0x002e640000002100 */
[----:B-1----:R-:W-:-:S04]  /*12970*/  SHF.R.U32.HI R4, RZ, 0x5, R4 ;  /* 0x00000005ff047819 */ /* 0x002fc80000011604 */
[----:B------:R-:W-:-:S05]  /*12980*/  LOP3.LUT R4, R4, 0x3, RZ, 0xc0, !PT ;  /* 0x0000000304047812 */ /* 0x000fca00078ec0ff */
[----:B------:R1:W3:Y:S02]  /*12990*/  SHFL.IDX PT, R14, R4, RZ, 0x1f ;  /* 0x00001fff040e7589 */ /* 0x0002e400000e0000 */
.L_x_1368:
[----:B-1----:R-:W4:Y:S01]  /*129a0*/  LDL.LU R4, [R1+0x18] ;  /* 0x0000180001047983 */ /* 0x002f220000300800 */
[----:B------:R-:W-:Y:S02]  /*129b0*/  PLOP3.LUT P1, PT, PT, PT, PT, 0x8, 0x0 ;  /* 0x000000000000781c */ /* 0x000fe40003f2e170 */
[----:B---3--:R-:W-:Y:S01]  /*129c0*/  ISETP.NE.AND P0, PT, R14, RZ, PT ;  /* 0x000000ff0e00720c */ /* 0x008fe20003f05270 */
[----:B------:R1:W-:Y:S01]  /*129d0*/  STL [R1+0x4], R0 ;  /* 0x0000040001007387 */ /* 0x0003e20000100800 */
[----:B----4-:R-:W-:-:S09]  /*129e0*/  LOP3.LUT R4, R4, 0xfffffffe, RZ, 0xc0, !PT ;  /* 0xfffffffe04047812 */ /* 0x010fd200078ec0ff */
[----:B------:R-:W-:-:S05]  /*129f0*/  @P1 LOP3.LUT R4, R4, 0x1, RZ, 0xfc, !PT ;  /* 0x0000000104041812 */ /* 0x000fca00078efcff */
[----:B------:R1:W-:Y:S01]  /*12a00*/  STL [R1+0x18], R4 ;  /* 0x0000180401007387 */ /* 0x0003e20000100800 */
[----:B------:R-:W-:Y:S05]  /*12a10*/  @P0 BRA `(.L_x_1263) ;  /* 0x00000004003c0947 */ /* 0x000fea0003800000 */
[----:B------:R-:W-:-:S03]  /*12a20*/  UMOV UR4, 0xffffffff ;  /* 0xffffffff00047882 */ /* 0x000fc60000000000 */
[----:B------:R-:W-:Y:S05]  /*12a30*/  BRA.DIV UR4, `(.L_x_1264) ;  /* 0x0000005604187947 */ /* 0x000fea000b800000 */
[----:B------:R-:W-:-:S13]  /*12a40*/  ELECT P6, URZ, PT ;  /* 0x00000000003f782f */ /* 0x000fda00038c0000 */
.L_x_1371:
[----:B------:R-:W-:Y:S05]  /*12a50*/  @!P6 BRA `(.L_x_1263) ;  /* 0x00000004002ce947 */ /* 0x000fea0003800000 */
[----:B------:R-:W-:-:S04]  /*12a60*/  ISETP.NE.U32.AND P0, PT, R2, RZ, PT ;  /* 0x000000ff0200720c */ /* 0x000fc80003f05070 */
[----:B------:R-:W-:-:S13]  /*12a70*/  ISETP.NE.AND.EX P0, PT, R3, RZ, PT, P0 ;  /* 0x000000ff0300720c */ /* 0x000fda0003f05300 */
[----:B------:R-:W-:Y:S05]  /*12a80*/  @!P0 BRA `(.L_x_1265) ;  /* 0x0000000000548947 */ /* 0x000fea0003800000 */
[----:B------:R-:W3:Y:S01]  /*12a90*/  LDC R6, c[0x0][0x43c] ;  /* 0x00010f00ff067b82 */ /* 0x000ee20000000800 */
[----:B------:R-:W-:Y:S01]  /*12aa0*/  IMAD.MOV.U32 R9, RZ, RZ, R0 ;  /* 0x000000ffff097224 */ /* 0x000fe200078e0000 */
[----:B------:R-:W-:Y:S01]  /*12ab0*/  ULDC.64 UR4, c[0x0][0x428] ;  /* 0x00010a0000047ab9 */ /* 0x000fe20000000a00 */
[----:B------:R-:W-:Y:S02]  /*12ac0*/  ULDC.64 UR6, c[0x0][0x208] ;  /* 0x0000820000067ab9 */ /* 0x000fe40000000a00 */
[----:B-1----:R-:W-:Y:S01]  /*12ad0*/  IMAD.MOV.U32 R0, RZ, RZ, R9 ;  /* 0x000000ffff007224 */ /* 0x002fe200078e0009 */
[----:B---3--:R-:W-:-:S13]  /*12ae0*/  ISETP.NE.AND P0, PT, R6, 0x1, PT ;  /* 0x000000010600780c */ /* 0x008fda0003f05270 */
        /* <DEDUP_REMOVED lines=15> */
.L_x_1265:
[----:B---3--:R-:W3:Y:S01]  /*12be0*/  LDL R2, [R1+0x10] ;  /* 0x0000100001027983 */ /* 0x008ee20000100800 */
[----:B-1----:R-:W-:Y:S01]  /*12bf0*/  IMAD R0, R19, 0x8, R18 ;  /* 0x0000000813007824 */ /* 0x002fe200078e0212 */
[----:B---3--:R-:W-:-:S04]  /*12c00*/  SHF.L.U32 R2, R2, 0x1f, RZ ;  /* 0x0000001f02027819 */ /* 0x008fc800000006ff */
[----:B------:R-:W1:Y:S02]  /*12c10*/  SYNCS.PHASECHK.TRANS64.TRYWAIT P0, [R0+URZ+0x2a840], R2 ;  /* 0x02a84002000075a7 */ /* 0x000e64000800017f */
[----:B-1----:R-:W-:Y:S05]  /*12c20*/  @!P0 BRA `(.L_x_1266) ;  /* 0x0000005000bc8947 */ /* 0x002fea0003800000 */
.L_x_1372:
[----:B------:R-:W3:Y:S02]  /*12c30*/  S2R R3, SR_TID.X ;  /* 0x0000000000037919 */ /* 0x000ee40000002100 */
[----:B---3--:R-:W-:-:S04]  /*12c40*/  LOP3.LUT R3, R3, 0x7f, RZ, 0xc0, !PT ;  /* 0x0000007f03037812 */ /* 0x008fc800078ec0ff */
[----:B------:R-:W-:-:S13]  /*12c50*/  ISETP.NE.AND P0, PT, R3, RZ, PT ;  /* 0x000000ff0300720c */ /* 0x000fda0003f05270 */
        /* <DEDUP_REMOVED lines=8> */
.L_x_1267:
[----:B------:R-:W3:Y:S04]  /*12ce0*/  LDL R4, [R1+0x4] ;  /* 0x0000040001047983 */ /* 0x000ee80000100800 */
[----:B------:R-:W4:Y:S04]  /*12cf0*/  LDL R3, [R1+0x14] ;  /* 0x0000140001037983 */ /* 0x000f280000100800 */
[----:B-1----:R-:W2:Y:S01]  /*12d00*/  LDL.LU R2, [R1+0x18] ;  /* 0x0000180001027983 */ /* 0x002ea20000300800 */
        /* <DEDUP_REMOVED lines=21> */
[----:B------:R-:W-:Y:S01]  /*12e60*/  UIMAD UR11, UR11, 0x60, UR5 ;  /* 0x000000600b0b78a4 */ /* 0x000fe2000f8e0205 */
        /* <DEDUP_REMOVED lines=9> */
[----:B---3--:R-:W-:Y:S01]  /*12f00*/  NOP ;  /* 0x0000000000007918 */ /* 0x008fe20000000000 */
.L_x_1263:
[----:B------:R-:W1:Y:S01]  /*12f10*/  LDL.LU R3, [R1+0x30] ;  /* 0x0000300001037983 */ /* 0x000e620000300800 */
[----:B------:R-:W-:Y:S05]  /*12f20*/  WARPSYNC.ALL ;  /* 0x0000000000007948 */ /* 0x000fea0003800000 */
[----:B------:R-:W-:Y:S01]  /*12f30*/  ULDC.64 UR4, c[0x0][0x298] ;  /* 0x0000a60000047ab9 */ /* 0x000fe20000000a00 */
[----:B------:R-:W-:Y:S01]  /*12f40*/  BSSY B6, `(.L_x_1268) ;  /* 0x000001c000067945 */ /* 0x000fe20003800000 */
[----:B------:R-:W-:Y:S01]  /*12f50*/  BAR.SYNC.DEFER_BLOCKING 0x8, 0x180 ;  /* 0x0206000000007b1d */ /* 0x000fe20000010000 */
[----:B-1----:R-:W-:Y:S01]  /*12f60*/  SHF.R.S32.HI R0, RZ, 0x1f, R3 ;  /* 0x0000001fff007819 */ /* 0x002fe20000011403 */
[----:B------:R-:W-:-:S04]  /*12f70*/  IMAD.WIDE.U32 R4, R3, UR4, RZ ;  /* 0x0000000403047c25 */ /* 0x000fc8000f8e00ff */
[----:B------:R-:W-:Y:S01]  /*12f80*/  IMAD R2, R0, UR4, RZ ;  /* 0x0000000400027c24 */ /* 0x000fe2000f8e02ff */
[----:B------:R1:W-:Y:S01]  /*12f90*/  STL.64 [R1+0x48], R4 ;  /* 0x0000480401007387 */ /* 0x0003e20000100a00 */
[----:B------:R-:W-:Y:S02]  /*12fa0*/  VIADD R0, R18, 0xc400 ;  /* 0x0000c40012007836 */ /* 0x000fe40000000000 */
[----:B------:R-:W-:-:S03]  /*12fb0*/  IMAD R2, R3, UR5, R2 ;  /* 0x0000000503027c24 */ /* 0x000fc6000f8e0202 */
[----:B------:R-:W-:Y:S01]  /*12fc0*/  LOP3.LUT P0, RZ, R0, 0x3ff, RZ, 0xc0, !PT ;  /* 0x000003ff00ff7812 */ /* 0x000fe2000780c0ff */
[----:B------:R-:W-:-:S05]  /*12fd0*/  IMAD.IADD R0, R5, 0x1, R2 ;  /* 0x0000000105007824 */ /* 0x000fca00078e0202 */
[----:B------:R1:W-:Y:S07]  /*12fe0*/  STL [R1+0x30], R0 ;  /* 0x0000300001007387 */ /* 0x0003ee0000100800 */
[----:B------:R-:W-:Y:S05]  /*12ff0*/  @!P0 BRA `(.L_x_1269) ;  /* 0x0000000000408947 */ /* 0x000fea0003800000 */
[----:B------:R-:W-:Y:S01]  /*13000*/  MOV R2, 0x0 ;  /* 0x0000000000027802 */ /* 0x000fe20000000f00 */
[----:B------:R-:W-:Y:S01]  /*13010*/  ULDC.64 UR6, c[0x4][0xb8] ;  /* 0x01002e0000067ab9 */ /* 0x000fe20000000a00 */
[----:B------:R-:W-:Y:S01]  /*13020*/  ULDC.64 UR8, c[0x4][0xc0] ;  /* 0x0100300000087ab9 */ /* 0x000fe20000000a00 */
[----:B------:R-:W-:Y:S01]  /*13030*/  ULDC.64 UR4, c[0x4][0x20] ;  /* 0x0100080000047ab9 */ /* 0x000fe20000000a00 */
[----:B-1----:R-:W-:Y:S02]  /*13040*/  IMAD.U32 R4, RZ, RZ, UR6 ;  /* 0x00000006ff047e24 */ /* 0x002fe4000f8e00ff */
[----:B------:R-:W1:Y:S01]  /*13050*/  LDC.64 R2, c[0x4][R2] ;  /* 0x0100000002027b82 */ /* 0x000e620000000a00 */
[----:B------:R-:W-:Y:S02]  /*13060*/  IMAD.U32 R5, RZ, RZ, UR7 ;  /* 0x00000007ff057e24 */ /* 0x000fe4000f8e00ff */
[----:B------:R-:W-:Y:S02]  /*13070*/  IMAD.U32 R6, RZ, RZ, UR8 ;  /* 0x00000008ff067e24 */ /* 0x000fe4000f8e00ff */
[----:B0-----:R-:W-:-:S02]  /*13080*/  IMAD.U32 R7, RZ, RZ, UR9 ;  /* 0x00000009ff077e24 */ /* 0x001fc4000f8e00ff */
[----:B--2---:R-:W-:Y:S02]  /*13090*/  IMAD.U32 R10, RZ, RZ, UR4 ;  /* 0x00000004ff0a7e24 */ /* 0x004fe4000f8e00ff */
[----:B------:R-:W-:Y:S02]  /*130a0*/  IMAD.U32 R11, RZ, RZ, UR5 ;  /* 0x00000005ff0b7e24 */ /* 0x000fe4000f8e00ff */
[----:B------:R-:W-:Y:S02]  /*130b0*/  IMAD.MOV.U32 R8, RZ, RZ, 0x70 ;  /* 0x00000070ff087424 */ /* 0x000fe400078e00ff */
[----:B------:R-:W-:Y:S02]  /*130c0*/  IMAD.MOV.U32 R12, RZ, RZ, 0x1 ;  /* 0x00000001ff0c7424 */ /* 0x000fe400078e00ff */
[----:B------:R-:W-:-:S07]  /*130d0*/  IMAD.MOV.U32 R13, RZ, RZ, RZ ;  /* 0x000000ffff0d7224 */ /* 0x000fce00078e00ff */
[----:B------:R-:W-:-:S07]  /*130e0*/  LEPC R20, `(.L_x_1269) ;  /* 0x000000001014794e */ /* 0x000fce0000000000 */
[----:B-1----:R-:W-:Y:S05]  /*130f0*/  CALL.ABS.NOINC R2 ;  /* 0x0000000002007343 */ /* 0x002fea0003c00000 */
.L_x_1269:
[----:B------:R-:W-:Y:S05]  /*13100*/  BSYNC B6 ;  /* 0x0000000000067941 */ /* 0x000fea0003800000 */
.L_x_1268:
[----:B-1----:R-:W3:Y:S01]  /*13110*/  LDL.LU R0, [R1+0x30] ;  /* 0x0000300001007983 */ /* 0x002ee20000300800 */
[----:B------:R-:W-:Y:S01]  /*13120*/  ULDC.64 UR6, c[0x0][0xa00] ;  /* 0x0002800000067ab9 */ /* 0x000fe20000000a00 */
[----:B0-----:R-:W0:Y:S01]  /*13130*/  LDC R7, c[0x0][0x448] ;  /* 0x00011200ff077b82 */ /* 0x001e220000000800 */
[----:B------:R-:W-:Y:S01]  /*13140*/  ULDC.64 UR4, c[0x0][0x2d8] ;  /* 0x0000b60000047ab9 */ /* 0x000fe20000000a00 */
[----:B------:R-:W3:Y:S04]  /*13150*/  LDL.LU.64 R2, [R1+0x48] ;  /* 0x0000480001027983 */ /* 0x000ee80000300a00 */
[----:B------:R-:W4:Y:S04]  /*13160*/  LDL R5, [R1+0xc] ;  /* 0x00000c0001057983 */ /* 0x000f280000100800 */
[----:B------:R-:W4:Y:S01]  /*13170*/  LDL R9, [R1+0x28] ;  /* 0x0000280001097983 */ /* 0x000f220000100800 */
[----:B------:R-:W-:-:S04]  /*13180*/  ISETP.NE.U32.AND P0, PT, RZ, UR6, PT ;  /* 0x00000006ff007c0c */ /* 0x000fc8000bf05070 */
[----:B------:R-:W-:Y:S01]  /*13190*/  ISETP.NE.AND.EX P0, PT, RZ, UR7, PT, P0 ;  /* 0x00000007ff007c0c */ /* 0x000fe2000bf05300 */
[----:B------:R-:W1:Y:S01]  /*131a0*/  S2R R8, SR_TID.X ;  /* 0x0000000000087919 */ /* 0x000e620000002100 */
[----:B------:R-:W-:Y:S01]  /*131b0*/  ULDC.64 UR6, c[0x0][0x280] ;  /* 0x0000a00000067ab9 */ /* 0x000fe20000000a00 */
[----:B--2---:R-:W2:Y:S01]  /*131c0*/  S2R R10, SR_TID.X ;  /* 0x00000000000a7919 */ /* 0x004ea20000002100 */
[----:B-1----:R-:W-:Y:S02]  /*131d0*/  IMAD.SHL.U32 R8, R8, 0x10, RZ ;  /* 0x0000001008087824 */ /* 0x002fe400078e00ff */
[----:B--2---:R-:W-:-:S05]  /*131e0*/  IMAD.SHL.U32 R10, R10, 0x8, RZ ;  /* 0x000000080a0a7824 */ /* 0x004fca00078e00ff */
[----:B------:R-:W-:-:S04]  /*131f0*/  LOP3.LUT R10, R10, 0x38, RZ, 0xc0, !PT ;  /* 0x000000380a0a7812 */ /* 0x000fc800078ec0ff */
[C---:B------:R-:W-:Y:S02]  /*13200*/  LOP3.LUT R11, R10.reuse, 0x40, RZ, 0xfc, !PT ;  /* 0x000000400a0b7812 */ /* 0x040fe400078efcff */
[----:B------:R-:W-:Y:S01]  /*13210*/  LOP3.LUT R10, R10, 0x80, RZ, 0xfc, !PT ;  /* 0x000000800a0a7812 */ /* 0x000fe200078efcff */
[----:B---3--:R-:W-:Y:S01]  /*13220*/  IMAD.MOV.U32 R3, RZ, RZ, R0 ;  /* 0x000000ffff037224 */ /* 0x008fe200078e0000 */
[----:B----4-:R-:W-:-:S04]  /*13230*/  SHF.R.S32.HI R0, RZ, 0x1f, R5 ;  /* 0x0000001fff007819 */ /* 0x010fc80000011405 */
[----:B------:R-:W-:Y:S02]  /*13240*/  SEL R4, R0, RZ, !P0 ;  /* 0x000000ff00047207 */ /* 0x000fe40004000000 */
[----:B------:R-:W-:Y:S02]  /*13250*/  SEL R0, R5, RZ, !P0 ;  /* 0x000000ff05007207 */ /* 0x000fe40004000000 */
[----:B------:R-:W1:Y:S01]  /*13260*/  S2R R5, SR_TID.X ;  /* 0x0000000000057919 */ /* 0x000e620000002100 */
[----:B0-----:R-:W-:Y:S01]  /*13270*/  ISETP.NE.AND P0, PT, R7, 0x1, PT ;  /* 0x000000010700780c */ /* 0x001fe20003f05270 */
[----:B------:R-:W-:-:S04]  /*13280*/  IMAD.WIDE.U32 R2, R16, UR4, R2 ;  /* 0x0000000410027c25 */ /* 0x000fc8000f8e0002 */
[----:B------:R-:W-:Y:S01]  /*13290*/  IMAD R3, R16, UR5, R3 ;  /* 0x0000000510037c24 */ /* 0x000fe2000f8e0203 */
[----:B------:R-:W-:-:S07]  /*132a0*/  ULDC.64 UR4, c[0x0][0x2e0] ;  /* 0x0000b80000047ab9 */ /* 0x000fce0000000a00 */
[----:B------:R-:W0:Y:S01]  /*132b0*/  @P0 LDC R6, c[0x0][0x450] ;  /* 0x00011400ff060b82 */ /* 0x000e220000000800 */
[----:B-1----:R-:W-:-:S04]  /*132c0*/  LOP3.LUT R5, R5, 0x7f, RZ, 0xc0, !PT ;  /* 0x0000007f05057812 */ /* 0x002fc800078ec0ff */
[----:B------:R-:W-:-:S04]  /*132d0*/  SHF.R.U32.HI R5, RZ, 0x3, R5 ;  /* 0x00000003ff057819 */ /* 0x000fc80000011605 */
[----:B------:R-:W-:Y:S02]  /*132e0*/  LOP3.LUT R8, R5, 0x70, R8, 0xf8, !PT ;  /* 0x0000007005087812 */ /* 0x000fe400078ef808 */
[----:B------:R-:W1:Y:S01]  /*132f0*/  @P0 LDC R5, c[0x0][0x44c] ;  /* 0x00011300ff050b82 */ /* 0x000e620000000800 */
[----:B------:R-:W-:Y:S02]  /*13300*/  IMAD R4, R4, UR4, RZ ;  /* 0x0000000404047c24 */ /* 0x000fe4000f8e02ff */
[----:B------:R-:W-:-:S04]  /*13310*/  IMAD.WIDE.U32 R2, R0, UR4, R2 ;  /* 0x0000000400027c25 */ /* 0x000fc8000f8e0002 */
[----:B------:R-:W-:Y:S01]  /*13320*/  IMAD R0, R0, UR5, R4 ;  /* 0x0000000500007c24 */ /* 0x000fe2000f8e0204 */
[----:B------:R-:W-:Y:S01]  /*13330*/  ULDC.64 UR4, c[0x0][0x2d0] ;  /* 0x0000b40000047ab9 */ /* 0x000fe20000000a00 */
[----:B------:R-:W-:Y:S02]  /*13340*/  IMAD.IADD R4, R8, 0x1, R9 ;  /* 0x0000000108047824 */ /* 0x000fe400078e0209 */
[----:B------:R-:W-:Y:S02]  /*13350*/  IMAD.IADD R3, R3, 0x1, R0 ;  /* 0x0000000103037824 */ /* 0x000fe400078e0200 */
[----:B------:R-:W-:Y:S02]  /*13360*/  IMAD.MOV.U32 R0, RZ, RZ, R4 ;  /* 0x000000ffff007224 */ /* 0x000fe400078e0004 */
[----:B-1----:R-:W-:-:S05]  /*13370*/  @P0 IMAD.HI.U32 R5, R4, R5, RZ ;  /* 0x0000000504050227 */ /* 0x002fca00078e00ff */
[----:B0-----:R-:W-:-:S05]  /*13380*/  @P0 SHF.R.U32.HI R0, RZ, R6, R5 ;  /* 0x00000006ff000219 */ /* 0x001fca0000011605 */
        /* <DEDUP_REMOVED lines=14> */
[----:B------:R-:W1:Y:S01]  /*13470*/  S2R R8, SR_TID.X ;  /* 0x0000000000087919 */ /* 0x000e620000002100 */
[----:B------:R-:W-:Y:S01]  /*13480*/  IMAD R0, R4, UR5, R0 ;  /* 0x0000000504007c24 */ /* 0x000fe2000f8e0200 */
[----:B------:R-:W-:-:S03]  /*13490*/  LEA R4, P3, R2, UR6, 0x1 ;  /* 0x0000000602047c11 */ /* 0x000fc6000f8608ff */
[----:B------:R-:W-:Y:S01]  /*134a0*/  IMAD.IADD R0, R3, 0x1, R0 ;  /* 0x0000000103007824 */ /* 0x000fe200078e0200 */
[----:B------:R-:W-:-:S04]  /*134b0*/  ISETP.GE.AND P1, PT, R11, UR4, PT ;  /* 0x000000040b007c0c */ /* 0x000fc8000bf26270 */
[----:B------:R-:W-:Y:S01]  /*134c0*/  LEA.HI.X R3, R2, UR7, R0, 0x1, P3 ;  /* 0x0000000702037c11 */ /* 0x000fe200098f0c00 */
[----:B-1----:R-:W-:-:S05]  /*134d0*/  IMAD.SHL.U32 R8, R8, 0x8, RZ ;  /* 0x0000000808087824 */ /* 0x002fca00078e00ff */
[----:B------:R-:W-:-:S04]  /*134e0*/  LOP3.LUT R8, R8, 0x38, RZ, 0xc0, !PT ;  /* 0x0000003808087812 */ /* 0x000fc800078ec0ff */
[----:B------:R-:W-:Y:S01]  /*134f0*/  ISETP.GE.AND P2, PT, R8, UR4, PT ;  /* 0x0000000408007c0c */ /* 0x000fe2000bf46270 */
[----:B------:R-:W-:-:S03]  /*13500*/  UMOV UR4, 0xffffffff ;  /* 0xffffffff00047882 */ /* 0x000fc60000000000 */
[----:B0-----:R-:W-:Y:S09]  /*13510*/  BRA.DIV UR4, `(.L_x_1270) ;  /* 0x0000004a04947947 */ /* 0x001ff2000b800000 */
[----:B------:R-:W0:Y:S01]  /*13520*/  S2R R6, SR_TID.X ;  /* 0x0000000000067919 */ /* 0x000e220000002100 */
[----:B------:R-:W2:Y:S01]  /*13530*/  LDL.LU R9, [R1+0x28] ;  /* 0x0000280001097983 */ /* 0x000ea20000300800 */
[----:B0-----:R-:W-:-:S04]  /*13540*/  LOP3.LUT R6, R6, 0x7f, RZ, 0xc0, !PT ;  /* 0x0000007f06067812 */ /* 0x001fc800078ec0ff */
[----:B------:R-:W-:Y:S02]  /*13550*/  SHF.R.U32.HI R8, RZ, 0x3, R6 ;  /* 0x00000003ff087819 */ /* 0x000fe40000011606 */
[----:B------:R-:W3:Y:S01]  /*13560*/  LDL.LU R6, [R1+0x2c] ;  /* 0x00002c0001067983 */ /* 0x000ee20000300800 */
[----:B------:R-:W0:Y:S01]  /*13570*/  S2R R11, SR_TID.X ;  /* 0x00000000000b7919 */ /* 0x000e220000002100 */
[----:B------:R-:W-:Y:S01]  /*13580*/  ULDC.64 UR4, c[0x0][0x208] ;  /* 0x0000820000047ab9 */ /* 0x000fe20000000a00 */
[----:B0-----:R-:W-:-:S05]  /*13590*/  IMAD.SHL.U32 R11, R11, 0x8, RZ ;  /* 0x000000080b0b7824 */ /* 0x001fca00078e00ff */
[----:B------:R-:W-:Y:S01]  /*135a0*/  LOP3.LUT R11, R11, 0x38, RZ, 0xc0, !PT ;  /* 0x000000380b0b7812 */ /* 0x000fe200078ec0ff */
[----:B--2---:R-:W-:-:S04]  /*135b0*/  IMAD.IADD R0, R8, 0x1, R9 ;  /* 0x0000000108007824 */ /* 0x004fc800078e0209 */
[----:B------:R-:W-:Y:S01]  /*135c0*/  VIADD R5, R0, 0x10 ;  /* 0x0000001000057836 */ /* 0x000fe20000000000 */
[----:B------:R-:W-:Y:S01]  /*135d0*/  SHFL.IDX PT, R9, R3, 0x1, 0x181f ;  /* 0x00381f0003097f89 */ /* 0x000fe200000e0000 */
[----:B---3--:R-:W-:-:S03]  /*135e0*/  IMAD R2, R6, R7, RZ ;  /* 0x0000000706027224 */ /* 0x008fc600078e02ff */
[----:B------:R-:W0:Y:S04]  /*135f0*/  SHFL.IDX PT, R7, R4, RZ, 0x181f ;  /* 0x00181fff04077589 */ /* 0x000e2800000e0000 */
[----:B------:R-:W1:Y:S01]  /*13600*/  SHFL.IDX PT, R6, R3, RZ, 0x181f ;  /* 0x00181fff03067589 */ /* 0x000e6200000e0000 */
[-C--:B------:R-:W-:Y:S02]  /*13610*/  ISETP.GE.AND P4, PT, R0, R2.reuse, PT ;  /* 0x000000020000720c */ /* 0x080fe40003f86270 */
[----:B------:R-:W-:Y:S02]  /*13620*/  ISETP.GE.AND P3, PT, R5, R2, PT ;  /* 0x000000020500720c */ /* 0x000fe40003f66270 */
[----:B------:R-:W2:Y:S09]  /*13630*/  SHFL.IDX PT, R5, R4, 0x1, 0x181f ;  /* 0x00381f0004057f89 */ /* 0x000eb200000e0000 */
[----:B0-----:R-:W-:-:S05]  /*13640*/  @!P4 LEA R7, P5, R11, R7, 0x1 ;  /* 0x000000070b07c211 */ /* 0x001fca00078a08ff */
[----:B-1----:R-:W-:-:S05]  /*13650*/  @!P4 IMAD.X R6, RZ, RZ, R6, P5 ;  /* 0x000000ffff06c224 */ /* 0x002fca00028e0606 */
[----:B------:R-:W-:-:S04]  /*13660*/  @!P4 LOP3.LUT R7, R7, R6, RZ, 0x3c, !PT ;  /* 0x000000060707c212 */ /* 0x000fc800078e3cff */
[----:B------:R-:W-:Y:S02]  /*13670*/  @!P4 LOP3.LUT R6, R7, R6, RZ, 0x3c, !PT ;  /* 0x000000060706c212 */ /* 0x000fe400078e3cff */
[----:B--2---:R-:W-:Y:S02]  /*13680*/  @!P3 LEA R8, P5, R11, R5, 0x1 ;  /* 0x000000050b08b211 */ /* 0x004fe400078a08ff */
        /* <DEDUP_REMOVED lines=62> */
[----:B------:R0:W1:Y:S04]  /*13a70*/  SHFL.IDX PT, R5, R3, 0x7, 0x181f ;  /* 0x00f81f0003057f89 */ /* 0x00006800000e0000 */
[----:B------:R0:W-:Y:S04]  /*13a80*/  @!P4 LDGSTS.E.BYPASS.LTC128B.128 [R10+0xf400], desc[UR4][R6.64], !P2 ;  /* 0x0f400000060acfae */ /* 0x0001e8000d101d44 */
[----:B------:R0:W-:Y:S04]  /*13a90*/  @!P4 LDGSTS.E.BYPASS.LTC128B.128 [R10+0x13400], desc[UR4][R6.64+0x80], !P1 ;  /* 0x13400080060acfae */ /* 0x0001e8000c901d44 */
[----:B------:R0:W-:Y:S04]  /*13aa0*/  @!P4 LDGSTS.E.BYPASS.LTC128B.128 [R10+0x17400], desc[UR4][R6.64+0x100], !P0 ;  /* 0x17400100060acfae */ /* 0x0001e8000c101d44 */
[----:B------:R0:W2:Y:S02]  /*13ab0*/  SHFL.IDX PT, R3, R4, 0x7, 0x181f ;  /* 0x00f81f0004037f89 */ /* 0x0000a400000e0000 */
.L_x_1389:
[----:B------:R-:W-:Y:S01]  /*13ac0*/  VIADD R0, R0, 0x70 ;  /* 0x0000007000007836 */ /* 0x000fe20000000000 */
[----:B------:R-:W-:Y:S04]  /*13ad0*/  BSSY B0, `(.L_x_1271) ;  /* 0x000000f000007945 */ /* 0x000fe80003800000 */
[----:B------:R-:W-:-:S13]  /*13ae0*/  ISETP.GE.AND P3, PT, R0, R2, PT ;  /* 0x000000020000720c */ /* 0x000fda0003f66270 */
[----:B------:R-:W-:Y:S05]  /*13af0*/  @P3 BRA `(.L_x_1272) ;  /* 0x0000000000303947 */ /* 0x000fea0003800000 */
[----:B0-----:R-:W0:Y:S01]  /*13b00*/  S2R R4, SR_TID.X ;  /* 0x0000000000047919 */ /* 0x001e220000002100 */
[----:B------:R-:W-:Y:S01]  /*13b10*/  ULDC.64 UR4, c[0x0][0x208] ;  /* 0x0000820000047ab9 */ /* 0x000fe20000000a00 */
[----:B0-----:R-:W-:-:S05]  /*13b20*/  IMAD.SHL.U32 R4, R4, 0x8, RZ ;  /* 0x0000000804047824 */ /* 0x001fca00078e00ff */
[----:B------:R-:W-:-:S04]  /*13b30*/  LOP3.LUT R4, R4, 0x38, RZ, 0xc0, !PT ;  /* 0x0000003804047812 */ /* 0x000fc800078ec0ff */
[----:B--2---:R-:W-:-:S05]  /*13b40*/  LEA R2, P3, R4, R3, 0x1 ;  /* 0x0000000304027211 */ /* 0x004fca00078608ff */
[----:B-1----:R-:W-:-:S05]  /*13b50*/  IMAD.X R3, RZ, RZ, R5, P3 ;  /* 0x000000ffff037224 */ /* 0x002fca00018e0605 */
[----:B------:R-:W-:Y:S01]  /*13b60*/  @!PT LDS RZ, [RZ] ;  /* 0x00000000fffff984 */ /* 0x000fe20000000800 */
[----:B------:R-:W-:Y:S01]  /*13b70*/  @!PT LDS RZ, [RZ] ;  /* 0x00000000fffff984 */ /* 0x000fe20000000800 */
[----:B------:R-:W-:Y:S01]  /*13b80*/  @!PT LDS RZ, [RZ] ;  /* 0x00000000fffff984 */ /* 0x000fe20000000800 */
[----:B------:R3:W-:Y:S04]  /*13b90*/  LDGSTS.E.BYPASS.LTC128B.128 [R10+0xfc00], desc[UR4][R2.64], !P2 ;  /* 0x0fc00000020a7fae */ /* 0x0007e8000d101d44 */
[----:B------:R3:W-:Y:S04]  /*13ba0*/  LDGSTS.E.BYPASS.LTC128B.128 [R10+0x13c00], desc[UR4][R2.64+0x80], !P1 ;  /* 0x13c00080020a7fae */ /* 0x0007e8000c901d44 */
[----:B------:R3:W-:Y:S02]  /*13bb0*/  LDGSTS.E.BYPASS.LTC128B.128 [R10+0x17c00], desc[UR4][R2.64+0x100], !P0 ;  /* 0x17c00100020a7fae */ /* 0x0007e4000c101d44 */
.L_x_1272:
[----:B------:R-:W-:Y:S05]  /*13bc0*/  BSYNC B0 ;  /* 0x0000000000007941 */ /* 0x000fea0003800000 */
.L_x_1271:
[----:B------:R-:W-:Y:S01]  /*13bd0*/  NOP ;  /* 0x0000000000007918 */ /* 0x000fe20000000000 */
[----:B------:R-:W-:Y:S01]  /*13be0*/  PLOP3.LUT P0, PT, PT, PT, PT, 0x80, 0x0 ;  /* 0x000000000000781c */ /* 0x000fe20003f0f070 */
[----:B0-----:R-:W-:-:S12]  /*13bf0*/  VIADD R6, R18, 0x2a800 ;  /* 0x0002a80012067836 */ /* 0x001fd80000000000 */
.L_x_1273:
[----:B------:R-:W-:Y:S02]  /*13c00*/  PLOP3.LUT P1, PT, P1, P0, PT, 0xa2, 0x0 ;  /* 0x000000000000781c */ /* 0x000fe40000f21472 */
[----:B------:R-:W-:-:S08]  /*13c10*/  @P0 R2UR P1, UR4, R18 ;  /* 0x00000000120402ca */ /* 0x000fd00000020000 */
[----:B------:R-:W-:-:S05]  /*13c20*/  @P0 PLOP3.LUT P0, PT, P1, PT, PT, 0x80, 0x0 ;  /* 0x000000000000081c */ /* 0x000fca0000f0f070 */
[----:B------:R-:W-:Y:S01]  /*13c30*/  @!P1 SYNCS.ARRIVE.TRANS64.RED.A0T1 RZ, [UR4+0x2a800], RZ ;  /* 0x02a800ffffff99a7 */ /* 0x000fe20008200404 */
[----:B------:R-:W-:Y:S07]  /*13c40*/  @!P1 ARRIVES.LDGSTSBAR.64.TRANSCNT [UR4+0x2a800] ;  /* 0x02a80000ff0099b0 */ /* 0x000fee0008000a84 */
[----:B------:R-:W-:Y:S05]  /*13c50*/  @P0 BRA.U.ANY `(.L_x_1273) ;  /* 0xfffffffd00e80947 */ /* 0x000fea000393ffff */
[----:B---3--:R-:W3:Y:S02]  /*13c60*/  LDL.LU R2, [R1+0x50] ;  /* 0x0000500001027983 */ /* 0x008ee40000300800 */
[----:B---3--:R-:W-:-:S05]  /*13c70*/  VIADD R2, R2, 0x1 ;  /* 0x0000000102027836 */ /* 0x008fca0000000000 */
        /* <DEDUP_REMOVED lines=8> */
[----:B------:R-:W3:Y:S03]  /*13d00*/  SYNCS.PHASECHK.TRANS64.TRYWAIT P0, [R18+URZ+0x2a820], R0 ;  /* 0x02a82000120075a7 */ /* 0x000ee6000800017f */
[----:B0--3--:R-:W-:Y:S05]  /*13d10*/  @!P0 BRA `(.L_x_1275) ;  /* 0x0000004c00908947 */ /* 0x009fea0003800000 */
.L_x_1390:
[----:B------:R-:W-:Y:S05]  /*13d20*/  BSYNC B0 ;  /* 0x0000000000007941 */ /* 0x000fea0003800000 */
.L_x_1274:
[----:B------:R-:W0:Y:S04]  /*13d30*/  LDL R2, [R1+0x3c] ;  /* 0x00003c0001027983 */ /* 0x000e280000100800 */
[----:B------:R-:W3:Y:S01]  /*13d40*/  LDL R4, [R1+0x24] ;  /* 0x0000240001047983 */ /* 0x000ee20000100800 */
[----:B------:R-:W-:Y:S01]  /*13d50*/  BSSY B0, `(.L_x_1276) ;  /* 0x000021b000007945 */ /* 0x000fe20003800000 */
[----:B0-----:R-:W-:-:S05]  /*13d60*/  VIADD R0, R2, 0xfffffffe ;  /* 0xfffffffe02007836 */ /* 0x001fca0000000000 */
[----:B---3--:R-:W-:-:S13]  /*13d70*/  ISETP.GE.AND P0, PT, R0, R4, PT ;  /* 0x000000040000720c */ /* 0x008fda0003f06270 */
[----:B------:R-:W-:Y:S05]  /*13d80*/  @!P0 BRA `(.L_x_1277) ;  /* 0x00000020005c8947 */ /* 0x000fea0003800000 */
[----:B------:R-:W3:Y:S04]  /*13d90*/  LDL.LU R2, [R1+0x40] ;  /* 0x0000400001027983 */ /* 0x000ee80000300800 */
[----:B------:R-:W4:Y:S04]  /*13da0*/  LDL.LU R8, [R1+0x38] ;  /* 0x0000380001087983 */ /* 0x000f280000300800 */
[----:B--2---:R-:W2:Y:S04]  /*13db0*/  LDL.LU R3, [R1+0x54] ;  /* 0x0000540001037983 */ /* 0x004ea80000300800 */
[----:B------:R-:W5:Y:S04]  /*13dc0*/  LDL.LU R7, [R1+0x34] ;  /* 0x0000340001077983 */ /* 0x000f680000300800 */
[----:B-1----:R-:W5:Y:S01]  /*13dd0*/  LDL.LU R5, [R1+0x58] ;  /* 0x0000580001057983 */ /* 0x002f620000300800 */
[----:B------:R-:W-:Y:S01]  /*13de0*/  LOP3.LUT R11, RZ, R4, RZ, 0x33, !PT ;  /* 0x00000004ff0b7212 */ /* 0x000fe200078e33ff */
[----:B------:R-:W-:Y:S01]  /*13df0*/  BSSY B2, `(.L_x_1278) ;  /* 0x00000ba000027945 */ /* 0x000fe20003800000 */
[----:B---3--:R-:W-:-:S04]  /*13e00*/  VIADD R2, R2, 0x1 ;  /* 0x0000000102027836 */ /* 0x008fc80000000000 */
[----:B----4-:R-:W-:Y:S01]  /*13e10*/  IMAD R2, R2, R8, RZ ;  /* 0x0000000802027224 */ /* 0x010fe200078e02ff */
[----:B--2---:R-:W-:-:S04]  /*13e20*/  LOP3.LUT R3, RZ, R3, RZ, 0x33, !PT ;  /* 0x00000003ff037212 */ /* 0x004fc800078e33ff */
[----:B------:R-:W-:-:S04]  /*13e30*/  LOP3.LUT R2, RZ, R2, RZ, 0x33, !PT ;  /* 0x00000002ff027212 */ /* 0x000fc800078e33ff */
[----:B-----5:R-:W-:Y:S02]  /*13e40*/  VIADDMNMX R2, R2, -R7, R3, !PT ;  /* 0x8000000702027246 */ /* 0x020fe40007800103 */
[----:B------:R-:W-:-:S04]  /*13e50*/  LOP3.LUT R8, RZ, R5, RZ, 0x33, !PT ;  /* 0x00000005ff087212 */ /* 0x000fc800078e33ff */
[----:B------:R-:W-:-:S04]  /*13e60*/  VIMNMX R8, R2, R8, !PT ;  /* 0x0000000802087248 */ /* 0x000fc80007fe0100 */
[----:B------:R-:W-:Y:S02]  /*13e70*/  VIADDMNMX R11, R8, 0x2, R11, !PT ;  /* 0x00000002080b7846 */ /* 0x000fe4000780010b */
[----:B------:R-:W-:-:S05]  /*13e80*/  LOP3.LUT R2, RZ, R8, RZ, 0x33, !PT ;  /* 0x00000008ff027212 */ /* 0x000fca00078e33ff */
        /* <DEDUP_REMOVED lines=37> */
[----:B------:R-:W-:-:S06]  /*140e0*/  LEA.HI.X R5, R2, UR5, R3, 0x2, P0 ;  /* 0x0000000502057c11 */ /* 0x000fcc00080f1403 */
[----:B------:R0:W5:Y:S03]  /*140f0*/  LDG.E R5, desc[UR8][R4.64] ;  /* 0x0000000804057981 */ /* 0x000166000c1e1900 */
.L_x_1282:
[----:B------:R-:W-:Y:S01]  /*14100*/  IMAD R3, R9, 0x8, R18 ;  /* 0x0000000809037824 */ /* 0x000fe200078e0212 */
[----:B------:R-:W-:Y:S01]  /*14110*/  SHF.L.U32 R2, R10, 0x1f, RZ ;  /* 0x0000001f0a027819 */ /* 0x000fe200000006ff */
[----:B------:R-:W-:Y:S03]  /*14120*/  BSSY B3, `(.L_x_1283) ;  /* 0x0000003000037945 */ /* 0x000fe60003800000 */
[----:B------:R-:W1:Y:S02]  /*14130*/  SYNCS.PHASECHK.TRANS64.TRYWAIT P0, [R3+URZ+0x2a840], R2 ;  /* 0x02a84002030075a7 */ /* 0x000e64000800017f */
[----:B-1----:R-:W-:Y:S05]  /*14140*/  @!P0 BRA `(.L_x_1284) ;  /* 0x0000004800988947 */ /* 0x002fea0003800000 */
.L_x_1391:
[----:B------:R-:W-:Y:S05]  /*14150*/  BSYNC B3 ;  /* 0x0000000000037941 */ /* 0x000fea0003800000 */
.L_x_1283:
        /* <DEDUP_REMOVED lines=12> */
.L_x_1286:
[----:B------:R-:W-:Y:S05]  /*14220*/  BSYNC B3 ;  /* 0x0000000000037941 */ /* 0x000fea0003800000 */
.L_x_1285:
        /* <DEDUP_REMOVED lines=12> */
.L_x_1287:
        /* <DEDUP_REMOVED lines=16> */
.L_x_1288:
        /* <DEDUP_REMOVED lines=15> */
.L_x_1289:
        /* <DEDUP_REMOVED lines=16> */
.L_x_1392:
[----:B------:R-:W-:Y:S05]  /*145e0*/  BSYNC B3 ;  /* 0x0000000000037941 */ /* 0x000fea0003800000 */
.L_x_1290:
        /* <DEDUP_REMOVED lines=12> */
.L_x_1293:
[----:B------:R-:W-:Y:S05]  /*146b0*/  BSYNC B3 ;  /* 0x0000000000037941 */ /* 0x000fea0003800000 */
.L_x_1292:
        /* <DEDUP_REMOVED lines=13> */
.L_x_1294:
        /* <DEDUP_REMOVED lines=15> */
.L_x_1295:
        /* <DEDUP_REMOVED lines=12> */
.L_x_1281:
[----:B------:R-:W-:Y:S05]  /*14940*/  BSYNC B1 ;  /* 0x0000000000017941 */ /* 0x000fea0003800000 */
.L_x_1280:
[----:B0-----:R-:W2:Y:S01]  /*14950*/  LDL.LU R0, [R1+0x3c] ;  /* 0x00003c0001007983 */ /* 0x001ea20000300800 */
[----:B------:R-:W-:-:S03]  /*14960*/  IMAD.MOV.U32 R19, RZ, RZ, R9 ;  /* 0x000000ffff137224 */ /* 0x000fc600078e0009 */
[----:B------:R0:W-:Y:S02]  /*14970*/  STL [R1+0x10], R10 ;  /* 0x0000100a01007387 */ /* 0x0001e40000100800 */
[----:B0-2---:R-:W-:-:S07]  /*14980*/  VIADD R0, R0, 0xfffffffd ;  /* 0xfffffffd00007836 */ /* 0x005fce0000000000 */
.L_x_1279:
[----:B------:R-:W-:Y:S05]  /*14990*/  BSYNC B2 ;  /* 0x0000000000027941 */ /* 0x000fea0003800000 */
.L_x_1278:
[----:B------:R-:W-:-:S05]  /*149a0*/  VIADD R11, R11, 0xfffffffe ;  /* 0xfffffffe0b0b7836 */ /* 0x000fca0000000000 */
[----:B------:R-:W-:-:S13]  /*149b0*/  ISETP.NE.AND P0, PT, R11, R8, PT ;  /* 0x000000080b00720c */ /* 0x000fda0003f05270 */
[----:B------:R-:W-:Y:S05]  /*149c0*/  @!P0 BRA `(.L_x_1277) ;  /* 0x00000014004c8947 */ /* 0x000fea0003800000 */
[----:B------:R-:W-:-:S07]  /*149d0*/  IMAD.MOV.U32 R9, RZ, RZ, R17 ;  /* 0x000000ffff097224 */ /* 0x000fce00078e0011 */
.L_x_1328:
        /* <DEDUP_REMOVED lines=36> */
.L_x_1298:
[----:B------:R-:W-:Y:S01]  /*14c20*/  IMAD R3, R4, 0x8, R18 ;  /* 0x0000000804037824 */ /* 0x000fe200078e0212 */
[----:B------:R-:W-:Y:S01]  /*14c30*/  SHF.L.U32 R2, R5, 0x1f, RZ ;  /* 0x0000001f05027819 */ /* 0x000fe200000006ff */
[----:B------:R-:W-:Y:S03]  /*14c40*/  BSSY B2, `(.L_x_1299) ;  /* 0x0000003000027945 */ /* 0x000fe60003800000 */
[----:B------:R-:W1:Y:S02]  /*14c50*/  SYNCS.PHASECHK.TRANS64.TRYWAIT P0, [R3+URZ+0x2a840], R2 ;  /* 0x02a84002030075a7 */ /* 0x000e64000800017f */
[----:B-1----:R-:W-:Y:S05]  /*14c60*/  @!P0 BRA `(.L_x_1300) ;  /* 0x0000003c00f88947 */ /* 0x002fea0003800000 */
.L_x_1393:
[----:B------:R-:W-:Y:S05]  /*14c70*/  BSYNC B2 ;  /* 0x0000000000027941 */ /* 0x000fea0003800000 */
.L_x_1299:
        /* <DEDUP_REMOVED lines=12> */
.L_x_1302:
[----:B------:R-:W-:Y:S05]  /*14d40*/  BSYNC B2 ;  /* 0x0000000000027941 */ /* 0x000fea0003800000 */
.L_x_1301:
        /* <DEDUP_REMOVED lines=12> */
.L_x_1303:
        /* <DEDUP_REMOVED lines=16> */
.L_x_1304:
        /* <DEDUP_REMOVED lines=15> */
.L_x_1305:
        /* <DEDUP_REMOVED lines=16> */
.L_x_1394:
[----:B------:R-:W-:Y:S05]  /*15100*/  BSYNC B2 ;  /* 0x0000000000027941 */ /* 0x000fea0003800000 */
.L_x_1306:
        /* <DEDUP_REMOVED lines=11> */
.L_x_1309:
[----:B------:R-:W-:Y:S05]  /*151c0*/  BSYNC B2 ;  /* 0x0000000000027941 */ /* 0x000fea0003800000 */
.L_x_1308:
        /* <DEDUP_REMOVED lines=12> */
.L_x_1310:
        /* <DEDUP_REMOVED lines=15> */
.L_x_1311:
        /* <DEDUP_REMOVED lines=12> */
.L_x_1297:
[----:B------:R-:W-:Y:S05]  /*15440*/  BSYNC B1 ;  /* 0x0000000000017941 */ /* 0x000fea0003800000 */
.L_x_1296:
        /* <DEDUP_REMOVED lines=20> */
[----:B------:R-:W-:Y:S01]  /*15590*/  ULDC.64 UR8, c[0x0][0x208] ;  /* 0x0000820000087ab9 */ /* 0x000fe20000000a00 */
        /* <DEDUP_REMOVED lines=15> */
.L_x_1314:
[----:B------:R-:W-:Y:S01]  /*15690*/  IMAD R2, R19, 0x8, R18 ;  /* 0x0000000813027824 */ /* 0x000fe200078e0212 */
[----:B------:R-:W-:Y:S01]  /*156a0*/  SHF.L.U32 R3, R12, 0x1f, RZ ;  /* 0x0000001f0c037819 */ /* 0x000fe200000006ff */
[----:B------:R-:W-:Y:S03]  /*156b0*/  BSSY B2, `(.L_x_1315) ;  /* 0x0000003000027945 */ /* 0x000fe60003800000 */
[----:B------:R-:W2:Y:S02]  /*156c0*/  SYNCS.PHASECHK.TRANS64.TRYWAIT P0, [R2+URZ+0x2a840], R3 ;  /* 0x02a84003020075a7 */ /* 0x000ea4000800017f */
[----:B--2---:R-:W-:Y:S05]  /*156d0*/  @!P0 BRA `(.L_x_1316) ;  /* 0x0000003400848947 */ /* 0x004fea0003800000 */
.L_x_1395:
[----:B------:R-:W-:Y:S05]  /*156e0*/  BSYNC B2 ;  /* 0x0000000000027941 */ /* 0x000fea0003800000 */
.L_x_1315:
        /* <DEDUP_REMOVED lines=12> */
.L_x_1318:
[----:B------:R-:W-:Y:S05]  /*157b0*/  BSYNC B2 ;  /* 0x0000000000027941 */ /* 0x000fea0003800000 */
.L_x_1317:
        /* <DEDUP_REMOVED lines=13> */
.L_x_1319:
        /* <DEDUP_REMOVED lines=16> */
.L_x_1320:
        /* <DEDUP_REMOVED lines=15> */
.L_x_1321:
        /* <DEDUP_REMOVED lines=15> */
.L_x_1396:
[----:B------:R-:W-:Y:S05]  /*15b70*/  BSYNC B2 ;  /* 0x0000000000027941 */ /* 0x000fea0003800000 */
.L_x_1322:
        /* <DEDUP_REMOVED lines=11> */
.L_x_1325:
[----:B------:R-:W-:Y:S05]  /*15c30*/  BSYNC B2 ;  /* 0x0000000000027941 */ /* 0x000fea0003800000 */
.L_x_1324:
        /* <DEDUP_REMOVED lines=12> */
.L_x_1326:
        /* <DEDUP_REMOVED lines=15> */
.L_x_1327:
        /* <DEDUP_REMOVED lines=12> */
.L_x_1313:
[----:B------:R-:W-:Y:S05]  /*15eb0*/  BSYNC B1 ;  /* 0x0000000000017941 */ /* 0x000fea0003800000 */
.L_x_1312:
[----:B------:R-:W2:Y:S01]  /*15ec0*/  LDL R2, [R1+0x24] ;  /* 0x0000240001027983 */ /* 0x000ea20000100800 */
[----:B------:R-:W-:Y:S01]  /*15ed0*/  VIADD R0, R0, 0xfffffffe ;  /* 0xfffffffe00007836 */ /* 0x000fe20000000000 */
[----:B--2---:R-:W-:-:S13]  /*15ee0*/  ISETP.GT.AND P0, PT, R7, R2, PT ;  /* 0x000000020700720c */ /* 0x004fda0003f04270 */
[----:B------:R-:W-:Y:S05]  /*15ef0*/  @P0 BRA `(.L_x_1328) ;  /* 0xffffffe800b80947 */ /* 0x000fea000383ffff */
.L_x_1277:
[----:B------:R-:W-:Y:S05]  /*15f00*/  BSYNC B0 ;  /* 0x0000000000007941 */ /* 0x000fea0003800000 */
.L_x_1276:
[----:B--2---:R-:W2:Y:S01]  /*15f10*/  S2R R3, SR_TID.X ;  /* 0x0000000000037919 */ /* 0x004ea20000002100 */
[----:B------:R-:W-:Y:S01]  /*15f20*/  BSSY B0, `(.L_x_1329) ;  /* 0x0000012000007945 */ /* 0x000fe20003800000 */
[----:B--2---:R-:W-:-:S04]  /*15f30*/  LOP3.LUT R3, R3, 0x7f, RZ, 0xc0, !PT ;  /* 0x0000007f03037812 */ /* 0x004fc800078ec0ff */
[----:B------:R-:W-:-:S13]  /*15f40*/  ISETP.NE.AND P0, PT, R3, RZ, PT ;  /* 0x000000ff0300720c */ /* 0x000fda0003f05270 */
[----:B------:R-:W-:Y:S05]  /*15f50*/  @P0 BRA `(.L_x_1330) ;  /* 0x0000000000380947 */ /* 0x000fea0003800000 */
[----:B------:R-:W2:Y:S01]  /*15f60*/  S2R R2, SR_LANEID ;  /* 0x0000000000027919 */ /* 0x000ea20000000000 */
[----:B------:R-:W-:Y:S01]  /*15f70*/  VOTEU.ANY UR4, UPT, PT ;  /* 0x0000000000047886 */ /* 0x000fe200038e0100 */
[----:B-1----:R-:W1:Y:S01]  /*15f80*/  LDC.64 R4, c[0x0][0xc60] ;  /* 0x00031800ff047b82 */ /* 0x002e620000000a00 */
[----:B------:R-:W2:Y:S01]  /*15f90*/  FLO.U32 R0, UR4 ;  /* 0x0000000400007d00 */ /* 0x000ea200080e0000 */
[----:B------:R-:W-:Y:S01]  /*15fa0*/  ULDC.64 UR6, c[0x0][0x208] ;  /* 0x0000820000067ab9 */ /* 0x000fe20000000a00 */
[----:B--2---:R-:W-:-:S06]  /*15fb0*/  ISETP.EQ.U32.AND P0, PT, R0, R2, PT ;  /* 0x000000020000720c */ /* 0x004fcc0003f02070 */
[----:B------:R-:W1:Y:S07]  /*15fc0*/  POPC R2, UR4 ;  /* 0x0000000400027d09 */ /* 0x000e6e0008000000 */
[----:B-1----:R-:W2:Y:S04]  /*15fd0*/  @P0 ATOMG.E.ADD.STRONG.GPU PT, R2, desc[UR6][R4.64], R2 ;  /* 0x00000002040209a8 */ /* 0x002ea800081ee1c6 */
[----:B--2---:R1:W2:Y:S02]  /*15fe0*/  SHFL.IDX PT, R2, R2, R0, 0x1f ;  /* 0x00001f0002027589 */ /* 0x0042a400000e0000 */
[----:B-1----:R-:W1:Y:S02]  /*15ff0*/  S2R R0, SR_LTMASK ;  /* 0x0000000000007919 */ /* 0x002e640000003900 */
[----:B-1----:R-:W-:-:S06]  /*16000*/  LOP3.LUT R0, R0, UR4, RZ, 0xc0, !PT ;  /* 0x0000000400007c12 */ /* 0x002fcc000f8ec0ff */
[----:B------:R-:W2:Y:S02]  /*16010*/  POPC R0, R0 ;  /* 0x0000000000007309 */ /* 0x000ea40000000000 */
[----:B--2---:R-:W-:-:S05]  /*16020*/  IADD3 R0, R2, UR38, R0 ;  /* 0x0000002602007c10 */ /* 0x004fca000fffe000 */
[----:B------:R2:W-:Y:S02]  /*16030*/  STL [R1], R0 ;  /* 0x0000000001007387 */ /* 0x0005e40000100800 */
.L_x_1330:
[----:B------:R-:W-:Y:S05]  /*16040*/  BSYNC B0 ;  /* 0x0000000000007941 */ /* 0x000fea0003800000 */
.L_x_1329:
[----:B--2---:R-:W2:Y:S01]  /*16050*/  LDL R0, [R1+0x18] ;  /* 0x0000180001007983 */ /* 0x004ea20000100800 */
[----:B------:R-:W-:Y:S01]  /*16060*/  BSSY B0, `(.L_x_1331) ;  /* 0x000003a000007945 */ /* 0x000fe20003800000 */
[----:B--2---:R-:W-:-:S13]  /*16070*/  LOP3.LUT P0, RZ, R0, 0x1, RZ, 0xc0, !PT ;  /* 0x0000000100ff7812 */ /* 0x004fda000780c0ff */
[----:B------:R-:W-:Y:S05]  /*16080*/  @!P0 BRA `(.L_x_1332) ;  /* 0x0000000000dc8947 */ /* 0x000fea0003800000 */
[----:B------:R-:W2:Y:S01]  /*16090*/  LDL R2, [R1+0x10] ;  /* 0x0000100001027983 */ /* 0x000ea20000100800 */
[----:B------:R-:W-:Y:S01]  /*160a0*/  IMAD R0, R19, 0x8, R18 ;  /* 0x0000000813007824 */ /* 0x000fe200078e0212 */
[----:B------:R-:W-:Y:S01]  /*160b0*/  BSSY B1, `(.L_x_1333) ;  /* 0x0000005000017945 */ /* 0x000fe20003800000 */
[----:B------:R-:W-:Y:S02]  /*160c0*/  ISETP.NE.AND P1, PT, R3, RZ, PT ;  /* 0x000000ff0300720c */ /* 0x000fe40003f25270 */
[----:B--2---:R-:W-:-:S04]  /*160d0*/  SHF.L.U32 R2, R2, 0x1f, RZ ;  /* 0x0000001f02027819 */ /* 0x004fc800000006ff */
[----:B------:R-:W2:Y:S02]  /*160e0*/  SYNCS.PHASECHK.TRANS64.TRYWAIT P0, [R0+URZ+0x2a860], R2 ;  /* 0x02a86002000075a7 */ /* 0x000ea4000800017f */
[----:B--2---:R-:W-:Y:S05]  /*160f0*/  @!P0 BRA `(.L_x_1334) ;  /* 0x0000002c00248947 */ /* 0x004fea0003800000 */
.L_x_1397:
[----:B------:R-:W-:Y:S05]  /*16100*/  BSYNC B1 ;  /* 0x0000000000017941 */ /* 0x000fea0003800000 */
.L_x_1333:
[----:B------:R-:W-:Y:S04]  /*16110*/  BSSY B1, `(.L_x_1335) ;  /* 0x0000009000017945 */ /* 0x000fe80003800000 */
        /* <DEDUP_REMOVED lines=8> */
.L_x_1336:
[----:B------:R-:W-:Y:S05]  /*161a0*/  BSYNC B1 ;  /* 0x0000000000017941 */ /* 0x000fea0003800000 */
.L_x_1335:
[----:B------:R-:W3:Y:S04]  /*161b0*/  LDL.LU R3, [R1+0x14] ;  /* 0x0000140001037983 */ /* 0x000ee80000300800 */
[----:B--2---:R-:W3:Y:S01]  /*161c0*/  LDL.LU R2, [R1+0x4] ;  /* 0x0000040001027983 */ /* 0x004ee20000300800 */
[----:B------:R-:W-:Y:S01]  /*161d0*/  UIADD3 UR4, UP0, UR36, 0x470, URZ ;  /* 0x0000047024047890 */ /* 0x000fe2000ff1e03f */
[----:B------:R-:W-:Y:S01]  /*161e0*/  PLOP3.LUT P0, PT, PT, PT, PT, 0x80, 0x0 ;  /* 0x000000000000781c */ /* 0x000fe20003f0f070 */
[----:B------:R-:W-:Y:S01]  /*161f0*/  VIADD R0, R0, 0x2a850 ;  /* 0x0002a85000007836 */ /* 0x000fe20000000000 */
[----:B------:R-:W-:Y:S01]  /*16200*/  UMOV UR6, 0x0 ;  /* 0x0000000000067882 */ /* 0x000fe20000000000 */
[----:B------:R-:W-:Y:S01]  /*16210*/  UIADD3.X UR5, URZ, UR37, URZ, UP0, !UPT ;  /* 0x000000253f057290 */ /* 0x000fe200087fe43f */
[----:B------:R-:W-:Y:S01]  /*16220*/  UMOV UR7, 0x14f00000 ;  /* 0x14f0000000077882 */ /* 0x000fe20000000000 */
[----:B------:R-:W-:Y:S01]  /*16230*/  UMOV UR10, URZ ;  /* 0x0000003f000a7c82 */ /* 0x000fe20008000000 */
[----:B---3--:R-:W-:-:S02]  /*16240*/  IMAD R3, R2, 0x60, R3 ;  /* 0x0000006002037824 */ /* 0x008fc400078e0203 */
[----:B------:R-:W-:-:S04]  /*16250*/  IMAD R2, R19, 0x6000, R18 ;  /* 0x0000600013027824 */ /* 0x000fc800078e0212 */
[----:B------:R-:W-:-:S07]  /*16260*/  VIADD R4, R2, 0x400 ;  /* 0x0000040002047836 */ /* 0x000fce0000000000 */
.L_x_1337:
        /* <DEDUP_REMOVED lines=10> */
[----:B------:R-:W-:Y:S01]  /*16310*/  PLOP3.LUT P0, PT, PT, PT, PT, 0x80, 0x0 ;  /* 0x000000000000781c */ /* 0x000fe20003f0f070 */
[----:B------:R-:W-:Y:S01]  /*16320*/  VIADD R2, R2, 0x3400 ;  /* 0x0000340002027836 */ /* 0x000fe20000000000 */
[----:B------:R-:W-:Y:S01]  /*16330*/  UMOV UR6, 0x0 ;  /* 0x0000000000067882 */ /* 0x000fe20000000000 */
[----:B------:R-:W-:Y:S01]  /*16340*/  UMOV UR7, 0x14f00000 ;  /* 0x14f0000000077882 */ /* 0x000fe20000000000 */
[----:B------:R-:W-:-:S09]  /*16350*/  UMOV UR10, 0x40 ;  /* 0x00000040000a7882 */ /* 0x000fd20000000000 */
.L_x_1338:
        /* <DEDUP_REMOVED lines=10> */
.L_x_1332:
[----:B------:R-:W-:Y:S05]  /*16400*/  BSYNC B0 ;  /* 0x0000000000007941 */ /* 0x000fea0003800000 */
.L_x_1331:
[----:B------:R-:W2:Y:S01]  /*16410*/  LDL.LU R4, [R1+0x10] ;  /* 0x0000100001047983 */ /* 0x000ea20000300800 */
[----:B------:R-:W-:-:S05]  /*16420*/  VIADD R19, R19, 0x1 ;  /* 0x0000000113137836 */ /* 0x000fca0000000000 */
[----:B------:R-:W-:-:S04]  /*16430*/  ISETP.NE.AND P0, PT, R19, 0x2, PT ;  /* 0x000000021300780c */ /* 0x000fc80003f05270 */
[----:B------:R-:W-:Y:S02]  /*16440*/  SEL R0, RZ, 0x1, P0 ;  /* 0x00000001ff007807 */ /* 0x000fe40000000000 */
[----:B------:R-:W-:Y:S02]  /*16450*/  SEL R19, R19, RZ, P0 ;  /* 0x000000ff13137207 */ /* 0x000fe40000000000 */
[----:B--2---:R-:W-:-:S05]  /*16460*/  LOP3.LUT R4, R4, R0, RZ, 0x3c, !PT ;  /* 0x0000000004047212 */ /* 0x004fca00078e3cff */
[----:B------:R2:W-:Y:S02]  /*16470*/  STL [R1+0x10], R4 ;  /* 0x0000100401007387 */ /* 0x0005e40000100800 */
.L_x_1256:
[----:B------:R-:W-:Y:S05]  /*16480*/  BSYNC B7 ;  /* 0x0000000000077941 */ /* 0x000fea0003800000 */
.L_x_1254:
        /* <DEDUP_REMOVED lines=9> */
[----:B012---:R-:W0:Y:S04]  /*16520*/  LDS.128 R4, [R18+0x2a8d0] ;  /* 0x02a8d00012047984 */ /* 0x007e280000000c00 */
[----:B0-----:R0:W-:Y:S04]  /*16530*/  STL.64 [R1], R4 ;  /* 0x0000000401007387 */ /* 0x0011e80000100a00 */
[----:B------:R0:W-:Y:S01]  /*16540*/  STL.64 [R1+0x8], R6 ;  /* 0x0000080601007387 */ /* 0x0001e20000100a00 */
[----:B------:R-:W-:Y:S06]  /*16550*/  BAR.ARV 0x4, 0x180 ;  /* 0x0106000000007b1d */ /* 0x000fec0000002000 */
[----:B------:R-:W-:Y:S05]  /*16560*/  BRA `(.L_x_1340) ;  /* 0x00000010003c7947 */ /* 0x000fea0003800000 */
.L_x_1339:
        /* <DEDUP_REMOVED lines=8> */
[----:B------:R-:W-:Y:S01]  /*165f0*/  ULDC.64 UR6, c[0x0][0x208] ;  /* 0x0000820000067ab9 */ /* 0x000fe20000000a00 */
        /* <DEDUP_REMOVED lines=11> */
[C---:B------:R-:W-:Y:S01]  /*166b0*/  ISETP.GE.U32.AND P3, PT, R16.reuse, 0x4, PT ;  /* 0x000000041000780c */ /* 0x040fe20003f66070 */
[----:B------:R-:W-:Y:S01]  /*166c0*/  SHFL.IDX PT, R0, R8, RZ, 0x1f ;  /* 0x00001fff08007589 */ /* 0x000fe200000e0000 */
[C---:B------:R-:W-:Y:S02]  /*166d0*/  ISETP.GE.U32.AND P4, PT, R16.reuse, 0x8, PT ;  /* 0x000000081000780c */ /* 0x040fe40003f86070 */
[----:B------:R-:W-:Y:S01]  /*166e0*/  ISETP.GE.U32.AND P5, PT, R16, 0x10, PT ;  /* 0x000000101000780c */ /* 0x000fe20003fa6070 */
[----:B--2---:R-:W-:Y:S01]  /*166f0*/  @!P1 IMAD.MOV.U32 R5, RZ, RZ, R6 ;  /* 0x000000ffff059224 */ /* 0x004fe200078e0006 */
[----:B------:R-:W-:-:S02]  /*16700*/  CS2R R6, SRZ ;  /* 0x0000000000067805 */ /* 0x000fc4000001ff00 */
[----:B---3--:R-:W-:Y:S01]  /*16710*/  @!P1 IMAD.MOV.U32 R7, RZ, RZ, R2 ;  /* 0x000000ffff079224 */ /* 0x008fe200078e0002 */
[----:B------:R-:W-:-:S03]  /*16720*/  ISETP.NE.AND P1, PT, R16, RZ, PT ;  /* 0x000000ff1000720c */ /* 0x000fc60003f25270 */
[----:B------:R-:W-:-:S05]  /*16730*/  IMAD R2, R7, R5, RZ ;  /* 0x0000000507027224 */ /* 0x000fca00078e02ff */
[----:B------:R-:W0:Y:S02]  /*16740*/  SHFL.UP PT, R3, R2, 0x1, RZ ;  /* 0x0420000002037989 */ /* 0x000e2400000e00ff */
[----:B0-----:R-:W-:-:S05]  /*16750*/  SEL R9, R3, RZ, P1 ;  /* 0x000000ff03097207 */ /* 0x001fca0000800000 */
[----:B------:R-:W-:Y:S02]  /*16760*/  IMAD.IADD R2, R2, 0x1, R9 ;  /* 0x0000000102027824 */ /* 0x000fe400078e0209 */
[----:B------:R-:W-:Y:S04]  /*16770*/  SHFL.IDX PT, R9, R8, 0x1, 0x1f ;  /* 0x00201f0008097f89 */ /* 0x000fe800000e0000 */
        /* <DEDUP_REMOVED lines=13> */
.L_x_1407:
[----:B------:R-:W-:Y:S02]  /*16850*/  ULDC UR4, c[0x0][0xc38] ;  /* 0x00030e0000047ab9 */ /* 0x000fe40000000800 */
[----:B------:R-:W-:-:S04]  /*16860*/  IMAD.U32 R8, RZ, RZ, UR4 ;  /* 0x00000004ff087e24 */ /* 0x000fc8000f8e00ff */
[----:B-1----:R-:W-:-:S04]  /*16870*/  IMAD R10, R10, R8, RZ ;  /* 0x000000080a0a7224 */ /* 0x002fc800078e02ff */
[----:B------:R-:W-:-:S05]  /*16880*/  IMAD.IADD R4, R9, 0x1, R10 ;  /* 0x0000000109047824 */ /* 0x000fca00078e020a */
[----:B------:R-:W-:-:S13]  /*16890*/  ISETP.GT.AND P6, PT, R4, R0, PT ;  /* 0x000000000400720c */ /* 0x000fda0003fc4270 */
[----:B------:R-:W-:Y:S05]  /*168a0*/  @P6 BRA `(.L_x_1342) ;  /* 0x0000000000b06947 */ /* 0x000fea0003800000 */
.L_x_1345:
[----:B------:R-:W2:Y:S01]  /*168b0*/  LDL.LU R3, [R1+0xc] ;  /* 0x00000c0001037983 */ /* 0x000ea20000300800 */
[----:B0-----:R-:W0:Y:S01]  /*168c0*/  LDC R2, c[0x0][0xc3c] ;  /* 0x00030f00ff027b82 */ /* 0x001e220000000800 */
[----:B--2---:R-:W-:-:S05]  /*168d0*/  VIADD R3, R3, 0x1f ;  /* 0x0000001f03037836 */ /* 0x004fca0000000000 */
[----:B0-----:R-:W-:-:S13]  /*168e0*/  ISETP.GE.AND P6, PT, R3, R2, PT ;  /* 0x000000020300720c */ /* 0x001fda0003fc6270 */
[----:B------:R-:W-:Y:S05]  /*168f0*/  @P6 BRA `(.L_x_1343) ;  /* 0x0000000800f06947 */ /* 0x000fea0003800000 */
[----:B------:R-:W0:Y:S01]  /*16900*/  S2R R5, SR_TID.X ;  /* 0x0000000000057919 */ /* 0x000e220000002100 */
[----:B------:R-:W-:Y:S01]  /*16910*/  ULDC.64 UR4, c[0x0][0x208] ;  /* 0x0000820000047ab9 */ /* 0x000fe20000000a00 */
[----:B------:R1:W-:Y:S01]  /*16920*/  STL [R1+0xc], R3 ;  /* 0x00000c0301007387 */ /* 0x0003e20000100800 */
[----:B0-----:R-:W-:-:S05]  /*16930*/  LOP3.LUT R5, R5, 0x1f, RZ, 0xc0, !PT ;  /* 0x0000001f05057812 */ /* 0x001fca00078ec0ff */
[----:B------:R-:W-:Y:S02]  /*16940*/  IMAD.IADD R7, R3, 0x1, R5 ;  /* 0x0000000103077824 */ /* 0x000fe400078e0205 */
[----:B------:R-:W-:-:S03]  /*16950*/  IMAD.MOV.U32 R5, RZ, RZ, RZ ;  /* 0x000000ffff057224 */ /* 0x000fc600078e00ff */
[----:B------:R-:W-:-:S13]  /*16960*/  ISETP.GE.OR P6, PT, R7, R2, !P0 ;  /* 0x000000020700720c */ /* 0x000fda00047c6670 */
[----:B-1----:R-:W0:Y:S02]  /*16970*/  @!P6 LDC.64 R2, c[0x0][0xc80] ;  /* 0x00032000ff02eb82 */ /* 0x002e240000000a00 */
[----:B0-----:R-:W-:-:S05]  /*16980*/  @!P6 IMAD.WIDE R2, R7, 0x4, R2 ;  /* 0x000000040702e825 */ /* 0x001fca00078e0202 */
[----:B------:R0:W2:Y:S02]  /*16990*/  @!P6 LDG.E R5, desc[UR4][R2.64] ;  /* 0x000000040205e981 */ /* 0x0000a4000c1e1900 */
[----:B0-----:R-:W0:Y:S02]  /*169a0*/  @!P6 LDC.64 R2, c[0x0][0xc78] ;  /* 0x00031e00ff02eb82 */ /* 0x001e240000000a00 */
[----:B0-----:R-:W-:-:S04]  /*169b0*/  @!P6 IMAD.WIDE R2, R7, 0x4, R2 ;  /* 0x000000040702e825 */ /* 0x001fc800078e0202 */
[----:B------:R-:W-:-:S06]  /*169c0*/  IMAD.MOV.U32 R7, RZ, RZ, RZ ;  /* 0x000000ffff077224 */ /* 0x000fcc00078e00ff */
[----:B------:R-:W2:Y:S01]  /*169d0*/  @!P6 LDG.E R7, desc[UR4][R2.64] ;  /* 0x000000040207e981 */ /* 0x000ea2000c1e1900 */
[----:B------:R-:W-:Y:S01]  /*169e0*/  UMOV UR4, 0xffffffff ;  /* 0xffffffff00047882 */ /* 0x000fe20000000000 */
[----:B--2---:R-:W-:Y:S02]  /*169f0*/  IMAD R2, R7, R5, RZ ;  /* 0x0000000507027224 */ /* 0x004fe400078e02ff */
[----:B------:R-:W-:Y:S05]  /*16a00*/  BRA.DIV UR4, `(.L_x_1344) ;  /* 0x0000002a04547947 */ /* 0x000fea000b800000 */
        /* <DEDUP_REMOVED lines=16> */
.L_x_1415:
[----:B------:R-:W-:Y:S02]  /*16b10*/  ULDC UR4, c[0x0][0xc38] ;  /* 0x00030e0000047ab9 */ /* 0x000fe40000000800 */
[----:B------:R-:W-:-:S04]  /*16b20*/  IMAD.U32 R8, RZ, RZ, UR4 ;  /* 0x00000004ff087e24 */ /* 0x000fc8000f8e00ff */
[----:B-1----:R-:W-:-:S04]  /*16b30*/  IMAD R10, R10, R8, RZ ;  /* 0x000000080a0a7224 */ /* 0x002fc800078e02ff */
[----:B------:R-:W-:-:S05]  /*16b40*/  IMAD.IADD R4, R10, 0x1, R4 ;  /* 0x000000010a047824 */ /* 0x000fca00078e0204 */
[----:B------:R-:W-:-:S13]  /*16b50*/  ISETP.GT.AND P6, PT, R4, R0, PT ;  /* 0x000000000400720c */ /* 0x000fda0003fc4270 */
[----:B------:R-:W-:Y:S05]  /*16b60*/  @!P6 BRA `(.L_x_1345) ;  /* 0xfffffffc0050e947 */ /* 0x000fea000383ffff */
.L_x_1342:
[----:B------:R-:W-:Y:S01]  /*16b70*/  IMAD.IADD R10, R4, 0x1, -R10 ;  /* 0x00000001040a7824 */ /* 0x000fe200078e0a0a */
[----:B------:R-:W-:-:S03]  /*16b80*/  UMOV UR4, 0xffffffff ;  /* 0xffffffff00047882 */ /* 0x000fc60000000000 */
[----:B------:R-:W-:-:S05]  /*16b90*/  IMAD R3, R2, R8, R10 ;  /* 0x0000000802037224 */ /* 0x000fca00078e020a */
[----:B------:R-:W-:Y:S01]  /*16ba0*/  ISETP.GT.AND P6, PT, R3, R0, PT ;  /* 0x000000000300720c */ /* 0x000fe20003fc4270 */
[----:B------:R-:W-:-:S12]  /*16bb0*/  BRA.DIV UR4, `(.L_x_1346) ;  /* 0x0000002a04c07947 */ /* 0x000fd8000b800000 */
[----:B------:R-:W2:Y:S01]  /*16bc0*/  LDL.LU R11, [R1+0xc] ;  /* 0x00000c00010b7983 */ /* 0x000ea20000300800 */
[----:B------:R-:W-:-:S04]  /*16bd0*/  VOTE.ANY R3, PT, !P6 ;  /* 0x0000000000037806 */ /* 0x000fc800070e0100 */
[----:B------:R-:W1:Y:S02]  /*16be0*/  POPC R9, R3 ;  /* 0x0000000300097309 */ /* 0x000e640000000000 */
[----:B-1----:R2:W1:Y:S04]  /*16bf0*/  SHFL.IDX PT, R4, R5, R9, 0x1f ;  /* 0x00001f0905047589 */ /* 0x00246800000e0000 */
[----:B------:R3:W4:Y:S01]  /*16c00*/  SHFL.IDX PT, R7, R7, R9, 0x1f ;  /* 0x00001f0907077589 */ /* 0x00072200000e0000 */
[----:B--2---:R-:W-:-:S05]  /*16c10*/  IMAD.IADD R5, R9, 0x1, R11 ;  /* 0x0000000109057824 */ /* 0x004fca00078e020b */
[----:B-1--4-:R3:W-:Y:S02]  /*16c20*/  STL [R1+0xc], R5 ;  /* 0x00000c0501007387 */ /* 0x0127e40000100800 */
.L_x_1420:
[----:B------:R-:W-:-:S13]  /*16c30*/  ISETP.NE.AND P0, PT, R3, RZ, PT ;  /* 0x000000ff0300720c */ /* 0x000fda0003f05270 */
[----:B------:R-:W-:Y:S05]  /*16c40*/  @!P0 BRA `(.L_x_1347) ;  /* 0x0000000000148947 */ /* 0x000fea0003800000 */
[----:B------:R-:W-:Y:S01]  /*16c50*/  UMOV UR4, 0xffffffff ;  /* 0xffffffff00047882 */ /* 0x000fe20000000000 */
[----:B---3--:R-:W-:Y:S02]  /*16c60*/  VIADD R9, R9, 0xffffffff ;  /* 0xffffffff09097836 */ /* 0x008fe40000000000 */
[----:B------:R-:W-:Y:S05]  /*16c70*/  BRA.DIV UR4, `(.L_x_1348) ;  /* 0x0000002a04f87947 */ /* 0x000fea000b800000 */
[----:B0-----:R0:W1:Y:S02]  /*16c80*/  SHFL.IDX PT, R2, R2, R9, 0x1f ;  /* 0x00001f0902027589 */ /* 0x00106400000e0000 */
.L_x_1423:
[----:B-1----:R-:W-:-:S07]  /*16c90*/  IMAD.MOV.U32 R6, RZ, RZ, R2 ;  /* 0x000000ffff067224 */ /* 0x002fce00078e0002 */
.L_x_1347:
[----:B0-----:R-:W-:Y:S01]  /*16ca0*/  IMAD R2, R6, R8, R10 ;  /* 0x0000000806027224 */ /* 0x001fe200078e020a */
[----:B------:R-:W-:-:S03]  /*16cb0*/  ISETP.NE.AND P0, PT, R7, 0x1, PT ;  /* 0x000000010700780c */ /* 0x000fc60003f05270 */
[----:B------:R-:W-:Y:S01]  /*16cc0*/  IMAD.IADD R0, R0, 0x1, -R2 ;  /* 0x0000000100007824 */ /* 0x000fe200078e0a02 */
[----:B------:R0:W-:Y:S09]  /*16cd0*/  STL [R1], R2 ;  /* 0x0000000201007387 */ /* 0x0001f20000100800 */
[----:B------:R-:W-:Y:S05]  /*16ce0*/  @!P0 BRA `(.L_x_1349) ;  /* 0x0000000000e48947 */ /* 0x000fea0003800000 */
[----:B---3--:R-:W-:-:S04]  /*16cf0*/  IABS R5, R4 ;  /* 0x0000000400057213 */ /* 0x008fc80000000000 */
[----:B0-----:R-:W0:Y:S08]  /*16d00*/  I2F.RP R2, R5 ;  /* 0x0000000500027306 */ /* 0x001e300000209400 */
[----:B0-----:R-:W0:Y:S02]  /*16d10*/  MUFU.RCP R2, R2 ;  /* 0x0000000200027308 */ /* 0x001e240000001000 */
[----:B0-----:R-:W-:-:S06]  /*16d20*/  VIADD R2, R2, 0xffffffe ;  /* 0x0ffffffe02027836 */ /* 0x001fcc0000000000 */
[----:B------:R-:W0:Y:S02]  /*16d30*/  F2I.FTZ.U32.TRUNC.NTZ R3, R2 ;  /* 0x0000000200037305 */ /* 0x000e24000021f000 */
[----:B0-----:R-:W-:-:S04]  /*16d40*/  IMAD.MOV R2, RZ, RZ, -R3 ;  /* 0x000000ffff027224 */ /* 0x001fc800078e0a03 */
[----:B------:R-:W-:Y:S02]  /*16d50*/  IMAD R8, R2, R5, RZ ;  /* 0x0000000502087224 */ /* 0x000fe400078e02ff */
[----:B------:R-:W-:-:S04]  /*16d60*/  IMAD.MOV.U32 R2, RZ, RZ, RZ ;  /* 0x000000ffff027224 */ /* 0x000fc800078e00ff */
[----:B------:R-:W-:Y:S01]  /*16d70*/  IMAD.HI.U32 R8, R3, R8, R2 ;  /* 0x0000000803087227 */ /* 0x000fe200078e0002 */
[----:B------:R-:W-:Y:S02]  /*16d80*/  IABS R2, R0 ;  /* 0x0000000000027213 */ /* 0x000fe40000000000 */
[----:B------:R-:W-:-:S03]  /*16d90*/  IABS R3, R4 ;  /* 0x0000000400037213 */ /* 0x000fc60000000000 */
[----:B------:R-:W-:-:S04]  /*16da0*/  IMAD.HI.U32 R8, R8, R2, RZ ;  /* 0x0000000208087227 */ /* 0x000fc800078e00ff */
[----:B------:R-:W-:-:S04]  /*16db0*/  IMAD.MOV R3, RZ, RZ, -R3 ;  /* 0x000000ffff037224 */ /* 0x000fc800078e0a03 */
[----:B------:R-:W-:-:S05]  /*16dc0*/  IMAD R2, R8, R3, R2 ;  /* 0x0000000308027224 */ /* 0x000fca00078e0202 */
[----:B------:R-:W-:-:S13]  /*16dd0*/  ISETP.GT.U32.AND P1, PT, R5, R2, PT ;  /* 0x000000020500720c */ /* 0x000fda0003f24070 */
[----:B------:R-:W-:Y:S02]  /*16de0*/  @!P1 IMAD.IADD R2, R2, 0x1, -R5 ;  /* 0x0000000102029824 */ /* 0x000fe400078e0a05 */
[----:B------:R-:W-:Y:S01]  /*16df0*/  @!P1 VIADD R8, R8, 0x1 ;  /* 0x0000000108089836 */ /* 0x000fe20000000000 */
[----:B------:R-:W-:Y:S02]  /*16e00*/  ISETP.NE.AND P1, PT, R4, RZ, PT ;  /* 0x000000ff0400720c */ /* 0x000fe40003f25270 */
[----:B------:R-:W-:Y:S02]  /*16e10*/  ISETP.GE.U32.AND P0, PT, R2, R5, PT ;  /* 0x000000050200720c */ /* 0x000fe40003f06070 */
[----:B------:R-:W-:-:S04]  /*16e20*/  IABS R5, R7 ;  /* 0x0000000700057213 */ /* 0x000fc80000000000 */
        /* <DEDUP_REMOVED lines=9> */
[----:B------:R-:W-:-:S03]  /*16ec0*/  LOP3.LUT R2, R0, R4, RZ, 0x3c, !PT ;  /* 0x0000000400027212 */ /* 0x000fc600078e3cff */
[----:B------:R-:W-:Y:S01]  /*16ed0*/  IMAD.MOV.U32 R3, RZ, RZ, R8 ;  /* 0x000000ffff037224 */ /* 0x000fe200078e0008 */
[----:B------:R-:W-:Y:S02]  /*16ee0*/  ISETP.GE.AND P2, PT, R2, RZ, PT ;  /* 0x000000ff0200720c */ /* 0x000fe40003f46270 */
[----:B------:R-:W-:-:S05]  /*16ef0*/  IABS R8, R7 ;  /* 0x0000000700087213 */ /* 0x000fca0000000000 */
[----:B------:R-:W-:-:S06]  /*16f00*/  IMAD.MOV R8, RZ, RZ, -R8 ;  /* 0x000000ffff087224 */ /* 0x000fcc00078e0a08 */
        /* <DEDUP_REMOVED lines=9> */
[----:B------:R-:W-:Y:S01]  /*16fa0*/  ISETP.GE.U32.AND P0, PT, R2, R5, PT ;  /* 0x000000050200720c */ /* 0x000fe20003f06070 */
[----:B------:R-:W-:-:S04]  /*16fb0*/  IMAD.MOV R2, RZ, RZ, -R3 ;  /* 0x000000ffff027224 */ /* 0x000fc800078e0a03 */
[----:B------:R-:W-:Y:S01]  /*16fc0*/  IMAD R0, R4, R2, R0 ;  /* 0x0000000204007224 */ /* 0x000fe200078e0200 */
[----:B------:R-:W-:-:S04]  /*16fd0*/  LOP3.LUT R2, R3, R7, RZ, 0x3c, !PT ;  /* 0x0000000703027212 */ /* 0x000fc800078e3cff */
[----:B------:R-:W-:-:S03]  /*16fe0*/  ISETP.GE.AND P2, PT, R2, RZ, PT ;  /* 0x000000ff0200720c */ /* 0x000fc60003f46270 */
[----:B------:R-:W-:-:S10]  /*16ff0*/  @P0 VIADD R6, R6, 0x1 ;  /* 0x0000000106060836 */ /* 0x000fd40000000000 */
[----:B------:R-:W-:Y:S01]  /*17000*/  @!P2 IMAD.MOV R6, RZ, RZ, -R6 ;  /* 0x000000ffff06a224 */ /* 0x000fe200078e0a06 */
[----:B------:R-:W-:-:S05]  /*17010*/  @!P1 LOP3.LUT R6, RZ, R7, RZ, 0x33, !PT ;  /* 0x00000007ff069212 */ /* 0x000fca00078e33ff */
[----:B------:R-:W-:-:S04]  /*17020*/  IMAD.MOV R2, RZ, RZ, -R6 ;  /* 0x000000ffff027224 */ /* 0x000fc800078e0a06 */
[C---:B------:R-:W-:Y:S02]  /*17030*/  IMAD R2, R7.reuse, R2, R3 ;  /* 0x0000000207027224 */ /* 0x040fe400078e0203 */
[----:B------:R-:W-:-:S04]  /*17040*/  IMAD R7, R7, 0x1000000, R6 ;  /* 0x0100000007077824 */ /* 0x000fc800078e0206 */
[----:B------:R-:W-:-:S05]  /*17050*/  IMAD R2, R2, 0x10000, R7 ;  /* 0x0001000002027824 */ /* 0x000fca00078e0207 */
[----:B------:R0:W-:Y:S01]  /*17060*/  STL [R1+0x8], R2 ;  /* 0x0000080201007387 */ /* 0x0001e20000100800 */
[----:B------:R-:W-:Y:S05]  /*17070*/  BRA `(.L_x_1350) ;  /* 0x0000000400007947 */ /* 0x000fea0003800000 */
.L_x_1349:
[----:B---3--:R-:W2:Y:S01]  /*17080*/  LDL R5, [R1+0xc] ;  /* 0x00000c0001057983 */ /* 0x008ea20000100800 */
[----:B0-----:R-:W2:Y:S01]  /*17090*/  LDC.64 R2, c[0x0][0xc90] ;  /* 0x00032400ff027b82 */ /* 0x001ea20000000a00 */
[----:B------:R-:W-:Y:S01]  /*170a0*/  ULDC.64 UR4, c[0x0][0x208] ;  /* 0x0000820000047ab9 */ /* 0x000fe20000000a00 */
[----:B--2---:R-:W-:-:S05]  /*170b0*/  IMAD.WIDE R2, R5, 0x4, R2 ;  /* 0x0000000405027825 */ /* 0x004fca00078e0202 */
[----:B------:R-:W2:Y:S02]  /*170c0*/  LDG.E R6, desc[UR4][R2.64] ;  /* 0x0000000402067981 */ /* 0x000ea4000c1e1900 */
[----:B--2---:R-:W-:-:S05]  /*170d0*/  IMAD R5, R4, R6, RZ ;  /* 0x0000000604057224 */ /* 0x004fca00078e02ff */
[----:B------:R-:W-:-:S04]  /*170e0*/  IABS R7, R5 ;  /* 0x0000000500077213 */ /* 0x000fc80000000000 */
[----:B------:R-:W0:Y:S08]  /*170f0*/  I2F.RP R2, R7 ;  /* 0x0000000700027306 */ /* 0x000e300000209400 */
        /* <DEDUP_REMOVED lines=22> */
[----:B------:R-:W-:Y:S02]  /*17260*/  IMAD R7, R6, R2, RZ ;  /* 0x0000000206077224 */ /* 0x000fe400078e02ff */
[----:B------:R-:W-:Y:S02]  /*17270*/  IMAD.MOV R2, RZ, RZ, -R2 ;  /* 0x000000ffff027224 */ /* 0x000fe400078e0a02 */
[----:B------:R-:W-:Y:S02]  /*17280*/  IMAD.MOV R3, RZ, RZ, -R7 ;  /* 0x000000ffff037224 */ /* 0x000fe400078e0a07 */
[----:B------:R-:W-:-:S03]  /*17290*/  IMAD R0, R5, R2, R0 ;  /* 0x0000000205007224 */ /* 0x000fc600078e0200 */
[----:B------:R-:W-:Y:S02]  /*172a0*/  VIADDMNMX R6, R3, R8, R6, PT ;  /* 0x0000000803067246 */ /* 0x000fe40003800106 */
[----:B------:R-:W-:Y:S02]  /*172b0*/  IADD3 R7, R7, 0x1000000, R0 ;  /* 0x0100000007077810 */ /* 0x000fe40007ffe000 */
        /* <DEDUP_REMOVED lines=25> */
[----:B------:R-:W-:Y:S02]  /*17450*/  IMAD R3, R2, R6, R7 ;  /* 0x0000000602037224 */ /* 0x000fe400078e0207 */
[----:B------:R-:W-:-:S03]  /*17460*/  IMAD.MOV.U32 R0, RZ, RZ, R2 ;  /* 0x000000ffff007224 */ /* 0x000fc600078e0002 */
[----:B------:R1:W-:Y:S04]  /*17470*/  STL [R1+0x8], R3 ;  /* 0x0000080301007387 */ /* 0x0003e80000100800 */
.L_x_1350:
[----:B-1----:R-:W-:-:S05]  /*17480*/  LOP3.LUT R3, RZ, R0, RZ, 0x33, !PT ;  /* 0x00000000ff037212 */ /* 0x002fca00078e33ff */
[----:B------:R-:W-:-:S05]  /*17490*/  IMAD.IADD R0, R4, 0x1, R3 ;  /* 0x0000000104007824 */ /* 0x000fca00078e0203 */
[----:B------:R2:W-:Y:S01]  /*174a0*/  STL [R1+0x4], R0 ;  /* 0x0000040001007387 */ /* 0x0005e20000100800 */
[----:B------:R-:W-:Y:S05]  /*174b0*/  BRA `(.L_x_1351) ;  /* 0x0000000000287947 */ /* 0x000fea0003800000 */
.L_x_1343:
[----:B------:R-:W-:Y:S01]  /*174c0*/  UMOV UR4, URZ ;  /* 0x0000003f00047c82 */ /* 0x000fe20008000000 */
[----:B------:R-:W-:Y:S01]  /*174d0*/  ULDC UR6, c[0x0][0xc3c] ;  /* 0x00030f0000067ab9 */ /* 0x000fe20000000800 */
[----:B------:R-:W-:Y:S01]  /*174e0*/  UMOV UR5, URZ ;  /* 0x0000003f00057c82 */ /* 0x000fe20008000000 */
[----:B------:R0:W-:Y:S01]  /*174f0*/  STL [R1], R0 ;  /* 0x0000000001007387 */ /* 0x0001e20000100800 */
[----:B------:R-:W-:Y:S02]  /*17500*/  IMAD.U32 R3, RZ, RZ, UR4 ;  /* 0x00000004ff037e24 */ /* 0x000fe4000f8e00ff */
[----:B------:R-:W-:-:S03]  /*17510*/  IMAD.U32 R2, RZ, RZ, UR5 ;  /* 0x00000005ff027e24 */ /* 0x000fc6000f8e00ff */
[----:B------:R1:W-:Y:S01]  /*17520*/  STL [R1+0x4], R3 ;  /* 0x0000040301007387 */ /* 0x0003e20000100800 */
[----:B0-----:R-:W-:-:S05]  /*17530*/  IMAD.U32 R0, RZ, RZ, UR6 ;  /* 0x00000006ff007e24 */ /* 0x001fca000f8e00ff */
[----:B------:R1:W-:Y:S04]  /*17540*/  STL [R1+0xc], R0 ;  /* 0x00000c0001007387 */ /* 0x0003e80000100800 */
[----:B------:R1:W-:Y:S02]  /*17550*/  STL [R1+0x8], R2 ;  /* 0x0000080201007387 */ /* 0x0003e40000100800 */
.L_x_1351:
[----:B-1----:R-:W3:Y:S04]  /*17560*/  LDL R3, [R1+0x8] ;  /* 0x0000080001037983 */ /* 0x002ee80000100800 */
[----:B0-----:R-:W4:Y:S04]  /*17570*/  LDL R2, [R1+0xc] ;  /* 0x00000c0001027983 */ /* 0x001f280000100800 */
[----:B------:R-:W5:Y:S04]  /*17580*/  LDL R5, [R1+0x4] ;  /* 0x0000040001057983 */ /* 0x000f680000100800 */
[----:B------:R-:W5:Y:S01]  /*17590*/  LDL R4, [R1] ;  /* 0x0000000001047983 */ /* 0x000f620000100800 */
[----:B--2---:R-:W0:Y:S01]  /*175a0*/  S2R R0, SR_TID.X ;  /* 0x0000000000007919 */ /* 0x004e220000002100 */
[----:B------:R-:W-:Y:S05]  /*175b0*/  WARPSYNC.ALL ;  /* 0x0000000000007948 */ /* 0x000fea0003800000 */
[----:B0-----:R-:W-:Y:S01]  /*175c0*/  LOP3.LUT R0, R0, 0x1f, RZ, 0xc0, !PT ;  /* 0x0000001f00007812 */ /* 0x001fe200078ec0ff */
[----:B------:R-:W-:Y:S03]  /*175d0*/  BAR.SYNC.DEFER_BLOCKING 0x4, 0x180 ;  /* 0x0106000000007b1d */ /* 0x000fe60000010000 */
[----:B------:R-:W-:-:S13]  /*175e0*/  ISETP.NE.AND P0, PT, R0, RZ, PT ;  /* 0x000000ff0000720c */ /* 0x000fda0003f05270 */
[----:B------:R-:W-:Y:S01]  /*175f0*/  @!P0 MOV R0, 0x400 ;  /* 0x0000040000008802 */ /* 0x000fe20000000f00 */
[----:B---3--:R-:W-:Y:S02]  /*17600*/  IMAD.MOV.U32 R6, RZ, RZ, R3 ;  /* 0x000000ffff067224 */ /* 0x008fe400078e0003 */
[----:B------:R-:W0:Y:S01]  /*17610*/  @!P0 S2R R3, SR_CgaCtaId ;  /* 0x0000000000038919 */ /* 0x000e220000008800 */
[----:B----4-:R-:W-:Y:S01]  /*17620*/  IMAD.MOV.U32 R7, RZ, RZ, R2 ;  /* 0x000000ffff077224 */ /* 0x010fe200078e0002 */
[----:B0-----:R-:W-:-:S05]  /*17630*/  @!P0 LEA R18, R3, R0, 0x18 ;  /* 0x0000000003128211 */ /* 0x001fca00078ec0ff */
[----:B-----5:R1:W-:Y:S01]  /*17640*/  @!P0 STS.128 [R18+0x2a8d0], R4 ;  /* 0x02a8d00412008388 */ /* 0x0203e20000000c00 */
[----:B------:R-:W-:Y:S06]  /*17650*/  BAR.ARV 0x5, 0x180 ;  /* 0x0146000000007b1d */ /* 0x000fec0000002000 */
.L_x_1340:
[----:B------:R-:W2:Y:S01]  /*17660*/  LDL R0, [R1+0xc] ;  /* 0x00000c0001007983 */ /* 0x000ea20000100800 */
[----:B------:R-:W-:Y:S02]  /*17670*/  ULDC UR4, c[0x0][0xc3c] ;  /* 0x00030f0000047ab9 */ /* 0x000fe40000000800 */
[----:B--2---:R-:W-:-:S13]  /*17680*/  ISETP.GE.AND P0, PT, R0, UR4, PT ;  /* 0x0000000400007c0c */ /* 0x004fda000bf06270 */
[----:B------:R-:W-:Y:S05]  /*17690*/  @!P0 BRA `(.L_x_1352) ;  /* 0xffffffa000188947 */ /* 0x000fea000383ffff */
[----:B------:R-:W-:Y:S05]  /*176a0*/  BSYNC B8 ;  /* 0x0000000000087941 */ /* 0x000fea0003800000 */
.L_x_1240:
        /* <DEDUP_REMOVED lines=12> */
.L_x_1424:
[----:B------:R-:W-:Y:S05]  /*17770*/  BSYNC B0 ;  /* 0x0000000000007941 */ /* 0x000fea0003800000 */
.L_x_1353:
[----:B------:R-:W-:-:S03]  /*17780*/  UMOV UR4, 0xffffffff ;  /* 0xffffffff00047882 */ /* 0x000fc60000000000 */
[----:B------:R-:W-:Y:S05]  /*17790*/  BRA.DIV UR4, `(.L_x_1355) ;  /* 0x0000002204707947 */ /* 0x000fea000b800000 */
[----:B------:R-:W1:Y:S02]  /*177a0*/  S2R R2, SR_TID.X ;  /* 0x0000000000027919 */ /* 0x000e640000002100 */
[----:B-1----:R-:W-:-:S04]  /*177b0*/  SHF.R.U32.HI R2, RZ, 0x5, R2 ;  /* 0x00000005ff027819 */ /* 0x002fc80000011602 */
[----:B------:R-:W-:-:S05]  /*177c0*/  LOP3.LUT R2, R2, 0x3, RZ, 0xc0, !PT ;  /* 0x0000000302027812 */ /* 0x000fca00078ec0ff */
[----:B------:R1:W2:Y:S02]  /*177d0*/  SHFL.IDX PT, R14, R2, RZ, 0x1f ;  /* 0x00001fff020e7589 */ /* 0x0002a400000e0000 */
.L_x_1427:
[----:B--2---:R-:W-:Y:S01]  /*177e0*/  ISETP.NE.AND P0, PT, R14, RZ, PT ;  /* 0x000000ff0e00720c */ /* 0x004fe20003f05270 */
[----:B------:R-:W-:-:S12]  /*177f0*/  BSSY B0, `(.L_x_1356) ;  /* 0x0000027000007945 */ /* 0x000fd80003800000 */
[----:B------:R-:W-:Y:S05]  /*17800*/  @P0 BRA `(.L_x_1357) ;  /* 0x0000000000940947 */ /* 0x000fea0003800000 */
[----:B------:R-:W-:-:S03]  /*17810*/  UMOV UR4, 0xffffffff ;  /* 0xffffffff00047882 */ /* 0x000fc60000000000 */
[----:B------:R-:W-:Y:S05]  /*17820*/  BRA.DIV UR4, `(.L_x_1358) ;  /* 0x0000002204807947 */ /* 0x000fea000b800000 */
[----:B------:R-:W-:-:S13]  /*17830*/  ELECT P6, URZ, PT ;  /* 0x00000000003f782f */ /* 0x000fda00038c0000 */
.L_x_1430:
        /* <DEDUP_REMOVED lines=8> */
.L_x_1359:
        /* <DEDUP_REMOVED lines=13> */
.L_x_1431:
[----:B------:R-:W1:Y:S02]  /*17990*/  SYNCS.PHASECHK.TRANS64.TRYWAIT P0, [R7+URZ], R2 ;  /* 0x00000002070075a7 */ /* 0x000e64000800017f */
[----:B-1----:R-:W-:Y:S05]  /*179a0*/  @!P0 BRA `(.L_x_1361) ;  /* 0x0000002000548947 */ /* 0x002fea0003800000 */
.L_x_1432:
[----:B------:R-:W-:Y:S05]  /*179b0*/  @!P2 BRA `(.L_x_1362) ;  /* 0x000000000004a947 */ /* 0x000fea0003800000 */
[----:B------:R-:W-:Y:S01]  /*179c0*/  BPT.TRAP 0x1 ;  /* 0x000000040000795c */ /* 0x000fe20000300000 */
.L_x_1362:
[----:B------:R-:W-:-:S04]  /*179d0*/  VIADD R0, R0, 0x2a860 ;  /* 0x0002a86000007836 */ /* 0x000fc80000000000 */
[----:B------:R-:W-:-:S04]  /*179e0*/  IMAD R4, R19, 0x8, R0 ;  /* 0x0000000813047824 */ /* 0x000fc800078e0200 */
[----:B------:R-:W2:Y:S02]  /*179f0*/  SYNCS.PHASECHK.TRANS64.TRYWAIT P0, [R4+URZ], R5 ;  /* 0x00000005040075a7 */ /* 0x000ea4000800017f */
[----:B--2---:R-:W-:Y:S05]  /*17a00*/  @!P0 BRA `(.L_x_1363) ;  /* 0x0000002000508947 */ /* 0x004fea0003800000 */
.L_x_1433:
[----:B------:R-:W-:-:S07]  /*17a10*/  IMAD R3, R3, 0x8, R0 ;  /* 0x0000000803037824 */ /* 0x000fce00078e0200 */
.L_x_1364:
[----:B----4-:R4:W0:Y:S02]  /*17a20*/  SYNCS.PHASECHK.TRANS64.TRYWAIT P0, [R3+URZ], R2 ;  /* 0x00000002030075a7 */ /* 0x010824000800017f */
[----:B0-----:R-:W-:Y:S05]  /*17a30*/  @!P0 NANOSLEEP.SYNCS 0x989680 ;  /* 0x009896800000895d */ /* 0x001fea0003900000 */
[----:B------:R-:W0:Y:S02]  /*17a40*/  @!P0 SYNCS.PHASECHK.TRANS64 P0, [R3+URZ], R2 ;  /* 0x00000002030085a7 */ /* 0x000e24000800007f */
[----:B0-----:R-:W-:Y:S05]  /*17a50*/  @!P0 BRA `(.L_x_1364) ;  /* 0xfffffffc00f08947 */ /* 0x001fea000383ffff */
.L_x_1357:
[----:B------:R-:W-:Y:S05]  /*17a60*/  BSYNC B0 ;  /* 0x0000000000007941 */ /* 0x000fea0003800000 */
.L_x_1356:
[----:B------:R-:W-:Y:S05]  /*17a70*/  EXIT ;  /* 0x000000000000794d */ /* 0x000fea0003800000 */
.L_x_1139:
[----:B0-----:R-:W-:-:S04]  /*17a80*/  IMAD.U32 R3, RZ, RZ, UR37 ;  /* 0x00000025ff037e24 */ /* 0x001fc8000f8e00ff */
[----:B------:R0:W1:Y:S03]  /*17a90*/  SYNCS.PHASECHK.TRANS64.TRYWAIT P1, [R3+URZ+0x2a800], R0 ;  /* 0x02a80000030075a7 */ /* 0x000066000802017f */
[----:B-1----:R-:W-:Y:S05]  /*17aa0*/  @!P1 NANOSLEEP.SYNCS 0x989680 ;  /* 0x009896800000995d */ /* 0x002fea0003900000 */
[----:B------:R-:W1:Y:S02]  /*17ab0*/  @!P1 SYNCS.PHASECHK.TRANS64 P1, [R3+URZ+0x2a800], R0 ;  /* 0x02a80000030095a7 */ /* 0x000e64000802007f */
[----:B-1----:R-:W-:Y:S05]  /*17ac0*/  @!P1 BRA `(.L_x_1139) ;  /* 0xfffffffc00ec9947 */ /* 0x002fea000383ffff */
[----:B------:R-:W-:Y:S05]  /*17ad0*/  BRA `(.L_x_1365) ;  /* 0xfffffea400807947 */ /* 0x000fea000383ffff */
.L_x_1143:
[----:B-1----:R1:W2:Y:S02]  /*17ae0*/  SYNCS.PHASECHK.TRANS64.TRYWAIT P2, [R3+URZ+0x2a830], R0 ;  /* 0x02a83000030075a7 */ /* 0x0022a4000804017f */
[----:B--2---:R-:W-:Y:S05]  /*17af0*/  @!P2 NANOSLEEP.SYNCS 0x989680 ;  /* 0x009896800000a95d */ /* 0x004fea0003900000 */
[----:B------:R-:W2:Y:S02]  /*17b00*/  @!P2 SYNCS.PHASECHK.TRANS64 P2, [R3+URZ+0x2a830], R0 ;  /* 0x02a830000300a5a7 */ /* 0x000ea4000804007f */
[----:B--2---:R-:W-:Y:S05]  /*17b10*/  @!P2 BRA `(.L_x_1143) ;  /* 0xfffffffc00f0a947 */ /* 0x004fea000383ffff */
[----:B------:R-:W-:Y:S05]  /*17b20*/  BRA `(.L_x_1142) ;  /* 0xfffffea400a87947 */ /* 0x000fea000383ffff */
.L_x_1159:
[----:B-1----:R-:W-:-:S04]  /*17b30*/  IMAD.U32 R12, RZ, RZ, UR6 ;  /* 0x00000006ff0c7e24 */ /* 0x002fc8000f8e00ff */
[----:B------:R1:W2:Y:S03]  /*17b40*/  SYNCS.PHASECHK.TRANS64.TRYWAIT P2, [R12+URZ+0x2a830], R9 ;  /* 0x02a830090c0075a7 */ /* 0x0002a6000804017f */
[----:B--2---:R-:W-:Y:S05]  /*17b50*/  @!P2 NANOSLEEP.SYNCS 0x989680 ;  /* 0x009896800000a95d */ /* 0x004fea0003900000 */
[----:B------:R-:W2:Y:S02]  /*17b60*/  @!P2 SYNCS.PHASECHK.TRANS64 P2, [R12+URZ+0x2a830], R9 ;  /* 0x02a830090c00a5a7 */ /* 0x000ea4000804007f */
[----:B--2---:R-:W-:Y:S05]  /*17b70*/  @!P2 BRA `(.L_x_1159) ;  /* 0xfffffffc00eca947 */ /* 0x004fea000383ffff */
[----:B------:R-:W-:Y:S05]  /*17b80*/  BRA `(.L_x_1158) ;  /* 0xfffffed000787947 */ /* 0x000fea000383ffff */
.L_x_1163:
[----:B01----:R-:W-:-:S04]  /*17b90*/  IMAD.U32 R9, RZ, RZ, UR5 ;  /* 0x00000005ff097e24 */ /* 0x003fc8000f8e00ff */
[----:B------:R0:W1:Y:S03]  /*17ba0*/  SYNCS.PHASECHK.TRANS64.TRYWAIT P2, [R9+URZ+0x2a850], R0 ;  /* 0x02a85000090075a7 */ /* 0x000066000804017f */
[----:B-1----:R-:W-:Y:S05]  /*17bb0*/  @!P2 NANOSLEEP.SYNCS 0x989680 ;  /* 0x009896800000a95d */ /* 0x002fea0003900000 */
[----:B------:R-:W1:Y:S02]  /*17bc0*/  @!P2 SYNCS.PHASECHK.TRANS64 P2, [R9+URZ+0x2a850], R0 ;  /* 0x02a850000900a5a7 */ /* 0x000e64000804007f */
[----:B-1----:R-:W-:Y:S05]  /*17bd0*/  @!P2 BRA `(.L_x_1163) ;  /* 0xfffffffc00eca947 */ /* 0x002fea000383ffff */
[----:B------:R-:W-:Y:S05]  /*17be0*/  BRA `(.L_x_1162) ;  /* 0xfffffed800907947 */ /* 0x000fea000383ffff */
.L_x_1180:
[----:B-1----:R-:W-:-:S04]  /*17bf0*/  IMAD.U32 R8, RZ, RZ, UR5 ;  /* 0x00000005ff087e24 */ /* 0x002fc8000f8e00ff */
[----:B------:R1:W2:Y:S03]  /*17c00*/  SYNCS.PHASECHK.TRANS64.TRYWAIT P2, [R8+URZ+0x2a830], R3 ;  /* 0x02a83003080075a7 */ /* 0x0002a6000804017f */
[----:B--2---:R-:W-:Y:S05]  /*17c10*/  @!P2 NANOSLEEP.SYNCS 0x989680 ;  /* 0x009896800000a95d */ /* 0x004fea0003900000 */
[----:B------:R-:W2:Y:S02]  /*17c20*/  @!P2 SYNCS.PHASECHK.TRANS64 P2, [R8+URZ+0x2a830], R3 ;  /* 0x02a830030800a5a7 */ /* 0x000ea4000804007f */
[----:B--2---:R-:W-:Y:S05]  /*17c30*/  @!P2 BRA `(.L_x_1180) ;  /* 0xfffffffc00eca947 */ /* 0x004fea000383ffff */
[----:B------:R-:W-:Y:S05]  /*17c40*/  BRA `(.L_x_1179) ;  /* 0xffffff0000587947 */ /* 0x000fea000383ffff */
.L_x_1184:
[----:B01----:R-:W-:-:S04]  /*17c50*/  IMAD.U32 R3, RZ, RZ, UR5 ;  /* 0x00000005ff037e24 */ /* 0x003fc8000f8e00ff */
[----:B------:R0:W1:Y:S03]  /*17c60*/  SYNCS.PHASECHK.TRANS64.TRYWAIT P2, [R3+URZ+0x2a850], R0 ;  /* 0x02a85000030075a7 */ /* 0x000066000804017f */
[----:B-1----:R-:W-:Y:S05]  /*17c70*/  @!P2 NANOSLEEP.SYNCS 0x989680 ;  /* 0x009896800000a95d */ /* 0x002fea0003900000 */
[----:B------:R-:W1:Y:S02]  /*17c80*/  @!P2 SYNCS.PHASECHK.TRANS64 P2, [R3+URZ+0x2a850], R0 ;  /* 0x02a850000300a5a7 */ /* 0x000e64000804007f */
[----:B-1----:R-:W-:Y:S05]  /*17c90*/  @!P2 BRA `(.L_x_1184) ;  /* 0xfffffffc00eca947 */ /* 0x002fea000383ffff */
[----:B------:R-:W-:Y:S05]  /*17ca0*/  BRA `(.L_x_1183) ;  /* 0xffffff0800707947 */ /* 0x000fea000383ffff */
.L_x_1190:
[----:B-1----:R-:W-:-:S04]  /*17cb0*/  IMAD.U32 R8, RZ, RZ, UR5 ;  /* 0x00000005ff087e24 */ /* 0x002fc8000f8e00ff */
[----:B------:R1:W2:Y:S03]  /*17cc0*/  SYNCS.PHASECHK.TRANS64.TRYWAIT P2, [R8+URZ+0x2a830], R3 ;  /* 0x02a83003080075a7 */ /* 0x0002a6000804017f */
[----:B--2---:R-:W-:Y:S05]  /*17cd0*/  @!P2 NANOSLEEP.SYNCS 0x989680 ;  /* 0x009896800000a95d */ /* 0x004fea0003900000 */
[----:B------:R-:W2:Y:S02]  /*17ce0*/  @!P2 SYNCS.PHASECHK.TRANS64 P2, [R8+URZ+0x2a830], R3 ;  /* 0x02a830030800a5a7 */ /* 0x000ea4000804007f */
[----:B--2---:R-:W-:Y:S05]  /*17cf0*/  @!P2 BRA `(.L_x_1190) ;  /* 0xfffffffc00eca947 */ /* 0x004fea000383ffff */
[----:B------:R-:W-:Y:S05]  /*17d00*/  BRA `(.L_x_1189) ;  /* 0xffffff1c002c7947 */ /* 0x000fea000383ffff */
.L_x_1194:
[----:B01----:R-:W-:-:S04]  /*17d10*/  IMAD.U32 R3, RZ, RZ, UR5 ;  /* 0x00000005ff037e24 */ /* 0x003fc8000f8e00ff */
[----:B------:R0:W1:Y:S03]  /*17d20*/  SYNCS.PHASECHK.TRANS64.TRYWAIT P2, [R3+URZ+0x2a850], R0 ;  /* 0x02a85000030075a7 */ /* 0x000066000804017f */
[----:B-1----:R-:W-:Y:S05]  /*17d30*/  @!P2 NANOSLEEP.SYNCS 0x989680 ;  /* 0x009896800000a95d */ /* 0x002fea0003900000 */
[----:B------:R-:W1:Y:S02]  /*17d40*/  @!P2 SYNCS.PHASECHK.TRANS64 P2, [R3+URZ+0x2a850], R0 ;  /* 0x02a850000300a5a7 */ /* 0x000e64000804007f */
[----:B-1----:R-:W-:Y:S05]  /*17d50*/  @!P2 BRA `(.L_x_1194) ;  /* 0xfffffffc00eca947 */ /* 0x002fea000383ffff */
[----:B------:R-:W-:Y:S05]  /*17d60*/  BRA `(.L_x_1193) ;  /* 0xffffff2400447947 */ /* 0x000fea000383ffff */
.L_x_1207:
[----:B-1----:R-:W-:-:S04]  /*17d70*/  IMAD.U32 R5, RZ, RZ, UR5 ;  /* 0x00000005ff057e24 */ /* 0x002fc8000f8e00ff */
[----:B------:R1:W2:Y:S03]  /*17d80*/  SYNCS.PHASECHK.TRANS64.TRYWAIT P0, [R5+URZ+0x2a850], R0 ;  /* 0x02a85000050075a7 */ /* 0x0002a6000800017f */
[----:B--2---:R-:W-:Y:S05]  /*17d90*/  @!P0 NANOSLEEP.SYNCS 0x989680 ;  /* 0x009896800000895d */ /* 0x004fea0003900000 */
[----:B------:R-:W2:Y:S02]  /*17da0*/  @!P0 SYNCS.PHASECHK.TRANS64 P0, [R5+URZ+0x2a850], R0 ;  /* 0x02a85000050085a7 */ /* 0x000ea4000800007f */
[----:B--2---:R-:W-:Y:S05]  /*17db0*/  @!P0 BRA `(.L_x_1207) ;  /* 0xfffffffc00ec8947 */ /* 0x004fea000383ffff */
[----:B------:R-:W-:Y:S05]  /*17dc0*/  BRA `(.L_x_1206) ;  /* 0xffffff4c00307947 */ /* 0x000fea000383ffff */
.L_x_1262:
[----:B-1----:R-:W1:Y:S01]  /*17dd0*/  S2R R4, SR_TID.X ;  /* 0x0000000000047919 */ /* 0x002e620000002100 */
[----:B------:R-:W-:Y:S01]  /*17de0*/  BSSY B0, `(.L_x_1366) ;  /* 0x000000a000007945 */ /* 0x000fe20003800000 */
[----:B------:R-:W-:Y:S02]  /*17df0*/  IMAD.MOV.U32 R12, RZ, RZ, RZ ;  /* 0x000000ffff0c7224 */ /* 0x000fe400078e00ff */
[----:B------:R-:W-:Y:S02]  /*17e00*/  IMAD.MOV.U32 R11, RZ, RZ, 0x1f ;  /* 0x0000001fff0b7424 */ /* 0x000fe400078e00ff */
[----:B------:R-:W-:Y:S01]  /*17e10*/  IMAD.MOV.U32 R15, RZ, RZ, -0x1 ;  /* 0xffffffffff0f7424 */ /* 0x000fe200078e00ff */
[----:B-1----:R-:W-:-:S04]  /*17e20*/  SHF.R.U32.HI R4, RZ, 0x5, R4 ;  /* 0x00000005ff047819 */ /* 0x002fc80000011604 */
[----:B------:R-:W-:-:S05]  /*17e30*/  LOP3.LUT R4, R4, 0x3, RZ, 0xc0, !PT ;  /* 0x0000000304047812 */ /* 0x000fca00078ec0ff */
[----:B------:R-:W-:-:S07]  /*17e40*/  IMAD.MOV.U32 R13, RZ, RZ, R4 ;  /* 0x000000ffff0d7224 */ /* 0x000fce00078e0004 */
[----:B0-2---:R-:W-:Y:S05]  /*17e50*/  WARPSYNC.COLLECTIVE R15, `(.L_x_1367) ;  /* 0x000000000f087348 */ /* 0x005fea0003c00000 */
[----:B------:R1:W3:Y:S02]  /*17e60*/  SHFL.IDX P6, R14, R13, R12, R11 ;  /* 0x0000000c0d0e7389 */ /* 0x0002e400000c000b */
[----:B0123--:R-:W-:Y:S01]  /*17e70*/  ENDCOLLECTIVE ;  /* 0x000000000000791b */ /* 0x00ffe20003800000 */
.L_x_1367:
[----:B------:R-:W-:Y:S05]  /*17e80*/  BSYNC B0 ;  /* 0x0000000000007941 */ /* 0x000fea0003800000 */
.L_x_1366:
[----:B------:R-:W-:Y:S05]  /*17e90*/  BRA `(.L_x_1368) ;  /* 0xffffffa800c07947 */ /* 0x000fea000383ffff */
.L_x_1264:
[----:B------:R-:W-:Y:S01]  /*17ea0*/  BSSY B0, `(.L_x_1369) ;  /* 0x0000006000007945 */ /* 0x000fe20003800000 */
[----:B------:R-:W-:-:S07]  /*17eb0*/  IMAD.MOV.U32 R15, RZ, RZ, -0x1 ;  /* 0xffffffffff0f7424 */ /* 0x000fce00078e00ff */
[----:B012---:R-:W-:Y:S05]  /*17ec0*/  WARPSYNC.COLLECTIVE R15, `(.L_x_1370) ;  /* 0x000000000f0c7348 */ /* 0x007fea0003c00000 */
[----:B------:R-:W-:Y:S02]  /*17ed0*/  ELECT P6, UR62, PT ;  /* 0x00000000003e782f */ /* 0x000fe400038c0000 */
[----:B------:R-:W-:Y:S01]  /*17ee0*/  MOV R14, UR62 ;  /* 0x0000003e000e7c02 */ /* 0x000fe20008000f00 */
[----:B012---:R-:W-:Y:S10]  /*17ef0*/  ENDCOLLECTIVE ;  /* 0x000000000000791b */ /* 0x007ff40003800000 */
.L_x_1370:
[----:B------:R-:W-:Y:S05]  /*17f00*/  BSYNC B0 ;  /* 0x0000000000007941 */ /* 0x000fea0003800000 */
.L_x_1369:
[----:B------:R-:W-:Y:S05]  /*17f10*/  BRA `(.L_x_1371) ;  /* 0xffffffa800cc7947 */ /* 0x000fea000383ffff */
.L_x_1266:
[----:B-1----:R1:W3:Y:S02]  /*17f20*/  SYNCS.PHASECHK.TRANS64.TRYWAIT P0, [R0+URZ+0x2a840], R2 ;  /* 0x02a84002000075a7 */ /* 0x0022e4000800017f */
[----:B---3--:R-:W-:Y:S05]  /*17f30*/  @!P0 NANOSLEEP.SYNCS 0x989680 ;  /* 0x009896800000895d */ /* 0x008fea0003900000 */
[----:B------:R-:W3:Y:S02]  /*17f40*/  @!P0 SYNCS.PHASECHK.TRANS64 P0, [R0+URZ+0x2a840], R2 ;  /* 0x02a84002000085a7 */ /* 0x000ee4000800007f */
[----:B---3--:R-:W-:Y:S05]  /*17f50*/  @!P0 BRA `(.L_x_1266) ;  /* 0xfffffffc00f08947 */ /* 0x008fea000383ffff */
[----:B------:R-:W-:Y:S05]  /*17f60*/  BRA `(.L_x_1372) ;  /* 0xffffffac00307947 */ /* 0x000fea000383ffff */
.L_x_1270:
[----:B------:R-:W2:Y:S01]  /*17f70*/  LDL.LU R11, [R1+0x2c] ;  /* 0x00002c00010b7983 */ /* 0x000ea20000300800 */
[----:B------:R-:W-:Y:S02]  /*17f80*/  IMAD.MOV.U32 R13, RZ, RZ, R3 ;  /* 0x000000ffff0d7224 */ /* 0x000fe400078e0003 */
[----:B------:R-:W-:Y:S01]  /*17f90*/  IMAD.MOV.U32 R12, RZ, RZ, RZ ;  /* 0x000000ffff0c7224 */ /* 0x000fe200078e00ff */
[----:B------:R-:W0:Y:S01]  /*17fa0*/  S2R R5, SR_TID.X ;  /* 0x0000000000057919 */ /* 0x000e220000002100 */
[----:B------:R-:W-:Y:S01]  /*17fb0*/  IMAD.MOV.U32 R15, RZ, RZ, -0x1 ;  /* 0xffffffffff0f7424 */ /* 0x000fe200078e00ff */
[----:B0-----:R-:W-:-:S04]  /*17fc0*/  LOP3.LUT R5, R5, 0x7f, RZ, 0xc0, !PT ;  /* 0x0000007f05057812 */ /* 0x001fc800078ec0ff */
[----:B------:R-:W-:-:S05]  /*17fd0*/  SHF.R.U32.HI R5, RZ, 0x3, R5 ;  /* 0x00000003ff057819 */ /* 0x000fca0000011605 */
[----:B------:R-:W-:-:S04]  /*17fe0*/  IMAD.IADD R0, R5, 0x1, R9 ;  /* 0x0000000105007824 */ /* 0x000fc800078e0209 */
[----:B------:R-:W-:Y:S02]  /*17ff0*/  VIADD R5, R0, 0x10 ;  /* 0x0000001000057836 */ /* 0x000fe40000000000 */
[----:B--2---:R-:W-:Y:S02]  /*18000*/  IMAD R2, R11, R7, RZ ;  /* 0x000000070b027224 */ /* 0x004fe400078e02ff */
[----:B------:R-:W-:-:S03]  /*18010*/  IMAD.MOV.U32 R11, RZ, RZ, 0x181f ;  /* 0x0000181fff0b7424 */ /* 0x000fc600078e00ff */
[----:B------:R-:W-:-:S13]  /*18020*/  ISETP.GE.AND P3, PT, R0, R2, PT ;  /* 0x000000020000720c */ /* 0x000fda0003f66270 */
[----:B-----5:R-:W-:Y:S05]  /*18030*/  WARPSYNC.COLLECTIVE R15, `(.L_x_1373) ;  /* 0x000000000f087348 */ /* 0x020fea0003c00000 */
[----:B------:R0:W1:Y:S02]  /*18040*/  SHFL.IDX P6, R14, R13, R12, R11 ;  /* 0x0000000c0d0e7389 */ /* 0x00006400000c000b */
[----:B01---5:R-:W-:Y:S01]  /*18050*/  ENDCOLLECTIVE ;  /* 0x000000000000791b */ /* 0x023fe20003800000 */
.L_x_1373:
[----:B------:R-:W-:Y:S02]  /*18060*/  IMAD.MOV.U32 R13, RZ, RZ, R4 ;  /* 0x000000ffff0d7224 */ /* 0x000fe400078e0004 */
[----:B------:R-:W-:-:S07]  /*18070*/  IMAD.MOV.U32 R6, RZ, RZ, R14 ;  /* 0x000000ffff067224 */ /* 0x000fce00078e000e */
[----:B------:R-:W-:Y:S05]  /*18080*/  WARPSYNC.COLLECTIVE R15, `(.L_x_1374) ;  /* 0x000000000f087348 */ /* 0x000fea0003c00000 */
[----:B------:R0:W1:Y:S02]  /*18090*/  SHFL.IDX P6, R14, R13, R12, R11 ;  /* 0x0000000c0d0e7389 */ /* 0x00006400000c000b */
[----:B01----:R-:W-:Y:S01]  /*180a0*/  ENDCOLLECTIVE ;  /* 0x000000000000791b */ /* 0x003fe20003800000 */
.L_x_1374:
[----:B------:R-:W-:Y:S01]  /*180b0*/  ULDC.64 UR4, c[0x0][0x208] ;  /* 0x0000820000047ab9 */ /* 0x000fe20000000a00 */
[----:B------:R-:W-:Y:S02]  /*180c0*/  IMAD.MOV.U32 R13, RZ, RZ, R3 ;  /* 0x000000ffff0d7224 */ /* 0x000fe400078e0003 */
[----:B------:R-:W-:Y:S02]  /*180d0*/  IMAD.MOV.U32 R12, RZ, RZ, 0x1 ;  /* 0x00000001ff0c7424 */ /* 0x000fe400078e00ff */
[----:B------:R-:W-:-:S05]  /*180e0*/  IMAD.MOV.U32 R7, RZ, RZ, R14 ;  /* 0x000000ffff077224 */ /* 0x000fca00078e000e */
[----:B------:R-:W-:-:S05]  /*180f0*/  @!P3 LEA R7, P5, R8, R7, 0x1 ;  /* 0x000000070807b211 */ /* 0x000fca00078a08ff */
        /* <DEDUP_REMOVED lines=10> */
[----:B------:R-:W-:-:S13]  /*181a0*/  ISETP.GE.AND P3, PT, R5, R2, PT ;  /* 0x000000020500720c */ /* 0x000fda0003f66270 */
[----:B0-----:R-:W-:Y:S05]  /*181b0*/  WARPSYNC.COLLECTIVE R15, `(.L_x_1375) ;  /* 0x000000000f087348 */ /* 0x001fea0003c00000 */
[----:B------:R1:W2:Y:S02]  /*181c0*/  SHFL.IDX P6, R14, R13, R12, R11 ;  /* 0x0000000c0d0e7389 */ /* 0x0002a400000c000b */
[----:B012---:R-:W-:Y:S01]  /*181d0*/  ENDCOLLECTIVE ;  /* 0x000000000000791b */ /* 0x007fe20003800000 */
.L_x_1375:
[----:B------:R-:W-:Y:S02]  /*181e0*/  IMAD.MOV.U32 R13, RZ, RZ, R4 ;  /* 0x000000ffff0d7224 */ /* 0x000fe400078e0004 */
[----:B------:R-:W-:-:S07]  /*181f0*/  IMAD.MOV.U32 R9, RZ, RZ, R14 ;  /* 0x000000ffff097224 */ /* 0x000fce00078e000e */
[----:B------:R-:W-:Y:S05]  /*18200*/  WARPSYNC.COLLECTIVE R15, `(.L_x_1376) ;  /* 0x000000000f087348 */ /* 0x000fea0003c00000 */
[----:B------:R0:W1:Y:S02]  /*18210*/  SHFL.IDX P6, R14, R13, R12, R11 ;  /* 0x0000000c0d0e7389 */ /* 0x00006400000c000b */
[----:B01----:R-:W-:Y:S01]  /*18220*/  ENDCOLLECTIVE ;  /* 0x000000000000791b */ /* 0x003fe20003800000 */
.L_x_1376:
[----:B------:R-:W-:Y:S01]  /*18230*/  ULDC.64 UR4, c[0x0][0x208] ;  /* 0x0000820000047ab9 */ /* 0x000fe20000000a00 */
[----:B------:R-:W-:Y:S02]  /*18240*/  IMAD.MOV.U32 R13, RZ, RZ, R3 ;  /* 0x000000ffff0d7224 */ /* 0x000fe400078e0003 */
[----:B------:R-:W-:Y:S02]  /*18250*/  IMAD.MOV.U32 R12, RZ, RZ, 0x2 ;  /* 0x00000002ff0c7424 */ /* 0x000fe400078e00ff */
[----:B------:R-:W-:-:S05]  /*18260*/  IMAD.MOV.U32 R5, RZ, RZ, R14 ;  /* 0x000000ffff057224 */ /* 0x000fca00078e000e */
[----:B------:R-:W-:-:S05]  /*18270*/  @!P3 LEA R8, P5, R8, R5, 0x1 ;  /* 0x000000050808b211 */ /* 0x000fca00078a08ff */
[----:B------:R-:W-:Y:S02]  /*18280*/  @!P3 IMAD.X R5, RZ, RZ, R9, P5 ;  /* 0x000000ffff05b224 */ /* 0x000fe400028e0609 */
[----:B------:R-:W-:Y:S01]  /*18290*/  @!P3 IMAD.MOV.U32 R6, RZ, RZ, R8 ;  /* 0x000000ffff06b224 */ /* 0x000fe200078e0008 */
[----:B------:R-:W0:Y:S01]  /*182a0*/  S2R R9, SR_TID.X ;  /* 0x0000000000097919 */ /* 0x000e220000002100 */
[----:B------:R-:W-:Y:S02]  /*182b0*/  @!P3 IMAD.MOV.U32 R7, RZ, RZ, R5 ;  /* 0x000000ffff07b224 */ /* 0x000fe400078e0005 */
[----:B------:R-:W-:-:S03]  /*182c0*/  VIADD R5, R0, 0x20 ;  /* 0x0000002000057836 */ /* 0x000fc60000000000 */
[----:B------:R-:W-:Y:S01]  /*182d0*/  @!PT LDS RZ, [RZ] ;  /* 0x00000000fffff984 */ /* 0x000fe20000000800 */
[----:B------:R-:W-:Y:S01]  /*182e0*/  @!PT LDS RZ, [RZ] ;  /* 0x00000000fffff984 */ /* 0x000fe20000000800 */
[----:B------:R-:W-:Y:S01]  /*182f0*/  @!PT LDS RZ, [RZ] ;  /* 0x00000000fffff984 */ /* 0x000fe20000000800 */
[----:B------:R1:W-:Y:S04]  /*18300*/  @!P3 LDGSTS.E.BYPASS.LTC128B.128 [R10+0xcc00], desc[UR4][R6.64], !P2 ;  /* 0x0cc00000060abfae */ /* 0x0003e8000d101d44 */
[----:B------:R1:W-:Y:S04]  /*18310*/  @!P3 LDGSTS.E.BYPASS.LTC128B.128 [R10+0x10c00], desc[UR4][R6.64+0x80], !P1 ;  /* 0x10c00080060abfae */ /* 0x0003e8000c901d44 */
[----:B------:R1:W-:Y:S01]  /*18320*/  @!P3 LDGSTS.E.BYPASS.LTC128B.128 [R10+0x14c00], desc[UR4][R6.64+0x100], !P0 ;  /* 0x14c00100060abfae */ /* 0x0003e2000c101d44 */
[----:B------:R-:W-:-:S13]  /*18330*/  ISETP.GE.AND P3, PT, R5, R2, PT ;  /* 0x000000020500720c */ /* 0x000fda0003f66270 */
[----:B01----:R-:W-:Y:S05]  /*18340*/  WARPSYNC.COLLECTIVE R15, `(.L_x_1377) ;  /* 0x000000000f087348 */ /* 0x003fea0003c00000 */
[----:B------:R2:W3:Y:S02]  /*18350*/  SHFL.IDX P6, R14, R13, R12, R11 ;  /* 0x0000000c0d0e7389 */ /* 0x0004e400000c000b */
[----:B0123--:R-:W-:Y:S01]  /*18360*/  ENDCOLLECTIVE ;  /* 0x000000000000791b */ /* 0x00ffe20003800000 */
.L_x_1377:
[----:B------:R-:W-:Y:S02]  /*18370*/  IMAD.MOV.U32 R13, RZ, RZ, R4 ;  /* 0x000000ffff0d7224 */ /* 0x000fe400078e0004 */
[----:B------:R-:W-:-:S05]  /*18380*/  IMAD.SHL.U32 R9, R9, 0x8, RZ ;  /* 0x0000000809097824 */ /* 0x000fca00078e00ff */
[----:B------:R-:W-:Y:S01]  /*18390*/  LOP3.LUT R9, R9, 0x38, RZ, 0xc0, !PT ;  /* 0x0000003809097812 */ /* 0x000fe200078ec0ff */
[----:B------:R-:W-:-:S07]  /*183a0*/  IMAD.MOV.U32 R8, RZ, RZ, R14 ;  /* 0x000000ffff087224 */ /* 0x000fce00078e000e */
[----:B------:R-:W-:Y:S05]  /*183b0*/  WARPSYNC.COLLECTIVE R15, `(.L_x_1378) ;  /* 0x000000000f087348 */ /* 0x000fea0003c00000 */
[----:B------:R0:W1:Y:S02]  /*183c0*/  SHFL.IDX P6, R14, R13, R12, R11 ;  /* 0x0000000c0d0e7389 */ /* 0x00006400000c000b */
[----:B01----:R-:W-:Y:S01]  /*183d0*/  ENDCOLLECTIVE ;  /* 0x000000000000791b */ /* 0x003fe20003800000 */
.L_x_1378:
[----:B------:R-:W-:Y:S01]  /*183e0*/  ULDC.64 UR4, c[0x0][0x208] ;  /* 0x0000820000047ab9 */ /* 0x000fe20000000a00 */
[----:B------:R-:W-:Y:S02]  /*183f0*/  IMAD.MOV.U32 R13, RZ, RZ, R3 ;  /* 0x000000ffff0d7224 */ /* 0x000fe400078e0003 */
[----:B------:R-:W-:Y:S02]  /*18400*/  IMAD.MOV.U32 R12, RZ, RZ, 0x3 ;  /* 0x00000003ff0c7424 */ /* 0x000fe400078e00ff */
[----:B------:R-:W-:-:S05]  /*18410*/  IMAD.MOV.U32 R5, RZ, RZ, R14 ;  /* 0x000000ffff057224 */ /* 0x000fca00078e000e */
[----:B------:R-:W-:-:S05]  /*18420*/  @!P3 LEA R5, P4, R9, R5, 0x1 ;  /* 0x000000050905b211 */ /* 0x000fca00078808ff */
[----:B------:R-:W-:-:S04]  /*18430*/  @!P3 IMAD.X R6, RZ, RZ, R8, P4 ;  /* 0x000000ffff06b224 */ /* 0x000fc800020e0608 */
[----:B------:R-:W-:Y:S02]  /*18440*/  @!P3 IMAD.MOV.U32 R7, RZ, RZ, R6 ;  /* 0x000000ffff07b224 */ /* 0x000fe400078e0006 */
        /* <DEDUP_REMOVED lines=12> */
.L_x_1379:
[----:B------:R-:W-:Y:S02]  /*18510*/  IMAD.MOV.U32 R13, RZ, RZ, R4 ;  /* 0x000000ffff0d7224 */ /* 0x000fe400078e0004 */
[----:B------:R-:W-:-:S07]  /*18520*/  IMAD.MOV.U32 R6, RZ, RZ, R14 ;  /* 0x000000ffff067224 */ /* 0x000fce00078e000e */
[----:B------:R-:W-:Y:S05]  /*18530*/  WARPSYNC.COLLECTIVE R15, `(.L_x_1380) ;  /* 0x000000000f087348 */ /* 0x000fea0003c00000 */
[----:B------:R0:W1:Y:S02]  /*18540*/  SHFL.IDX P6, R14, R13, R12, R11 ;  /* 0x0000000c0d0e7389 */ /* 0x00006400000c000b */
[----:B01----:R-:W-:Y:S01]  /*18550*/  ENDCOLLECTIVE ;  /* 0x000000000000791b */ /* 0x003fe20003800000 */
.L_x_1380:
        /* <DEDUP_REMOVED lines=19> */
.L_x_1381:
[----:B------:R-:W-:Y:S02]  /*18690*/  IMAD.MOV.U32 R13, RZ, RZ, R4 ;  /* 0x000000ffff0d7224 */ /* 0x000fe400078e0004 */
[----:B------:R-:W-:-:S07]  /*186a0*/  IMAD.MOV.U32 R6, RZ, RZ, R14 ;  /* 0x000000ffff067224 */ /* 0x000fce00078e000e */
[----:B------:R-:W-:Y:S05]  /*186b0*/  WARPSYNC.COLLECTIVE R15, `(.L_x_1382) ;  /* 0x000000000f087348 */ /* 0x000fea0003c00000 */
[----:B------:R0:W1:Y:S02]  /*186c0*/  SHFL.IDX P6, R14, R13, R12, R11 ;  /* 0x0000000c0d0e7389 */ /* 0x00006400000c000b */
[----:B01----:R-:W-:Y:S01]  /*186d0*/  ENDCOLLECTIVE ;  /* 0x000000000000791b */ /* 0x003fe20003800000 */
.L_x_1382:
        /* <DEDUP_REMOVED lines=19> */
.L_x_1383:
[----:B------:R-:W-:Y:S02]  /*18810*/  IMAD.MOV.U32 R13, RZ, RZ, R4 ;  /* 0x000000ffff0d7224 */ /* 0x000fe400078e0004 */
[----:B------:R-:W-:-:S07]  /*18820*/  IMAD.MOV.U32 R6, RZ, RZ, R14 ;  /* 0x000000ffff067224 */ /* 0x000fce00078e000e */
[----:B------:R-:W-:Y:S05]  /*18830*/  WARPSYNC.COLLECTIVE R15, `(.L_x_1384) ;  /* 0x000000000f087348 */ /* 0x000fea0003c00000 */
[----:B------:R0:W1:Y:S02]  /*18840*/  SHFL.IDX P6, R14, R13, R12, R11 ;  /* 0x0000000c0d0e7389 */ /* 0x00006400000c000b */
[----:B01----:R-:W-:Y:S01]  /*18850*/  ENDCOLLECTIVE ;  /* 0x000000000000791b */ /* 0x003fe20003800000 */
.L_x_1384:
[----:B------:R-:W-:Y:S01]  /*18860*/  ULDC.64 UR4, c[0x0][0x208] ;  /* 0x0000820000047ab9 */ /* 0x000fe20000000a00 */
[----:B------:R-:W-:Y:S02]  /*18870*/  IMAD.MOV.U32 R13, RZ, RZ, R3 ;  /* 0x000000ffff0d7224 */ /* 0x000fe400078e0003 */
[----:B------:R-:W-:Y:S02]  /*18880*/  IMAD.MOV.U32 R12, RZ, RZ, 0x6 ;  /* 0x00000006ff0c7424 */ /* 0x000fe400078e00ff */
[----:B------:R-:W-:-:S05]  /*18890*/  IMAD.MOV.U32 R5, RZ, RZ, R14 ;  /* 0x000000ffff057224 */ /* 0x000fca00078e000e */
[----:B------:R-:W-:-:S05]  /*188a0*/  @!P3 LEA R5, P4, R9, R5, 0x1 ;  /* 0x000000050905b211 */ /* 0x000fca00078808ff */
[----:B------:R-:W-:-:S04]  /*188b0*/  @!P3 IMAD.X R6, RZ, RZ, R6, P4 ;  /* 0x000000ffff06b224 */ /* 0x000fc800020e0606 */
[----:B------:R-:W-:Y:S02]  /*188c0*/  @!P3 IMAD.MOV.U32 R7, RZ, RZ, R6 ;  /* 0x000000ffff07b224 */ /* 0x000fe400078e0006 */
[----:B------:R-:W-:-:S05]  /*188d0*/  @!P3 IMAD.MOV.U32 R6, RZ, RZ, R5 ;  /* 0x000000ffff06b224 */ /* 0x000fca00078e0005 */
[----:B------:R-:W-:Y:S01]  /*188e0*/  @!PT LDS RZ, [RZ] ;  /* 0x00000000fffff984 */ /* 0x000fe20000000800 */
[----:B------:R-:W-:Y:S01]  /*188f0*/  @!PT LDS RZ, [RZ] ;  /* 0x00000000fffff984 */ /* 0x000fe20000000800 */
[----:B------:R-:W-:Y:S01]  /*18900*/  @!PT LDS RZ, [RZ] ;  /* 0x00000000fffff984 */ /* 0x000fe20000000800 */
[----:B------:R0:W-:Y:S04]  /*18910*/  @!P3 LDGSTS.E.BYPASS.LTC128B.128 [R10+0xec00], desc[UR4][R6.64], !P2 ;  /* 0x0ec00000060abfae */ /* 0x0001e8000d101d44 */
[----:B------:R0:W-:Y:S04]  /*18920*/  @!P3 LDGSTS.E.BYPASS.LTC128B.128 [R10+0x12c00], desc[UR4][R6.64+0x80], !P1 ;  /* 0x12c00080060abfae */ /* 0x0001e8000c901d44 */
[----:B------:R0:W-:Y:S02]  /*18930*/  @!P3 LDGSTS.E.BYPASS.LTC128B.128 [R10+0x16c00], desc[UR4][R6.64+0x100], !P0 ;  /* 0x16c00100060abfae */ /* 0x0001e4000c101d44 */
[----:B0-----:R-:W-:Y:S05]  /*18940*/  WARPSYNC.COLLECTIVE R15, `(.L_x_1385) ;  /* 0x000000000f087348 */ /* 0x001fea0003c00000 */
[----:B------:R1:W2:Y:S02]  /*18950*/  SHFL.IDX P6, R14, R13, R12, R11 ;  /* 0x0000000c0d0e7389 */ /* 0x0002a400000c000b */
[----:B012---:R-:W-:Y:S01]  /*18960*/  ENDCOLLECTIVE ;  /* 0x000000000000791b */ /* 0x007fe20003800000 */
.L_x_1385:
[----:B------:R-:W-:-:S05]  /*18970*/  VIADD R7, R0, 0x60 ;  /* 0x0000006000077836 */ /* 0x000fca0000000000 */
[----:B------:R-:W-:Y:S01]  /*18980*/  ISETP.GE.AND P4, PT, R7, R2, PT ;  /* 0x000000020700720c */ /* 0x000fe20003f86270 */
[----:B------:R-:W-:Y:S02]  /*18990*/  IMAD.MOV.U32 R13, RZ, RZ, R4 ;  /* 0x000000ffff0d7224 */ /* 0x000fe400078e0004 */
[----:B------:R-:W-:-:S10]  /*189a0*/  IMAD.MOV.U32 R6, RZ, RZ, R14 ;  /* 0x000000ffff067224 */ /* 0x000fd400078e000e */
[----:B------:R-:W-:Y:S05]  /*189b0*/  WARPSYNC.COLLECTIVE R15, `(.L_x_1386) ;  /* 0x000000000f087348 */ /* 0x000fea0003c00000 */
[----:B------:R0:W1:Y:S02]  /*189c0*/  SHFL.IDX P6, R14, R13, R12, R11 ;  /* 0x0000000c0d0e7389 */ /* 0x00006400000c000b */
[----:B01----:R-:W-:Y:S01]  /*189d0*/  ENDCOLLECTIVE ;  /* 0x000000000000791b */ /* 0x003fe20003800000 */
.L_x_1386:
        /* <DEDUP_REMOVED lines=17> */
.L_x_1387:
[----:B------:R-:W-:Y:S02]  /*18af0*/  IMAD.MOV.U32 R13, RZ, RZ, R4 ;  /* 0x000000ffff0d7224 */ /* 0x000fe400078e0004 */
[----:B------:R-:W-:-:S07]  /*18b00*/  IMAD.MOV.U32 R5, RZ, RZ, R14 ;  /* 0x000000ffff057224 */ /* 0x000fce00078e000e */
[----:B------:R-:W-:Y:S05]  /*18b10*/  WARPSYNC.COLLECTIVE R15, `(.L_x_1388) ;  /* 0x000000000f087348 */ /* 0x000fea0003c00000 */
[----:B------:R0:W1:Y:S02]  /*18b20*/  SHFL.IDX P6, R14, R13, R12, R11 ;  /* 0x0000000c0d0e7389 */ /* 0x00006400000c000b */
[----:B01----:R-:W-:Y:S01]  /*18b30*/  ENDCOLLECTIVE ;  /* 0x000000000000791b */ /* 0x003fe20003800000 */
.L_x_1388:
[----:B------:R-:W-:Y:S01]  /*18b40*/  IMAD.MOV.U32 R3, RZ, RZ, R14 ;  /* 0x000000ffff037224 */ /* 0x000fe200078e000e */
[----:B------:R-:W-:Y:S06]  /*18b50*/  BRA `(.L_x_1389) ;  /* 0xffffffac00d87947 */ /* 0x000fec000383ffff */
.L_x_1275:
[----:B0-----:R0:W3:Y:S02]  /*18b60*/  SYNCS.PHASECHK.TRANS64.TRYWAIT P0, [R18+URZ+0x2a820], R0 ;  /* 0x02a82000120075a7 */ /* 0x0010e4000800017f */
[----:B---3--:R-:W-:Y:S05]  /*18b70*/  @!P0 NANOSLEEP.SYNCS 0x989680 ;  /* 0x009896800000895d */ /* 0x008fea0003900000 */
[----:B------:R-:W3:Y:S02]  /*18b80*/  @!P0 SYNCS.PHASECHK.TRANS64 P0, [R18+URZ+0x2a820], R0 ;  /* 0x02a82000120085a7 */ /* 0x000ee4000800007f */
[----:B---3--:R-:W-:Y:S05]  /*18b90*/  @!P0 BRA `(.L_x_1275) ;  /* 0xfffffffc00f08947 */ /* 0x008fea000383ffff */
[----:B------:R-:W-:Y:S05]  /*18ba0*/  BRA `(.L_x_1390) ;  /* 0xffffffb0005c7947 */ /* 0x000fea000383ffff */
.L_x_1284:
[----:B-1----:R1:W2:Y:S02]  /*18bb0*/  SYNCS.PHASECHK.TRANS64.TRYWAIT P0, [R3+URZ+0x2a840], R2 ;  /* 0x02a84002030075a7 */ /* 0x0022a4000800017f */
[----:B--2---:R-:W-:Y:S05]  /*18bc0*/  @!P0 NANOSLEEP.SYNCS 0x989680 ;  /* 0x009896800000895d */ /* 0x004fea0003900000 */
[----:B------:R-:W2:Y:S02]  /*18bd0*/  @!P0 SYNCS.PHASECHK.TRANS64 P0, [R3+URZ+0x2a840], R2 ;  /* 0x02a84002030085a7 */ /* 0x000ea4000800007f */
[----:B--2---:R-:W-:Y:S05]  /*18be0*/  @!P0 BRA `(.L_x_1284) ;  /* 0xfffffffc00f08947 */ /* 0x004fea000383ffff */
[----:B------:R-:W-:Y:S05]  /*18bf0*/  BRA `(.L_x_1391) ;  /* 0xffffffb400547947 */ /* 0x000fea000383ffff */
.L_x_1291:
[----:B0-----:R0:W1:Y:S02]  /*18c00*/  SYNCS.PHASECHK.TRANS64.TRYWAIT P0, [R3+URZ+0x60], R2 ;  /* 0x00006002030075a7 */ /* 0x001064000800017f */
[----:B-1----:R-:W-:Y:S05]  /*18c10*/  @!P0 NANOSLEEP.SYNCS 0x989680 ;  /* 0x009896800000895d */ /* 0x002fea0003900000 */
[----:B------:R-:W1:Y:S02]  /*18c20*/  @!P0 SYNCS.PHASECHK.TRANS64 P0, [R3+URZ+0x60], R2 ;  /* 0x00006002030085a7 */ /* 0x000e64000800007f */
[----:B-1----:R-:W-:Y:S05]  /*18c30*/  @!P0 BRA `(.L_x_1291) ;  /* 0xfffffffc00f08947 */ /* 0x002fea000383ffff */
[----:B------:R-:W-:Y:S05]  /*18c40*/  BRA `(.L_x_1392) ;  /* 0xffffffb800647947 */ /* 0x000fea000383ffff */
.L_x_1300:
[----:B-1----:R1:W2:Y:S02]  /*18c50*/  SYNCS.PHASECHK.TRANS64.TRYWAIT P0, [R3+URZ+0x2a840], R2 ;  /* 0x02a84002030075a7 */ /* 0x0022a4000800017f */
[----:B--2---:R-:W-:Y:S05]  /*18c60*/  @!P0 NANOSLEEP.SYNCS 0x989680 ;  /* 0x009896800000895d */ /* 0x004fea0003900000 */
[----:B------:R-:W2:Y:S02]  /*18c70*/  @!P0 SYNCS.PHASECHK.TRANS64 P0, [R3+URZ+0x2a840], R2 ;  /* 0x02a84002030085a7 */ /* 0x000ea4000800007f */
[----:B--2---:R-:W-:Y:S05]  /*18c80*/  @!P0 BRA `(.L_x_1300) ;  /* 0xfffffffc00f08947 */ /* 0x004fea000383ffff */
[----:B------:R-:W-:Y:S05]  /*18c90*/  BRA `(.L_x_1393) ;  /* 0xffffffbc00f47947 */ /* 0x000fea000383ffff */
.L_x_1307:
[----:B0-----:R0:W1:Y:S02]  /*18ca0*/  SYNCS.PHASECHK.TRANS64.TRYWAIT P0, [R2+URZ+0x60], R3 ;  /* 0x00006003020075a7 */ /* 0x001064000800017f */
[----:B-1----:R-:W-:Y:S05]  /*18cb0*/  @!P0 NANOSLEEP.SYNCS 0x989680 ;  /* 0x009896800000895d */ /* 0x002fea0003900000 */
[----:B------:R-:W1:Y:S02]  /*18cc0*/  @!P0 SYNCS.PHASECHK.TRANS64 P0, [R2+URZ+0x60], R3 ;  /* 0x00006003020085a7 */ /* 0x000e64000800007f */
[----:B-1----:R-:W-:Y:S05]  /*18cd0*/  @!P0 BRA `(.L_x_1307) ;  /* 0xfffffffc00f08947 */ /* 0x002fea000383ffff */
[----:B------:R-:W-:Y:S05]  /*18ce0*/  BRA `(.L_x_1394) ;  /* 0xffffffc400047947 */ /* 0x000fea000383ffff */
.L_x_1316:
[----:B--2---:R2:W3:Y:S02]  /*18cf0*/  SYNCS.PHASECHK.TRANS64.TRYWAIT P0, [R2+URZ+0x2a840], R3 ;  /* 0x02a84003020075a7 */ /* 0x0044e4000800017f */
[----:B---3--:R-:W-:Y:S05]  /*18d00*/  @!P0 NANOSLEEP.SYNCS 0x989680 ;  /* 0x009896800000895d */ /* 0x008fea0003900000 */
[----:B------:R-:W3:Y:S02]  /*18d10*/  @!P0 SYNCS.PHASECHK.TRANS64 P0, [R2+URZ+0x2a840], R3 ;  /* 0x02a84003020085a7 */ /* 0x000ee4000800007f */
[----:B---3--:R-:W-:Y:S05]  /*18d20*/  @!P0 BRA `(.L_x_1316) ;  /* 0xfffffffc00f08947 */ /* 0x008fea000383ffff */
[----:B------:R-:W-:Y:S05]  /*18d30*/  BRA `(.L_x_1395) ;  /* 0xffffffc800687947 */ /* 0x000fea000383ffff */
.L_x_1323:
[----:B0-----:R0:W1:Y:S02]  /*18d40*/  SYNCS.PHASECHK.TRANS64.TRYWAIT P0, [R2+URZ+0x60], R5 ;  /* 0x00006005020075a7 */ /* 0x001064000800017f */
[----:B-1----:R-:W-:Y:S05]  /*18d50*/  @!P0 NANOSLEEP.SYNCS 0x989680 ;  /* 0x009896800000895d */ /* 0x002fea0003900000 */
[----:B------:R-:W1:Y:S02]  /*18d60*/  @!P0 SYNCS.PHASECHK.TRANS64 P0, [R2+URZ+0x60], R5 ;  /* 0x00006005020085a7 */ /* 0x000e64000800007f */
[----:B-1----:R-:W-:Y:S05]  /*18d70*/  @!P0 BRA `(.L_x_1323) ;  /* 0xfffffffc00f08947 */ /* 0x002fea000383ffff */
[----:B------:R-:W-:Y:S05]  /*18d80*/  BRA `(.L_x_1396) ;  /* 0xffffffcc00787947 */ /* 0x000fea000383ffff */
.L_x_1334:
[----:B--2---:R2:W3:Y:S02]  /*18d90*/  SYNCS.PHASECHK.TRANS64.TRYWAIT P0, [R0+URZ+0x2a860], R2 ;  /* 0x02a86002000075a7 */ /* 0x0044e4000800017f */
[----:B---3--:R-:W-:Y:S05]  /*18da0*/  @!P0 NANOSLEEP.SYNCS 0x989680 ;  /* 0x009896800000895d */ /* 0x008fea0003900000 */
[----:B------:R-:W3:Y:S02]  /*18db0*/  @!P0 SYNCS.PHASECHK.TRANS64 P0, [R0+URZ+0x2a860], R2 ;  /* 0x02a86002000085a7 */ /* 0x000ee4000800007f */
[----:B---3--:R-:W-:Y:S05]  /*18dc0*/  @!P0 BRA `(.L_x_1334) ;  /* 0xfffffffc00f08947 */ /* 0x008fea000383ffff */
[----:B------:R-:W-:Y:S05]  /*18dd0*/  BRA `(.L_x_1397) ;  /* 0xffffffd000c87947 */ /* 0x000fea000383ffff */
.L_x_1341:
[----:B------:R-:W3:Y:S01]  /*18de0*/  LDL R3, [R1] ;  /* 0x0000000001037983 */ /* 0x000ee20000100800 */
[----:B------:R-:W-:Y:S01]  /*18df0*/  BSSY B0, `(.L_x_1398) ;  /* 0x0000008000007945 */ /* 0x000fe20003800000 */
[----:B0-----:R-:W-:Y:S02]  /*18e00*/  IMAD.MOV.U32 R12, RZ, RZ, RZ ;  /* 0x000000ffff0c7224 */ /* 0x001fe400078e00ff */
[----:B------:R-:W-:Y:S02]  /*18e10*/  IMAD.MOV.U32 R11, RZ, RZ, 0x1f ;  /* 0x0000001fff0b7424 */ /* 0x000fe400078e00ff */
[----:B------:R-:W-:Y:S02]  /*18e20*/  IMAD.MOV.U32 R15, RZ, RZ, -0x1 ;  /* 0xffffffffff0f7424 */ /* 0x000fe400078e00ff */
[----:B---3--:R-:W-:-:S07]  /*18e30*/  IMAD.MOV.U32 R13, RZ, RZ, R3 ;  /* 0x000000ffff0d7224 */ /* 0x008fce00078e0003 */
[----:B-12---:R-:W-:Y:S05]  /*18e40*/  WARPSYNC.COLLECTIVE R15, `(.L_x_1399) ;  /* 0x000000000f087348 */ /* 0x006fea0003c00000 */
[----:B------:R0:W3:Y:S02]  /*18e50*/  SHFL.IDX P6, R14, R13, R12, R11 ;  /* 0x0000000c0d0e7389 */ /* 0x0000e400000c000b */
[----:B0123--:R-:W-:Y:S01]  /*18e60*/  ENDCOLLECTIVE ;  /* 0x000000000000791b */ /* 0x00ffe20003800000 */
.L_x_1399:
[----:B------:R-:W-:Y:S05]  /*18e70*/  BSYNC B0 ;  /* 0x0000000000007941 */ /* 0x000fea0003800000 */
.L_x_1398:
        /* <DEDUP_REMOVED lines=9> */
.L_x_1400:
[----:B------:R-:W-:Y:S01]  /*18f10*/  ULDC UR4, c[0x0][0xc3c] ;  /* 0x00030f0000047ab9 */ /* 0x000fe20000000800 */
[----:B------:R-:W-:Y:S01]  /*18f20*/  ULDC.64 UR6, c[0x0][0x208] ;  /* 0x0000820000067ab9 */ /* 0x000fe20000000a00 */
        /* <DEDUP_REMOVED lines=24> */
.L_x_1401:
        /* <DEDUP_REMOVED lines=8> */
.L_x_1402:
        /* <DEDUP_REMOVED lines=8> */
.L_x_1403:
        /* <DEDUP_REMOVED lines=8> */
.L_x_1404:
        /* <DEDUP_REMOVED lines=8> */
.L_x_1405:
        /* <DEDUP_REMOVED lines=9> */
.L_x_1406:
[----:B------:R-:W-:Y:S01]  /*19340*/  IMAD.MOV.U32 R10, RZ, RZ, R14 ;  /* 0x000000ffff0a7224 */ /* 0x000fe200078e000e */
[----:B------:R-:W-:Y:S06]  /*19350*/  BRA `(.L_x_1407) ;  /* 0xffffffd4003c7947 */ /* 0x000fec000383ffff */
.L_x_1344:
[----:B------:R-:W-:Y:S01]  /*19360*/  BSSY B0, `(.L_x_1408) ;  /* 0x0000008000007945 */ /* 0x000fe20003800000 */
[----:B------:R-:W-:Y:S02]  /*19370*/  IMAD.MOV.U32 R13, RZ, RZ, R2 ;  /* 0x000000ffff0d7224 */ /* 0x000fe400078e0002 */
[----:B------:R-:W-:Y:S02]  /*19380*/  IMAD.MOV.U32 R12, RZ, RZ, 0x1 ;  /* 0x00000001ff0c7424 */ /* 0x000fe400078e00ff */
[----:B------:R-:W-:Y:S02]  /*19390*/  IMAD.MOV.U32 R11, RZ, RZ, RZ ;  /* 0x000000ffff0b7224 */ /* 0x000fe400078e00ff */
[----:B------:R-:W-:-:S07]  /*193a0*/  IMAD.MOV.U32 R15, RZ, RZ, -0x1 ;  /* 0xffffffffff0f7424 */ /* 0x000fce00078e00ff */
[----:B------:R-:W-:Y:S05]  /*193b0*/  WARPSYNC.COLLECTIVE R15, `(.L_x_1409) ;  /* 0x000000000f087348 */ /* 0x000fea0003c00000 */
[----:B------:R0:W1:Y:S02]  /*193c0*/  SHFL.UP P6, R14, R13, R12, R11 ;  /* 0x0400000c0d0e7389 */ /* 0x00006400000c000b */
[----:B01----:R-:W-:Y:S01]  /*193d0*/  ENDCOLLECTIVE ;  /* 0x000000000000791b */ /* 0x003fe20003800000 */
.L_x_1409:
[----:B------:R-:W-:Y:S05]  /*193e0*/  BSYNC B0 ;  /* 0x0000000000007941 */ /* 0x000fea0003800000 */
.L_x_1408:
        /* <DEDUP_REMOVED lines=10> */
.L_x_1410:
        /* <DEDUP_REMOVED lines=8> */
.L_x_1411:
        /* <DEDUP_REMOVED lines=8> */
.L_x_1412:
        /* <DEDUP_REMOVED lines=8> */
.L_x_1413:
        /* <DEDUP_REMOVED lines=9> */
.L_x_1414:
[----:B------:R-:W-:Y:S01]  /*196a0*/  IMAD.MOV.U32 R10, RZ, RZ, R14 ;  /* 0x000000ffff0a7224 */ /* 0x000fe200078e000e */
[----:B------:R-:W-:Y:S06]  /*196b0*/  BRA `(.L_x_1415) ;  /* 0xffffffd400147947 */ /* 0x000fec000383ffff */
.L_x_1346:
[----:B------:R-:W-:Y:S01]  /*196c0*/  BSSY B0, `(.L_x_1416) ;  /* 0x0000006000007945 */ /* 0x000fe20003800000 */
[----:B------:R-:W-:Y:S01]  /*196d0*/  PLOP3.LUT P6, PT, P6, PT, PT, 0x8, 0x0 ;  /* 0x000000000000781c */ /* 0x000fe200037ce170 */
[----:B------:R-:W-:-:S12]  /*196e0*/  IMAD.MOV.U32 R15, RZ, RZ, -0x1 ;  /* 0xffffffffff0f7424 */ /* 0x000fd800078e00ff */
[----:B0-----:R-:W-:Y:S05]  /*196f0*/  WARPSYNC.COLLECTIVE R15, `(.L_x_1417) ;  /* 0x000000000f087348 */ /* 0x001fea0003c00000 */
[----:B------:R-:W-:Y:S01]  /*19700*/  VOTE.ANY R14, PT, P6 ;  /* 0x00000000000e7806 */ /* 0x000fe200030e0100 */
[----:B0-----:R-:W-:Y:S06]  /*19710*/  ENDCOLLECTIVE ;  /* 0x000000000000791b */ /* 0x001fec0003800000 */
.L_x_1417:
[----:B------:R-:W-:Y:S05]  /*19720*/  BSYNC B0 ;  /* 0x0000000000007941 */ /* 0x000fea0003800000 */
.L_x_1416:
[----:B------:R0:W5:Y:S01]  /*19730*/  LDL.LU R16, [R1+0xc] ;  /* 0x00000c0001107983 */ /* 0x0001620000300800 */
[----:B------:R-:W-:Y:S02]  /*19740*/  IMAD.MOV.U32 R3, RZ, RZ, R14 ;  /* 0x000000ffff037224 */ /* 0x000fe400078e000e */
[----:B------:R-:W-:Y:S02]  /*19750*/  IMAD.MOV.U32 R13, RZ, RZ, R5 ;  /* 0x000000ffff0d7224 */ /* 0x000fe400078e0005 */
[----:B------:R-:W1:Y:S01]  /*19760*/  POPC R9, R3 ;  /* 0x0000000300097309 */ /* 0x000e620000000000 */
[----:B------:R-:W-:Y:S02]  /*19770*/  IMAD.MOV.U32 R11, RZ, RZ, 0x1f ;  /* 0x0000001fff0b7424 */ /* 0x000fe400078e00ff */
[----:B------:R-:W-:Y:S02]  /*19780*/  IMAD.MOV.U32 R15, RZ, RZ, -0x1 ;  /* 0xffffffffff0f7424 */ /* 0x000fe400078e00ff */
[----:B01----:R-:W-:-:S07]  /*19790*/  IMAD.MOV.U32 R12, RZ, RZ, R9 ;  /* 0x000000ffff0c7224 */ /* 0x003fce00078e0009 */
[----:B-----5:R-:W-:Y:S05]  /*197a0*/  WARPSYNC.COLLECTIVE R15, `(.L_x_1418) ;  /* 0x000000000f087348 */ /* 0x020fea0003c00000 */
[----:B------:R0:W1:Y:S02]  /*197b0*/  SHFL.IDX P6, R14, R13, R12, R11 ;  /* 0x0000000c0d0e7389 */ /* 0x00006400000c000b */
[----:B01---5:R-:W-:Y:S01]  /*197c0*/  ENDCOLLECTIVE ;  /* 0x000000000000791b */ /* 0x023fe20003800000 */
.L_x_1418:
[----:B------:R-:W-:Y:S02]  /*197d0*/  IMAD.MOV.U32 R13, RZ, RZ, R7 ;  /* 0x000000ffff0d7224 */ /* 0x000fe400078e0007 */
[----:B------:R-:W-:-:S07]  /*197e0*/  IMAD.MOV.U32 R4, RZ, RZ, R14 ;  /* 0x000000ffff047224 */ /* 0x000fce00078e000e */
[----:B------:R-:W-:Y:S05]  /*197f0*/  WARPSYNC.COLLECTIVE R15, `(.L_x_1419) ;  /* 0x000000000f087348 */ /* 0x000fea0003c00000 */
[----:B------:R0:W1:Y:S02]  /*19800*/  SHFL.IDX P6, R14, R13, R12, R11 ;  /* 0x0000000c0d0e7389 */ /* 0x00006400000c000b */
[----:B01----:R-:W-:Y:S01]  /*19810*/  ENDCOLLECTIVE ;  /* 0x000000000000791b */ /* 0x003fe20003800000 */
.L_x_1419:
[----:B------:R-:W-:Y:S02]  /*19820*/  IMAD.MOV.U32 R7, RZ, RZ, R14 ;  /* 0x000000ffff077224 */ /* 0x000fe400078e000e */
[----:B------:R-:W-:-:S05]  /*19830*/  IMAD.IADD R5, R9, 0x1, R16 ;  /* 0x0000000109057824 */ /* 0x000fca00078e0210 */
[----:B------:R0:W-:Y:S01]  /*19840*/  STL [R1+0xc], R5 ;  /* 0x00000c0501007387 */ /* 0x0001e20000100800 */
[----:B------:R-:W-:Y:S05]  /*19850*/  BRA `(.L_x_1420) ;  /* 0xffffffd000f47947 */ /* 0x000fea000383ffff */
.L_x_1348:
[----:B------:R-:W-:Y:S01]  /*19860*/  BSSY B0, `(.L_x_1421) ;  /* 0x0000008000007945 */ /* 0x000fe20003800000 */
[----:B------:R-:W-:Y:S02]  /*19870*/  IMAD.MOV.U32 R13, RZ, RZ, R2 ;  /* 0x000000ffff0d7224 */ /* 0x000fe400078e0002 */
[----:B------:R-:W-:Y:S02]  /*19880*/  IMAD.MOV.U32 R12, RZ, RZ, R9 ;  /* 0x000000ffff0c7224 */ /* 0x000fe400078e0009 */
[----:B------:R-:W-:Y:S02]  /*19890*/  IMAD.MOV.U32 R11, RZ, RZ, 0x1f ;  /* 0x0000001fff0b7424 */ /* 0x000fe400078e00ff */
[----:B------:R-:W-:-:S07]  /*198a0*/  IMAD.MOV.U32 R15, RZ, RZ, -0x1 ;  /* 0xffffffffff0f7424 */ /* 0x000fce00078e00ff */
[----:B0-----:R-:W-:Y:S05]  /*198b0*/  WARPSYNC.COLLECTIVE R15, `(.L_x_1422) ;  /* 0x000000000f087348 */ /* 0x001fea0003c00000 */
[----:B------:R1:W2:Y:S02]  /*198c0*/  SHFL.IDX P6, R14, R13, R12, R11 ;  /* 0x0000000c0d0e7389 */ /* 0x0002a400000c000b */
[----:B012---:R-:W-:Y:S01]  /*198d0*/  ENDCOLLECTIVE ;  /* 0x000000000000791b */ /* 0x007fe20003800000 */
.L_x_1422:
[----:B------:R-:W-:Y:S05]  /*198e0*/  BSYNC B0 ;  /* 0x0000000000007941 */ /* 0x000fea0003800000 */
.L_x_1421:
[----:B------:R-:W-:Y:S01]  /*198f0*/  IMAD.MOV.U32 R2, RZ, RZ, R14 ;  /* 0x000000ffff027224 */ /* 0x000fe200078e000e */
[----:B------:R-:W-:Y:S06]  /*19900*/  BRA `(.L_x_1423) ;  /* 0xffffffd000e07947 */ /* 0x000fec000383ffff */
.L_x_1354:
[----:B0-----:R0:W1:Y:S02]  /*19910*/  SYNCS.PHASECHK.TRANS64.TRYWAIT P0, [R0+URZ+0x2a820], R3 ;  /* 0x02a82003000075a7 */ /* 0x001064000800017f */
[----:B-1----:R-:W-:Y:S05]  /*19920*/  @!P0 NANOSLEEP.SYNCS 0x989680 ;  /* 0x009896800000895d */ /* 0x002fea0003900000 */
[----:B------:R-:W1:Y:S02]  /*19930*/  @!P0 SYNCS.PHASECHK.TRANS64 P0, [R0+URZ+0x2a820], R3 ;  /* 0x02a82003000085a7 */ /* 0x000e64000800007f */
[----:B-1----:R-:W-:Y:S05]  /*19940*/  @!P0 BRA `(.L_x_1354) ;  /* 0xfffffffc00f08947 */ /* 0x002fea000383ffff */
[----:B------:R-:W-:Y:S05]  /*19950*/  BRA `(.L_x_1424) ;  /* 0xffffffdc00847947 */ /* 0x000fea000383ffff */
.L_x_1355:
[----:B------:R-:W1:Y:S01]  /*19960*/  S2R R2, SR_TID.X ;  /* 0x0000000000027919 */ /* 0x000e620000002100 */
[----:B------:R-:W-:Y:S01]  /*19970*/  BSSY B0, `(.L_x_1425) ;  /* 0x000000a000007945 */ /* 0x000fe20003800000 */
[----:B------:R-:W-:Y:S02]  /*19980*/  IMAD.MOV.U32 R12, RZ, RZ, RZ ;  /* 0x000000ffff0c7224 */ /* 0x000fe400078e00ff */
[----:B---3--:R-:W-:Y:S02]  /*19990*/  IMAD.MOV.U32 R11, RZ, RZ, 0x1f ;  /* 0x0000001fff0b7424 */ /* 0x008fe400078e00ff */
[----:B------:R-:W-:Y:S01]  /*199a0*/  IMAD.MOV.U32 R15, RZ, RZ, -0x1 ;  /* 0xffffffffff0f7424 */ /* 0x000fe200078e00ff */
[----:B-1----:R-:W-:-:S04]  /*199b0*/  SHF.R.U32.HI R2, RZ, 0x5, R2 ;  /* 0x00000005ff027819 */ /* 0x002fc80000011602 */
[----:B------:R-:W-:-:S05]  /*199c0*/  LOP3.LUT R2, R2, 0x3, RZ, 0xc0, !PT ;  /* 0x0000000302027812 */ /* 0x000fca00078ec0ff */
[----:B------:R-:W-:-:S07]  /*199d0*/  IMAD.MOV.U32 R13, RZ, RZ, R2 ;  /* 0x000000ffff0d7224 */ /* 0x000fce00078e0002 */
[----:B0-----:R-:W-:Y:S05]  /*199e0*/  WARPSYNC.COLLECTIVE R15, `(.L_x_1426) ;  /* 0x000000000f087348 */ /* 0x001fea0003c00000 */
[----:B------:R1:W2:Y:S02]  /*199f0*/  SHFL.IDX P6, R14, R13, R12, R11 ;  /* 0x0000000c0d0e7389 */ /* 0x0002a400000c000b */
[----:B012---:R-:W-:Y:S01]  /*19a00*/  ENDCOLLECTIVE ;  /* 0x000000000000791b */ /* 0x007fe20003800000 */
.L_x_1426:
[----:B------:R-:W-:Y:S05]  /*19a10*/  BSYNC B0 ;  /* 0x0000000000007941 */ /* 0x000fea0003800000 */
.L_x_1425:
[----:B------:R-:W-:Y:S05]  /*19a20*/  BRA `(.L_x_1427) ;  /* 0xffffffdc006c7947 */ /* 0x000fea000383ffff */
.L_x_1358:
[----:B------:R-:W-:Y:S01]  /*19a30*/  BSSY B1, `(.L_x_1428) ;  /* 0x0000006000017945 */ /* 0x000fe20003800000 */
[----:B------:R-:W-:-:S07]  /*19a40*/  IMAD.MOV.U32 R15, RZ, RZ, -0x1 ;  /* 0xffffffffff0f7424 */ /* 0x000fce00078e00ff */
[----:B01-3--:R-:W-:Y:S05]  /*19a50*/  WARPSYNC.COLLECTIVE R15, `(.L_x_1429) ;  /* 0x000000000f0c7348 */ /* 0x00bfea0003c00000 */
[----:B------:R-:W-:Y:S02]  /*19a60*/  ELECT P6, UR62, PT ;  /* 0x00000000003e782f */ /* 0x000fe400038c0000 */
[----:B------:R-:W-:Y:S01]  /*19a70*/  MOV R14, UR62 ;  /* 0x0000003e000e7c02 */ /* 0x000fe20008000f00 */
[----:B01-3--:R-:W-:Y:S10]  /*19a80*/  ENDCOLLECTIVE ;  /* 0x000000000000791b */ /* 0x00bff40003800000 */
.L_x_1429:
[----:B------:R-:W-:Y:S05]  /*19a90*/  BSYNC B1 ;  /* 0x0000000000017941 */ /* 0x000fea0003800000 */
.L_x_1428:
[----:B------:R-:W-:Y:S05]  /*19aa0*/  BRA `(.L_x_1430) ;  /* 0xffffffdc00647947 */ /* 0x000fea000383ffff */
.L_x_1360:
[----:B0-----:R0:W1:Y:S02]  /*19ab0*/  SYNCS.PHASECHK.TRANS64.TRYWAIT P0, [R6+URZ], R5 ;  /* 0x00000005060075a7 */ /* 0x001064000800017f */
[----:B-1----:R-:W-:Y:S05]  /*19ac0*/  @!P0 NANOSLEEP.SYNCS 0x989680 ;  /* 0x009896800000895d */ /* 0x002fea0003900000 */
[----:B------:R-:W1:Y:S02]  /*19ad0*/  @!P0 SYNCS.PHASECHK.TRANS64 P0, [R6+URZ], R5 ;  /* 0x00000005060085a7 */ /* 0x000e64000800007f */
[----:B-1----:R-:W-:Y:S05]  /*19ae0*/  @!P0 BRA `(.L_x_1360) ;  /* 0xfffffffc00f08947 */ /* 0x002fea000383ffff */
[----:B------:R-:W-:Y:S05]  /*19af0*/  BRA `(.L_x_1431) ;  /* 0xffffffdc00a47947 */ /* 0x000fea000383ffff */
.L_x_1361:
[----:B-1----:R1:W2:Y:S02]  /*19b00*/  SYNCS.PHASECHK.TRANS64.TRYWAIT P0, [R7+URZ], R2 ;  /* 0x00000002070075a7 */ /* 0x0022a4000800017f */
[----:B--2---:R-:W-:Y:S05]  /*19b10*/  @!P0 NANOSLEEP.SYNCS 0x989680 ;  /* 0x009896800000895d */ /* 0x004fea0003900000 */
[----:B------:R-:W2:Y:S02]  /*19b20*/  @!P0 SYNCS.PHASECHK.TRANS64 P0, [R7+URZ], R2 ;  /* 0x00000002070085a7 */ /* 0x000ea4000800007f */
[----:B--2---:R-:W-:Y:S05]  /*19b30*/  @!P0 BRA `(.L_x_1361) ;  /* 0xfffffffc00f08947 */ /* 0x004fea000383ffff */
[----:B------:R-:W-:Y:S05]  /*19b40*/  BRA `(.L_x_1432) ;  /* 0xffffffdc00987947 */ /* 0x000fea000383ffff */
.L_x_1363:
[----:B--2---:R2:W4:Y:S02]  /*19b50*/  SYNCS.PHASECHK.TRANS64.TRYWAIT P0, [R4+URZ], R5 ;  /* 0x00000005040075a7 */ /* 0x004524000800017f */
[----:B----4-:R-:W-:Y:S05]  /*19b60*/  @!P0 NANOSLEEP.SYNCS 0x989680 ;  /* 0x009896800000895d */ /* 0x010fea0003900000 */
[----:B------:R-:W4:Y:S02]  /*19b70*/  @!P0 SYNCS.PHASECHK.TRANS64 P0, [R4+URZ], R5 ;  /* 0x00000005040085a7 */ /* 0x000f24000800007f */
[----:B----4-:R-:W-:Y:S05]  /*19b80*/  @!P0 BRA `(.L_x_1363) ;  /* 0xfffffffc00f08947 */ /* 0x010fea000383ffff */
[----:B------:R-:W-:Y:S05]  /*19b90*/  BRA `(.L_x_1433) ;  /* 0xffffffdc009c7947 */ /* 0x000fea000383ffff */
.L_x_1434:
        /* <DEDUP_REMOVED lines=14> */
.L_x_2985:


//--------------------- .text._ZN7cutlass13device_kernelIN5flash11enable_sm90INS1_16FlashAttnFwdSm90INS1_25CollectiveMainloopFwdSm90ILi2EN4cute5tupleIJNS5_1CILi1EEES8_S8_EEENS6_IJNS7_ILi128EEENS7_ILi96EEENS7_ILi192EEEEEELi128ENS_10bfloat16_tEfNS_4arch4Sm90ELb0ELb1ELb0ELb1ELb0ELb1ELb0ELb1ELb1ELb1ELb1ELb0EEENS1_21CollectiveEpilogueFwdINS6_IJSA_SA_SB_EEES9_SE_SG_Li256ELb1ELb1ELb1ELb0EEENS1_36VarlenDynamicPersistentTileSchedulerILi128ELi96ELi256ELi128ELb1ELb1ELb1ELb1ELb0ELb1EEEEEEEEEvNT_6ParamsE --------------------------
	.section	.text._ZN7cutlass13device_kernelIN5flash11enable_sm90INS1_16FlashAttnFwdSm90INS1_25CollectiveMainloopFwdSm90ILi2EN4cute5tupleIJNS5_1CILi1EEES8_S8_EEENS6_IJNS7_ILi128EEENS7_ILi96EEENS7_ILi192EEEEEELi128ENS_10bfloat16_tEfNS_4arch4Sm90ELb0ELb1ELb0ELb1ELb0ELb1ELb0ELb1ELb1ELb1ELb1ELb0EEENS1_21CollectiveEpilogueFwdINS6_IJSA_SA_SB_EEES9_SE_SG_Li256ELb1ELb1ELb1ELb0EEENS1_36VarlenDynamicPersistentTileSchedulerILi128ELi96ELi256ELi128ELb1ELb1ELb1ELb1ELb0ELb1EEEEEEEEEvNT_6ParamsE,"ax",@progbits
	.align	128
.text._ZN7cutlass13device_kernelIN5flash11enable_sm90INS1_16FlashAttnFwdSm90INS1_25CollectiveMainloopFwdSm90ILi2EN4cute5tupleIJNS5_1CILi1EEES8_S8_EEENS6_IJNS7_ILi128EEENS7_ILi96EEENS7_ILi192EEEEEELi128ENS_10bfloat16_tEfNS_4arch4Sm90ELb0ELb1ELb0ELb1ELb0ELb1ELb0ELb1ELb1ELb1ELb1ELb0EEENS1_21CollectiveEpilogueFwdINS6_IJSA_SA_SB_EEES9_SE_SG_Li256ELb1ELb1ELb1ELb0EEENS1_36VarlenDynamicPersistentTileSchedulerILi128ELi96ELi256ELi128ELb1ELb1ELb1ELb1ELb0ELb1EEEEEEEEEvNT_6ParamsE:
        .type           _ZN7cutlass13device_kernelIN5flash11enable_sm90INS1_16FlashAttnFwdSm90INS1_25CollectiveMainloopFwdSm90ILi2EN4cute5tupleIJNS5_1CILi1EEES8_S8_EEENS6_IJNS7_ILi128EEENS7_ILi96EEENS7_ILi192EEEEEELi128ENS_10bfloat16_tEfNS_4arch4Sm90ELb0ELb1ELb0ELb1ELb0ELb1ELb0ELb1ELb1ELb1ELb1ELb0EEENS1_21CollectiveEpilogueFwdINS6_IJSA_SA_SB_EEES9_SE_SG_Li256ELb1ELb1ELb1ELb0EEENS1_36VarlenDynamicPersistentTileSchedulerILi128ELi96ELi256ELi128ELb1ELb1ELb1ELb1ELb0ELb1EEEEEEEEEvNT_6ParamsE,@function
        .size           _ZN7cutlass13device_kernelIN5flash11enable_sm90INS1_16FlashAttnFwdSm90INS1_25CollectiveMainloopFwdSm90ILi2EN4cute5tupleIJNS5_1CILi1EEES8_S8_EEENS6_IJNS7_ILi128EEENS7_ILi96EEENS7_ILi192EEEEEELi128ENS_10bfloat16_tEfNS_4arch4Sm90ELb0ELb1ELb0ELb1ELb0ELb1ELb0ELb1ELb1ELb1ELb1ELb0EEENS1_21CollectiveEpilogueFwdINS6_IJSA_SA_SB_EEES9_SE_SG_Li256ELb1ELb1ELb1ELb0EEENS1_36VarlenDynamicPersistentTileSchedulerILi128ELi96ELi256ELi128ELb1ELb1ELb1ELb1ELb0ELb1EEEEEEEEEvNT_6ParamsE,(.L_x_2986 - _ZN7cutlass13device_kernelIN5flash11enable_sm90INS1_16FlashAttnFwdSm90INS1_25CollectiveMainloopFwdSm90ILi2EN4cute5tupleIJNS5_1CILi1EEES8_S8_EEENS6_IJNS7_ILi128EEENS7_ILi96EEENS7_ILi192EEEEEELi128ENS_10bfloat16_tEfNS_4arch4Sm90ELb0ELb1ELb0ELb1ELb0ELb1ELb0ELb1ELb1ELb1ELb1ELb0EEENS1_21CollectiveEpilogueFwdINS6_IJSA_SA_SB_EEES9_SE_SG_Li256ELb1ELb1ELb1ELb0EEENS1_36VarlenDynamicPersistentTileSchedulerILi128ELi96ELi256ELi128ELb1ELb1ELb1ELb1ELb0ELb1EEEEEEEEEvNT_6ParamsE)
        .other          _ZN7cutlass13device_kernelIN5flash11enable_sm90INS1_16FlashAttnFwdSm90INS1_25CollectiveMainloopFwdSm90ILi2EN4cute5tupleIJNS5_1CILi1EEES8_S8_EEENS6_IJNS7_ILi128EEENS7_ILi96EEENS7_ILi192EEEEEELi128ENS_10bfloat16_tEfNS_4arch4Sm90ELb0ELb1ELb0ELb1ELb0ELb1ELb0ELb1ELb1ELb1ELb1ELb0EEENS1_21CollectiveEpilogueFwdINS6_IJSA_SA_SB_EEES9_SE_SG_Li256ELb1ELb1ELb1ELb0EEENS1_36VarlenDynamicPersistentTileSchedulerILi128ELi96ELi256ELi128ELb1ELb1ELb1ELb1ELb0ELb1EEEEEEEEEvNT_6ParamsE,@"STO_CUDA_ENTRY STV_DEFAULT"
_ZN7cutlass13device_kernelIN5flash11enable_sm90INS1_16FlashAttnFwdSm90INS1_25CollectiveMainloopFwdSm90ILi2EN4cute5tupleIJNS5_1CILi1EEES8_S8_EEENS6_IJNS7_ILi128EEENS7_ILi96EEENS7_ILi192EEEEEELi128ENS_10bfloat16_tEfNS_4arch4Sm90ELb0ELb1ELb0ELb1ELb0ELb1ELb0ELb1ELb1ELb1ELb1ELb0EEENS1_21CollectiveEpilogueFwdINS6_IJSA_SA_SB_EEES9_SE_SG_Li256ELb1ELb1ELb1ELb0EEENS1_36VarlenDynamicPersistentTileSchedulerILi128ELi96ELi256ELi128ELb1ELb1ELb1ELb1ELb0ELb1EEEEEEEEEvNT_6ParamsE:
        /* <DEDUP_REMOVED lines=24> */
.L_x_1436:
[----:B------:R-:W-:Y:S05]  /*0180*/  BSYNC B0 ;  /* 0x0000000000007941 */ /* 0x000fea0003800000 */
.L_x_1435:
        /* <DEDUP_REMOVED lines=41> */
.L_x_1437:
        /* <DEDUP_REMOVED lines=22> */
.L_x_1438:
        /* <DEDUP_REMOVED lines=18> */
.L_x_1439:
        /* <DEDUP_REMOVED lines=22> */
.L_x_1440:
        /* <DEDUP_REMOVED lines=22> */
.L_x_1441:
        /* <DEDUP_REMOVED lines=10> */
.L_x_1444:
        /* <DEDUP_REMOVED lines=18> */
[----:B------:R-:W-:Y:S01]  /*0b20*/  IMAD.MOV.U32 R188, RZ, RZ, RZ ;  /* 0x000000ffffbc7224 */ /* 0x000fe200078e00ff */
[----:B------:R-:W-:Y:S01]  /*0b30*/  CS2R R22, SRZ ;  /* 0x0000000000167805 */ /* 0x000fe2000001ff00 */
[----:B------:R-:W-:Y:S01]  /*0b40*/  IMAD.MOV.U32 R16, RZ, RZ, RZ ;  /* 0x000000ffff107224 */ /* 0x000fe200078e00ff */
[----:B------:R-:W-:Y:S01]  /*0b50*/  SHF.R.S32.HI R3, RZ, 0x1f, R6 ;  /* 0x0000001fff037819 */ /* 0x000fe20000011406 */
[----:B------:R-:W-:-:S03]  /*0b60*/  IMAD.MOV.U32 R167, RZ, RZ, RZ ;  /* 0x000000ffffa77224 */ /* 0x000fc600078e00ff */
[CC--:B------:R-:W-:Y:S02]  /*0b70*/  LEA.HI R4, R3.reuse, R6.reuse, RZ, 0x4 ;  /* 0x0000000603047211 */ /* 0x0c0fe400078f20ff */
[----:B------:R-:W-:-:S03]  /*0b80*/  LEA.HI R208, R3, R6, RZ, 0x3 ;  /* 0x0000000603d07211 */ /* 0x000fc600078f18ff */
[----:B------:R-:W-:Y:S01]  /*0b90*/  UIADD3 UR4, UR4, 0xc400, URZ ;  /* 0x0000c40004047890 */ /* 0x000fe2000fffe03f */
[----:B------:R-:W-:Y:S02]  /*0ba0*/  LOP3.LUT R185, R208, 0xfffffff8, RZ, 0xc0, !PT ;  /* 0xfffffff8d0b97812 */ /* 0x000fe400078ec0ff */
[----:B------:R-:W-:-:S03]  /*0bb0*/  SHF.R.S32.HI R208, RZ, 0x3, R208 ;  /* 0x00000003ffd07819 */ /* 0x000fc600000114d0 */
[----:B------:R-:W-:-:S04]  /*0bc0*/  IMAD.IADD R185, R6, 0x1, -R185 ;  /* 0x0000000106b97824 */ /* 0x000fc800078e0ab9 */
[----:B------:R-:W-:-:S04]  /*0bd0*/  IMAD.SHL.U32 R182, R185, 0x8, RZ ;  /* 0x00000008b9b67824 */ /* 0x000fc800078e00ff */
[----:B------:R-:W-:Y:S01]  /*0be0*/  VIADD R184, R182, 0x40 ;  /* 0x00000040b6b87836 */ /* 0x000fe20000000000 */
[----:B--2---:R-:W-:Y:S02]  /*0bf0*/  R2UR UR5, R0 ;  /* 0x00000000000572ca */ /* 0x004fe400000e0000 */
[----:B------:R-:W-:-:S04]  /*0c00*/  LEA.HI R0, R3, R6, RZ, 0x7 ;  /* 0x0000000603007211 */ /* 0x000fc800078f38ff */
[----:B------:R-:W-:Y:S02]  /*0c10*/  LOP3.LUT R5, R0, 0xffffff80, RZ, 0xc0, !PT ;  /* 0xffffff8000057812 */ /* 0x000fe400078ec0ff */
[----:B------:R-:W-:-:S03]  /*0c20*/  SHF.R.S32.HI R13, RZ, 0x7, R0 ;  /* 0x00000007ff0d7819 */ /* 0x000fc60000011400 */
[----:B------:R-:W-:Y:S01]  /*0c30*/  IMAD.IADD R230, R6, 0x1, -R5 ;  /* 0x0000000106e67824 */ /* 0x000fe200078e0a05 */
[----:B------:R-:W-:Y:S01]  /*0c40*/  SHF.R.S32.HI R5, RZ, 0x4, R4 ;  /* 0x00000004ff057819 */ /* 0x000fe20000011404 */
[----:B------:R0:W-:Y:S01]  /*0c50*/  STL [R1+0x74], R13 ;  /* 0x0000740d01007387 */ /* 0x0001e20000100800 */
[----:B------:R-:W-:Y:S01]  /*0c60*/  LEA.HI R0, R0, R13, RZ, 0x1 ;  /* 0x0000000d00007211 */ /* 0x000fe200078f08ff */
[----:B------:R-:W-:Y:S01]  /*0c70*/  ULOP3.LUT UR5, UR5, 0x1, URZ, 0xfc, !UPT ;  /* 0x0000000105057892 */ /* 0x000fe2000f8efc3f */
[----:B------:R-:W-:Y:S02]  /*0c80*/  SHF.R.S32.HI R9, RZ, 0x1f, R230 ;  /* 0x0000001fff097819 */ /* 0x000fe400000114e6 */
[----:B------:R-:W-:Y:S02]  /*0c90*/  LEA.HI R7, R4, R5, RZ, 0x1 ;  /* 0x0000000504077211 */ /* 0x000fe400078f08ff */
[CC--:B------:R-:W-:Y:S02]  /*0ca0*/  LEA.HI R10, R9.reuse, R230.reuse, RZ, 0x2 ;  /* 0x000000e6090a7211 */ /* 0x0c0fe400078f10ff */
[----:B------:R-:W-:-:S02]  /*0cb0*/  LEA.HI R9, R9, R230, RZ, 0x5 ;  /* 0x000000e609097211 */ /* 0x000fc400078f28ff */
[--C-:B------:R-:W-:Y:S02]  /*0cc0*/  SHF.R.S32.HI R11, RZ, 0x2, R10.reuse ;  /* 0x00000002ff0b7819 */ /* 0x100fe4000001140a */
[----:B------:R-:W-:Y:S02]  /*0cd0*/  SHF.R.S32.HI R8, RZ, 0x1f, R10 ;  /* 0x0000001fff087819 */ /* 0x000fe4000001140a */
[----:B------:R-:W-:Y:S02]  /*0ce0*/  SHF.R.S32.HI R9, RZ, 0x5, R9 ;  /* 0x00000005ff097819 */ /* 0x000fe40000011409 */
[----:B------:R-:W-:Y:S02]  /*0cf0*/  LEA.HI R8, R8, R11, RZ, 0x3 ;  /* 0x0000000b08087211 */ /* 0x000fe400078f18ff */
[----:B------:R-:W-:Y:S02]  /*0d00*/  LOP3.LUT R0, R0, 0x3fffffe, RZ, 0xc0, !PT ;  /* 0x03fffffe00007812 */ /* 0x000fe400078ec0ff */
[----:B------:R-:W-:-:S02]  /*0d10*/  LOP3.LUT R12, R8, 0xfffffff8, RZ, 0xc0, !PT ;  /* 0xfffffff8080c7812 */ /* 0x000fc400078ec0ff */
[----:B------:R-:W-:Y:S01]  /*0d20*/  LOP3.LUT R8, R7, 0x1ffffffe, RZ, 0xc0, !PT ;  /* 0x1ffffffe07087812 */ /* 0x000fe200078ec0ff */
[----:B------:R-:W-:Y:S01]  /*0d30*/  IMAD.IADD R0, R13, 0x1, -R0 ;  /* 0x000000010d007824 */ /* 0x000fe200078e0a00 */
[-C--:B------:R-:W-:Y:S01]  /*0d40*/  LEA.HI R7, R3, R6.reuse, RZ, 0x2 ;  /* 0x0000000603077211 */ /* 0x080fe200078f10ff */
[----:B------:R-:W-:Y:S02]  /*0d50*/  IMAD.IADD R12, R11, 0x1, -R12 ;  /* 0x000000010b0c7824 */ /* 0x000fe400078e0a0c */
[----:B------:R-:W-:Y:S01]  /*0d60*/  IMAD.IADD R8, R5, 0x1, -R8 ;  /* 0x0000000105087824 */ /* 0x000fe200078e0a08 */
[----:B------:R-:W-:Y:S01]  /*0d70*/  LOP3.LUT R191, R7, 0xfffffffc, RZ, 0xc0, !PT ;  /* 0xfffffffc07bf7812 */ /* 0x000fe200078ec0ff */
[----:B------:R-:W-:Y:S01]  /*0d80*/  IMAD R9, R9, 0x10, R12 ;  /* 0x0000001009097824 */ /* 0x000fe200078e020c */
[--C-:B------:R-:W-:Y:S02]  /*0d90*/  SHF.R.S32.HI R162, RZ, 0x2, R7.reuse ;  /* 0x00000002ffa27819 */ /* 0x100fe40000011407 */
[----:B------:R-:W-:Y:S01]  /*0da0*/  SHF.R.S32.HI R7, RZ, 0x1f, R7 ;  /* 0x0000001fff077819 */ /* 0x000fe20000011407 */
[----:B------:R-:W-:Y:S01]  /*0db0*/  IMAD.IADD R191, R6, 0x1, -R191 ;  /* 0x0000000106bf7824 */ /* 0x000fe200078e0abf */
[----:B------:R-:W-:Y:S01]  /*0dc0*/  LEA.HI R5, R3, R6, RZ, 0x5 ;  /* 0x0000000603057211 */ /* 0x000fe200078f28ff */
[----:B------:R-:W-:Y:S01]  /*0dd0*/  VIADD R189, R162, 0x40 ;  /* 0x00000040a2bd7836 */ /* 0x000fe20000000000 */
[----:B------:R-:W-:Y:S01]  /*0de0*/  LOP3.LUT R3, R4, 0x3fffff0, RZ, 0xc0, !PT ;  /* 0x03fffff004037812 */ /* 0x000fe200078ec0ff */
[----:B------:R-:W-:Y:S01]  /*0df0*/  IMAD.SHL.U32 R160, R191, 0x4, RZ ;  /* 0x00000004bfa07824 */ /* 0x000fe200078e00ff */
[----:B------:R-:W-:Y:S01]  /*0e00*/  LEA.HI R7, R7, R162, RZ, 0x3 ;  /* 0x000000a207077211 */ /* 0x000fe200078f18ff */
[----:B0-----:R-:W-:Y:S01]  /*0e10*/  IMAD R13, R0, 0x40, R9 ;  /* 0x00000040000d7824 */ /* 0x001fe200078e0209 */
[----:B------:R-:W-:Y:S01]  /*0e20*/  SHF.R.S32.HI R0, RZ, 0x1f, R189 ;  /* 0x0000001fff007819 */ /* 0x000fe200000114bd */
[----:B------:R-:W-:Y:S01]  /*0e30*/  VIADD R169, R160, 0x20 ;  /* 0x00000020a0a97836 */ /* 0x000fe20000000000 */
[----:B------:R-:W-:Y:S01]  /*0e40*/  SHF.R.S32.HI R4, RZ, 0x5, R5 ;  /* 0x00000005ff047819 */ /* 0x000fe20000011405 */
[----:B------:R-:W-:Y:S01]  /*0e50*/  IMAD.IADD R3, R6, 0x1, -R3 ;  /* 0x0000000106037824 */ /* 0x000fe200078e0a03 */
[----:B------:R-:W-:Y:S01]  /*0e60*/  LOP3.LUT R7, R7, 0xfffffff8, RZ, 0xc0, !PT ;  /* 0xfffffff807077812 */ /* 0x000fe200078ec0ff */
[----:B------:R-:W-:Y:S01]  /*0e70*/  VIADD R168, R160, 0x40 ;  /* 0x00000040a0a87836 */ /* 0x000fe20000000000 */
[----:B------:R-:W-:Y:S01]  /*0e80*/  LEA.HI R0, R0, R189, RZ, 0x3 ;  /* 0x000000bd00007211 */ /* 0x000fe200078f18ff */
[----:B------:R-:W-:Y:S01]  /*0e90*/  IMAD.IADD R165, R160, 0x1, R169 ;  /* 0x00000001a0a57824 */ /* 0x000fe200078e02a9 */
[----:B------:R-:W-:Y:S01]  /*0ea0*/  STL [R1+0x7c], R13 ;  /* 0x00007c0d01007387 */ /* 0x000fe20000100800 */
[----:B------:R-:W-:Y:S01]  /*0eb0*/  IMAD R3, R4, 0x10, R3 ;  /* 0x0000001004037824 */ /* 0x000fe200078e0203 */
[----:B------:R-:W-:Y:S01]  /*0ec0*/  SHF.R.S32.HI R227, RZ, 0x1f, R169 ;  /* 0x0000001fffe37819 */ /* 0x000fe200000114a9 */
[----:B------:R-:W-:Y:S01]  /*0ed0*/  IMAD.IADD R229, R162, 0x1, -R7 ;  /* 0x00000001a2e57824 */ /* 0x000fe200078e0a07 */
[--C-:B------:R-:W-:Y:S01]  /*0ee0*/  SHF.R.S32.HI R225, RZ, 0x1f, R168.reuse ;  /* 0x0000001fffe17819 */ /* 0x100fe200000114a8 */
[----:B------:R-:W-:-:S02]  /*0ef0*/  IMAD.IADD R166, R160, 0x1, R168 ;  /* 0x00000001a0a67824 */ /* 0x000fc400078e02a8 */
[----:B------:R-:W-:Y:S02]  /*0f00*/  IMAD.SHL.U32 R0, R0, 0x40, RZ ;  /* 0x0000004000007824 */ /* 0x000fe400078e00ff */
[----:B------:R-:W-:Y:S01]  /*0f10*/  IMAD.SHL.U32 R177, R4, 0x200, RZ ;  /* 0x0000020004b17824 */ /* 0x000fe200078e00ff */
[----:B------:R-:W-:Y:S01]  /*0f20*/  SHF.R.S32.HI R4, RZ, 0x1f, R165 ;  /* 0x0000001fff047819 */ /* 0x000fe200000114a5 */
[----:B------:R-:W-:Y:S01]  /*0f30*/  IMAD R12, R3, 0x8, R8 ;  /* 0x00000008030c7824 */ /* 0x000fe200078e0208 */
[----:B------:R-:W-:Y:S01]  /*0f40*/  SHF.R.S32.HI R3, RZ, 0x1f, R166 ;  /* 0x0000001fff037819 */ /* 0x000fe200000114a6 */
[----:B------:R-:W-:Y:S01]  /*0f50*/  IMAD.SHL.U32 R173, R189, 0x40, RZ ;  /* 0x00000040bdad7824 */ /* 0x000fe200078e00ff */
[----:B------:R-:W-:Y:S01]  /*0f60*/  LOP3.LUT R179, R0, 0xfffffe00, RZ, 0xc0, !PT ;  /* 0xfffffe0000b37812 */ /* 0x000fe200078ec0ff */
[----:B------:R-:W-:Y:S01]  /*0f70*/  IMAD.SHL.U32 R175, R229, 0x40, RZ ;  /* 0x00000040e5af7824 */ /* 0x000fe200078e00ff */
[-C--:B------:R-:W-:Y:S01]  /*0f80*/  LEA.HI R0, R4, R165.reuse, RZ, 0x6 ;  /* 0x000000a504007211 */ /* 0x080fe200078f30ff */
[----:B------:R-:W-:Y:S01]  /*0f90*/  IMAD.SHL.U32 R18, R191, 0x8, RZ ;  /* 0x00000008bf127824 */ /* 0x000fe200078e00ff */
[----:B------:R-:W-:Y:S01]  /*0fa0*/  LOP3.LUT R173, R173, 0x1c0, RZ, 0xc0, !PT ;  /* 0x000001c0adad7812 */ /* 0x000fe200078ec0ff */
[----:B------:R-:W-:Y:S01]  /*0fb0*/  VIADD R171, R160, 0x10 ;  /* 0x00000010a0ab7836 */ /* 0x000fe20000000000 */
[----:B------:R-:W-:Y:S01]  /*0fc0*/  LOP3.LUT R175, R175, 0x1c0, RZ, 0xc0, !PT ;  /* 0x000001c0afaf7812 */ /* 0x000fe200078ec0ff */
[----:B------:R-:W-:Y:S01]  /*0fd0*/  IMAD.SHL.U32 R0, R0, 0x80, RZ ;  /* 0x0000008000007824 */ /* 0x000fe200078e00ff */
[----:B------:R-:W-:Y:S01]  /*0fe0*/  LEA.HI R6, R4, R165, RZ, 0x3 ;  /* 0x000000a504067211 */ /* 0x000fe200078f18ff */
[C---:B------:R-:W-:Y:S01]  /*0ff0*/  VIADD R170, R160.reuse, 0x30 ;  /* 0x00000030a0aa7836 */ /* 0x040fe20000000000 */
[CC--:B------:R-:W-:Y:S01]  /*1000*/  LEA.HI R5, R3.reuse, R166.reuse, RZ, 0x6 ;  /* 0x000000a603057211 */ /* 0x0c0fe200078f30ff */
[----:B------:R-:W-:Y:S01]  /*1010*/  VIADD R172, R160, 0x50 ;  /* 0x00000050a0ac7836 */ /* 0x000fe20000000000 */
[----:B------:R-:W-:-:S02]  /*1020*/  LEA.HI R4, R3, R166, RZ, 0x3 ;  /* 0x000000a603047211 */ /* 0x000fc400078f18ff */
[----:B------:R-:W-:Y:S01]  /*1030*/  SHF.R.U32.HI R14, RZ, 0x3, R173 ;  /* 0x00000003ff0e7819 */ /* 0x000fe200000116ad */
[----:B------:R-:W-:Y:S01]  /*1040*/  IMAD.SHL.U32 R7, R5, 0x80, RZ ;  /* 0x0000008005077824 */ /* 0x000fe200078e00ff */
[----:B------:R-:W-:Y:S02]  /*1050*/  SHF.R.U32.HI R176, RZ, 0x3, R175 ;  /* 0x00000003ffb07819 */ /* 0x000fe400000116af */
[--C-:B------:R-:W-:Y:S02]  /*1060*/  LOP3.LUT R3, R175, 0x38, R6.reuse, 0xf8, !PT ;  /* 0x00000038af037812 */ /* 0x100fe400078ef806 */
[----:B------:R-:W-:Y:S02]  /*1070*/  LOP3.LUT R8, R173, 0x38, R6, 0xf8, !PT ;  /* 0x00000038ad087812 */ /* 0x000fe400078ef806 */
[----:B------:R-:W-:Y:S02]  /*1080*/  LOP3.LUT R5, R175, 0x38, R4, 0xf8, !PT ;  /* 0x00000038af057812 */ /* 0x000fe400078ef804 */
[----:B------:R-:W-:-:S02]  /*1090*/  LOP3.LUT R0, R0, 0xffffe000, RZ, 0xc0, !PT ;  /* 0xffffe00000007812 */ /* 0x000fc400078ec0ff */
[----:B------:R-:W-:Y:S02]  /*10a0*/  LOP3.LUT R3, R3, R176, RZ, 0x3c, !PT ;  /* 0x000000b003037212 */ /* 0x000fe400078e3cff */
[----:B------:R-:W-:Y:S02]  /*10b0*/  LOP3.LUT R9, R8, R14, RZ, 0x3c, !PT ;  /* 0x0000000e08097212 */ /* 0x000fe400078e3cff */
[----:B------:R-:W-:Y:S02]  /*10c0*/  LOP3.LUT R8, R7, 0xffffe000, RZ, 0xc0, !PT ;  /* 0xffffe00007087812 */ /* 0x000fe400078ec0ff */
[----:B------:R-:W-:Y:S02]  /*10d0*/  LOP3.LUT R7, R5, R176, RZ, 0x3c, !PT ;  /* 0x000000b005077212 */ /* 0x000fe400078e3cff */
[-C--:B------:R-:W-:Y:S01]  /*10e0*/  IADD3 R5, R3, R0.reuse, R177 ;  /* 0x0000000003057210 */ /* 0x080fe20007ffe0b1 */
[----:B------:R-:W-:Y:S01]  /*10f0*/  IMAD.U32 R3, RZ, RZ, UR4 ;  /* 0x00000004ff037e24 */ /* 0x000fe2000f8e00ff */
[----:B------:R-:W-:Y:S01]  /*1100*/  IADD3 R9, R9, R0, R179 ;  /* 0x0000000009097210 */ /* 0x000fe20007ffe0b3 */
[----:B------:R-:W-:Y:S01]  /*1110*/  IMAD.U32 R0, RZ, RZ, UR5 ;  /* 0x00000005ff007e24 */ /* 0x000fe2000f8e00ff */
[----:B------:R-:W-:-:S02]  /*1120*/  LOP3.LUT R11, R173, 0x38, R4, 0xf8, !PT ;  /* 0x00000038ad0b7812 */ /* 0x000fc400078ef804 */
[----:B------:R-:W-:Y:S02]  /*1130*/  IADD3 R7, R7, R8, R177 ;  /* 0x0000000807077210 */ /* 0x000fe40007ffe0b1 */
[----:B------:R0:W-:Y:S01]  /*1140*/  STL [R1+0x38], R0 ;  /* 0x0000380001007387 */ /* 0x0001e20000100800 */
[----:B------:R-:W-:Y:S02]  /*1150*/  LOP3.LUT R11, R11, R14, RZ, 0x3c, !PT ;  /* 0x0000000e0b0b7212 */ /* 0x000fe400078e3cff */
[----:B------:R-:W-:Y:S01]  /*1160*/  SHF.R.S32.HI R223, RZ, 0x3, R4 ;  /* 0x00000003ffdf7819 */ /* 0x000fe20000011404 */
[----:B------:R1:W-:Y:S01]  /*1170*/  STL [R1+0x70], R3 ;  /* 0x0000700301007387 */ /* 0x0003e20000100800 */
[----:B------:R-:W-:Y:S02]  /*1180*/  IADD3 R11, R11, R8, R179 ;  /* 0x000000080b0b7210 */ /* 0x000fe40007ffe0b3 */
[----:B------:R-:W-:Y:S02]  /*1190*/  LOP3.LUT R8, R173, 0x38, R18, 0xf8, !PT ;  /* 0x00000038ad087812 */ /* 0x000fe400078ef812 */
[----:B------:R-:W-:-:S02]  /*11a0*/  SHF.R.S32.HI R209, RZ, 0x3, R6 ;  /* 0x00000003ffd17819 */ /* 0x000fc40000011406 */
[----:B------:R-:W-:Y:S02]  /*11b0*/  LOP3.LUT R8, R179, R8, R14, 0xf6, !PT ;  /* 0x00000008b3087212 */ /* 0x000fe400078ef60e */
[----:B0-----:R-:W-:Y:S02]  /*11c0*/  LEA.HI R0, R191, R191, RZ, 0x1 ;  /* 0x000000bfbf007211 */ /* 0x001fe400078f08ff */
[----:B-1----:R-:W-:Y:S02]  /*11d0*/  SHF.R.S32.HI R3, RZ, 0x1f, R182 ;  /* 0x0000001fff037819 */ /* 0x002fe400000114b6 */
[----:B------:R-:W-:Y:S02]  /*11e0*/  LOP3.LUT R3, R10, 0x7ffffffc, RZ, 0xc0, !PT ;  /* 0x7ffffffc0a037812 */ /* 0x000fe400078ec0ff */
[----:B------:R-:W-:Y:S01]  /*11f0*/  SHF.R.S32.HI R10, RZ, 0x1f, R184 ;  /* 0x0000001fff0a7819 */ /* 0x000fe200000114b8 */
[----:B------:R-:W-:Y:S01]  /*1200*/  IMAD.SHL.U32 R10, R12, 0x8, RZ ;  /* 0x000000080c0a7824 */ /* 0x000fe200078e00ff */
[----:B------:R-:W-:Y:S01]  /*1210*/  LOP3.LUT R0, R0, 0x1ffffffe, RZ, 0xc0, !PT ;  /* 0x1ffffffe00007812 */ /* 0x000fe200078ec0ff */
[----:B------:R-:W-:Y:S01]  /*1220*/  IMAD.IADD R3, R230, 0x1, -R3 ;  /* 0x00000001e6037824 */ /* 0x000fe200078e0a03 */
[----:B------:R-:W-:-:S02]  /*1230*/  SHF.R.S32.HI R228, RZ, 0x1f, R171 ;  /* 0x0000001fffe47819 */ /* 0x000fc400000114ab */
[----:B------:R-:W-:Y:S01]  /*1240*/  STL [R1+0x80], R10 ;  /* 0x0000800a01007387 */ /* 0x000fe20000100800 */
[----:B------:R-:W-:Y:S01]  /*1250*/  IMAD.SHL.U32 R174, R3, 0x2, RZ ;  /* 0x0000000203ae7824 */ /* 0x000fe200078e00ff */
[----:B------:R-:W-:Y:S01]  /*1260*/  LEA R3, R8, UR4, 0x1 ;  /* 0x0000000408037c11 */ /* 0x000fe2000f8e08ff */
[----:B------:R-:W-:Y:S01]  /*1270*/  IMAD.IADD R0, R191, 0x1, -R0 ;  /* 0x00000001bf007824 */ /* 0x000fe200078e0a00 */
[----:B------:R-:W-:Y:S01]  /*1280*/  SHF.R.S32.HI R226, RZ, 0x1f, R170 ;  /* 0x0000001fffe27819 */ /* 0x000fe200000114aa */
[C---:B------:R-:W-:Y:S01]  /*1290*/  VIADD R205, R174.reuse, 0x10 ;  /* 0x00000010aecd7836 */ /* 0x040fe20000000000 */
[----:B------:R-:W-:Y:S01]  /*12a0*/  SHF.R.S32.HI R224, RZ, 0x1f, R172 ;  /* 0x0000001fffe07819 */ /* 0x000fe200000114ac */
[C---:B------:R-:W-:Y:S01]  /*12b0*/  VIADD R202, R174.reuse, 0x28 ;  /* 0x00000028aeca7836 */ /* 0x040fe20000000000 */
[----:B------:R0:W-:Y:S01]  /*12c0*/  STL [R1+0x68], R3 ;  /* 0x0000680301007387 */ /* 0x0001e20000100800 */
[C---:B------:R-:W-:Y:S02]  /*12d0*/  VIADD R199, R174.reuse, 0x40 ;  /* 0x00000040aec77836 */ /* 0x040fe40000000000 */
[----:B------:R-:W-:-:S02]  /*12e0*/  VIADD R207, R174, 0x8 ;  /* 0x00000008aecf7836 */ /* 0x000fc40000000000 */
[C---:B------:R-:W-:Y:S02]  /*12f0*/  VIADD R203, R174.reuse, 0x20 ;  /* 0x00000020aecb7836 */ /* 0x040fe40000000000 */
[C---:B------:R-:W-:Y:S01]  /*1300*/  VIADD R200, R174.reuse, 0x38 ;  /* 0x00000038aec87836 */ /* 0x040fe20000000000 */
[----:B------:R-:W-:Y:S01]  /*1310*/  SHF.R.S32.HI R4, RZ, 0x1f, R207 ;  /* 0x0000001fff047819 */ /* 0x000fe200000114cf */
[C---:B------:R-:W-:Y:S01]  /*1320*/  VIADD R204, R174.reuse, 0x18 ;  /* 0x00000018aecc7836 */ /* 0x040fe20000000000 */
[----:B0-----:R-:W-:Y:S01]  /*1330*/  SHF.R.S32.HI R3, RZ, 0x1f, R205 ;  /* 0x0000001fff037819 */ /* 0x001fe200000114cd */
[C---:B------:R-:W-:Y:S01]  /*1340*/  VIADD R201, R174.reuse, 0x30 ;  /* 0x00000030aec97836 */ /* 0x040fe20000000000 */
[----:B------:R-:W-:Y:S01]  /*1350*/  SHF.R.S32.HI R3, RZ, 0x1f, R202 ;  /* 0x0000001fff037819 */ /* 0x000fe200000114ca */
[C---:B------:R-:W-:Y:S01]  /*1360*/  VIADD R198, R174.reuse, 0x48 ;  /* 0x00000048aec67836 */ /* 0x040fe20000000000 */
[----:B------:R-:W-:Y:S01]  /*1370*/  SHF.R.S32.HI R3, RZ, 0x1f, R199 ;  /* 0x0000001fff037819 */ /* 0x000fe200000114c7 */
[C---:B------:R-:W-:Y:S01]  /*1380*/  VIADD R197, R174.reuse, 0x50 ;  /* 0x00000050aec57836 */ /* 0x040fe20000000000 */
[----:B------:R-:W-:Y:S01]  /*1390*/  LEA R3, R5, UR4, 0x1 ;  /* 0x0000000405037c11 */ /* 0x000fe2000f8e08ff */
[C---:B------:R-:W-:Y:S01]  /*13a0*/  VIADD R196, R174.reuse, 0x58 ;  /* 0x00000058aec47836 */ /* 0x040fe20000000000 */
[----:B------:R-:W-:Y:S01]  /*13b0*/  SHF.R.S32.HI R4, RZ, 0x1f, R203 ;  /* 0x0000001fff047819 */ /* 0x000fe200000114cb */
[C---:B------:R-:W-:Y:S01]  /*13c0*/  VIADD R195, R174.reuse, 0x60 ;  /* 0x00000060aec37836 */ /* 0x040fe20000000000 */
[----:B------:R-:W-:Y:S01]  /*13d0*/  SHF.R.S32.HI R4, RZ, 0x1f, R200 ;  /* 0x0000001fff047819 */ /* 0x000fe200000114c8 */
[----:B------:R0:W-:Y:S01]  /*13e0*/  STL [R1+0x6c], R3 ;  /* 0x00006c0301007387 */ /* 0x0001e20000100800 */
[----:B------:R-:W-:Y:S01]  /*13f0*/  LEA R5, R9, UR4, 0x1 ;  /* 0x0000000409057c11 */ /* 0x000fe2000f8e08ff */
[C---:B------:R-:W-:Y:S01]  /*1400*/  VIADD R194, R174.reuse, 0x68 ;  /* 0x00000068aec27836 */ /* 0x040fe20000000000 */
[----:B------:R-:W-:Y:S01]  /*1410*/  LEA R4, R7, UR4, 0x1 ;  /* 0x0000000407047c11 */ /* 0x000fe2000f8e08ff */
[C---:B------:R-:W-:Y:S01]  /*1420*/  VIADD R193, R174.reuse, 0x70 ;  /* 0x00000070aec17836 */ /* 0x040fe20000000000 */
[----:B------:R-:W-:Y:S01]  /*1430*/  SHF.R.S32.HI R6, RZ, 0x1f, R204 ;  /* 0x0000001fff067819 */ /* 0x000fe200000114cc */
[----:B------:R1:W-:Y:S01]  /*1440*/  STL [R1+0x60], R5 ;  /* 0x0000600501007387 */ /* 0x0003e20000100800 */
[----:B------:R-:W-:Y:S01]  /*1450*/  VIADD R192, R174, 0x78 ;  /* 0x00000078aec07836 */ /* 0x000fe20000000000 */
[----:B------:R-:W-:Y:S01]  /*1460*/  SHF.R.S32.HI R6, RZ, 0x1f, R201 ;  /* 0x0000001fff067819 */ /* 0x000fe200000114c9 */
[----:B------:R-:W-:Y:S01]  /*1470*/  IMAD R181, R0, 0x8, R13 ;  /* 0x0000000800b57824 */ /* 0x000fe200078e020d */
[----:B0-----:R-:W-:Y:S01]  /*1480*/  LEA R3, R11, UR4, 0x1 ;  /* 0x000000040b037c11 */ /* 0x001fe2000f8e08ff */
[----:B------:R1:W-:Y:S01]  /*1490*/  STL [R1+0x64], R4 ;  /* 0x0000640401007387 */ /* 0x0003e20000100800 */
[----:B------:R-:W-:-:S02]  /*14a0*/  SHF.R.S32.HI R237, RZ, 0x1f, R198 ;  /* 0x0000001fffed7819 */ /* 0x000fc400000114c6 */
[----:B------:R-:W-:Y:S01]  /*14b0*/  SHF.R.S32.HI R236, RZ, 0x1f, R197 ;  /* 0x0000001fffec7819 */ /* 0x000fe200000114c5 */
[----:B------:R1:W-:Y:S01]  /*14c0*/  STL [R1+0x5c], R3 ;  /* 0x00005c0301007387 */ /* 0x0003e20000100800 */
[----:B------:R-:W-:Y:S02]  /*14d0*/  SHF.R.S32.HI R235, RZ, 0x1f, R196 ;  /* 0x0000001fffeb7819 */ /* 0x000fe400000114c4 */
[----:B------:R-:W-:Y:S02]  /*14e0*/  SHF.R.S32.HI R234, RZ, 0x1f, R195 ;  /* 0x0000001fffea7819 */ /* 0x000fe400000114c3 */
[----:B------:R-:W-:Y:S02]  /*14f0*/  SHF.R.S32.HI R233, RZ, 0x1f, R194 ;  /* 0x0000001fffe97819 */ /* 0x000fe400000114c2 */
[----:B------:R-:W-:Y:S02]  /*1500*/  SHF.R.S32.HI R232, RZ, 0x1f, R193 ;  /* 0x0000001fffe87819 */ /* 0x000fe400000114c1 */
[----:B------:R-:W-:-:S07]  /*1510*/  SHF.R.S32.HI R231, RZ, 0x1f, R192 ;  /* 0x0000001fffe77819 */ /* 0x000fce00000114c0 */
.L_x_1739:
[----:B------:R-:W-:Y:S01]  /*1520*/  ULDC.64 UR4, c[0x0][0xa28] ;  /* 0x00028a0000047ab9 */ /* 0x000fe20000000a00 */
[----:B012-4-:R-:W0:Y:S01]  /*1530*/  LDC.64 R6, c[0x0][0xa08] ;  /* 0x00028200ff067b82 */ /* 0x017e220000000a00 */
[----:B------:R-:W-:Y:S01]  /*1540*/  ISETP.NE.U32.AND P0, PT, RZ, UR4, PT ;  /* 0x00000004ff007c0c */ /* 0x000fe2000bf05070 */
[----:B------:R-:W-:Y:S01]  /*1550*/  IMAD.MOV.U32 R12, RZ, RZ, RZ ;  /* 0x000000ffff0c7224 */ /* 0x000fe200078e00ff */
[----:B------:R-:W-:Y:S01]  /*1560*/  ULDC.64 UR6, c[0x0][0xa20] ;  /* 0x0002880000067ab9 */ /* 0x000fe20000000a00 */
[----:B------:R-:W-:Y:S01]  /*1570*/  IMAD.MOV.U32 R26, RZ, RZ, RZ ;  /* 0x000000ffff1a7224 */ /* 0x000fe200078e00ff */
[----:B------:R-:W-:Y:S01]  /*1580*/  ISETP.NE.AND.EX P0, PT, RZ, UR5, PT, P0 ;  /* 0x00000005ff007c0c */ /* 0x000fe2000bf05300 */
[----:B------:R-:W-:Y:S02]  /*1590*/  ULDC.64 UR4, c[0x0][0xa18] ;  /* 0x0002860000047ab9 */ /* 0x000fe40000000a00 */
[----:B------:R-:W-:-:S04]  /*15a0*/  ISETP.NE.U32.AND P1, PT, RZ, UR4, PT ;  /* 0x00000004ff007c0c */ /* 0x000fc8000bf25070 */
[----:B------:R-:W-:Y:S01]  /*15b0*/  ISETP.NE.AND.EX P1, PT, RZ, UR5, PT, P1 ;  /* 0x00000005ff007c0c */ /* 0x000fe2000bf25310 */
[----:B------:R-:W-:Y:S02]  /*15c0*/  ULDC.64 UR4, c[0x0][0xa08] ;  /* 0x0002820000047ab9 */ /* 0x000fe40000000a00 */
[----:B------:R-:W-:-:S03]  /*15d0*/  ISETP.NE.U32.AND P3, PT, RZ, UR4, PT ;  /* 0x00000004ff007c0c */ /* 0x000fc6000bf65070 */
[----:B-1-3--:R-:W1:Y:S01]  /*15e0*/  @P0 LDC.64 R4, c[0x0][0xa28] ;  /* 0x00028a00ff040b82 */ /* 0x00ae620000000a00 */
[----:B------:R-:W-:Y:S01]  /*15f0*/  ISETP.NE.AND.EX P3, PT, RZ, UR5, PT, P3 ;  /* 0x00000005ff007c0c */ /* 0x000fe2000bf65330 */
[----:B0-----:R-:W-:-:S06]  /*1600*/  IMAD.WIDE R10, R31, 0x4, R6 ;  /* 0x000000041f0a7825 */ /* 0x001fcc00078e0206 */
[----:B------:R-:W0:Y:S01]  /*1610*/  @P1 LDC.64 R8, c[0x0][0xa18] ;  /* 0x00028600ff081b82 */ /* 0x000e220000000a00 */
[----:B------:R-:W-:Y:S02]  /*1620*/  ULDC UR4, c[0x0][0x288] ;  /* 0x0000a20000047ab9 */ /* 0x000fe40000000800 */
[----:B------:R-:W-:Y:S01]  /*1630*/  IMAD.U32 R163, RZ, RZ, UR4 ;  /* 0x00000004ffa37e24 */ /* 0x000fe2000f8e00ff */
[----:B------:R-:W-:Y:S02]  /*1640*/  ULDC.64 UR4, c[0x0][0x418] ;  /* 0x0001060000047ab9 */ /* 0x000fe40000000a00 */
[----:B------:R2:W5:Y:S01]  /*1650*/  @P3 LDG.E R26, desc[UR46][R10.64] ;  /* 0x0000002e0a1a3981 */ /* 0x000562000c1e1900 */
[----:B-1----:R-:W-:-:S05]  /*1660*/  @P0 IMAD.WIDE R4, R31, 0x4, R4 ;  /* 0x000000041f040825 */ /* 0x002fca00078e0204 */
[----:B------:R2:W5:Y:S01]  /*1670*/  @P0 LDG.E R12, desc[UR46][R4.64] ;  /* 0x0000002e040c0981 */ /* 0x000562000c1e1900 */
[----:B0-----:R-:W-:-:S05]  /*1680*/  @P1 IMAD.WIDE R6, R31, 0x4, R8 ;  /* 0x000000041f061825 */ /* 0x001fca00078e0208 */
[----:B------:R2:W5:Y:S01]  /*1690*/  @P1 LDG.E R163, desc[UR46][R6.64] ;  /* 0x0000002e06a31981 */ /* 0x000562000c1e1900 */
[----:B------:R-:W-:Y:S01]  /*16a0*/  UISETP.NE.U32.AND UP0, UPT, UR4, URZ, UPT ;  /* 0x0000003f0400728c */ /* 0x000fe2000bf05070 */
[----:B------:R-:W-:Y:S01]  /*16b0*/  ISETP.NE.U32.AND P2, PT, RZ, UR6, PT ;  /* 0x00000006ff007c0c */ /* 0x000fe2000bf45070 */
[----:B------:R-:W-:Y:S01]  /*16c0*/  ULDC UR6, c[0x0][0x2f0] ;  /* 0x0000bc0000067ab9 */ /* 0x000fe20000000800 */
[----:B------:R-:W-:Y:S01]  /*16d0*/  ULDC UR4, c[0x0][0x424] ;  /* 0x0001090000047ab9 */ /* 0x000fe20000000800 */
[----:B------:R-:W-:Y:S01]  /*16e0*/  UISETP.NE.AND.EX UP0, UPT, UR5, URZ, UPT, UP0 ;  /* 0x0000003f0500728c */ /* 0x000fe2000bf05300 */
[----:B------:R-:W-:-:S03]  /*16f0*/  LOP3.LUT R3, R30, 0xff000000, RZ, 0xc0, !PT ;  /* 0xff0000001e037812 */ /* 0x000fc600078ec0ff */
[----:B------:R-:W-:Y:S01]  /*1700*/  USEL UR4, UR4, 0x1, UP0 ;  /* 0x0000000104047887 */ /* 0x000fe20008000000 */
[----:B------:R-:W-:Y:S01]  /*1710*/  ISETP.NE.AND.EX P2, PT, RZ, UR7, PT, P2 ;  /* 0x00000007ff007c0c */ /* 0x000fe2000bf45320 */
[----:B------:R-:W-:Y:S01]  /*1720*/  ULDC UR7, c[0x0][0x348] ;  /* 0x0000d20000077ab9 */ /* 0x000fe20000000800 */
[C---:B------:R-:W-:Y:S01]  /*1730*/  LOP3.LUT R0, R30.reuse, 0xff0000, RZ, 0xc0, !PT ;  /* 0x00ff00001e007812 */ /* 0x040fe200078ec0ff */
[----:B------:R-:W-:Y:S01]  /*1740*/  UIMAD UR6, UR4, UR6, URZ ;  /* 0x00000006040672a4 */ /* 0x000fe2000f8e023f */
[----:B------:R-:W-:Y:S01]  /*1750*/  SHF.R.U32.HI R3, RZ, 0x8, R3 ;  /* 0x00000008ff037819 */ /* 0x000fe20000011603 */
[----:B------:R-:W-:Y:S01]  /*1760*/  IMAD.MOV.U32 R187, RZ, RZ, R31 ;  /* 0x000000ffffbb7224 */ /* 0x000fe200078e001f */
[----:B------:R-:W-:Y:S02]  /*1770*/  LOP3.LUT R183, R30, 0xffff, RZ, 0xc0, !PT ;  /* 0x0000ffff1eb77812 */ /* 0x000fe400078ec0ff */
[----:B------:R-:W-:Y:S01]  /*1780*/  LEA.HI R186, R0, R3, RZ, 0x10 ;  /* 0x0000000300ba7211 */ /* 0x000fe200078f80ff */
[----:B--2---:R-:W-:Y:S06]  /*1790*/  @P1 BRA `(.L_x_1446) ;  /* 0x0000000000241947 */ /* 0x004fec0003800000 */
        /* <DEDUP_REMOVED lines=9> */
.L_x_1446:
[----:B------:R-:W-:Y:S02]  /*1830*/  IMAD.U32 R25, RZ, RZ, UR7 ;  /* 0x00000007ff197e24 */ /* 0x000fe4000f8e00ff */
[----:B------:R-:W-:Y:S01]  /*1840*/  IMAD.U32 R27, RZ, RZ, UR6 ;  /* 0x00000006ff1b7e24 */ /* 0x000fe2000f8e00ff */
[----:B------:R-:W-:Y:S06]  /*1850*/  @!P2 BRA `(.L_x_1447) ;  /* 0x000000000010a947 */ /* 0x000fec0003800000 */
[----:B------:R-:W0:Y:S02]  /*1860*/  LDC.64 R4, c[0x0][0xa20] ;  /* 0x00028800ff047b82 */ /* 0x000e240000000a00 */
[----:B0-----:R-:W-:-:S05]  /*1870*/  IMAD.WIDE R4, R31, 0x4, R4 ;  /* 0x000000041f047825 */ /* 0x001fca00078e0204 */
[----:B------:R0:W5:Y:S01]  /*1880*/  LDG.E R27, desc[UR46][R4.64] ;  /* 0x0000002e041b7981 */ /* 0x000162000c1e1900 */
[----:B------:R-:W-:Y:S05]  /*1890*/  BRA `(.L_x_1448) ;  /* 0x0000000000107947 */ /* 0x000fea0003800000 */
.L_x_1447:
[----:B------:R-:W-:Y:S05]  /*18a0*/  @!P3 BRA `(.L_x_1448) ;  /* 0x00000000000cb947 */ /* 0x000fea0003800000 */
[----:B------:R-:W2:Y:S04]  /*18b0*/  LDG.E R0, desc[UR46][R10.64] ;  /* 0x0000002e0a007981 */ /* 0x000ea8000c1e1900 */
[----:B------:R-:W2:Y:S02]  /*18c0*/  LDG.E R27, desc[UR46][R10.64+0x4] ;  /* 0x0000042e0a1b7981 */ /* 0x000ea4000c1e1900 */
[----:B--2---:R-:W-:-:S07]  /*18d0*/  IMAD.IADD R27, R27, 0x1, -R0 ;  /* 0x000000011b1b7824 */ /* 0x004fce00078e0a00 */
.L_x_1448:
[----:B------:R-:W-:Y:S01]  /*18e0*/  ULDC.64 UR4, c[0x0][0xa10] ;  /* 0x0002840000047ab9 */ /* 0x000fe20000000a00 */
[----:B0-----:R-:W0:Y:S01]  /*18f0*/  LDC R4, c[0x0][0x448] ;  /* 0x00011200ff047b82 */ /* 0x001e220000000800 */
[----:B------:R-:W-:-:S04]  /*1900*/  ISETP.NE.U32.AND P0, PT, RZ, UR4, PT ;  /* 0x00000004ff007c0c */ /* 0x000fc8000bf05070 */
[----:B------:R-:W-:Y:S01]  /*1910*/  ISETP.NE.AND.EX P0, PT, RZ, UR5, PT, P0 ;  /* 0x00000005ff007c0c */ /* 0x000fe2000bf05300 */
[----:B------:R-:W-:Y:S02]  /*1920*/  ULDC.64 UR4, c[0x0][0xa30] ;  /* 0x00028c0000047ab9 */ /* 0x000fe40000000a00 */
[----:B------:R-:W-:-:S04]  /*1930*/  ISETP.NE.U32.AND P1, PT, RZ, UR4, PT ;  /* 0x00000004ff007c0c */ /* 0x000fc8000bf25070 */
[----:B------:R-:W-:-:S06]  /*1940*/  ISETP.NE.AND.EX P1, PT, RZ, UR5, PT, P1 ;  /* 0x00000005ff007c0c */ /* 0x000fcc000bf25310 */
[----:B------:R-:W1:Y:S08]  /*1950*/  @P0 LDC.64 R6, c[0x0][0xa10] ;  /* 0x00028400ff060b82 */ /* 0x000e700000000a00 */
[----:B------:R-:W2:Y:S01]  /*1960*/  @P1 LDC.64 R8, c[0x0][0xa30] ;  /* 0x00028c00ff081b82 */ /* 0x000ea20000000a00 */
[----:B-1----:R-:W-:-:S05]  /*1970*/  @P0 IMAD.WIDE R6, R31, 0x4, R6 ;  /* 0x000000041f060825 */ /* 0x002fca00078e0206 */
[----:B------:R-:W3:Y:S04]  /*1980*/  @P0 LDG.E R0, desc[UR46][R6.64] ;  /* 0x0000002e06000981 */ /* 0x000ee8000c1e1900 */
[----:B------:R-:W3:Y:S01]  /*1990*/  @P0 LDG.E R3, desc[UR46][R6.64+0x4] ;  /* 0x0000042e06030981 */ /* 0x000ee2000c1e1900 */
[----:B-----5:R-:W-:Y:S02]  /*19a0*/  IMAD.MOV.U32 R144, RZ, RZ, R27 ;  /* 0x000000ffff907224 */ /* 0x020fe400078e001b */
[----:B--2---:R-:W-:-:S05]  /*19b0*/  @P1 IMAD.WIDE R8, R31, 0x4, R8 ;  /* 0x000000041f081825 */ /* 0x004fca00078e0208 */
[----:B------:R1:W5:Y:S01]  /*19c0*/  @P1 LDG.E R144, desc[UR46][R8.64] ;  /* 0x0000002e08901981 */ /* 0x000362000c1e1900 */
[----:B0-----:R-:W-:Y:S01]  /*19d0*/  ISETP.NE.AND P1, PT, R4, 0x1, PT ;  /* 0x000000010400780c */ /* 0x001fe20003f25270 */
[----:B------:R-:W-:Y:S01]  /*19e0*/  IMAD.SHL.U32 R178, R29, 0x80, RZ ;  /* 0x000000801db27824 */ /* 0x000fe200078e00ff */
[----:B------:R-:W0:Y:S01]  /*19f0*/  LDC.64 R4, c[0x0][0x9e0] ;  /* 0x00027800ff047b82 */ /* 0x000e220000000a00 */
[----:B------:R-:W-:-:S10]  /*1a00*/  IMAD.IADD R12, R27, 0x1, -R12 ;  /* 0x000000011b0c7824 */ /* 0x000fd400078e0a0c */
[----:B------:R-:W2:Y:S08]  /*1a10*/  @P1 LDC R10, c[0x0][0x44c] ;  /* 0x00011300ff0a1b82 */ /* 0x000eb00000000800 */
[----:B------:R-:W4:Y:S01]  /*1a20*/  @P1 LDC R11, c[0x0][0x450] ;  /* 0x00011400ff0b1b82 */ /* 0x000f220000000800 */
[----:B0-----:R-:W-:Y:S01]  /*1a30*/  ISETP.GE.AND P2, PT, R5, 0x1, PT ;  /* 0x000000010500780c */ /* 0x001fe20003f46270 */
[----:B---3--:R-:W-:-:S02]  /*1a40*/  @P0 IMAD.IADD R25, R3, 0x1, -R0 ;  /* 0x0000000103190824 */ /* 0x008fc400078e0a00 */
[----:B------:R-:W-:Y:S02]  /*1a50*/  VIADD R3, R178, 0x7f ;  /* 0x0000007fb2037836 */ /* 0x000fe40000000000 */
[----:B------:R-:W-:Y:S02]  /*1a60*/  IMAD.IADD R164, R12, 0x1, R25 ;  /* 0x000000010ca47824 */ /* 0x000fe400078e0219 */
[----:B--2---:R-:W-:-:S04]  /*1a70*/  @P1 IMAD.HI.U32 R6, R3, R10, RZ ;  /* 0x0000000a03061227 */ /* 0x004fc800078e00ff */
[C---:B------:R-:W-:Y:S01]  /*1a80*/  VIADD R0, R164.reuse, 0x5f ;  /* 0x0000005fa4007836 */ /* 0x040fe20000000000 */
[----:B----4-:R-:W-:Y:S02]  /*1a90*/  @P1 SHF.R.U32.HI R3, RZ, R11, R6 ;  /* 0x0000000bff031219 */ /* 0x010fe40000011606 */
[----:B------:R-:W-:Y:S01]  /*1aa0*/  IADD3 R6, R164, 0x1, -R163 ;  /* 0x00000001a4067810 */ /* 0x000fe20007ffe8a3 */
[----:B------:R-:W-:-:S04]  /*1ab0*/  IMAD.HI R0, R0, 0x2aaaaaab, RZ ;  /* 0x2aaaaaab00007827 */ /* 0x000fc800078e02ff */
[----:B------:R-:W-:Y:S01]  /*1ac0*/  IMAD.IADD R3, R6, 0x1, R3 ;  /* 0x0000000106037824 */ /* 0x000fe200078e0203 */
[----:B------:R-:W-:-:S03]  /*1ad0*/  SHF.R.U32.HI R149, RZ, 0x1f, R0 ;  /* 0x0000001fff957819 */ /* 0x000fc60000011600 */
[----:B------:R-:W-:Y:S01]  /*1ae0*/  IMAD.IADD R4, R3, 0x1, R4 ;  /* 0x0000000103047824 */ /* 0x000fe200078e0204 */
[----:B------:R-:W-:Y:S01]  /*1af0*/  LEA.HI.SX32 R149, R0, R149, 0x1c ;  /* 0x0000009500957211 */ /* 0x000fe200078fe2ff */
[----:B-1----:R-:W-:Y:S06]  /*1b00*/  @!P2 BRA `(.L_x_1449) ;  /* 0x000000000048a947 */ /* 0x002fec0003800000 */
[C---:B------:R-:W-:Y:S01]  /*1b10*/  ISETP.GT.AND P0, PT, R3.reuse, RZ, PT ;  /* 0x000000ff0300720c */ /* 0x040fe20003f04270 */
[----:B------:R-:W-:Y:S01]  /*1b20*/  BSSY B0, `(.L_x_1450) ;  /* 0x000000e000007945 */ /* 0x000fe20003800000 */
[----:B------:R-:W-:-:S11]  /*1b30*/  VIADD R0, R3, 0xffffffff ;  /* 0xffffffff03007836 */ /* 0x000fd60000000000 */
        /* <DEDUP_REMOVED lines=8> */
.L_x_1451:
[----:B------:R-:W-:-:S13]  /*1bc0*/  ISETP.NE.AND P0, PT, R5, 0x1, PT ;  /* 0x000000010500780c */ /* 0x000fda0003f05270 */
[----:B------:R-:W0:Y:S02]  /*1bd0*/  @P0 LDC.64 R6, c[0x0][0x9e8] ;  /* 0x00027a00ff060b82 */ /* 0x000e240000000a00 */
[----:B0-----:R-:W-:-:S05]  /*1be0*/  @P0 IMAD.HI.U32 R6, R0, R6, RZ ;  /* 0x0000000600060227 */ /* 0x001fca00078e00ff */
[----:B------:R-:W-:-:S07]  /*1bf0*/  @P0 SHF.R.U32.HI R0, RZ, R7, R6 ;  /* 0x00000007ff000219 */ /* 0x000fce0000011606 */
.L_x_1452:
[----:B------:R-:W-:Y:S05]  /*1c00*/  BSYNC B0 ;  /* 0x0000000000007941 */ /* 0x000fea0003800000 */
.L_x_1450:
[----:B------:R-:W-:-:S05]  /*1c10*/  IMAD R3, R0, R5, R5 ;  /* 0x0000000500037224 */ /* 0x000fca00078e0205 */
[----:B------:R-:W-:-:S07]  /*1c20*/  VIMNMX R4, R4, R3, PT ;  /* 0x0000000304047248 */ /* 0x000fce0003fe0100 */
.L_x_1449:
[----:B------:R-:W0:Y:S01]  /*1c30*/  @P1 LDC R3, c[0x0][0x44c] ;  /* 0x00011300ff031b82 */ /* 0x000e220000000800 */
[----:B------:R-:W-:Y:S01]  /*1c40*/  VIADD R4, R4, 0x5f ;  /* 0x0000005f04047836 */ /* 0x000fe20000000000 */
[----:B------:R-:W-:Y:S01]  /*1c50*/  ULDC UR4, c[0x0][0x9dc] ;  /* 0x0002770000047ab9 */ /* 0x000fe20000000800 */
[----:B------:R-:W-:Y:S02]  /*1c60*/  IMAD.MOV.U32 R7, RZ, RZ, R178 ;  /* 0x000000ffff077224 */ /* 0x000fe400078e00b2 */
[----:B------:R-:W-:-:S03]  /*1c70*/  IMAD.HI R4, R4, 0x2aaaaaab, RZ ;  /* 0x2aaaaaab04047827 */ /* 0x000fc600078e02ff */
[----:B------:R-:W1:Y:S01]  /*1c80*/  @P1 LDC R9, c[0x0][0x450] ;  /* 0x00011400ff091b82 */ /* 0x000e620000000800 */
[----:B------:R-:W-:Y:S02]  /*1c90*/  IMAD.IADD R150, R164, 0x1, -R163 ;  /* 0x00000001a4967824 */ /* 0x000fe400078e0aa3 */
        /* <DEDUP_REMOVED lines=8> */
[----:B------:R-:W-:Y:S01]  /*1d20*/  ISETP.GT.AND P0, PT, R0, -0x1, PT ;  /* 0xffffffff0000780c */ /* 0x000fe20003f04270 */
[----:B------:R-:W-:-:S12]  /*1d30*/  BSSY B0, `(.L_x_1454) ;  /* 0x000000d000007945 */ /* 0x000fd80003800000 */
        /* <DEDUP_REMOVED lines=8> */
.L_x_1455:
[----:B------:R-:W-:-:S13]  /*1dc0*/  ISETP.NE.AND P0, PT, R5, 0x1, PT ;  /* 0x000000010500780c */ /* 0x000fda0003f05270 */
[----:B------:R-:W0:Y:S02]  /*1dd0*/  @P0 LDC.64 R6, c[0x0][0x9e8] ;  /* 0x00027a00ff060b82 */ /* 0x000e240000000a00 */
[----:B0-----:R-:W-:-:S05]  /*1de0*/  @P0 IMAD.HI.U32 R4, R0, R6, RZ ;  /* 0x0000000600040227 */ /* 0x001fca00078e00ff */
[----:B------:R-:W-:-:S07]  /*1df0*/  @P0 SHF.R.U32.HI R0, RZ, R7, R4 ;  /* 0x00000007ff000219 */ /* 0x000fce0000011604 */
.L_x_1456:
[----:B------:R-:W-:Y:S05]  /*1e00*/  BSYNC B0 ;  /* 0x0000000000007941 */ /* 0x000fea0003800000 */
.L_x_1454:
[----:B------:R-:W-:-:S05]  /*1e10*/  IMAD R0, R0, R5, RZ ;  /* 0x0000000500007224 */ /* 0x000fca00078e02ff */
[----:B------:R-:W-:-:S07]  /*1e20*/  VIMNMX R3, R3, R0, !PT ;  /* 0x0000000003037248 */ /* 0x000fce0007fe0100 */
.L_x_1453:
[----:B------:R-:W-:Y:S01]  /*1e30*/  IMAD.HI R3, R3, 0x2aaaaaab, RZ ;  /* 0x2aaaaaab03037827 */ /* 0x000fe200078e02ff */
[----:B------:R-:W-:Y:S01]  /*1e40*/  BSSY B0, `(.L_x_1457) ;  /* 0x0000028000007945 */ /* 0x000fe20003800000 */
[----:B------:R-:W-:Y:S02]  /*1e50*/  LOP3.LUT R190, R186, 0xff, RZ, 0xc0, !PT ;  /* 0x000000ffbabe7812 */ /* 0x000fe400078ec0ff */
[----:B------:R-:W-:Y:S02]  /*1e60*/  SHF.R.U32.HI R186, RZ, 0x10, R186 ;  /* 0x00000010ffba7819 */ /* 0x000fe400000116ba */
[----:B------:R-:W-:-:S04]  /*1e70*/  SHF.R.U32.HI R0, RZ, 0x1f, R3 ;  /* 0x0000001fff007819 */ /* 0x000fc80000011603 */
[----:B------:R-:W-:Y:S01]  /*1e80*/  LEA.HI.SX32 R0, R3, R0, 0x1c ;  /* 0x0000000003007211 */ /* 0x000fe200078fe2ff */
[----:B------:R-:W-:-:S03]  /*1e90*/  IMAD.MOV.U32 R3, RZ, RZ, RZ ;  /* 0x000000ffff037224 */ /* 0x000fc600078e00ff */
[----:B------:R-:W-:-:S04]  /*1ea0*/  VIMNMX R9, RZ, R0, !PT ;  /* 0x00000000ff097248 */ /* 0x000fc80007fe0100 */
[----:B------:R-:W-:-:S13]  /*1eb0*/  ISETP.GT.AND P0, PT, R8, R9, PT ;  /* 0x000000090800720c */ /* 0x000fda0003f04270 */
[----:B------:R-:W-:Y:S05]  /*1ec0*/  @!P0 BRA `(.L_x_1458) ;  /* 0x00000000007c8947 */ /* 0x000fea0003800000 */
[----:B------:R-:W-:Y:S01]  /*1ed0*/  ISETP.NE.AND P0, PT, R186, RZ, PT ;  /* 0x000000ffba00720c */ /* 0x000fe20003f05270 */
[----:B------:R-:W-:-:S03]  /*1ee0*/  ULDC UR4, c[0x0][0x9f0] ;  /* 0x00027c0000047ab9 */ /* 0x000fc60000000800 */
[----:B------:R-:W-:-:S04]  /*1ef0*/  SEL R11, R186, UR4, P0 ;  /* 0x00000004ba0b7c07 */ /* 0x000fc80008000000 */
[-C--:B------:R-:W-:Y:S02]  /*1f00*/  IABS R6, R11.reuse ;  /* 0x0000000b00067213 */ /* 0x080fe40000000000 */
[----:B------:R-:W-:Y:S02]  /*1f10*/  IADD3 R0, R11, -0x1, R8 ;  /* 0xffffffff0b007810 */ /* 0x000fe40007ffe008 */
[----:B------:R-:W0:Y:S01]  /*1f20*/  I2F.RP R3, R6 ;  /* 0x0000000600037306 */ /* 0x000e220000209400 */
[----:B------:R-:W-:Y:S02]  /*1f30*/  IABS R13, R11 ;  /* 0x0000000b000d7213 */ /* 0x000fe40000000000 */
[----:B------:R-:W-:-:S05]  /*1f40*/  IMAD.IADD R0, R0, 0x1, -R9 ;  /* 0x0000000100007824 */ /* 0x000fca00078e0a09 */
        /* <DEDUP_REMOVED lines=23> */
.L_x_1458:
[----:B------:R-:W-:Y:S05]  /*20c0*/  BSYNC B0 ;  /* 0x0000000000007941 */ /* 0x000fea0003800000 */
.L_x_1457:
[----:B------:R-:W-:Y:S01]  /*20d0*/  IMAD R0, R190, R3, R9 ;  /* 0x00000003be007224 */ /* 0x000fe200078e0209 */
[----:B------:R-:W-:-:S04]  /*20e0*/  PLOP3.LUT P2, PT, PT, PT, PT, 0x80, 0x0 ;  /* 0x000000000000781c */ /* 0x000fc80003f4f070 */
[C---:B------:R-:W-:Y:S01]  /*20f0*/  VIADDMNMX R3, R0.reuse, R3, R8, PT ;  /* 0x0000000300037246 */ /* 0x040fe20003800108 */
[----:B------:R-:W-:-:S04]  /*2100*/  IMAD R0, R0, 0x60, -R12 ;  /* 0x0000006000007824 */ /* 0x000fc800078e0a0c */
[----:B------:R-:W-:Y:S01]  /*2110*/  IMAD R4, R3, 0x60, -R12 ;  /* 0x0000006003047824 */ /* 0x000fe200078e0a0c */
[----:B------:R-:W-:-:S04]  /*2120*/  VIMNMX R0, RZ, R0, !PT ;  /* 0x00000000ff007248 */ /* 0x000fc80007fe0100 */
[----:B------:R-:W-:Y:S01]  /*2130*/  VIMNMX R3, R4, R25, PT ;  /* 0x0000001904037248 */ /* 0x000fe20003fe0100 */
[----:B------:R-:W-:-:S03]  /*2140*/  IMAD.WIDE.U32 R128, R0, -0x55555555, RZ ;  /* 0xaaaaaaab00807825 */ /* 0x000fc600078e00ff */
[----:B------:R-:W-:Y:S02]  /*2150*/  ISETP.GT.AND P0, PT, R3, R0, PT ;  /* 0x000000000300720c */ /* 0x000fe40003f04270 */
[----:B------:R-:W-:-:S05]  /*2160*/  SHF.R.U32.HI R128, RZ, 0x6, R129 ;  /* 0x00000006ff807819 */ /* 0x000fca0000011681 */
[----:B------:R-:W-:-:S06]  /*2170*/  IMAD.MOV.U32 R24, RZ, RZ, R128 ;  /* 0x000000ffff187224 */ /* 0x000fcc00078e0080 */
[----:B------:R-:W-:-:S04]  /*2180*/  @P0 VIADD R0, R3, 0x5f ;  /* 0x0000005f03000836 */ /* 0x000fc80000000000 */
[----:B------:R-:W-:-:S05]  /*2190*/  @P0 IMAD.HI R0, R0, 0x2aaaaaab, RZ ;  /* 0x2aaaaaab00000827 */ /* 0x000fca00078e02ff */
[----:B------:R-:W-:-:S04]  /*21a0*/  @P0 SHF.R.U32.HI R3, RZ, 0x1f, R0 ;  /* 0x0000001fff030819 */ /* 0x000fc80000011600 */
[----:B------:R-:W-:-:S04]  /*21b0*/  @P0 LEA.HI.SX32 R24, R0, R3, 0x1c ;  /* 0x0000000300180211 */ /* 0x000fc800078fe2ff */
        /* <DEDUP_REMOVED lines=21> */
[----:B0----5:R-:W-:Y:S05]  /*2310*/  CALL.ABS.NOINC R14 ;  /* 0x000000000e007343 */ /* 0x021fea0003c00000 */
.L_x_1461:
[----:B------:R-:W-:Y:S05]  /*2320*/  BSYNC B6 ;  /* 0x0000000000067941 */ /* 0x000fea0003800000 */
.L_x_1460:
        /* <DEDUP_REMOVED lines=20> */
.L_x_1463:
[----:B------:R-:W-:Y:S05]  /*2470*/  BSYNC B6 ;  /* 0x0000000000067941 */ /* 0x000fea0003800000 */
.L_x_1462:
[----:B------:R-:W-:Y:S01]  /*2480*/  ULDC.64 UR4, c[0x0][0x9f8] ;  /* 0x00027e0000047ab9 */ /* 0x000fe20000000a00 */
[----:B------:R-:W0:Y:S01]  /*2490*/  LDC.64 R90, c[0x0][0x300] ;  /* 0x0000c000ff5a7b82 */ /* 0x000e220000000a00 */
[----:B------:R-:W-:Y:S01]  /*24a0*/  ISETP.NE.U32.AND P0, PT, RZ, UR4, PT ;  /* 0x00000004ff007c0c */ /* 0x000fe2000bf05070 */
[----:B------:R-:W-:-:S03]  /*24b0*/  ULDC UR6, c[0x0][0x2f4] ;  /* 0x0000bd0000067ab9 */ /* 0x000fc60000000800 */
[----:B------:R-:W-:Y:S01]  /*24c0*/  ISETP.NE.AND.EX P0, PT, RZ, UR5, PT, P0 ;  /* 0x00000005ff007c0c */ /* 0x000fe2000bf05300 */
[----:B------:R-:W-:Y:S01]  /*24d0*/  IMAD.IADD R121, R26, 0x1, R27 ;  /* 0x000000011a797824 */ /* 0x000fe200078e021b */
[----:B------:R-:W-:Y:S01]  /*24e0*/  ISETP.GE.AND P1, PT, R165, UR6, PT ;  /* 0x00000006a5007c0c */ /* 0x000fe2000bf26270 */
[C---:B------:R-:W-:Y:S01]  /*24f0*/  VIADD R104, R18.reuse, 0x60 ;  /* 0x0000006012687836 */ /* 0x040fe20000000000 */
[----:B------:R-:W-:Y:S01]  /*2500*/  SHF.R.S32.HI R19, RZ, 0x1f, R18 ;  /* 0x0000001fff137819 */ /* 0x000fe20000011412 */
[C---:B------:R-:W-:Y:S01]  /*2510*/  VIADD R3, R18.reuse, 0x80 ;  /* 0x0000008012037836 */ /* 0x040fe20000000000 */
[----:B------:R-:W-:Y:S01]  /*2520*/  ULDC.64 UR4, c[0x0][0x330] ;  /* 0x0000cc0000047ab9 */ /* 0x000fe20000000a00 */
[----:B------:R-:W-:Y:S01]  /*2530*/  VIADD R8, R18, 0xa0 ;  /* 0x000000a012087836 */ /* 0x000fe20000000000 */
[----:B------:R-:W1:Y:S08]  /*2540*/  LDC.64 R96, c[0x0][0x3f8] ;  /* 0x0000fe00ff607b82 */ /* 0x000e700000000a00 */
[----:B------:R-:W2:Y:S01]  /*2550*/  @P0 LDC.64 R4, c[0x0][0x9f8] ;  /* 0x00027e00ff040b82 */ /* 0x000ea20000000a00 */
[----:B------:R-:W-:-:S07]  /*2560*/  SHF.R.S32.HI R147, RZ, 0x1f, R162 ;  /* 0x0000001fff937819 */ /* 0x000fce00000114a2 */
[----:B------:R-:W3:Y:S08]  /*2570*/  LDC R123, c[0x0][0x3f4] ;  /* 0x0000fd00ff7b7b82 */ /* 0x000ef00000000800 */
[----:B------:R-:W4:Y:S01]  /*2580*/  LDC.64 R102, c[0x0][0x408] ;  /* 0x00010200ff667b82 */ /* 0x000f220000000a00 */
[----:B--2---:R-:W-:-:S05]  /*2590*/  @P0 IMAD.WIDE R4, R31, 0x4, R4 ;  /* 0x000000041f040825 */ /* 0x004fca00078e0204 */
[----:B------:R2:W3:Y:S01]  /*25a0*/  @P0 LDG.E R31, desc[UR46][R4.64] ;  /* 0x0000002e041f0981 */ /* 0x0004e2000c1e1900 */
[----:B------:R-:W-:Y:S01]  /*25b0*/  SEL R6, RZ, 0xffffffff, P1 ;  /* 0xffffffffff067807 */ /* 0x000fe20000800000 */
[C---:B------:R-:W-:Y:S01]  /*25c0*/  IMAD.WIDE.U32 R88, R183.reuse, UR4, R18 ;  /* 0x00000004b7587c25 */ /* 0x040fe2000f8e0012 */
[----:B------:R-:W-:Y:S01]  /*25d0*/  ISETP.GE.AND P0, PT, R18, UR6, PT ;  /* 0x0000000612007c0c */ /* 0x000fe2000bf06270 */
[----:B------:R-:W3:Y:S01]  /*25e0*/  S2R R222, SR_TID.X ;  /* 0x0000000000de7919 */ /* 0x000ee20000002100 */
[----:B------:R-:W-:Y:S01]  /*25f0*/  SHF.R.S32.HI R0, RZ, 0x1f, R121 ;  /* 0x0000001fff007819 */ /* 0x000fe20000011479 */
[----:B------:R-:W-:Y:S01]  /*2600*/  IMAD R89, R183, UR5, R89 ;  /* 0x00000005b7597c24 */ /* 0x000fe2000f8e0259 */
[----:B------:R-:W-:Y:S01]  /*2610*/  ISETP.GE.AND P1, PT, R104, UR6, PT ;  /* 0x0000000668007c0c */ /* 0x000fe2000bf26270 */
[----:B------:R-:W-:Y:S01]  /*2620*/  ULDC.64 UR4, c[0x0][0xa08] ;  /* 0x0002820000047ab9 */ /* 0x000fe20000000a00 */
[----:B------:R-:W-:Y:S01]  /*2630*/  ISETP.GE.AND P3, PT, R3, UR6, PT ;  /* 0x0000000603007c0c */ /* 0x000fe2000bf66270 */
[----:B--2---:R-:W-:Y:S01]  /*2640*/  IMAD.SHL.U32 R5, R6, 0x2, RZ ;  /* 0x0000000206057824 */ /* 0x004fe200078e00ff */
[----:B------:R-:W-:Y:S01]  /*2650*/  SEL R4, RZ, 0x1, P0 ;  /* 0x00000001ff047807 */ /* 0x000fe20000000000 */
[----:B0-----:R-:W-:Y:S01]  /*2660*/  IMAD R6, R0, R90, RZ ;  /* 0x0000005a00067224 */ /* 0x001fe200078e02ff */
[----:B------:R-:W-:Y:S01]  /*2670*/  ISETP.GE.AND P0, PT, R166, UR6, PT ;  /* 0x00000006a6007c0c */ /* 0x000fe2000bf06270 */
[----:B-1----:R-:W-:Y:S01]  /*2680*/  IMAD.WIDE.U32 R94, R162, R96, R18 ;  /* 0x00000060a25e7225 */ /* 0x002fe200078e0012 */
[----:B------:R-:W-:-:S02]  /*2690*/  LOP3.LUT R3, R5, 0x2, R4, 0xe2, !PT ;  /* 0x0000000205037812 */ /* 0x000fc400078ee204 */
[----:B------:R-:W-:Y:S01]  /*26a0*/  SEL R7, RZ, 0x8, P1 ;  /* 0x00000008ff077807 */ /* 0x000fe20000800000 */
[C---:B------:R-:W-:Y:S01]  /*26b0*/  IMAD.WIDE.U32 R4, R121.reuse, R90, RZ ;  /* 0x0000005a79047225 */ /* 0x040fe200078e00ff */
[----:B------:R-:W-:Y:S01]  /*26c0*/  ISETP.GE.AND P2, PT, R8, UR6, PT ;  /* 0x0000000608007c0c */ /* 0x000fe2000bf46270 */
[----:B------:R-:W-:Y:S01]  /*26d0*/  ULDC.64 UR6, c[0x0][0x308] ;  /* 0x0000c20000067ab9 */ /* 0x000fe20000000a00 */
[----:B------:R-:W-:Y:S01]  /*26e0*/  SHF.R.S32.HI R161, RZ, 0x1f, R160 ;  /* 0x0000001fffa17819 */ /* 0x000fe200000114a0 */
[----:B------:R-:W-:Y:S01]  /*26f0*/  IMAD R9, R121, R91, R6 ;  /* 0x0000005b79097224 */ /* 0x000fe200078e0206 */
[----:B------:R-:W-:Y:S01]  /*2700*/  SEL R6, RZ, 0x4, P0 ;  /* 0x00000004ff067807 */ /* 0x000fe20000000000 */
[C---:B----4-:R-:W-:Y:S01]  /*2710*/  IMAD.WIDE.U32 R100, R162.reuse, R102, R18 ;  /* 0x00000066a2647225 */ /* 0x050fe200078e0012 */
[----:B------:R-:W-:Y:S02]  /*2720*/  ISETP.NE.U32.AND P0, PT, RZ, UR4, PT ;  /* 0x00000004ff007c0c */ /* 0x000fe4000bf05070 */
[----:B------:R-:W-:Y:S01]  /*2730*/  LOP3.LUT R3, R7, R3, R6, 0xfe, !PT ;  /* 0x0000000307037212 */ /* 0x000fe200078efe06 */
[----:B------:R-:W-:Y:S01]  /*2740*/  IMAD.IADD R5, R5, 0x1, R9 ;  /* 0x0000000105057824 */ /* 0x000fe200078e0209 */
[----:B------:R-:W-:Y:S01]  /*2750*/  SEL R6, RZ, 0x10, P3 ;  /* 0x00000010ff067807 */ /* 0x000fe20001800000 */
[----:B------:R-:W-:Y:S01]  /*2760*/  IMAD.WIDE.U32 R92, R162, R96, R160 ;  /* 0x00000060a25c7225 */ /* 0x000fe200078e00a0 */
[----:B------:R-:W-:Y:S01]  /*2770*/  ISETP.NE.AND.EX P0, PT, RZ, UR5, PT, P0 ;  /* 0x00000005ff007c0c */ /* 0x000fe2000bf05300 */
[----:B------:R-:W-:Y:S01]  /*2780*/  ULDC.64 UR4, c[0x0][0x310] ;  /* 0x0000c40000047ab9 */ /* 0x000fe20000000a00 */
[----:B------:R-:W-:Y:S01]  /*2790*/  LOP3.LUT R11, R3, R6, RZ, 0xfc, !PT ;  /* 0x00000006030b7212 */ /* 0x000fe200078efcff */
[----:B------:R-:W-:Y:S01]  /*27a0*/  IMAD.WIDE.U32 R4, R183, UR6, R4 ;  /* 0x00000006b7047c25 */ /* 0x000fe2000f8e0004 */
[----:B---3--:R-:W-:-:S02]  /*27b0*/  ISETP.GE.AND P1, PT, R165, R123, PT ;  /* 0x0000007ba500720c */ /* 0x008fc40003f26270 */
[----:B------:R-:W-:Y:S01]  /*27c0*/  ISETP.GE.AND P4, PT, R166, R123, PT ;  /* 0x0000007ba600720c */ /* 0x000fe20003f86270 */
[----:B------:R-:W-:Y:S01]  /*27d0*/  IMAD R5, R183, UR7, R5 ;  /* 0x00000007b7057c24 */ /* 0x000fe2000f8e0205 */
[----:B------:R-:W-:Y:S01]  /*27e0*/  SHF.R.U32.HI R20, RZ, 0x3, R173 ;  /* 0x00000003ff147819 */ /* 0x000fe200000116ad */
[----:B------:R-:W-:Y:S01]  /*27f0*/  IMAD R6, R147, R96, RZ ;  /* 0x0000006093067224 */ /* 0x000fe200078e02ff */
[----:B------:R-:W-:Y:S01]  /*2800*/  LOP3.LUT R17, R17, 0xfffffffe, RZ, 0xc0, !PT ;  /* 0xfffffffe11117812 */ /* 0x000fe200078ec0ff */
[----:B------:R-:W-:Y:S01]  /*2810*/  IMAD.WIDE.U32 R98, R162, R102, R160 ;  /* 0x00000066a2627225 */ /* 0x000fe200078e00a0 */
[----:B------:R-:W-:Y:S02]  /*2820*/  LOP3.LUT P3, RZ, R229, 0x4, RZ, 0xc0, !PT ;  /* 0x00000004e5ff7812 */ /* 0x000fe4000786c0ff */
[----:B------:R-:W-:Y:S01]  /*2830*/  SHF.L.U64.HI R135, R90, 0x6, R91 ;  /* 0x000000065a877819 */ /* 0x000fe2000001025b */
[----:B------:R-:W-:Y:S01]  /*2840*/  IMAD R9, R162, R97, R6 ;  /* 0x00000061a2097224 */ /* 0x000fe200078e0206 */
[----:B------:R-:W-:Y:S01]  /*2850*/  SHF.L.U64.HI R106, R102, 0x6, R103 ;  /* 0x00000006666a7819 */ /* 0x000fe20000010267 */
[----:B------:R-:W-:Y:S01]  /*2860*/  IMAD.MOV.U32 R129, RZ, RZ, 0x20 ;  /* 0x00000020ff817424 */ /* 0x000fe200078e00ff */
[----:B------:R-:W-:Y:S01]  /*2870*/  SHF.L.U64.HI R108, R96, 0x6, R97 ;  /* 0x00000006606c7819 */ /* 0x000fe20000010261 */
[----:B------:R-:W-:Y:S01]  /*2880*/  IMAD.IADD R93, R93, 0x1, R9 ;  /* 0x000000015d5d7824 */ /* 0x000fe200078e0209 */
[----:B------:R-:W-:Y:S01]  /*2890*/  @P4 LOP3.LUT R17, R17, 0x1, RZ, 0xfc, !PT ;  /* 0x0000000111114812 */ /* 0x000fe200078efcff */
[----:B------:R-:W-:Y:S01]  /*28a0*/  IMAD.IADD R95, R9, 0x1, R95 ;  /* 0x00000001095f7824 */ /* 0x000fe200078e025f */
[----:B------:R-:W-:Y:S01]  /*28b0*/  SEL R129, R129, 0xffffffe0, !P3 ;  /* 0xffffffe081817807 */ /* 0x000fe20005800000 */
[----:B------:R-:W-:Y:S01]  /*28c0*/  IMAD.SHL.U32 R136, R90, 0x40, RZ ;  /* 0x000000405a887824 */ /* 0x000fe200078e00ff */
[----:B------:R-:W-:Y:S01]  /*28d0*/  SHF.R.S32.HI R148, RZ, 0x1f, R189 ;  /* 0x0000001fff947819 */ /* 0x000fe200000114bd */
[----:B------:R-:W-:Y:S01]  /*28e0*/  IMAD.SHL.U32 R107, R102, 0x40, RZ ;  /* 0x00000040666b7824 */ /* 0x000fe200078e00ff */
[----:B------:R-:W-:Y:S01]  /*28f0*/  LEA.HI R222, R222, 0x8, RZ, 0x19 ;  /* 0x00000008dede7811 */ /* 0x000fe200078fc8ff */
[----:B------:R-:W-:-:S02]  /*2900*/  IMAD R133, R97, 0x60, RZ ;  /* 0x0000006061857824 */ /* 0x000fc400078e02ff */
[----:B------:R-:W-:Y:S02]  /*2910*/  IMAD.SHL.U32 R109, R96, 0x40, RZ ;  /* 0x00000040606d7824 */ /* 0x000fe400078e00ff */
[----:B-----5:R-:W-:-:S04]  /*2920*/  IMAD.WIDE.U32 R92, R144, R96, R92 ;  /* 0x00000060905c7225 */ /* 0x020fc800078e005c */
[----:B------:R-:W-:Y:S01]  /*2930*/  IMAD.WIDE.U32 R94, R144, R96, R94 ;  /* 0x00000060905e7225 */ /* 0x000fe200078e005e */
[----:B------:R-:W-:Y:S02]  /*2940*/  SHF.R.S32.HI R7, RZ, 0x1f, R31 ;  /* 0x0000001fff077819 */ /* 0x000fe4000001141f */
[----:B------:R-:W-:Y:S02]  /*2950*/  SEL R3, R31, RZ, !P0 ;  /* 0x000000ff1f037207 */ /* 0x000fe40004000000 */
[----:B------:R-:W-:-:S03]  /*2960*/  SEL R7, R7, RZ, !P0 ;  /* 0x000000ff07077207 */ /* 0x000fc60004000000 */
[----:B------:R-:W-:-:S04]  /*2970*/  IMAD.WIDE.U32 R86, R3, UR4, R4 ;  /* 0x0000000403567c25 */ /* 0x000fc8000f8e0004 */
[-C--:B------:R-:W-:Y:S02]  /*2980*/  IMAD R4, R147, R90.reuse, RZ ;  /* 0x0000005a93047224 */ /* 0x080fe400078e02ff */
[----:B------:R-:W-:Y:S02]  /*2990*/  IMAD R8, R7, UR4, RZ ;  /* 0x0000000407087c24 */ /* 0x000fe4000f8e02ff */
[C---:B------:R-:W-:Y:S02]  /*29a0*/  IMAD R27, R162.reuse, R91, R4 ;  /* 0x0000005ba21b7224 */ /* 0x040fe400078e0204 */
[----:B------:R-:W-:Y:S01]  /*29b0*/  IMAD R85, R3, UR5, R8 ;  /* 0x0000000503557c24 */ /* 0x000fe2000f8e0208 */
[----:B------:R-:W-:Y:S01]  /*29c0*/  ULDC.64 UR4, c[0x0][0x338] ;  /* 0x0000ce0000047ab9 */ /* 0x000fe20000000a00 */
[----:B------:R-:W-:-:S04]  /*29d0*/  IMAD.WIDE.U32 R4, R162, R90, R18 ;  /* 0x0000005aa2047225 */ /* 0x000fc800078e0012 */
[----:B------:R-:W-:Y:S01]  /*29e0*/  IMAD.IADD R85, R87, 0x1, R85 ;  /* 0x0000000157557824 */ /* 0x000fe200078e0255 */
[----:B------:R-:W-:Y:S01]  /*29f0*/  IADD3 R84, P0, R86, R4, RZ ;  /* 0x0000000456547210 */ /* 0x000fe20007f1e0ff */
[----:B------:R-:W-:Y:S02]  /*2a00*/  IMAD R4, R147, R102, RZ ;  /* 0x0000006693047224 */ /* 0x000fe400078e02ff */
[----:B------:R-:W-:Y:S01]  /*2a10*/  IMAD R6, R7, UR4, RZ ;  /* 0x0000000407067c24 */ /* 0x000fe2000f8e02ff */
[----:B------:R-:W-:Y:S01]  /*2a20*/  IADD3.X R27, R85, R5, R27, P0, !PT ;  /* 0x00000005551b7210 */ /* 0x000fe200007fe41b */
[----:B------:R-:W-:Y:S01]  /*2a30*/  IMAD R9, R162, R103, R4 ;  /* 0x00000067a2097224 */ /* 0x000fe200078e0204 */
[----:B------:R-:W-:Y:S01]  /*2a40*/  ISETP.GE.AND P0, PT, R18, R123, PT ;  /* 0x0000007b1200720c */ /* 0x000fe20003f06270 */
[----:B------:R-:W-:Y:S01]  /*2a50*/  IMAD.WIDE.U32 R88, R3, UR4, R88 ;  /* 0x0000000403587c25 */ /* 0x000fe2000f8e0058 */
[C---:B------:R-:W-:Y:S02]  /*2a60*/  SEL R4, R123.reuse, RZ, P1 ;  /* 0x000000ff7b047207 */ /* 0x040fe40000800000 */
[----:B------:R-:W-:Y:S01]  /*2a70*/  SEL R5, R123, RZ, P0 ;  /* 0x000000ff7b057207 */ /* 0x000fe20000000000 */
[----:B------:R-:W-:Y:S01]  /*2a80*/  IMAD R3, R3, UR5, R6 ;  /* 0x0000000503037c24 */ /* 0x000fe2000f8e0206 */
[----:B------:R-:W-:Y:S01]  /*2a90*/  SEL R7, R123, RZ, P4 ;  /* 0x000000ff7b077207 */ /* 0x000fe20002000000 */
[----:B------:R-:W-:Y:S01]  /*2aa0*/  IMAD.IADD R6, R165, 0x1, R4 ;  /* 0x00000001a5067824 */ /* 0x000fe200078e0204 */
[----:B------:R-:W-:Y:S01]  /*2ab0*/  IADD3 R120, P4, R162, R121, RZ ;  /* 0x00000079a2787210 */ /* 0x000fe20007f9e0ff */
[----:B------:R-:W-:-:S02]  /*2ac0*/  IMAD.IADD R5, R18, 0x1, R5 ;  /* 0x0000000112057824 */ /* 0x000fc400078e0205 */
[----:B------:R-:W-:Y:S01]  /*2ad0*/  IMAD.IADD R12, R166, 0x1, R7 ;  /* 0x00000001a60c7824 */ /* 0x000fe200078e0207 */
[----:B------:R-:W-:Y:S01]  /*2ae0*/  SHF.R.S32.HI R7, RZ, 0x1f, R6 ;  /* 0x0000001fff077819 */ /* 0x000fe20000011406 */
[----:B------:R-:W-:Y:S01]  /*2af0*/  IMAD.IADD R99, R99, 0x1, R9 ;  /* 0x0000000163637824 */ /* 0x000fe200078e0209 */
[----:B------:R-:W-:Y:S01]  /*2b00*/  SHF.R.S32.HI R4, RZ, 0x1f, R5 ;  /* 0x0000001fff047819 */ /* 0x000fe20000011405 */
[----:B------:R-:W-:Y:S01]  /*2b10*/  IMAD.IADD R101, R9, 0x1, R101 ;  /* 0x0000000109657824 */ /* 0x000fe200078e0265 */
[----:B------:R-:W-:Y:S01]  /*2b20*/  SHF.R.S32.HI R13, RZ, 0x1f, R12 ;  /* 0x0000001fff0d7819 */ /* 0x000fe2000001140c */
[----:B------:R-:W-:Y:S01]  /*2b30*/  IMAD.X R121, R0, 0x1, R147, P4 ;  /* 0x0000000100797824 */ /* 0x000fe200020e0693 */
[-C--:B------:R-:W-:Y:S01]  /*2b40*/  LEA.HI R14, R4, R5.reuse, RZ, 0x3 ;  /* 0x00000005040e7211 */ /* 0x080fe200078f18ff */
[----:B------:R-:W-:Y:S01]  /*2b50*/  IMAD.WIDE.U32 R98, R144, R102, R98 ;  /* 0x0000006690627225 */ /* 0x000fe200078e0062 */
[----:B------:R-:W-:Y:S02]  /*2b60*/  LEA.HI R4, R4, R5, RZ, 0x6 ;  /* 0x0000000504047211 */ /* 0x000fe400078f30ff */
[----:B------:R-:W-:Y:S01]  /*2b70*/  LEA.HI R5, R7, R6, RZ, 0x6 ;  /* 0x0000000607057211 */ /* 0x000fe200078f30ff */
[----:B------:R-:W-:Y:S01]  /*2b80*/  IMAD.WIDE.U32 R100, R144, R102, R100 ;  /* 0x0000006690647225 */ /* 0x000fe200078e0064 */
[----:B------:R-:W-:-:S02]  /*2b90*/  SHF.R.S32.HI R4, RZ, 0x6, R4 ;  /* 0x00000006ff047819 */ /* 0x000fc40000011404 */
[----:B------:R-:W-:Y:S01]  /*2ba0*/  SHF.R.S32.HI R8, RZ, 0x6, R5 ;  /* 0x00000006ff087819 */ /* 0x000fe20000011405 */
[----:B------:R-:W-:Y:S01]  /*2bb0*/  IMAD.SHL.U32 R123, R123, 0x2, RZ ;  /* 0x000000027b7b7824 */ /* 0x000fe200078e00ff */
[----:B------:R-:W-:Y:S01]  /*2bc0*/  LOP3.LUT R5, R175, 0x38, R14, 0xf8, !PT ;  /* 0x00000038af057812 */ /* 0x000fe200078ef80e */
[C---:B------:R-:W-:Y:S01]  /*2bd0*/  IMAD R143, R4.reuse, 0x1800, R177 ;  /* 0x00001800048f7824 */ /* 0x040fe200078e02b1 */
[----:B------:R-:W-:Y:S01]  /*2be0*/  LEA.HI R6, R7, R6, RZ, 0x3 ;  /* 0x0000000607067211 */ /* 0x000fe200078f18ff */
[----:B------:R-:W-:Y:S01]  /*2bf0*/  IMAD R141, R4, 0x1800, R179 ;  /* 0x00001800048d7824 */ /* 0x000fe200078e02b3 */
[----:B------:R-:W-:Y:S01]  /*2c00*/  LOP3.LUT R4, R5, R176, RZ, 0x3c, !PT ;  /* 0x000000b005047212 */ /* 0x000fe200078e3cff */
[C---:B------:R-:W-:Y:S01]  /*2c10*/  IMAD R142, R8.reuse, 0x1800, R177 ;  /* 0x00001800088e7824 */ /* 0x040fe200078e02b1 */
[CC--:B------:R-:W-:Y:S01]  /*2c20*/  LEA.HI R28, R13.reuse, R12.reuse, RZ, 0x3 ;  /* 0x0000000c0d1c7211 */ /* 0x0c0fe200078f18ff */
[----:B------:R-:W-:Y:S01]  /*2c30*/  IMAD R139, R8, 0x1800, R179 ;  /* 0x00001800088b7824 */ /* 0x000fe200078e02b3 */
[----:B------:R-:W-:Y:S01]  /*2c40*/  LEA.HI R12, R13, R12, RZ, 0x6 ;  /* 0x0000000c0d0c7211 */ /* 0x000fe200078f30ff */
[----:B------:R-:W-:Y:S01]  /*2c50*/  IMAD.IADD R143, R143, 0x1, R4 ;  /* 0x000000018f8f7824 */ /* 0x000fe200078e0204 */
[----:B------:R-:W-:-:S02]  /*2c60*/  LOP3.LUT R7, R175, 0x38, R6, 0xf8, !PT ;  /* 0x00000038af077812 */ /* 0x000fc400078ef806 */
[C---:B------:R-:W-:Y:S02]  /*2c70*/  LOP3.LUT R9, R173.reuse, 0x38, R14, 0xf8, !PT ;  /* 0x00000038ad097812 */ /* 0x040fe400078ef80e */
[----:B------:R-:W-:Y:S02]  /*2c80*/  LOP3.LUT R4, R173, 0x38, R6, 0xf8, !PT ;  /* 0x00000038ad047812 */ /* 0x000fe400078ef806 */
[----:B------:R-:W-:Y:S02]  /*2c90*/  SHF.R.S32.HI R12, RZ, 0x6, R12 ;  /* 0x00000006ff0c7819 */ /* 0x000fe4000001140c */
[----:B------:R-:W-:Y:S02]  /*2ca0*/  LOP3.LUT R5, R175, 0x38, R28, 0xf8, !PT ;  /* 0x00000038af057812 */ /* 0x000fe400078ef81c */
[----:B------:R-:W-:Y:S01]  /*2cb0*/  LOP3.LUT R7, R7, R176, RZ, 0x3c, !PT ;  /* 0x000000b007077212 */ /* 0x000fe200078e3cff */
[C---:B------:R-:W-:Y:S01]  /*2cc0*/  IMAD R140, R12.reuse, 0x1800, R177 ;  /* 0x000018000c8c7824 */ /* 0x040fe200078e02b1 */
[-C--:B------:R-:W-:Y:S01]  /*2cd0*/  LOP3.LUT R10, R9, R20.reuse, RZ, 0x3c, !PT ;  /* 0x00000014090a7212 */ /* 0x080fe200078e3cff */
[----:B------:R-:W-:Y:S01]  /*2ce0*/  IMAD R138, R12, 0x1800, R179 ;  /* 0x000018000c8a7824 */ /* 0x000fe200078e02b3 */
[----:B------:R-:W-:Y:S01]  /*2cf0*/  LOP3.LUT R4, R4, R20, RZ, 0x3c, !PT ;  /* 0x0000001404047212 */ /* 0x000fe200078e3cff */
[----:B------:R-:W-:Y:S01]  /*2d00*/  IMAD.IADD R142, R142, 0x1, R7 ;  /* 0x000000018e8e7824 */ /* 0x000fe200078e0207 */
[----:B------:R-:W-:Y:S01]  /*2d10*/  SHF.R.S32.HI R9, RZ, 0x1f, R144 ;  /* 0x0000001fff097819 */ /* 0x000fe20000011490 */
[----:B------:R-:W-:Y:S01]  /*2d20*/  IMAD.IADD R141, R141, 0x1, R10 ;  /* 0x000000018d8d7824 */ /* 0x000fe200078e020a */
[----:B------:R-:W-:Y:S01]  /*2d30*/  LOP3.LUT R5, R5, R176, RZ, 0x3c, !PT ;  /* 0x000000b005057212 */ /* 0x000fe200078e3cff */
[----:B------:R-:W-:Y:S01]  /*2d40*/  IMAD.IADD R139, R139, 0x1, R4 ;  /* 0x000000018b8b7824 */ /* 0x000fe200078e0204 */
[----:B------:R-:W-:Y:S01]  /*2d50*/  LOP3.LUT R7, R173, 0x38, R28, 0xf8, !PT ;  /* 0x00000038ad077812 */ /* 0x000fe200078ef81c */
[----:B------:R-:W-:Y:S01]  /*2d60*/  IMAD R4, R9, R96, RZ ;  /* 0x0000006009047224 */ /* 0x000fe200078e02ff */
[----:B------:R-:W-:Y:S01]  /*2d70*/  SEL R0, RZ, 0x20, P2 ;  /* 0x00000020ff007807 */ /* 0x000fe20001000000 */
[----:B------:R-:W-:Y:S01]  /*2d80*/  IMAD.IADD R140, R140, 0x1, R5 ;  /* 0x000000018c8c7824 */ /* 0x000fe200078e0205 */
[----:B------:R-:W-:Y:S01]  /*2d90*/  LOP3.LUT R5, R175, 0x18, R18, 0xf8, !PT ;  /* 0x00000018af057812 */ /* 0x000fe200078ef812 */
[----:B------:R-:W-:Y:S01]  /*2da0*/  IMAD R21, R144, R97, R4 ;  /* 0x0000006190157224 */ /* 0x000fe200078e0204 */
[----:B------:R-:W-:Y:S01]  /*2db0*/  LOP3.LUT R7, R7, R20, RZ, 0x3c, !PT ;  /* 0x0000001407077212 */ /* 0x000fe200078e3cff */
[----:B------:R-:W-:Y:S01]  /*2dc0*/  IMAD R4, R9, R102, RZ ;  /* 0x0000006609047224 */ /* 0x000fe200078e02ff */
[----:B------:R-:W-:Y:S01]  /*2dd0*/  LOP3.LUT R26, R5, R176, RZ, 0x3c, !PT ;  /* 0x000000b0051a7212 */ /* 0x000fe200078e3cff */
[----:B------:R-:W-:Y:S01]  /*2de0*/  IMAD R9, R103, 0x60, RZ ;  /* 0x0000006067097824 */ /* 0x000fe200078e02ff */
[----:B------:R-:W-:Y:S01]  /*2df0*/  SHF.R.S32.HI R117, RZ, 0x3, R14 ;  /* 0x00000003ff757819 */ /* 0x000fe2000001140e */
[----:B------:R-:W-:Y:S01]  /*2e00*/  IMAD.IADD R138, R138, 0x1, R7 ;  /* 0x000000018a8a7824 */ /* 0x000fe200078e0207 */
[----:B------:R-:W-:Y:S01]  /*2e10*/  LOP3.LUT R14, R14, 0xfffffff8, RZ, 0xc0, !PT ;  /* 0xfffffff80e0e7812 */ /* 0x000fe200078ec0ff */
[----:B------:R-:W-:Y:S01]  /*2e20*/  IMAD R7, R91, 0x60, RZ ;  /* 0x000000605b077824 */ /* 0x000fe200078e02ff */
[----:B------:R-:W-:Y:S01]  /*2e30*/  LOP3.LUT R13, R6, 0xfffffff8, RZ, 0xc0, !PT ;  /* 0xfffffff8060d7812 */ /* 0x000fe200078ec0ff */
[----:B------:R-:W-:Y:S01]  /*2e40*/  IMAD R15, R144, R103, R4 ;  /* 0x00000067900f7224 */ /* 0x000fe200078e0204 */
[----:B------:R-:W-:Y:S01]  /*2e50*/  LOP3.LUT R12, R28, 0xfffffff8, RZ, 0xc0, !PT ;  /* 0xfffffff81c0c7812 */ /* 0x000fe200078ec0ff */
[----:B------:R-:W-:Y:S01]  /*2e60*/  IMAD.WIDE.U32 R90, R90, 0x60, RZ ;  /* 0x000000605a5a7825 */ /* 0x000fe200078e00ff */
[----:B------:R-:W-:-:S02]  /*2e70*/  LOP3.LUT R0, R11, R0, RZ, 0xfc, !PT ;  /* 0x000000000b007212 */ /* 0x000fc400078efcff */
[----:B------:R-:W-:Y:S01]  /*2e80*/  SHF.R.S32.HI R116, RZ, 0x3, R6 ;  /* 0x00000003ff747819 */ /* 0x000fe20000011406 */
[----:B------:R-:W-:Y:S01]  /*2e90*/  IMAD.WIDE.U32 R102, R102, 0x60, RZ ;  /* 0x0000006066667825 */ /* 0x000fe200078e00ff */
[----:B------:R-:W-:Y:S02]  /*2ea0*/  SHF.R.S32.HI R113, RZ, 0x3, R28 ;  /* 0x00000003ff717819 */ /* 0x000fe4000001141c */
[----:B------:R-:W-:Y:S01]  /*2eb0*/  LOP3.LUT R11, R11, 0x1, RZ, 0xc0, !PT ;  /* 0x000000010b0b7812 */ /* 0x000fe200078ec0ff */
[----:B------:R-:W-:Y:S01]  /*2ec0*/  IMAD.WIDE.U32 R96, R96, 0x60, RZ ;  /* 0x0000006060607825 */ /* 0x000fe200078e00ff */
[----:B------:R-:W-:Y:S02]  /*2ed0*/  SHF.R.S32.HI R112, RZ, 0x1f, R14 ;  /* 0x0000001fff707819 */ /* 0x000fe4000001140e */
[----:B------:R-:W-:Y:S01]  /*2ee0*/  SHF.R.S32.HI R111, RZ, 0x1f, R13 ;  /* 0x0000001fff6f7819 */ /* 0x000fe2000001140d */
[----:B------:R-:W-:Y:S01]  /*2ef0*/  IMAD.IADD R26, R177, 0x1, R26 ;  /* 0x00000001b11a7824 */ /* 0x000fe200078e021a */
[----:B------:R-:W-:Y:S01]  /*2f00*/  SHF.R.S32.HI R110, RZ, 0x1f, R12 ;  /* 0x0000001fff6e7819 */ /* 0x000fe2000001140c */
[----:B------:R-:W-:Y:S01]  /*2f10*/  IMAD.IADD R132, R91, 0x1, R7 ;  /* 0x000000015b847824 */ /* 0x000fe200078e0207 */
[C---:B------:R-:W-:Y:S01]  /*2f20*/  LOP3.LUT R10, R0.reuse, 0x2, RZ, 0xc0, !PT ;  /* 0x00000002000a7812 */ /* 0x040fe200078ec0ff */
[----:B------:R-:W-:Y:S01]  /*2f30*/  IMAD.IADD R134, R103, 0x1, R9 ;  /* 0x0000000167867824 */ /* 0x000fe200078e0209 */
[C---:B------:R-:W-:Y:S01]  /*2f40*/  LOP3.LUT R9, R0.reuse, 0x4, RZ, 0xc0, !PT ;  /* 0x0000000400097812 */ /* 0x040fe200078ec0ff */
[----:B------:R-:W-:Y:S01]  /*2f50*/  IMAD.IADD R105, R93, 0x1, R21 ;  /* 0x000000015d697824 */ /* 0x000fe200078e0215 */
[C---:B------:R-:W-:Y:S01]  /*2f60*/  LOP3.LUT R8, R0.reuse, 0x8, RZ, 0xc0, !PT ;  /* 0x0000000800087812 */ /* 0x040fe200078ec0ff */
[----:B------:R-:W-:Y:S01]  /*2f70*/  IMAD.IADD R20, R99, 0x1, R15 ;  /* 0x0000000163147824 */ /* 0x000fe200078e020f */
[C---:B------:R-:W-:Y:S01]  /*2f80*/  LOP3.LUT R7, R0.reuse, 0x10, RZ, 0xc0, !PT ;  /* 0x0000001000077812 */ /* 0x040fe200078ec0ff */
[----:B------:R-:W-:Y:S01]  /*2f90*/  IMAD.IADD R133, R97, 0x1, R133 ;  /* 0x0000000161857824 */ /* 0x000fe200078e0285 */
[----:B------:R-:W-:Y:S01]  /*2fa0*/  LOP3.LUT R6, R0, 0x20, RZ, 0xc0, !PT ;  /* 0x0000002000067812 */ /* 0x000fe200078ec0ff */
[----:B------:R-:W-:-:S02]  /*2fb0*/  IMAD.IADD R137, R129, 0x1, R26 ;  /* 0x0000000181897824 */ /* 0x000fc400078e021a */
[----:B------:R-:W-:Y:S02]  /*2fc0*/  IMAD.IADD R21, R21, 0x1, R95 ;  /* 0x0000000115157824 */ /* 0x000fe400078e025f */
[----:B------:R-:W-:Y:S02]  /*2fd0*/  IMAD.IADD R15, R15, 0x1, R101 ;  /* 0x000000010f0f7824 */ /* 0x000fe400078e0265 */
[----:B------:R-:W-:-:S07]  /*2fe0*/  IMAD.IADD R5, R89, 0x1, R3 ;  /* 0x0000000159057824 */ /* 0x000fce00078e0203 */
.L_x_1563:
[----:B0-----:R-:W0:Y:S01]  /*2ff0*/  LDC.64 R114, c[0x0][0x2e8] ;  /* 0x0000ba00ff727b82 */ /* 0x001e220000000a00 */
[----:B--2---:R-:W-:Y:S01]  /*3000*/  VIADD R31, R24, 0xffffffff ;  /* 0xffffffff181f7836 */ /* 0x004fe20000000000 */
[----:B------:R-:W-:Y:S05]  /*3010*/  YIELD ;  /* 0x0000000000007946 */ /* 0x000fea0003800000 */
[----:B------:R-:W-:Y:S01]  /*3020*/  SHF.R.S32.HI R28, RZ, 0x1f, R31 ;  /* 0x0000001fff1c7819 */ /* 0x000fe2000001141f */
[----:B-1----:R-:W1:Y:S01]  /*3030*/  LDC R122, c[0x0][0x3f4] ;  /* 0x0000fd00ff7a7b82 */ /* 0x002e620000000800 */
[-C--:B------:R-:W-:Y:S01]  /*3040*/  IMAD R3, R132, R31.reuse, RZ ;  /* 0x0000001f84037224 */ /* 0x080fe200078e02ff */
[----:B------:R-:W-:Y:S01]  /*3050*/  LOP3.LUT R17, R17, 0xfffffffd, RZ, 0xc0, !PT ;  /* 0xfffffffd11117812 */ /* 0x000fe200078ec0ff */
[----:B------:R-:W-:Y:S01]  /*3060*/  IMAD.WIDE.U32 R124, R90, R31, RZ ;  /* 0x0000001f5a7c7225 */ /* 0x000fe200078e00ff */
[----:B------:R-:W-:Y:S03]  /*3070*/  BSSY B0, `(.L_x_1464) ;  /* 0x00007b8000007945 */ /* 0x000fe60003800000 */
[----:B------:R-:W-:Y:S01]  /*3080*/  IMAD R3, R28, R90, R3 ;  /* 0x0000005a1c037224 */ /* 0x000fe200078e0203 */
[-C--:B------:R-:W-:Y:S01]  /*3090*/  IADD3 R4, P5, R84, R124.reuse, RZ ;  /* 0x0000007c54047210 */ /* 0x080fe20007fbe0ff */
[----:B------:R-:W-:Y:S01]  /*30a0*/  IMAD R38, R16, 0x4800, R137 ;  /* 0x0000480010267824 */ /* 0x000fe200078e0289 */
[----:B------:R-:W-:Y:S01]  /*30b0*/  IADD3 R0, P3, P4, R84, R124, R136 ;  /* 0x0000007c54007210 */ /* 0x000fe20007c7e088 */
[----:B------:R-:W-:-:S02]  /*30c0*/  IMAD.IADD R80, R125, 0x1, R3 ;  /* 0x000000017d507824 */ /* 0x000fc400078e0203 */
[----:B------:R-:W-:Y:S02]  /*30d0*/  IMAD R38, R38, 0x2, R119 ;  /* 0x0000000226267824 */ /* 0x000fe400078e0277 */
[----:B------:R-:W-:Y:S01]  /*30e0*/  IMAD.X R24, R80, 0x1, R27, P5 ;  /* 0x0000000150187824 */ /* 0x000fe200028e061b */
[C---:B0-----:R-:W-:Y:S02]  /*30f0*/  LEA R40, P2, R4.reuse, R114, 0x1 ;  /* 0x0000007204287211 */ /* 0x041fe400078408ff */
[----:B------:R-:W-:Y:S02]  /*3100*/  IADD3.X R3, R27, R80, R135, P3, P4 ;  /* 0x000000501b037210 */ /* 0x000fe40001fe8487 */
[----:B------:R-:W-:Y:S01]  /*3110*/  LEA.HI.X R41, R4, R115, R24, 0x1, P2 ;  /* 0x0000007304297211 */ /* 0x000fe200010f0c18 */
[----:B------:R-:W-:Y:S01]  /*3120*/  IMAD.MOV.U32 R24, RZ, RZ, R31 ;  /* 0x000000ffff187224 */ /* 0x000fe200078e001f */
[----:B------:R-:W-:Y:S02]  /*3130*/  ISETP.GT.AND P3, PT, R31, R128, PT ;  /* 0x000000801f00720c */ /* 0x000fe40003f64270 */
[----:B-1----:R-:W-:-:S02]  /*3140*/  ISETP.GE.AND P2, PT, R122, 0x1, PT ;  /* 0x000000017a00780c */ /* 0x002fc40003f46270 */
[----:B------:R-:W-:-:S04]  /*3150*/  LEA R36, P5, R0, R114, 0x1 ;  /* 0x0000007200247211 */ /* 0x000fc800078a08ff */
[----:B------:R-:W-:Y:S01]  /*3160*/  LEA.HI.X R37, R0, R115, R3, 0x1, P5 ;  /* 0x0000007300257211 */ /* 0x000fe200028f0c03 */
[----:B------:R-:W-:-:S04]  /*3170*/  IMAD R0, R16, 0x4800, R26 ;  /* 0x0000480010007824 */ /* 0x000fc800078e021a */
[----:B------:R-:W-:Y:S01]  /*3180*/  @P3 LOP3.LUT R17, R17, 0x2, RZ, 0xfc, !PT ;  /* 0x0000000211113812 */ /* 0x000fe200078efcff */
[----:B------:R-:W-:Y:S01]  /*3190*/  IMAD R39, R0, 0x2, R119 ;  /* 0x0000000200277824 */ /* 0x000fe200078e0277 */
[----:B------:R-:W-:Y:S06]  /*31a0*/  @!P2 BRA `(.L_x_1465) ;  /* 0x0000007400b0a947 */ /* 0x000fec0003800000 */
[----:B------:R-:W-:Y:S01]  /*31b0*/  ULDC.U8 UR4, c[0x0][0x410] ;  /* 0x0001040000047ab9 */ /* 0x000fe20000000000 */
[-C--:B------:R-:W-:Y:S01]  /*31c0*/  IMAD R3, R133, R31.reuse, RZ ;  /* 0x0000001f85037224 */ /* 0x080fe200078e02ff */
[----:B------:R-:W-:Y:S01]  /*31d0*/  ISETP.NE.AND P2, PT, RZ, UR4, PT ;  /* 0x00000004ff007c0c */ /* 0x000fe2000bf45270 */
[-C--:B------:R-:W-:Y:S02]  /*31e0*/  IMAD R29, R134, R31.reuse, RZ ;  /* 0x0000001f861d7224 */ /* 0x080fe400078e02ff */
[----:B------:R-:W-:Y:S02]  /*31f0*/  IMAD R3, R28, R96, R3 ;  /* 0x000000601c037224 */ /* 0x000fe400078e0203 */
[----:B------:R-:W-:Y:S02]  /*3200*/  IMAD R4, R24, -0x60, R25 ;  /* 0xffffffa018047824 */ /* 0x000fe400078e0219 */
[----:B------:R-:W-:-:S03]  /*3210*/  IMAD.WIDE.U32 R78, R96, R31, RZ ;  /* 0x0000001f604e7225 */ /* 0x000fc600078e00ff */
[----:B------:R-:W-:Y:S01]  /*3220*/  VIMNMX R4, R4, 0x60, PT ;  /* 0x0000006004047848 */ /* 0x000fe20003fe0100 */
[----:B------:R-:W-:Y:S02]  /*3230*/  IMAD R29, R28, R102, R29 ;  /* 0x000000661c1d7224 */ /* 0x000fe400078e021d */
        /* <DEDUP_REMOVED lines=22> */
[----:B------:R-:W-:Y:S01]  /*33a0*/  IADD3 R31, P2, R98, R76, RZ ;  /* 0x0000004c621f7210 */ /* 0x000fe20007f5e0ff */
[----:B------:R-:W-:Y:S01]  /*33b0*/  ULDC.64 UR6, c[0x0][0x400] ;  /* 0x0001000000067ab9 */ /* 0x000fe20000000a00 */
[----:B------:R-:W-:Y:S01]  /*33c0*/  CS2R R124, SRZ ;  /* 0x00000000007c7805 */ /* 0x000fe2000001ff00 */
[----:B------:R-:W-:Y:S01]  /*33d0*/  IMAD.X R30, R0, 0x1, R105, P4 ;  /* 0x00000001001e7824 */ /* 0x000fe200020e0669 */
[----:B------:R-:W-:Y:S01]  /*33e0*/  LEA R28, P4, R29, UR4, 0x1 ;  /* 0x000000041d1c7c11 */ /* 0x000fe2000f8808ff */
[----:B------:R-:W-:Y:S01]  /*33f0*/  IMAD.X R34, R3, 0x1, R20, P2 ;  /* 0x0000000103227824 */ /* 0x000fe200010e0614 */
[----:B------:R-:W-:Y:S02]  /*3400*/  ISETP.GE.AND P2, PT, R160, R122, PT ;  /* 0x0000007aa000720c */ /* 0x000fe40003f46270 */
[----:B------:R-:W-:-:S02]  /*3410*/  CS2R R82, SRZ ;  /* 0x0000000000527805 */ /* 0x000fc4000001ff00 */
[----:B------:R-:W-:Y:S02]  /*3420*/  LEA.HI.X R29, R29, UR5, R30, 0x1, P4 ;  /* 0x000000051d1d7c11 */ /* 0x000fe4000a0f0c1e */
[----:B------:R-:W-:Y:S02]  /*3430*/  CS2R R126, SRZ ;  /* 0x00000000007e7805 */ /* 0x000fe4000001ff00 */
[C---:B------:R-:W-:Y:S02]  /*3440*/  LEA R30, P4, R31.reuse, UR6, 0x1 ;  /* 0x000000061f1e7c11 */ /* 0x040fe4000f8808ff */
[----:B------:R-:W-:Y:S02]  /*3450*/  CS2R R114, SRZ ;  /* 0x0000000000727805 */ /* 0x000fe4000001ff00 */
[----:B------:R-:W-:Y:S02]  /*3460*/  LEA.HI.X R31, R31, UR7, R34, 0x1, P4 ;  /* 0x000000071f1f7c11 */ /* 0x000fe4000a0f0c22 */
[-C--:B------:R-:W-:Y:S01]  /*3470*/  ISETP.GE.AND P4, PT, R171, R122.reuse, PT ;  /* 0x0000007aab00720c */ /* 0x080fe20003f86270 */
[----:B------:R0:W5:Y:S04]  /*3480*/  @!P2 LDG.E.64 R124, desc[UR46][R28.64] ;  /* 0x0000002e1c7ca981 */ /* 0x000168000c1e1b00 */
[----:B------:R0:W5:Y:S01]  /*3490*/  @!P2 LDG.E.64 R126, desc[UR46][R30.64] ;  /* 0x0000002e1e7ea981 */ /* 0x000162000c1e1b00 */
[----:B------:R-:W-:-:S07]  /*34a0*/  ISETP.GE.AND P2, PT, R169, R122, PT ;  /* 0x0000007aa900720c */ /* 0x000fce0003f46270 */
[----:B------:R0:W5:Y:S04]  /*34b0*/  @!P4 LDG.E.64 R82, desc[UR46][R28.64+0x20] ;  /* 0x0000202e1c52c981 */ /* 0x000168000c1e1b00 */
[----:B------:R0:W5:Y:S01]  /*34c0*/  @!P4 LDG.E.64 R114, desc[UR46][R30.64+0x20] ;  /* 0x0000202e1e72c981 */ /* 0x000162000c1e1b00 */
[----:B------:R-:W-:Y:S02]  /*34d0*/  ISETP.GE.AND P4, PT, R170, R122, PT ;  /* 0x0000007aaa00720c */ /* 0x000fe40003f86270 */
[----:B------:R-:W-:Y:S02]  /*34e0*/  CS2R R74, SRZ ;  /* 0x00000000004a7805 */ /* 0x000fe4000001ff00 */
[----:B------:R-:W-:Y:S02]  /*34f0*/  CS2R R80, SRZ ;  /* 0x0000000000507805 */ /* 0x000fe4000001ff00 */
[----:B------:R-:W-:-:S02]  /*3500*/  CS2R R70, SRZ ;  /* 0x0000000000467805 */ /* 0x000fc4000001ff00 */
[----:B------:R-:W-:Y:S01]  /*3510*/  CS2R R72, SRZ ;  /* 0x0000000000487805 */ /* 0x000fe2000001ff00 */
[----:B------:R0:W5:Y:S04]  /*3520*/  @!P2 LDG.E.64 R74, desc[UR46][R28.64+0x40] ;  /* 0x0000402e1c4aa981 */ /* 0x000168000c1e1b00 */
[----:B------:R0:W5:Y:S01]  /*3530*/  @!P2 LDG.E.64 R80, desc[UR46][R30.64+0x40] ;  /* 0x0000402e1e50a981 */ /* 0x000162000c1e1b00 */
[----:B------:R-:W-:-:S03]  /*3540*/  ISETP.GE.AND P2, PT, R168, R122, PT ;  /* 0x0000007aa800720c */ /* 0x000fc60003f46270 */
        /* <DEDUP_REMOVED lines=8> */
[----:B------:R0:W5:Y:S04]  /*35d0*/  @!P2 LDG.E.64 R68, desc[UR46][R30.64+0x80] ;  /* 0x0000802e1e44a981 */ /* 0x000168000c1e1b00 */
[----:B------:R0:W5:Y:S04]  /*35e0*/  @!P4 LDG.E.64 R62, desc[UR46][R28.64+0xa0] ;  /* 0x0000a02e1c3ec981 */ /* 0x000168000c1e1b00 */
[----:B------:R0:W5:Y:S02]  /*35f0*/  @!P4 LDG.E.64 R64, desc[UR46][R30.64+0xa0] ;  /* 0x0000a02e1e40c981 */ /* 0x000164000c1e1b00 */
.L_x_1468:
[----:B------:R-:W-:Y:S05]  /*3600*/  BSYNC B1 ;  /* 0x0000000000017941 */ /* 0x000fea0003800000 */
.L_x_1467:
        /* <DEDUP_REMOVED lines=16> */
[----:B------:R-:W-:Y:S01]  /*3710*/  ULDC.64 UR6, c[0x0][0x400] ;  /* 0x0001000000067ab9 */ /* 0x000fe20000000a00 */
[----:B------:R-:W-:Y:S02]  /*3720*/  CS2R R58, SRZ ;  /* 0x00000000003a7805 */ /* 0x000fe4000001ff00 */
[----:B0-----:R-:W-:Y:S02]  /*3730*/  IADD3.X R29, R105, R0, R108, P2, P5 ;  /* 0x00000000691d7210 */ /* 0x001fe400017ea46c */
[----:B------:R-:W-:Y:S02]  /*3740*/  CS2R R60, SRZ ;  /* 0x00000000003c7805 */ /* 0x000fe4000001ff00 */
[----:B------:R-:W-:-:S04]  /*3750*/  IADD3 R76, P2, P5, R98, R76, R107 ;  /* 0x0000004c624c7210 */ /* 0x000fc80007d5e06b */
[----:B------:R-:W-:Y:S02]  /*3760*/  IADD3.X R3, R20, R3, R106, P2, P5 ;  /* 0x0000000314037210 */ /* 0x000fe400017ea46a */
[----:B------:R-:W-:-:S04]  /*3770*/  LEA R28, P2, R78, UR4, 0x1 ;  /* 0x000000044e1c7c11 */ /* 0x000fc8000f8408ff */
[----:B------:R-:W-:Y:S02]  /*3780*/  LEA.HI.X R29, R78, UR5, R29, 0x1, P2 ;  /* 0x000000054e1d7c11 */ /* 0x000fe400090f0c1d */
        /* <DEDUP_REMOVED lines=30> */
.L_x_1470:
[----:B------:R-:W-:Y:S05]  /*3970*/  BSYNC B1 ;  /* 0x0000000000017941 */ /* 0x000fea0003800000 */
.L_x_1469:
[----:B------:R-:W2:Y:S01]  /*3980*/  LDL R0, [R1+0x38] ;  /* 0x0000380001007983 */ /* 0x000ea20000100800 */
[----:B-----5:R-:W-:Y:S02]  /*3990*/  IMAD.MOV.U32 R3, RZ, RZ, R62 ;  /* 0x000000ffff037224 */ /* 0x020fe400078e003e */
[----:B01----:R-:W-:Y:S02]  /*39a0*/  IMAD.MOV.U32 R29, RZ, RZ, R66 ;  /* 0x000000ffff1d7224 */ /* 0x003fe400078e0042 */
[----:B------:R-:W-:-:S03]  /*39b0*/  IMAD.MOV.U32 R28, RZ, RZ, R67 ;  /* 0x000000ffff1c7224 */ /* 0x000fc600078e0043 */
[----:B------:R-:W-:Y:S01]  /*39c0*/  PRMT R211, R211, 0x5410, R29 ;  /* 0x00005410d3d37816 */ /* 0x000fe2000000001d */
[----:B------:R-:W-:Y:S01]  /*39d0*/  IMAD.MOV.U32 R29, RZ, RZ, R83 ;  /* 0x000000ffff1d7224 */ /* 0x000fe200078e0053 */
[----:B------:R-:W-:Y:S01]  /*39e0*/  PRMT R210, R210, 0x5410, R28 ;  /* 0x00005410d2d27816 */ /* 0x000fe2000000001c */
[----:B------:R-:W-:-:S03]  /*39f0*/  IMAD.MOV.U32 R28, RZ, RZ, R82 ;  /* 0x000000ffff1c7224 */ /* 0x000fc600078e0052 */
[----:B------:R-:W-:Y:S02]  /*3a00*/  PRMT R216, R216, 0x5410, R29 ;  /* 0x00005410d8d87816 */ /* 0x000fe4000000001d */
[----:B------:R-:W-:Y:S02]  /*3a10*/  PRMT R215, R215, 0x5410, R28 ;  /* 0x00005410d7d77816 */ /* 0x000fe4000000001c */
[----:B--2---:R-:W-:Y:S01]  /*3a20*/  R2UR UR4, R0 ;  /* 0x00000000000472ca */ /* 0x004fe200000e0000 */
[----:B------:R-:W-:-:S05]  /*3a30*/  IMAD.MOV.U32 R0, RZ, RZ, R63 ;  /* 0x000000ffff007224 */ /* 0x000fca00078e003f */
[----:B------:R-:W-:Y:S01]  /*3a40*/  PRMT R180, R0, 0x5410, R3 ;  /* 0x0000541000b47816 */ /* 0x000fe20000000003 */
[----:B------:R-:W-:Y:S02]  /*3a50*/  IMAD.MOV.U32 R0, RZ, RZ, R70 ;  /* 0x000000ffff007224 */ /* 0x000fe400078e0046 */
[----:B------:R-:W-:-:S04]  /*3a60*/  IMAD.MOV.U32 R3, RZ, RZ, R71 ;  /* 0x000000ffff037224 */ /* 0x000fc800078e0047 */
[----:B------:R-:W-:Y:S01]  /*3a70*/  UISETP.NE.AND UP0, UPT, UR4, 0x3, UPT ;  /* 0x000000030400788c */ /* 0x000fe2000bf05270 */
[----:B------:R-:W-:Y:S01]  /*3a80*/  PRMT R212, R3, 0x5410, R0 ;  /* 0x0000541003d47816 */ /* 0x000fe20000000000 */
[----:B------:R-:W-:Y:S02]  /*3a90*/  IMAD.MOV.U32 R0, RZ, RZ, R74 ;  /* 0x000000ffff007224 */ /* 0x000fe400078e004a */
[----:B------:R-:W-:Y:S02]  /*3aa0*/  IMAD.MOV.U32 R3, RZ, RZ, R75 ;  /* 0x000000ffff037224 */ /* 0x000fe400078e004b */
[----:B------:R-:W-:Y:S02]  /*3ab0*/  PLOP3.LUT P2, PT, PT, PT, UP0, 0x80, 0x0 ;  /* 0x000000000000781c */ /* 0x000fe40003f4f008 */
        /* <DEDUP_REMOVED lines=69> */
.L_x_1471:
[----:B------:R-:W-:Y:S01]  /*3f10*/  IMAD R3, R16, 0x8, R2 ;  /* 0x0000000810037824 */ /* 0x000fe200078e0202 */
[----:B------:R-:W-:Y:S01]  /*3f20*/  SHF.L.U32 R0, R167, 0x1f, RZ ;  /* 0x0000001fa7007819 */ /* 0x000fe200000006ff */
[----:B------:R-:W-:Y:S03]  /*3f30*/  BSSY B1, `(.L_x_1472) ;  /* 0x0000003000017945 */ /* 0x000fe60003800000 */
[----:B------:R-:W0:Y:S02]  /*3f40*/  SYNCS.PHASECHK.TRANS64.TRYWAIT P5, [R3+URZ+0x2a890], R0 ;  /* 0x02a89000030075a7 */ /* 0x000e2400080a017f */
[----:B0-----:R-:W-:Y:S05]  /*3f50*/  @!P5 BRA `(.L_x_1473) ;  /* 0x0000027000e4d947 */ /* 0x001fea0003800000 */
.L_x_1920:
[----:B------:R-:W-:Y:S05]  /*3f60*/  BSYNC B1 ;  /* 0x0000000000017941 */ /* 0x000fea0003800000 */
.L_x_1472:
        /* <DEDUP_REMOVED lines=56> */
.L_x_1479:
[----:B------:R-:W-:Y:S05]  /*42f0*/  BSYNC B3 ;  /* 0x0000000000037941 */ /* 0x000fea0003800000 */
.L_x_1478:
[----:B--2---:R1:W-:Y:S02]  /*4300*/  STG.E.128 desc[UR46][R40.64], R28 ;  /* 0x0000001c28007986 */ /* 0x0043e4000c101d2e */
.L_x_1477:
[----:B------:R-:W-:Y:S05]  /*4310*/  BSYNC B2 ;  /* 0x0000000000027941 */ /* 0x000fea0003800000 */
.L_x_1476:
        /* <DEDUP_REMOVED lines=54> */
.L_x_1483:
[----:B------:R-:W-:Y:S05]  /*4680*/  BSYNC B3 ;  /* 0x0000000000037941 */ /* 0x000fea0003800000 */
.L_x_1482:
[----:B--2---:R2:W-:Y:S02]  /*4690*/  STG.E.128 desc[UR46][R40.64+0x40], R28 ;  /* 0x0000401c28007986 */ /* 0x0045e4000c101d2e */
.L_x_1481:
[----:B------:R-:W-:Y:S05]  /*46a0*/  BSYNC B2 ;  /* 0x0000000000027941 */ /* 0x000fea0003800000 */
.L_x_1480:
        /* <DEDUP_REMOVED lines=54> */
.L_x_1487:
[----:B------:R-:W-:Y:S05]  /*4a10*/  BSYNC B3 ;  /* 0x0000000000037941 */ /* 0x000fea0003800000 */
.L_x_1486:
[----:B--2---:R3:W-:Y:S02]  /*4a20*/  STG.E.128 desc[UR46][R40.64+0x80], R28 ;  /* 0x0000801c28007986 */ /* 0x0047e4000c101d2e */
.L_x_1485:
[----:B------:R-:W-:Y:S05]  /*4a30*/  BSYNC B2 ;  /* 0x0000000000027941 */ /* 0x000fea0003800000 */
.L_x_1484:
        /* <DEDUP_REMOVED lines=25> */
[----:B------:R-:W-:Y:S02]  /*4bd0*/  PRMT R29, R212, 0x5410, R74 ;  /* 0x00005410d41d7816 */ /* 0x000fe4000000004a */
        /* <DEDUP_REMOVED lines=29> */
.L_x_1491:
[----:B------:R-:W-:Y:S05]  /*4db0*/  BSYNC B3 ;  /* 0x0000000000037941 */ /* 0x000fea0003800000 */
.L_x_1490:
[----:B--2---:R4:W-:Y:S02]  /*4dc0*/  STG.E.128 desc[UR46][R40.64+0xc0], R28 ;  /* 0x0000c01c28007986 */ /* 0x0049e4000c101d2e */
.L_x_1489:
[----:B------:R-:W-:Y:S05]  /*4dd0*/  BSYNC B2 ;  /* 0x0000000000027941 */ /* 0x000fea0003800000 */
.L_x_1488:
        /* <DEDUP_REMOVED lines=55> */
.L_x_1495:
[----:B------:R-:W-:Y:S05]  /*5150*/  BSYNC B3 ;  /* 0x0000000000037941 */ /* 0x000fea0003800000 */
.L_x_1494:
[----:B--2---:R1:W-:Y:S02]  /*5160*/  STG.E.128 desc[UR46][R40.64+0x100], R28 ;  /* 0x0001001c28007986 */ /* 0x0043e4000c101d2e */
.L_x_1493:
[----:B------:R-:W-:Y:S05]  /*5170*/  BSYNC B2 ;  /* 0x0000000000027941 */ /* 0x000fea0003800000 */
.L_x_1492:
        /* <DEDUP_REMOVED lines=13> */
[----:B------:R-:W-:-:S02]  /*5250*/  LOP3.LUT R65, R62, 0xffff0000, RZ, 0xc0, !PT ;  /* 0xffff00003e417812 */ /* 0x000fc400078ec0ff */
[C---:B------:R-:W-:Y:S01]  /*5260*/  LOP3.LUT R68, R66.reuse, 0xffff0000, RZ, 0xc0, !PT ;  /* 0xffff000042447812 */ /* 0x040fe200078ec0ff */
[----:B------:R-:W-:Y:S01]  /*5270*/  IMAD.U32 R66, R66, 0x10000, RZ ;  /* 0x0001000042427824 */ /* 0x000fe200078e00ff */
[----:B------:R-:W-:Y:S01]  /*5280*/  SHF.R.U32.HI R63, RZ, 0x10, R63 ;  /* 0x00000010ff3f7819 */ /* 0x000fe2000001163f */
[-C--:B------:R-:W-:Y:S01]  /*5290*/  FMUL.FTZ R69, R67, R65.reuse ;  /* 0x0000004143457220 */ /* 0x080fe20000410000 */
        /* <DEDUP_REMOVED lines=16> */
[----:B------:R-:W-:Y:S01]  /*53a0*/  LOP3.LUT R29, R31, 0xffff0000, RZ, 0xc0, !PT ;  /* 0xffff00001f1d7812 */ /* 0x000fe200078ec0ff */
[----:B------:R-:W-:Y:S02]  /*53b0*/  IMAD.U32 R69, R62, 0x10000, RZ ;  /* 0x000100003e457824 */ /* 0x000fe400078e00ff */
[C---:B------:R-:W-:Y:S01]  /*53c0*/  IMAD.U32 R67, R28.reuse, 0x10000, RZ ;  /* 0x000100001c437824 */ /* 0x040fe200078e00ff */
[----:B------:R-:W-:Y:S01]  /*53d0*/  LOP3.LUT R28, R28, 0xffff0000, RZ, 0xc0, !PT ;  /* 0xffff00001c1c7812 */ /* 0x000fe200078ec0ff */
[----:B------:R-:W-:Y:S01]  /*53e0*/  FMUL.FTZ R62, R29, R64 ;  /* 0x000000401d3e7220 */ /* 0x000fe20000410000 */
[----:B------:R-:W-:-:S02]  /*53f0*/  IMAD.U32 R31, R31, 0x10000, RZ ;  /* 0x000100001f1f7824 */ /* 0x000fc400078e00ff */
[-C--:B------:R-:W-:Y:S01]  /*5400*/  FMUL.FTZ R29, R29, R63.reuse ;  /* 0x0000003f1d1d7220 */ /* 0x080fe20000410000 */
[----:B------:R-:W-:Y:S01]  /*5410*/  F2FP.BF16.F32.PACK_AB R30, R70, R30 ;  /* 0x0000001e461e723e */ /* 0x000fe200000010ff */
[C---:B------:R-:W-:Y:S02]  /*5420*/  FFMA.FTZ R63, R31.reuse, R63, -R62 ;  /* 0x0000003f1f3f7223 */ /* 0x040fe4000001083e */
[----:B------:R-:W-:Y:S01]  /*5430*/  FFMA.FTZ R29, R31, R64, R29 ;  /* 0x000000401f1d7223 */ /* 0x000fe2000001001d */
[C---:B------:R-:W-:Y:S01]  /*5440*/  FMUL.FTZ R62, R28.reuse, R69 ;  /* 0x000000451c3e7220 */ /* 0x040fe20000410000 */
[----:B------:R-:W-:-:S03]  /*5450*/  FMUL.FTZ R28, R28, R66 ;  /* 0x000000421c1c7220 */ /* 0x000fc60000410000 */
[----:B------:R-:W-:Y:S01]  /*5460*/  F2FP.BF16.F32.PACK_AB R29, R29, R63 ;  /* 0x0000003f1d1d723e */ /* 0x000fe200000010ff */
[C---:B------:R-:W-:Y:S01]  /*5470*/  FFMA.FTZ R62, R67.reuse, R66, -R62 ;  /* 0x00000042433e7223 */ /* 0x040fe2000001083e */
[----:B------:R-:W-:-:S03]  /*5480*/  FFMA.FTZ R28, R67, R69, R28 ;  /* 0x00000045431c7223 */ /* 0x000fc6000001001c */
[----:B------:R-:W-:Y:S02]  /*5490*/  IMAD.MOV.U32 R31, RZ, RZ, R29 ;  /* 0x000000ffff1f7224 */ /* 0x000fe400078e001d */
[----:B------:R-:W-:Y:S01]  /*54a0*/  F2FP.BF16.F32.PACK_AB R28, R28, R62 ;  /* 0x0000003e1c1c723e */ /* 0x000fe200000010ff */
[----:B------:R-:W-:-:S07]  /*54b0*/  IMAD.MOV.U32 R29, RZ, RZ, R65 ;  /* 0x000000ffff1d7224 */ /* 0x000fce00078e0041 */
.L_x_1497:
[----:B------:R-:W-:Y:S05]  /*54c0*/  BSYNC B2 ;  /* 0x0000000000027941 */ /* 0x000fea0003800000 */
.L_x_1496:
[----:B--2---:R1:W-:Y:S02]  /*54d0*/  STG.E.128 desc[UR46][R40.64+0x140], R28 ;  /* 0x0001401c28007986 */ /* 0x0043e4000c101d2e */
.L_x_1475:
[----:B------:R-:W-:Y:S05]  /*54e0*/  BSYNC B1 ;  /* 0x0000000000017941 */ /* 0x000fea0003800000 */
.L_x_1474:
        /* <DEDUP_REMOVED lines=42> */
[CC--:B------:R-:W-:Y:S01]  /*5790*/  FMUL.FTZ R59, R28.reuse, R41.reuse ;  /* 0x000000291c3b7220 */ /* 0x0c0fe20000410000 */
        /* <DEDUP_REMOVED lines=10> */
.L_x_1502:
[----:B------:R-:W-:Y:S05]  /*5840*/  BSYNC B2 ;  /* 0x0000000000027941 */ /* 0x000fea0003800000 */
.L_x_1501:
[----:B--2---:R1:W-:Y:S02]  /*5850*/  STG.E.128 desc[UR46][R36.64], R28 ;  /* 0x0000001c24007986 */ /* 0x0043e4000c101d2e */
.L_x_1500:
[----:B------:R-:W-:Y:S05]  /*5860*/  BSYNC B1 ;  /* 0x0000000000017941 */ /* 0x000fea0003800000 */
.L_x_1499:
        /* <DEDUP_REMOVED lines=29> */
[C---:B------:R-:W-:Y:S01]  /*5a40*/  FFMA.FTZ R63, R57.reuse, R29, R63 ;  /* 0x0000001d393f7223 */ /* 0x040fe2000001003f */
[CC--:B------:R-:W-:Y:S01]  /*5a50*/  FMUL.FTZ R64, R30.reuse, R60.reuse ;  /* 0x0000003c1e407220 */ /* 0x0c0fe20000410000 */
[-C--:B------:R-:W-:Y:S01]  /*5a60*/  FMUL.FTZ R29, R30, R61.reuse ;  /* 0x0000003d1e1d7220 */ /* 0x080fe20000410000 */
[----:B------:R-:W-:Y:S01]  /*5a70*/  LOP3.LUT R158, R158, 0xffff0000, RZ, 0xc0, !PT ;  /* 0xffff00009e9e7812 */ /* 0x000fe200078ec0ff */
[----:B------:R-:W-:Y:S01]  /*5a80*/  IMAD.U32 R40, R40, 0x10000, RZ ;  /* 0x0001000028287824 */ /* 0x000fe200078e00ff */
[----:B------:R-:W-:Y:S01]  /*5a90*/  LOP3.LUT R54, R54, 0xffff0000, RZ, 0xc0, !PT ;  /* 0xffff000036367812 */ /* 0x000fe200078ec0ff */
[C---:B------:R-:W-:Y:S01]  /*5aa0*/  FFMA.FTZ R64, R56.reuse, R61, -R64 ;  /* 0x0000003d38407223 */ /* 0x040fe20000010840 */
[----:B------:R-:W-:Y:S01]  /*5ab0*/  FFMA.FTZ R29, R56, R60, R29 ;  /* 0x0000003c381d7223 */ /* 0x000fe2000001001d */
[C---:B------:R-:W-:Y:S01]  /*5ac0*/  FMUL.FTZ R30, R28.reuse, R41 ;  /* 0x000000291c1e7220 */ /* 0x040fe20000410000 */
[----:B------:R-:W-:Y:S01]  /*5ad0*/  FFMA.FTZ R62, R57, R58, -R62 ;  /* 0x0000003a393e7223 */ /* 0x000fe2000001083e */
[----:B------:R-:W-:Y:S01]  /*5ae0*/  FMUL.FTZ R56, R55, R158 ;  /* 0x0000009e37387220 */ /* 0x000fe20000410000 */
[----:B------:R-:W-:Y:S01]  /*5af0*/  FMUL.FTZ R28, R28, R40 ;  /* 0x000000281c1c7220 */ /* 0x000fe20000410000 */
[----:B------:R-:W-:-:S02]  /*5b00*/  IMAD.U32 R31, R31, 0x10000, RZ ;  /* 0x000100001f1f7824 */ /* 0x000fc400078e00ff */
        /* <DEDUP_REMOVED lines=9> */
[----:B------:R-:W-:Y:S01]  /*5ba0*/  F2FP.BF16.F32.PACK_AB R31, R55, R54 ;  /* 0x00000036371f723e */ /* 0x000fe200000010ff */
[----:B------:R-:W-:-:S07]  /*5bb0*/  IMAD.MOV.U32 R30, RZ, RZ, R64 ;  /* 0x000000ffff1e7224 */ /* 0x000fce00078e0040 */
.L_x_1506:
[----:B------:R-:W-:Y:S05]  /*5bc0*/  BSYNC B2 ;  /* 0x0000000000027941 */ /* 0x000fea0003800000 */
.L_x_1505:
[----:B--2---:R1:W-:Y:S02]  /*5bd0*/  STG.E.128 desc[UR46][R36.64+0x40], R28 ;  /* 0x0000401c24007986 */ /* 0x0043e4000c101d2e */
.L_x_1504:
[----:B------:R-:W-:Y:S05]  /*5be0*/  BSYNC B1 ;  /* 0x0000000000017941 */ /* 0x000fea0003800000 */
.L_x_1503:
        /* <DEDUP_REMOVED lines=11> */
[----:B------:R-:W-:Y:S02]  /*5ca0*/  PRMT R52, R155, 0x5410, R52 ;  /* 0x000054109b347816 */ /* 0x000fe40000000034 */
[----:B------:R-:W-:Y:S01]  /*5cb0*/  PRMT R50, R154, 0x5410, R55 ;  /* 0x000054109a327816 */ /* 0x000fe20000000037 */
[----:B------:R-:W-:Y:S01]  /*5cc0*/  IMAD.U32 R55, R29, 0x10000, RZ ;  /* 0x000100001d377824 */ /* 0x000fe200078e00ff */
[----:B------:R-:W-:-:S02]  /*5cd0*/  SHF.R.U32.HI R51, RZ, 0x10, R51 ;  /* 0x00000010ff337819 */ /* 0x000fc40000011633 */
[----:B------:R-:W-:Y:S02]  /*5ce0*/  PRMT R155, R155, 0x5432, R54 ;  /* 0x000054329b9b7816 */ /* 0x000fe40000000036 */
[----:B------:R-:W-:Y:S01]  /*5cf0*/  LOP3.LUT R53, R29, 0xffff0000, RZ, 0xc0, !PT ;  /* 0xffff00001d357812 */ /* 0x000fe200078ec0ff */
[----:B------:R-:W-:Y:S01]  /*5d00*/  IMAD.U32 R29, R28, 0x10000, RZ ;  /* 0x000100001c1d7824 */ /* 0x000fe200078e00ff */
[C---:B------:R-:W-:Y:S01]  /*5d10*/  LOP3.LUT R58, R52.reuse, 0xffff0000, RZ, 0xc0, !PT ;  /* 0xffff0000343a7812 */ /* 0x040fe200078ec0ff */
[----:B------:R-:W-:Y:S01]  /*5d20*/  IMAD.U32 R52, R52, 0x10000, RZ ;  /* 0x0001000034347824 */ /* 0x000fe200078e00ff */
[C---:B------:R-:W-:Y:S01]  /*5d30*/  LOP3.LUT R54, R50.reuse, 0xffff0000, RZ, 0xc0, !PT ;  /* 0xffff000032367812 */ /* 0x040fe200078ec0ff */
[----:B------:R-:W-:Y:S01]  /*5d40*/  IMAD.U32 R50, R50, 0x10000, RZ ;  /* 0x0001000032327824 */ /* 0x000fe200078e00ff */
[----:B------:R-:W-:Y:S01]  /*5d50*/  PRMT R154, R154, 0x5432, R51 ;  /* 0x000054329a9a7816 */ /* 0x000fe20000000033 */
[----:B------:R-:W-:Y:S01]  /*5d60*/  IMAD.U32 R51, R155, 0x10000, RZ ;  /* 0x000100009b337824 */ /* 0x000fe200078e00ff */
[----:B------:R-:W-:Y:S01]  /*5d70*/  LOP3.LUT R41, R30, 0xffff0000, RZ, 0xc0, !PT ;  /* 0xffff00001e297812 */ /* 0x000fe200078ec0ff */
[C---:B------:R-:W-:Y:S01]  /*5d80*/  FMUL.FTZ R60, R53.reuse, R58 ;  /* 0x0000003a353c7220 */ /* 0x040fe20000410000 */
[-C--:B------:R-:W-:Y:S01]  /*5d90*/  FMUL.FTZ R57, R53, R54.reuse ;  /* 0x0000003635397220 */ /* 0x080fe20000410000 */
[----:B------:R-:W-:Y:S01]  /*5da0*/  IMAD.U32 R56, R154, 0x10000, RZ ;  /* 0x000100009a387824 */ /* 0x000fe200078e00ff */
[----:B------:R-:W-:Y:S01]  /*5db0*/  LOP3.LUT R30, R31, 0xffff0000, RZ, 0xc0, !PT ;  /* 0xffff00001f1e7812 */ /* 0x000fe200078ec0ff */
[----:B------:R-:W-:Y:S01]  /*5dc0*/  FMUL.FTZ R59, R41, R51 ;  /* 0x00000033293b7220 */ /* 0x000fe20000410000 */
[----:B------:R-:W-:Y:S01]  /*5dd0*/  LOP3.LUT R53, R28, 0xffff0000, RZ, 0xc0, !PT ;  /* 0xffff00001c357812 */ /* 0x000fe200078ec0ff */
[----:B------:R-:W-:Y:S01]  /*5de0*/  FFMA.FTZ R28, R55, R54, -R60 ;  /* 0x00000036371c7223 */ /* 0x000fe2000001083c */
[----:B------:R-:W-:Y:S01]  /*5df0*/  LOP3.LUT R155, R155, 0xffff0000, RZ, 0xc0, !PT ;  /* 0xffff00009b9b7812 */ /* 0x000fe200078ec0ff */
[----:B------:R-:W-:Y:S01]  /*5e00*/  FFMA.FTZ R55, R55, R58, R57 ;  /* 0x0000003a37377223 */ /* 0x000fe20000010039 */
[----:B------:R-:W-:Y:S01]  /*5e10*/  LOP3.LUT R154, R154, 0xffff0000, RZ, 0xc0, !PT ;  /* 0xffff00009a9a7812 */ /* 0x000fe200078ec0ff */
[-C--:B------:R-:W-:Y:S01]  /*5e20*/  FMUL.FTZ R57, R41, R56.reuse ;  /* 0x0000003829397220 */ /* 0x080fe20000410000 */
[----:B------:R-:W-:Y:S01]  /*5e30*/  FFMA.FTZ R41, R40, R56, -R59 ;  /* 0x0000003828297223 */ /* 0x000fe2000001083b */
[----:B------:R-:W-:Y:S01]  /*5e40*/  FMUL.FTZ R54, R30, R155 ;  /* 0x0000009b1e367220 */ /* 0x000fe20000410000 */
[----:B------:R-:W-:-:S02]  /*5e50*/  IMAD.U32 R31, R31, 0x10000, RZ ;  /* 0x000100001f1f7824 */ /* 0x000fc400078e00ff */
[----:B------:R-:W-:Y:S01]  /*5e60*/  FMUL.FTZ R56, R30, R154 ;  /* 0x0000009a1e387220 */ /* 0x000fe20000410000 */
[C---:B------:R-:W-:Y:S01]  /*5e70*/  FMUL.FTZ R30, R53.reuse, R52 ;  /* 0x00000034351e7220 */ /* 0x040fe20000410000 */
[----:B------:R-:W-:Y:S01]  /*5e80*/  FFMA.FTZ R40, R40, R51, R57 ;  /* 0x0000003328287223 */ /* 0x000fe20000010039 */
[----:B------:R-:W-:Y:S01]  /*5e90*/  FMUL.FTZ R53, R53, R50 ;  /* 0x0000003235357220 */ /* 0x000fe20000410000 */
[----:B------:R-:W-:Y:S01]  /*5ea0*/  FFMA.FTZ R54, R31, R154, -R54 ;  /* 0x0000009a1f367223 */ /* 0x000fe20000010836 */
[----:B------:R-:W-:Y:S01]  /*5eb0*/  FFMA.FTZ R30, R29, R50, -R30 ;  /* 0x000000321d1e7223 */ /* 0x000fe2000001081e */
[----:B------:R-:W-:Y:S01]  /*5ec0*/  FFMA.FTZ R31, R31, R155, R56 ;  /* 0x0000009b1f1f7223 */ /* 0x000fe20000010038 */
[----:B------:R-:W-:Y:S01]  /*5ed0*/  FFMA.FTZ R53, R29, R52, R53 ;  /* 0x000000341d357223 */ /* 0x000fe20000010035 */
[----:B------:R-:W-:Y:S02]  /*5ee0*/  F2FP.BF16.F32.PACK_AB R40, R40, R41 ;  /* 0x000000292828723e */ /* 0x000fe400000010ff */
[----:B------:R-:W-:-:S02]  /*5ef0*/  F2FP.BF16.F32.PACK_AB R29, R55, R28 ;  /* 0x0000001c371d723e */ /* 0x000fc400000010ff */
[----:B------:R-:W-:Y:S01]  /*5f00*/  F2FP.BF16.F32.PACK_AB R28, R53, R30 ;  /* 0x0000001e351c723e */ /* 0x000fe200000010ff */
[----:B------:R-:W-:Y:S01]  /*5f10*/  IMAD.MOV.U32 R30, RZ, RZ, R40 ;  /* 0x000000ffff1e7224 */ /* 0x000fe200078e0028 */
[----:B------:R-:W-:-:S07]  /*5f20*/  F2FP.BF16.F32.PACK_AB R31, R31, R54 ;  /* 0x000000361f1f723e */ /* 0x000fce00000010ff */
.L_x_1510:
[----:B------:R-:W-:Y:S05]  /*5f30*/  BSYNC B2 ;  /* 0x0000000000027941 */ /* 0x000fea0003800000 */
.L_x_1509:
[----:B--2---:R1:W-:Y:S02]  /*5f40*/  STG.E.128 desc[UR46][R36.64+0x80], R28 ;  /* 0x0000801c24007986 */ /* 0x0043e4000c101d2e */
.L_x_1508:
[----:B------:R-:W-:Y:S05]  /*5f50*/  BSYNC B1 ;  /* 0x0000000000017941 */ /* 0x000fea0003800000 */
.L_x_1507:
        /* <DEDUP_REMOVED lines=52> */
.L_x_1514:
[----:B------:R-:W-:Y:S05]  /*62a0*/  BSYNC B2 ;  /* 0x0000000000027941 */ /* 0x000fea0003800000 */
.L_x_1513:
[----:B--2---:R1:W-:Y:S02]  /*62b0*/  STG.E.128 desc[UR46][R36.64+0xc0], R28 ;  /* 0x0000c01c24007986 */ /* 0x0043e4000c101d2e */
.L_x_1512:
[----:B------:R-:W-:Y:S05]  /*62c0*/  BSYNC B1 ;  /* 0x0000000000017941 */ /* 0x000fea0003800000 */
.L_x_1511:
        /* <DEDUP_REMOVED lines=18> */
[C---:B------:R-:W-:Y:S01]  /*63f0*/  LOP3.LUT R48, R46.reuse, 0xffff0000, RZ, 0xc0, !PT ;  /* 0xffff00002e307812 */ /* 0x040fe200078ec0ff */
[----:B------:R-:W-:Y:S01]  /*6400*/  IMAD.U32 R47, R79, 0x10000, RZ ;  /* 0x000100004f2f7824 */ /* 0x000fe200078e00ff */
[----:B------:R-:W-:Y:S01]  /*6410*/  LOP3.LUT R44, R43, 0xffff0000, RZ, 0xc0, !PT ;  /* 0xffff00002b2c7812 */ /* 0x000fe200078ec0ff */
[----:B------:R-:W-:Y:S01]  /*6420*/  IMAD.U32 R46, R46, 0x10000, RZ ;  /* 0x000100002e2e7824 */ /* 0x000fe200078e00ff */
[----:B------:R-:W-:Y:S01]  /*6430*/  LOP3.LUT R41, R30, 0xffff0000, RZ, 0xc0, !PT ;  /* 0xffff00001e297812 */ /* 0x000fe200078ec0ff */
[C---:B------:R-:W-:Y:S01]  /*6440*/  IMAD.U32 R30, R31.reuse, 0x10000, RZ ;  /* 0x000100001f1e7824 */ /* 0x040fe200078e00ff */
[----:B------:R-:W-:Y:S01]  /*6450*/  LOP3.LUT R42, R31, 0xffff0000, RZ, 0xc0, !PT ;  /* 0xffff00001f2a7812 */ /* 0x000fe200078ec0ff */
[----:B------:R-:W-:Y:S01]  /*6460*/  FMUL.FTZ R50, R39, R48 ;  /* 0x0000003027327220 */ /* 0x000fe20000410000 */
[----:B------:R-:W-:-:S02]  /*6470*/  IMAD.U32 R31, R29, 0x10000, RZ ;  /* 0x000100001d1f7824 */ /* 0x000fc400078e00ff */
[-C--:B------:R-:W-:Y:S01]  /*6480*/  FMUL.FTZ R39, R39, R44.reuse ;  /* 0x0000002c27277220 */ /* 0x080fe20000410000 */
[----:B------:R-:W-:Y:S01]  /*6490*/  FMUL.FTZ R51, R41, R47 ;  /* 0x0000002f29337220 */ /* 0x000fe20000410000 */
[C---:B------:R-:W-:Y:S02]  /*64a0*/  IMAD.U32 R29, R28.reuse, 0x10000, RZ ;  /* 0x000100001c1d7824 */ /* 0x040fe400078e00ff */
[C---:B------:R-:W-:Y:S01]  /*64b0*/  FFMA.FTZ R50, R31.reuse, R44, -R50 ;  /* 0x0000002c1f327223 */ /* 0x040fe20000010832 */
[----:B------:R-:W-:Y:S01]  /*64c0*/  FFMA.FTZ R49, R31, R48, R39 ;  /* 0x000000301f317223 */ /* 0x000fe20000010027 */
[----:B------:R-:W-:Y:S01]  /*64d0*/  FMUL.FTZ R41, R41, R45 ;  /* 0x0000002d29297220 */ /* 0x000fe20000410000 */
[----:B------:R-:W-:Y:S01]  /*64e0*/  LOP3.LUT R79, R79, 0xffff0000, RZ, 0xc0, !PT ;  /* 0xffff00004f4f7812 */ /* 0x000fe200078ec0ff */
[----:B------:R-:W-:Y:S01]  /*64f0*/  IMAD.U32 R43, R43, 0x10000, RZ ;  /* 0x000100002b2b7824 */ /* 0x000fe200078e00ff */
[----:B------:R-:W-:Y:S01]  /*6500*/  LOP3.LUT R28, R28, 0xffff0000, RZ, 0xc0, !PT ;  /* 0xffff00001c1c7812 */ /* 0x000fe200078ec0ff */
[----:B------:R-:W-:Y:S01]  /*6510*/  FFMA.FTZ R44, R40, R47, R41 ;  /* 0x0000002f282c7223 */ /* 0x000fe20000010029 */
[----:B------:R-:W-:Y:S01]  /*6520*/  LOP3.LUT R31, R78, 0xffff0000, RZ, 0xc0, !PT ;  /* 0xffff00004e1f7812 */ /* 0x000fe200078ec0ff */
[----:B------:R-:W-:Y:S01]  /*6530*/  FFMA.FTZ R51, R40, R45, -R51 ;  /* 0x0000002d28337223 */ /* 0x000fe20000010833 */
[----:B------:R-:W-:Y:S01]  /*6540*/  FMUL.FTZ R41, R42, R79 ;  /* 0x0000004f2a297220 */ /* 0x000fe20000410000 */
[CC--:B------:R-:W-:Y:S01]  /*6550*/  FMUL.FTZ R40, R28.reuse, R46.reuse ;  /* 0x0000002e1c287220 */ /* 0x0c0fe20000410000 */
[----:B------:R-:W-:Y:S01]  /*6560*/  FMUL.FTZ R39, R28, R43 ;  /* 0x0000002b1c277220 */ /* 0x000fe20000410000 */
        /* <DEDUP_REMOVED lines=8> */
[----:B------:R-:W-:-:S07]  /*65f0*/  F2FP.BF16.F32.PACK_AB R28, R39, R40 ;  /* 0x00000028271c723e */ /* 0x000fce00000010ff */
.L_x_1518:
[----:B------:R-:W-:Y:S05]  /*6600*/  BSYNC B2 ;  /* 0x0000000000027941 */ /* 0x000fea0003800000 */
.L_x_1517:
[----:B--2---:R1:W-:Y:S02]  /*6610*/  STG.E.128 desc[UR46][R36.64+0x100], R28 ;  /* 0x0001001c24007986 */ /* 0x0043e4000c101d2e */
.L_x_1516:
[----:B------:R-:W-:Y:S05]  /*6620*/  BSYNC B1 ;  /* 0x0000000000017941 */ /* 0x000fea0003800000 */
.L_x_1515:
        /* <DEDUP_REMOVED lines=8> */
[--C-:B------:R-:W-:Y:S01]  /*66b0*/  SHF.R.U64 R42, R34, 0x10, R35.reuse ;  /* 0x00000010222a7819 */ /* 0x100fe20000001223 */
        /* <DEDUP_REMOVED lines=43> */
.L_x_1520:
[----:B------:R-:W-:Y:S05]  /*6970*/  BSYNC B1 ;  /* 0x0000000000017941 */ /* 0x000fea0003800000 */
.L_x_1519:
[----:B--2---:R1:W-:Y:S01]  /*6980*/  STG.E.128 desc[UR46][R36.64+0x140], R28 ;  /* 0x0001401c24007986 */ /* 0x0043e2000c101d2e */
[----:B------:R-:W-:Y:S05]  /*6990*/  BRA `(.L_x_1498) ;  /* 0x0000004000947947 */ /* 0x000fea0003800000 */
.L_x_1466:
        /* <DEDUP_REMOVED lines=18> */
[----:B------:R-:W-:Y:S02]  /*6ac0*/  IADD3 R28, P3, R100, R76, RZ ;  /* 0x0000004c641c7210 */ /* 0x000fe40007f7e0ff */
[----:B------:R-:W-:Y:S02]  /*6ad0*/  CS2R R38, SRZ ;  /* 0x0000000000267805 */ /* 0x000fe4000001ff00 */
[----:B------:R-:W-:Y:S01]  /*6ae0*/  CS2R R36, SRZ ;  /* 0x0000000000247805 */ /* 0x000fe2000001ff00 */
[----:B------:R-:W-:Y:S01]  /*6af0*/  IMAD.X R30, R0, 0x1, R21, P2 ;  /* 0x00000001001e7824 */ /* 0x000fe200010e0615 */
[----:B------:R-:W-:Y:S02]  /*6b00*/  LEA R52, P2, R29, UR4, 0x1 ;  /* 0x000000041d347c11 */ /* 0x000fe4000f8408ff */
[----:B------:R-:W-:-:S02]  /*6b10*/  CS2R R50, SRZ ;  /* 0x0000000000327805 */ /* 0x000fc4000001ff00 */
[----:B------:R-:W-:Y:S02]  /*6b20*/  CS2R R48, SRZ ;  /* 0x0000000000307805 */ /* 0x000fe4000001ff00 */
[----:B------:R-:W-:Y:S01]  /*6b30*/  LEA.HI.X R53, R29, UR5, R30, 0x1, P2 ;  /* 0x000000051d357c11 */ /* 0x000fe200090f0c1e */
[----:B------:R-:W-:Y:S01]  /*6b40*/  ULDC.64 UR4, c[0x0][0x400] ;  /* 0x0001000000047ab9 */ /* 0x000fe20000000a00 */
[----:B------:R-:W-:Y:S01]  /*6b50*/  ISETP.GE.AND P2, PT, R18, R122, PT ;  /* 0x0000007a1200720c */ /* 0x000fe20003f46270 */
[----:B------:R-:W-:Y:S01]  /*6b60*/  IMAD.X R29, R3, 0x1, R15, P3 ;  /* 0x00000001031d7824 */ /* 0x000fe200018e060f */
[----:B------:R-:W-:-:S04]  /*6b70*/  LEA R56, P3, R28, UR4, 0x1 ;  /* 0x000000041c387c11 */ /* 0x000fc8000f8608ff */
[----:B------:R-:W-:Y:S02]  /*6b80*/  LEA.HI.X R57, R28, UR5, R29, 0x1, P3 ;  /* 0x000000051c397c11 */ /* 0x000fe400098f0c1d */
[----:B------:R-:W-:-:S05]  /*6b90*/  ISETP.GE.AND P3, PT, R165, R122, PT ;  /* 0x0000007aa500720c */ /* 0x000fca0003f66270 */
[----:B------:R0:W5:Y:S04]  /*6ba0*/  @!P2 LDG.E.128 R36, desc[UR46][R52.64] ;  /* 0x0000002e3424a981 */ /* 0x000168000c1e1d00 */
[----:B------:R0:W5:Y:S01]  /*6bb0*/  @!P2 LDG.E.128 R48, desc[UR46][R56.64] ;  /* 0x0000002e3830a981 */ /* 0x000162000c1e1d00 */
[----:B------:R-:W-:Y:S02]  /*6bc0*/  ISETP.GE.AND P2, PT, R166, R122, PT ;  /* 0x0000007aa600720c */ /* 0x000fe40003f46270 */
        /* <DEDUP_REMOVED lines=8> */
[----:B------:R0:W5:Y:S04]  /*6c50*/  @!P3 LDG.E.128 R32, desc[UR46][R52.64+0x40] ;  /* 0x0000402e3420b981 */ /* 0x000168000c1e1d00 */
[----:B------:R0:W5:Y:S04]  /*6c60*/  @!P2 LDG.E.128 R28, desc[UR46][R52.64+0x80] ;  /* 0x0000802e341ca981 */ /* 0x000168000c1e1d00 */
[----:B------:R0:W5:Y:S04]  /*6c70*/  @!P3 LDG.E.128 R44, desc[UR46][R56.64+0x40] ;  /* 0x0000402e382cb981 */ /* 0x000168000c1e1d00 */
[----:B------:R0:W5:Y:S02]  /*6c80*/  @!P2 LDG.E.128 R40, desc[UR46][R56.64+0x80] ;  /* 0x0000802e3828a981 */ /* 0x000164000c1e1d00 */
.L_x_1522:
[----:B------:R-:W-:Y:S05]  /*6c90*/  BSYNC B1 ;  /* 0x0000000000017941 */ /* 0x000fea0003800000 */
.L_x_1521:
        /* <DEDUP_REMOVED lines=18> */
[----:B------:R-:W-:Y:S02]  /*6dc0*/  IADD3.X R53, R21, R0, R108, P2, P5 ;  /* 0x0000000015357210 */ /* 0x000fe400017ea46c */
[----:B------:R-:W-:Y:S02]  /*6dd0*/  CS2R R60, SRZ ;  /* 0x00000000003c7805 */ /* 0x000fe4000001ff00 */
[----:B------:R-:W-:Y:S02]  /*6de0*/  IADD3 R0, P2, P5, R100, R76, R107 ;  /* 0x0000004c64007210 */ /* 0x000fe40007d5e06b */
[----:B------:R-:W-:-:S02]  /*6df0*/  CS2R R74, SRZ ;  /* 0x00000000004a7805 */ /* 0x000fc4000001ff00 */
[----:B------:R-:W-:Y:S02]  /*6e00*/  CS2R R72, SRZ ;  /* 0x0000000000487805 */ /* 0x000fe4000001ff00 */
[----:B------:R-:W-:Y:S02]  /*6e10*/  IADD3.X R3, R15, R3, R106, P2, P5 ;  /* 0x000000030f037210 */ /* 0x000fe400017ea46a */
[----:B------:R-:W-:-:S04]  /*6e20*/  LEA R76, P2, R78, UR4, 0x1 ;  /* 0x000000044e4c7c11 */ /* 0x000fc8000f8408ff */
[----:B------:R-:W-:Y:S02]  /*6e30*/  LEA.HI.X R77, R78, UR5, R53, 0x1, P2 ;  /* 0x000000054e4d7c11 */ /* 0x000fe400090f0c35 */
        /* <DEDUP_REMOVED lines=19> */
.L_x_1524:
[----:B------:R-:W-:Y:S05]  /*6f70*/  BSYNC B1 ;  /* 0x0000000000017941 */ /* 0x000fea0003800000 */
.L_x_1523:
[----:B------:R-:W2:Y:S01]  /*6f80*/  LDL R0, [R1+0x38] ;  /* 0x0000380001007983 */ /* 0x000ea20000100800 */
[----:B-----5:R-:W-:Y:S02]  /*6f90*/  IMAD.MOV.U32 R3, RZ, RZ, R30 ;  /* 0x000000ffff037224 */ /* 0x020fe400078e001e */
[----:B0-----:R-:W-:Y:S02]  /*6fa0*/  IMAD.MOV.U32 R77, RZ, RZ, R28 ;  /* 0x000000ffff4d7224 */ /* 0x001fe400078e001c */
[----:B------:R-:W-:-:S05]  /*6fb0*/  IMAD.MOV.U32 R76, RZ, RZ, R29 ;  /* 0x000000ffff4c7224 */ /* 0x000fca00078e001d */
[----:B------:R-:W-:Y:S01]  /*6fc0*/  PRMT R219, R77, 0x5410, R76 ;  /* 0x000054104ddb7816 */ /* 0x000fe2000000004c */
[----:B------:R-:W-:Y:S02]  /*6fd0*/  IMAD.MOV.U32 R76, RZ, RZ, R38 ;  /* 0x000000ffff4c7224 */ /* 0x000fe400078e0026 */
[----:B------:R-:W-:-:S05]  /*6fe0*/  IMAD.MOV.U32 R77, RZ, RZ, R39 ;  /* 0x000000ffff4d7224 */ /* 0x000fca00078e0027 */
[----:B------:R-:W-:Y:S02]  /*6ff0*/  PRMT R210, R77, 0x5410, R76 ;  /* 0x000054104dd27816 */ /* 0x000fe4000000004c */
[----:B--2---:R-:W-:Y:S01]  /*7000*/  R2UR UR4, R0 ;  /* 0x00000000000472ca */ /* 0x004fe200000e0000 */
[----:B------:R-:W-:-:S05]  /*7010*/  IMAD.MOV.U32 R0, RZ, RZ, R31 ;  /* 0x000000ffff007224 */ /* 0x000fca00078e001f */
[----:B------:R-:W-:Y:S01]  /*7020*/  PRMT R218, R3, 0x5410, R0 ;  /* 0x0000541003da7816 */ /* 0x000fe20000000000 */
[----:B------:R-:W-:Y:S02]  /*7030*/  IMAD.MOV.U32 R3, RZ, RZ, R34 ;  /* 0x000000ffff037224 */ /* 0x000fe400078e0022 */
[----:B------:R-:W-:-:S03]  /*7040*/  IMAD.MOV.U32 R0, RZ, RZ, R35 ;  /* 0x000000ffff007224 */ /* 0x000fc600078e0023 */
[----:B------:R0:W-:Y:S01]  /*7050*/  STL.S16 [R1+0x7a], R3 ;  /* 0x00007a0301007387 */ /* 0x0001e20000100600 */
[----:B------:R-:W-:-:S03]  /*7060*/  UISETP.NE.AND UP0, UPT, UR4, 0x3, UPT ;  /* 0x000000030400788c */ /* 0x000fc6000bf05270 */
[----:B------:R1:W-:Y:S03]  /*7070*/  STL.S16 [R1+0x78], R0 ;  /* 0x0000780001007387 */ /* 0x0003e60000100600 */
[----:B------:R-:W-:Y:S01]  /*7080*/  PLOP3.LUT P2, PT, PT, PT, UP0, 0x80, 0x0 ;  /* 0x000000000000781c */ /* 0x000fe20003f4f008 */
[----:B0-----:R-:W-:Y:S02]  /*7090*/  IMAD.MOV.U32 R3, RZ, RZ, R33 ;  /* 0x000000ffff037224 */ /* 0x001fe400078e0021 */
[----:B-1----:R-:W-:-:S05]  /*70a0*/  IMAD.MOV.U32 R0, RZ, RZ, R32 ;  /* 0x000000ffff007224 */ /* 0x002fca00078e0020 */
[----:B------:R0:W-:Y:S04]  /*70b0*/  STL.S16 [R1+0x8e], R0 ;  /* 0x00008e0001007387 */ /* 0x0001e80000100600 */
[----:B------:R1:W-:Y:S01]  /*70c0*/  STL.S16 [R1+0x8c], R3 ;  /* 0x00008c0301007387 */ /* 0x0003e20000100600 */
[----:B0-----:R-:W-:Y:S02]  /*70d0*/  IMAD.MOV.U32 R0, RZ, RZ, R36 ;  /* 0x000000ffff007224 */ /* 0x001fe400078e0024 */
[----:B-1----:R-:W-:-:S05]  /*70e0*/  IMAD.MOV.U32 R3, RZ, RZ, R37 ;  /* 0x000000ffff037224 */ /* 0x002fca00078e0025 */
        /* <DEDUP_REMOVED lines=9> */
[----:B------:R0:W-:Y:S04]  /*7180*/  STL.S16 [R1+0x88], R0 ;  /* 0x0000880001007387 */ /* 0x0001e80000100600 */
[----:B------:R1:W-:Y:S01]  /*7190*/  STL.S16 [R1+0x8a], R3 ;  /* 0x00008a0301007387 */ /* 0x0003e20000100600 */
[----:B0-----:R-:W-:Y:S02]  /*71a0*/  IMAD.MOV.U32 R0, RZ, RZ, R44 ;  /* 0x000000ffff007224 */ /* 0x001fe400078e002c */
[----:B-1----:R-:W-:-:S03]  /*71b0*/  IMAD.MOV.U32 R3, RZ, RZ, R45 ;  /* 0x000000ffff037224 */ /* 0x002fc600078e002d */
[----:B------:R0:W-:Y:S04]  /*71c0*/  STL.S16 [R1+0x90], R0 ;  /* 0x0000900001007387 */ /* 0x0001e80000100600 */
[----:B------:R1:W-:Y:S01]  /*71d0*/  STL.S16 [R1+0x92], R3 ;  /* 0x0000920301007387 */ /* 0x0003e20000100600 */
[----:B0-----:R-:W-:Y:S02]  /*71e0*/  IMAD.MOV.U32 R0, RZ, RZ, R50 ;  /* 0x000000ffff007224 */ /* 0x001fe400078e0032 */
[----:B-1----:R-:W-:-:S03]  /*71f0*/  IMAD.MOV.U32 R3, RZ, RZ, R51 ;  /* 0x000000ffff037224 */ /* 0x002fc600078e0033 */
        /* <DEDUP_REMOVED lines=47> */
.L_x_1525:
[----:B------:R-:W-:Y:S01]  /*74f0*/  IMAD R3, R16, 0x8, R2 ;  /* 0x0000000810037824 */ /* 0x000fe200078e0202 */
[----:B------:R-:W-:Y:S01]  /*7500*/  SHF.L.U32 R0, R167, 0x1f, RZ ;  /* 0x0000001fa7007819 */ /* 0x000fe200000006ff */
[----:B------:R-:W0:Y:S01]  /*7510*/  LDC R145, c[0x0][0x2f4] ;  /* 0x0000bd00ff917b82 */ /* 0x000e220000000800 */
[----:B------:R-:W-:Y:S01]  /*7520*/  BSSY B1, `(.L_x_1526) ;  /* 0x0000004000017945 */ /* 0x000fe20003800000 */
[----:B------:R-:W-:Y:S01]  /*7530*/  IMAD.MOV.U32 R125, RZ, RZ, R80 ;  /* 0x000000ffff7d7224 */ /* 0x000fe200078e0050 */
[----:B------:R-:W1:Y:S02]  /*7540*/  SYNCS.PHASECHK.TRANS64.TRYWAIT P5, [R3+URZ+0x2a890], R0 ;  /* 0x02a89000030075a7 */ /* 0x000e6400080a017f */
[----:B-1----:R-:W-:Y:S05]  /*7550*/  @!P5 BRA `(.L_x_1527) ;  /* 0x0000023c0078d947 */ /* 0x002fea0003800000 */
.L_x_1921:
[----:B------:R-:W-:Y:S05]  /*7560*/  BSYNC B1 ;  /* 0x0000000000017941 */ /* 0x000fea0003800000 */
.L_x_1526:
        /* <DEDUP_REMOVED lines=19> */
[----:B------:R-:W-:-:S03]  /*76a0*/  IMAD.SHL.U32 R180, R180, 0x8, RZ ;  /* 0x00000008b4b47824 */ /* 0x000fc600078e00ff */
[----:B------:R-:W-:Y:S02]  /*76b0*/  SHF.R.S32.HI R77, RZ, 0x3, R77 ;  /* 0x00000003ff4d7819 */ /* 0x000fe4000001144d */
[----:B------:R-:W-:-:S03]  /*76c0*/  LOP3.LUT R76, R175, 0x38, R180, 0xf8, !PT ;  /* 0x00000038af4c7812 */ /* 0x000fc600078ef8b4 */
[----:B------:R-:W-:Y:S01]  /*76d0*/  IMAD R77, R77, 0x1800, R177 ;  /* 0x000018004d4d7824 */ /* 0x000fe200078e02b1 */
[----:B------:R-:W-:-:S05]  /*76e0*/  LOP3.LUT R76, R76, R176, RZ, 0x3c, !PT ;  /* 0x000000b04c4c7212 */ /* 0x000fca00078e3cff */
        /* <DEDUP_REMOVED lines=26> */
[----:B------:R-:W-:Y:S01]  /*7890*/  FMUL.FTZ R210, R213, R212 ;  /* 0x000000d4d5d27220 */ /* 0x000fe20000410000 */
        /* <DEDUP_REMOVED lines=27> */
[C---:B------:R-:W-:Y:S02]  /*7a50*/  FMUL.FTZ R79, R83.reuse, R51 ;  /* 0x00000033534f7220 */ /* 0x040fe40000410000 */
        /* <DEDUP_REMOVED lines=46> */
.L_x_1533:
[----:B------:R-:W-:Y:S05]  /*7d40*/  BSYNC B3 ;  /* 0x0000000000037941 */ /* 0x000fea0003800000 */
.L_x_1532:
        /* <DEDUP_REMOVED lines=12> */
.L_x_1531:
[----:B------:R-:W-:Y:S05]  /*7e10*/  BSYNC B2 ;  /* 0x0000000000027941 */ /* 0x000fea0003800000 */
.L_x_1530:
        /* <DEDUP_REMOVED lines=24> */
[----:B------:R-:W3:Y:S04]  /*7fa0*/  LDL.S16 R180, [R1+0x8e] ;  /* 0x00008e0001b47983 */ /* 0x000ee80000100600 */
[----:B------:R-:W4:Y:S04]  /*7fb0*/  LDL.LU.S16 R77, [R1+0x8c] ;  /* 0x00008c00014d7983 */ /* 0x000f280000300600 */
[----:B------:R-:W5:Y:S04]  /*7fc0*/  LDL.S16 R83, [R1+0x7a] ;  /* 0x00007a0001537983 */ /* 0x000f680000100600 */
[----:B------:R-:W2:Y:S04]  /*7fd0*/  LDL.LU.S16 R82, [R1+0x78] ;  /* 0x0000780001527983 */ /* 0x000ea80000300600 */
[----:B------:R-:W2:Y:S04]  /*7fe0*/  LDL.S16 R81, [R1+0x90] ;  /* 0x0000900001517983 */ /* 0x000ea80000100600 */
[----:B------:R-:W2:Y:S04]  /*7ff0*/  LDL.LU.S16 R80, [R1+0x92] ;  /* 0x0000920001507983 */ /* 0x000ea80000300600 */
[----:B------:R-:W2:Y:S04]  /*8000*/  LDL.S16 R79, [R1+0x88] ;  /* 0x00008800014f7983 */ /* 0x000ea80000100600 */
[----:B------:R-:W2:Y:S01]  /*8010*/  LDL.LU.S16 R78, [R1+0x8a] ;  /* 0x00008a00014e7983 */ /* 0x000ea20000300600 */
[----:B------:R-:W-:-:S02]  /*8020*/  SHF.R.U64 R32, R32, 0x10, R33 ;  /* 0x0000001020207819 */ /* 0x000fc40000001221 */
[----:B------:R-:W-:Y:S02]  /*8030*/  SHF.R.U32.HI R33, RZ, 0x10, R33 ;  /* 0x00000010ff217819 */ /* 0x000fe40000011621 */
[----:B------:R-:W-:Y:S02]  /*8040*/  SHF.R.U64 R34, R34, 0x10, R35 ;  /* 0x0000001022227819 */ /* 0x000fe40000001223 */
[----:B------:R-:W-:Y:S02]  /*8050*/  SHF.R.U64 R44, R44, 0x10, R45 ;  /* 0x000000102c2c7819 */ /* 0x000fe4000000122d */
[----:B------:R-:W-:Y:S02]  /*8060*/  SHF.R.U32.HI R35, RZ, 0x10, R35 ;  /* 0x00000010ff237819 */ /* 0x000fe40000011623 */
[----:B---3--:R-:W-:Y:S02]  /*8070*/  PRMT R32, R180, 0x5410, R32 ;  /* 0x00005410b4207816 */ /* 0x008fe40000000020 */
[----:B----4-:R-:W-:-:S02]  /*8080*/  PRMT R33, R77, 0x5410, R33 ;  /* 0x000054104d217816 */ /* 0x010fc40000000021 */
[----:B------:R-:W-:Y:S02]  /*8090*/  SHF.R.U32.HI R77, RZ, 0x10, R45 ;  /* 0x00000010ff4d7819 */ /* 0x000fe4000001162d */
[--C-:B------:R-:W-:Y:S02]  /*80a0*/  SHF.R.U64 R45, R46, 0x10, R47.reuse ;  /* 0x000000102e2d7819 */ /* 0x100fe4000000122f */
[----:B-----5:R-:W-:Y:S02]  /*80b0*/  PRMT R46, R83, 0x5410, R34 ;  /* 0x00005410532e7816 */ /* 0x020fe40000000022 */
[----:B------:R-:W-:Y:S02]  /*80c0*/  SHF.R.U32.HI R47, RZ, 0x10, R47 ;  /* 0x00000010ff2f7819 */ /* 0x000fe4000001162f */
[----:B--2---:R-:W-:Y:S02]  /*80d0*/  PRMT R35, R82, 0x5410, R35 ;  /* 0x0000541052237816 */ /* 0x004fe40000000023 */
[----:B------:R-:W-:Y:S01]  /*80e0*/  PRMT R44, R81, 0x5410, R44 ;  /* 0x00005410512c7816 */ /* 0x000fe2000000002c */
[C---:B0-----:R-:W-:Y:S01]  /*80f0*/  IMAD.U32 R81, R49.reuse, 0x10000, RZ ;  /* 0x0001000031517824 */ /* 0x041fe200078e00ff */
[----:B------:R-:W-:-:S02]  /*8100*/  LOP3.LUT R49, R49, 0xffff0000, RZ, 0xc0, !PT ;  /* 0xffff000031317812 */ /* 0x000fc400078ec0ff */
[----:B------:R-:W-:Y:S01]  /*8110*/  PRMT R34, R80, 0x5410, R77 ;  /* 0x0000541050227816 */ /* 0x000fe2000000004d */
[----:B------:R-:W-:Y:S01]  /*8120*/  IMAD.U32 R77, R33, 0x10000, RZ ;  /* 0x00010000214d7824 */ /* 0x000fe200078e00ff */
[----:B------:R-:W-:-:S03]  /*8130*/  PRMT R45, R79, 0x5410, R45 ;  /* 0x000054104f2d7816 */ /* 0x000fc6000000002d */
[C---:B------:R-:W-:Y:S01]  /*8140*/  IMAD.U32 R80, R34.reuse, 0x10000, RZ ;  /* 0x0001000022507824 */ /* 0x040fe200078e00ff */
[----:B------:R-:W-:Y:S01]  /*8150*/  LOP3.LUT R34, R34, 0xffff0000, RZ, 0xc0, !PT ;  /* 0xffff000022227812 */ /* 0x000fe200078ec0ff */
[----:B------:R-:W-:Y:S01]  /*8160*/  IMAD.U32 R79, R37, 0x10000, RZ ;  /* 0x00010000254f7824 */ /* 0x000fe200078e00ff */
[----:B------:R-:W-:Y:S01]  /*8170*/  PRMT R47, R78, 0x5410, R47 ;  /* 0x000054104e2f7816 */ /* 0x000fe2000000002f */
[----:B------:R-:W-:Y:S01]  /*8180*/  FMUL.FTZ R78, R81, R80 ;  /* 0x00000050514e7220 */ /* 0x000fe20000410000 */
[----:B------:R-:W-:-:S03]  /*8190*/  LOP3.LUT R37, R37, 0xffff0000, RZ, 0xc0, !PT ;  /* 0xffff000025257812 */ /* 0x000fc600078ec0ff */
[-C--:B------:R-:W-:Y:S01]  /*81a0*/  FFMA.FTZ R78, R79, R77.reuse, -R78 ;  /* 0x0000004d4f4e7223 */ /* 0x080fe2000001084e */
[----:B------:R-:W-:Y:S01]  /*81b0*/  FMUL.FTZ R77, R81, R77 ;  /* 0x0000004d514d7220 */ /* 0x000fe20000410000 */
[C---:B------:R-:W-:Y:S01]  /*81c0*/  IMAD.U32 R81, R51.reuse, 0x10000, RZ ;  /* 0x0001000033517824 */ /* 0x040fe200078e00ff */
[----:B------:R-:W-:Y:S02]  /*81d0*/  LOP3.LUT R51, R51, 0xffff0000, RZ, 0xc0, !PT ;  /* 0xffff000033337812 */ /* 0x000fe400078ec0ff */
[----:B------:R-:W-:Y:S01]  /*81e0*/  FFMA.FTZ R77, R79, R80, R77 ;  /* 0x000000504f4d7223 */ /* 0x000fe2000001004d */
[----:B------:R-:W-:Y:S01]  /*81f0*/  LOP3.LUT R79, R33, 0xffff0000, RZ, 0xc0, !PT ;  /* 0xffff0000214f7812 */ /* 0x000fe200078ec0ff */
[----:B------:R-:W-:Y:S01]  /*8200*/  FMUL.FTZ R33, R49, R34 ;  /* 0x0000002231217220 */ /* 0x000fe20000410000 */
[C---:B------:R-:W-:Y:S01]  /*8210*/  IMAD.U32 R80, R47.reuse, 0x10000, RZ ;  /* 0x000100002f507824 */ /* 0x040fe200078e00ff */
[----:B------:R-:W-:Y:S02]  /*8220*/  LOP3.LUT R47, R47, 0xffff0000, RZ, 0xc0, !PT ;  /* 0xffff00002f2f7812 */ /* 0x000fe400078ec0ff */
[-C--:B------:R-:W-:Y:S01]  /*8230*/  FMUL.FTZ R49, R49, R79.reuse ;  /* 0x0000004f31317220 */ /* 0x080fe20000410000 */
[----:B------:R-:W-:Y:S01]  /*8240*/  FFMA.FTZ R33, R37, R79, -R33 ;  /* 0x0000004f25217223 */ /* 0x000fe20000010821 */
[----:B------:R-:W-:-:S02]  /*8250*/  IMAD.U32 R79, R39, 0x10000, RZ ;  /* 0x00010000274f7824 */ /* 0x000fc400078e00ff */
        /* <DEDUP_REMOVED lines=56> */
.L_x_1537:
[----:B------:R-:W-:Y:S05]  /*85e0*/  BSYNC B3 ;  /* 0x0000000000037941 */ /* 0x000fea0003800000 */
.L_x_1536:
        /* <DEDUP_REMOVED lines=12> */
.L_x_1535:
[----:B------:R-:W-:Y:S05]  /*86b0*/  BSYNC B2 ;  /* 0x0000000000027941 */ /* 0x000fea0003800000 */
.L_x_1534:
[----:B------:R-:W-:-:S13]  /*86c0*/  ISETP.NE.AND P4, PT, R9, RZ, PT ;  /* 0x000000ff0900720c */ /* 0x000fda0003f85270 */
[----:B------:R-:W-:Y:S05]  /*86d0*/  @!P4 BRA `(.L_x_1529) ;  /* 0x000000080004c947 */ /* 0x000fea0003800000 */
[----:B------:R-:W-:Y:S01]  /*86e0*/  LOP3.LUT P5, RZ, R17, 0x1, RZ, 0xc0, !PT ;  /* 0x0000000111ff7812 */ /* 0x000fe200078ac0ff */
[----:B------:R-:W-:Y:S03]  /*86f0*/  BSSY B2, `(.L_x_1538) ;  /* 0x000007d000027945 */ /* 0x000fe60003800000 */
[----:B---3--:R-:W-:-:S04]  /*8700*/  SEL R32, R123, R146, !P5 ;  /* 0x000000927b207207 */ /* 0x008fc80006800000 */
[----:B------:R-:W-:-:S04]  /*8710*/  SHF.R.S32.HI R33, RZ, 0x1f, R32 ;  /* 0x0000001fff217819 */ /* 0x000fc80000011420 */
[----:B------:R-:W-:-:S04]  /*8720*/  LEA.HI R32, R33, R32, RZ, 0x4 ;  /* 0x0000002021207211 */ /* 0x000fc800078f20ff */
[----:B------:R-:W-:-:S05]  /*8730*/  LEA.HI.SX32 R32, R32, R113, 0x1c ;  /* 0x0000007120207211 */ /* 0x000fca00078fe2ff */
[----:B------:R-:W-:-:S05]  /*8740*/  IMAD.SHL.U32 R33, R32, 0x8, RZ ;  /* 0x0000000820217824 */ /* 0x000fca00078e00ff */
[----:B------:R-:W-:-:S13]  /*8750*/  ISETP.GE.AND P4, PT, R33, R145, PT ;  /* 0x000000912100720c */ /* 0x000fda0003f86270 */
[--C-:B------:R-:W-:Y:S02]  /*8760*/  @!P4 SHF.R.S32.HI R35, RZ, 0x1f, R33.reuse ;  /* 0x0000001fff23c819 */ /* 0x100fe40000011421 */
[CCC-:B------:R-:W-:Y:S02]  /*8770*/  @!P4 IADD3 R34, P5, P6, R86.reuse, R130.reuse, R33.reuse ;  /* 0x000000825622c210 */ /* 0x1c0fe40007ebe021 */
[----:B------:R-:W-:Y:S02]  /*8780*/  LOP3.LUT R33, R175, 0x38, R33, 0xf8, !PT ;  /* 0x00000038af217812 */ /* 0x000fe400078ef821 */
[----:B------:R-:W-:Y:S02]  /*8790*/  @!P4 IADD3.X R35, R85, R155, R35, P5, P6 ;  /* 0x0000009b5523c210 */ /* 0x000fe40002fec423 */
[----:B------:R-:W-:Y:S02]  /*87a0*/  IADD3 R130, P5, P6, R86, R130, R12 ;  /* 0x0000008256827210 */ /* 0x000fe40007ebe00c */
[----:B------:R-:W-:-:S02]  /*87b0*/  LOP3.LUT R33, R33, R176, RZ, 0x3c, !PT ;  /* 0x000000b021217212 */ /* 0x000fc400078e3cff */
[----:B------:R-:W-:Y:S02]  /*87c0*/  IADD3.X R155, R85, R155, R110, P5, P6 ;  /* 0x0000009b559b7210 */ /* 0x000fe40002fec46e */
[----:B------:R-:W-:-:S04]  /*87d0*/  LEA R44, P5, R130, R114, 0x1 ;  /* 0x00000072822c7211 */ /* 0x000fc800078a08ff */
[----:B------:R-:W-:Y:S02]  /*87e0*/  LEA.HI.X R45, R130, R115, R155, 0x1, P5 ;  /* 0x00000073822d7211 */ /* 0x000fe400028f0c9b */
[----:B------:R-:W-:-:S04]  /*87f0*/  @!P4 LEA R46, P5, R34, R114, 0x1 ;  /* 0x00000072222ec211 */ /* 0x000fc800078a08ff */
[----:B------:R-:W-:Y:S02]  /*8800*/  @!P4 LEA.HI.X R47, R34, R115, R35, 0x1, P5 ;  /* 0x00000073222fc211 */ /* 0x000fe400028f0c23 */
[----:B------:R-:W-:Y:S02]  /*8810*/  SHF.R.S32.HI R34, RZ, 0x1f, R32 ;  /* 0x0000001fff227819 */ /* 0x000fe40000011420 */
[----:B------:R-:W-:Y:S02]  /*8820*/  ISETP.GE.AND P5, PT, R166, R122, PT ;  /* 0x0000007aa600720c */ /* 0x000fe40003fa6270 */
[----:B------:R-:W-:-:S04]  /*8830*/  LEA.HI R32, R34, R32, RZ, 0x3 ;  /* 0x0000002022207211 */ /* 0x000fc800078f18ff */
[----:B------:R-:W-:-:S05]  /*8840*/  SHF.R.S32.HI R32, RZ, 0x3, R32 ;  /* 0x00000003ff207819 */ /* 0x000fca0000011420 */
        /* <DEDUP_REMOVED lines=12> */
[----:B------:R-:W-:Y:S01]  /*8910*/  IMAD.U32 R51, R39, 0x10000, RZ ;  /* 0x0001000027337824 */ /* 0x000fe200078e00ff */
[----:B------:R-:W-:Y:S02]  /*8920*/  SHF.R.U64 R29, R30, 0x10, R31 ;  /* 0x000000101e1d7819 */ /* 0x000fe4000000121f */
[--C-:B------:R-:W-:Y:S02]  /*8930*/  SHF.R.U64 R30, R40, 0x10, R41.reuse ;  /* 0x00000010281e7819 */ /* 0x100fe40000001229 */
[----:B------:R-:W-:Y:S02]  /*8940*/  SHF.R.U32.HI R40, RZ, 0x10, R41 ;  /* 0x00000010ff287819 */ /* 0x000fe40000011629 */
[----:B------:R-:W-:-:S02]  /*8950*/  PRMT R30, R221, 0x5410, R30 ;  /* 0x00005410dd1e7816 */ /* 0x000fc4000000001e */
[--C-:B------:R-:W-:Y:S02]  /*8960*/  SHF.R.U64 R41, R42, 0x10, R43.reuse ;  /* 0x000000102a297819 */ /* 0x100fe4000000122b */
[----:B------:R-:W-:Y:S01]  /*8970*/  PRMT R221, R221, 0x5432, R40 ;  /* 0x00005432dddd7816 */ /* 0x000fe20000000028 */
[----:B--2---:R-:W-:Y:S01]  /*8980*/  IMAD.U32 R40, R33, 0x10000, RZ ;  /* 0x0001000021287824 */ /* 0x004fe200078e00ff */
[----:B------:R-:W-:Y:S02]  /*8990*/  SHF.R.U32.HI R42, RZ, 0x10, R43 ;  /* 0x00000010ff2a7819 */ /* 0x000fe4000001162b */
[----:B------:R-:W-:Y:S01]  /*89a0*/  PRMT R48, R219, 0x5432, R48 ;  /* 0x00005432db307816 */ /* 0x000fe20000000030 */
[----:B------:R-:W-:Y:S01]  /*89b0*/  IMAD.U32 R43, R221, 0x10000, RZ ;  /* 0x00010000dd2b7824 */ /* 0x000fe200078e00ff */
[C---:B------:R-:W-:Y:S02]  /*89c0*/  PRMT R41, R220.reuse, 0x5410, R41 ;  /* 0x00005410dc297816 */ /* 0x040fe40000000029 */
[----:B------:R-:W-:Y:S01]  /*89d0*/  PRMT R220, R220, 0x5432, R42 ;  /* 0x00005432dcdc7816 */ /* 0x000fe2000000002a */
[----:B------:R-:W-:-:S02]  /*89e0*/  IMAD.U32 R42, R48, 0x10000, RZ ;  /* 0x00010000302a7824 */ /* 0x000fc400078e00ff */
[-C--:B------:R-:W-:Y:S01]  /*89f0*/  FMUL.FTZ R50, R49, R43.reuse ;  /* 0x0000002b31327220 */ /* 0x080fe20000410000 */
[----:B------:R-:W-:Y:S01]  /*8a00*/  LOP3.LUT R221, R221, 0xffff0000, RZ, 0xc0, !PT ;  /* 0xffff0000dddd7812 */ /* 0x000fe200078ec0ff */
[-C--:B------:R-:W-:Y:S02]  /*8a10*/  FMUL.FTZ R49, R49, R42.reuse ;  /* 0x0000002a31317220 */ /* 0x080fe40000410000 */
[----:B------:R-:W-:Y:S01]  /*8a20*/  FFMA.FTZ R42, R40, R42, -R50 ;  /* 0x0000002a282a7223 */ /* 0x000fe20000010832 */
[----:B------:R-:W-:Y:S01]  /*8a30*/  LOP3.LUT R48, R48, 0xffff0000, RZ, 0xc0, !PT ;  /* 0xffff000030307812 */ /* 0x000fe200078ec0ff */
[----:B------:R-:W-:Y:S02]  /*8a40*/  IMAD.U32 R50, R220, 0x10000, RZ ;  /* 0x00010000dc327824 */ /* 0x000fe400078e00ff */
[----:B------:R-:W-:Y:S01]  /*8a50*/  FFMA.FTZ R40, R40, R43, R49 ;  /* 0x0000002b28287223 */ /* 0x000fe20000010031 */
[----:B------:R-:W-:Y:S01]  /*8a60*/  LOP3.LUT R43, R37, 0xffff0000, RZ, 0xc0, !PT ;  /* 0xffff0000252b7812 */ /* 0x000fe200078ec0ff */
[----:B------:R-:W-:Y:S01]  /*8a70*/  IMAD.U32 R49, R35, 0x10000, RZ ;  /* 0x0001000023317824 */ /* 0x000fe200078e00ff */
[----:B------:R-:W-:-:S02]  /*8a80*/  SHF.R.U32.HI R31, RZ, 0x10, R31 ;  /* 0x00000010ff1f7819 */ /* 0x000fc4000001161f */
[----:B------:R-:W-:Y:S01]  /*8a90*/  LOP3.LUT R33, R33, 0xffff0000, RZ, 0xc0, !PT ;  /* 0xffff000021217812 */ /* 0x000fe200078ec0ff */
[CC--:B------:R-:W-:Y:S01]  /*8aa0*/  FMUL.FTZ R37, R43.reuse, R221.reuse ;  /* 0x000000dd2b257220 */ /* 0x0c0fe20000410000 */
[----:B------:R-:W-:Y:S01]  /*8ab0*/  PRMT R31, R218, 0x5432, R31 ;  /* 0x00005432da1f7816 */ /* 0x000fe2000000001f */
[-C--:B------:R-:W-:Y:S01]  /*8ac0*/  FMUL.FTZ R43, R43, R48.reuse ;  /* 0x000000302b2b7220 */ /* 0x080fe20000410000 */
[----:B------:R-:W-:Y:S01]  /*8ad0*/  LOP3.LUT R220, R220, 0xffff0000, RZ, 0xc0, !PT ;  /* 0xffff0000dcdc7812 */ /* 0x000fe200078ec0ff */
[----:B------:R-:W-:Y:S01]  /*8ae0*/  FFMA.FTZ R37, R33, R48, -R37 ;  /* 0x0000003021257223 */ /* 0x000fe20000010825 */
[----:B------:R-:W-:Y:S01]  /*8af0*/  FMUL.FTZ R48, R51, R50 ;  /* 0x0000003233307220 */ /* 0x000fe20000410000 */
[----:B------:R-:W-:Y:S01]  /*8b00*/  FFMA.FTZ R33, R33, R221, R43 ;  /* 0x000000dd21217223 */ /* 0x000fe2000001002b */
[----:B------:R-:W-:Y:S01]  /*8b10*/  IMAD.U32 R43, R31, 0x10000, RZ ;  /* 0x000100001f2b7824 */ /* 0x000fe200078e00ff */
[----:B------:R-:W-:Y:S02]  /*8b20*/  LOP3.LUT R39, R39, 0xffff0000, RZ, 0xc0, !PT ;  /* 0xffff000027277812 */ /* 0x000fe400078ec0ff */
[----:B------:R-:W-:Y:S01]  /*8b30*/  LOP3.LUT R31, R31, 0xffff0000, RZ, 0xc0, !PT ;  /* 0xffff00001f1f7812 */ /* 0x000fe200078ec0ff */
[-C--:B------:R-:W-:Y:S01]  /*8b40*/  FFMA.FTZ R48, R49, R43.reuse, -R48 ;  /* 0x0000002b31307223 */ /* 0x080fe20000010830 */
[----:B------:R-:W-:Y:S01]  /*8b50*/  FMUL.FTZ R43, R51, R43 ;  /* 0x0000002b332b7220 */ /* 0x000fe20000410000 */
[----:B------:R-:W-:-:S02]  /*8b60*/  PRMT R28, R219, 0x5410, R28 ;  /* 0x00005410db1c7816 */ /* 0x000fc4000000001c */
[----:B------:R-:W-:Y:S01]  /*8b70*/  PRMT R29, R218, 0x5410, R29 ;  /* 0x00005410da1d7816 */ /* 0x000fe2000000001d */
[----:B------:R-:W-:Y:S01]  /*8b80*/  FFMA.FTZ R43, R49, R50, R43 ;  /* 0x00000032312b7223 */ /* 0x000fe2000001002b */
[----:B------:R-:W-:Y:S01]  /*8b90*/  LOP3.LUT R49, R35, 0xffff0000, RZ, 0xc0, !PT ;  /* 0xffff000023317812 */ /* 0x000fe200078ec0ff */
[----:B------:R-:W-:Y:S01]  /*8ba0*/  FMUL.FTZ R35, R39, R220 ;  /* 0x000000dc27237220 */ /* 0x000fe20000410000 */
[C---:B------:R-:W-:Y:S01]  /*8bb0*/  IMAD.U32 R50, R36.reuse, 0x10000, RZ ;  /* 0x0001000024327824 */ /* 0x040fe200078e00ff */
[----:B------:R-:W-:Y:S01]  /*8bc0*/  LOP3.LUT R36, R36, 0xffff0000, RZ, 0xc0, !PT ;  /* 0xffff000024247812 */ /* 0x000fe200078ec0ff */
[----:B------:R-:W-:Y:S02]  /*8bd0*/  IMAD.U32 R51, R28, 0x10000, RZ ;  /* 0x000100001c337824 */ /* 0x000fe400078e00ff */
[-C--:B------:R-:W-:Y:S01]  /*8be0*/  FFMA.FTZ R35, R49, R31.reuse, -R35 ;  /* 0x0000001f31237223 */ /* 0x080fe20000010823 */
[----:B------:R-:W-:Y:S01]  /*8bf0*/  FMUL.FTZ R31, R39, R31 ;  /* 0x0000001f271f7220 */ /* 0x000fe20000410000 */
[----:B------:R-:W-:Y:S01]  /*8c00*/  IMAD.U32 R39, R32, 0x10000, RZ ;  /* 0x0001000020277824 */ /* 0x000fe200078e00ff */
[----:B------:R-:W-:-:S02]  /*8c10*/  LOP3.LUT R28, R28, 0xffff0000, RZ, 0xc0, !PT ;  /* 0xffff00001c1c7812 */ /* 0x000fc400078ec0ff */
[----:B------:R-:W-:Y:S01]  /*8c20*/  FFMA.FTZ R31, R49, R220, R31 ;  /* 0x000000dc311f7223 */ /* 0x000fe2000001001f */
[C---:B------:R-:W-:Y:S01]  /*8c30*/  IMAD.U32 R49, R30.reuse, 0x10000, RZ ;  /* 0x000100001e317824 */ /* 0x040fe200078e00ff */
[----:B------:R-:W-:Y:S02]  /*8c40*/  LOP3.LUT R30, R30, 0xffff0000, RZ, 0xc0, !PT ;  /* 0xffff00001e1e7812 */ /* 0x000fe400078ec0ff */
[----:B------:R-:W-:Y:S01]  /*8c50*/  LOP3.LUT R32, R32, 0xffff0000, RZ, 0xc0, !PT ;  /* 0xffff000020207812 */ /* 0x000fe200078ec0ff */
[C---:B------:R-:W-:Y:S01]  /*8c60*/  FMUL.FTZ R76, R50.reuse, R49 ;  /* 0x00000031324c7220 */ /* 0x040fe20000410000 */
[-C--:B------:R-:W-:Y:S01]  /*8c70*/  FMUL.FTZ R50, R50, R51.reuse ;  /* 0x0000003332327220 */ /* 0x080fe20000410000 */
[----:B------:R-:W-:Y:S02]  /*8c80*/  F2FP.BF16.F32.PACK_AB R37, R37, R42 ;  /* 0x0000002a2525723e */ /* 0x000fe400000010ff */
[C---:B------:R-:W-:Y:S01]  /*8c90*/  FFMA.FTZ R76, R39.reuse, R51, -R76 ;  /* 0x00000033274c7223 */ /* 0x040fe2000001084c */
[----:B------:R-:W-:Y:S01]  /*8ca0*/  FFMA.FTZ R50, R39, R49, R50 ;  /* 0x0000003127327223 */ /* 0x000fe20000010032 */
[C---:B------:R-:W-:Y:S01]  /*8cb0*/  FMUL.FTZ R39, R36.reuse, R30 ;  /* 0x0000001e24277220 */ /* 0x040fe20000410000 */
[-C--:B------:R-:W-:Y:S01]  /*8cc0*/  FMUL.FTZ R36, R36, R28.reuse ;  /* 0x0000001c24247220 */ /* 0x080fe20000410000 */
[C---:B------:R-:W-:Y:S01]  /*8cd0*/  IMAD.U32 R49, R29.reuse, 0x10000, RZ ;  /* 0x000100001d317824 */ /* 0x040fe200078e00ff */
[----:B------:R-:W-:Y:S01]  /*8ce0*/  LOP3.LUT R29, R29, 0xffff0000, RZ, 0xc0, !PT ;  /* 0xffff00001d1d7812 */ /* 0x000fe200078ec0ff */
[C---:B------:R-:W-:Y:S01]  /*8cf0*/  FFMA.FTZ R28, R32.reuse, R28, -R39 ;  /* 0x0000001c201c7223 */ /* 0x040fe20000010827 */
[----:B------:R-:W-:Y:S01]  /*8d00*/  FFMA.FTZ R30, R32, R30, R36 ;  /* 0x0000001e201e7223 */ /* 0x000fe20000010024 */
[C---:B------:R-:W-:Y:S01]  /*8d10*/  IMAD.U32 R39, R38.reuse, 0x10000, RZ ;  /* 0x0001000026277824 */ /* 0x040fe200078e00ff */
[----:B------:R-:W-:Y:S01]  /*8d20*/  LOP3.LUT R38, R38, 0xffff0000, RZ, 0xc0, !PT ;  /* 0xffff000026267812 */ /* 0x000fe200078ec0ff */
[C---:B------:R-:W-:Y:S01]  /*8d30*/  IMAD.U32 R36, R41.reuse, 0x10000, RZ ;  /* 0x0001000029247824 */ /* 0x040fe200078e00ff */
[----:B------:R-:W-:Y:S01]  /*8d40*/  LOP3.LUT R41, R41, 0xffff0000, RZ, 0xc0, !PT ;  /* 0xffff000029297812 */ /* 0x000fe200078ec0ff */
[C---:B------:R-:W-:Y:S01]  /*8d50*/  IMAD.U32 R32, R34.reuse, 0x10000, RZ ;  /* 0x0001000022207824 */ /* 0x040fe200078e00ff */
[----:B------:R-:W-:Y:S01]  /*8d60*/  LOP3.LUT R34, R34, 0xffff0000, RZ, 0xc0, !PT ;  /* 0xffff000022227812 */ /* 0x000fe200078ec0ff */
[C---:B------:R-:W-:Y:S01]  /*8d70*/  FMUL.FTZ R51, R39.reuse, R36 ;  /* 0x0000002427337220 */ /* 0x040fe20000410000 */
[----:B------:R-:W-:Y:S01]  /*8d80*/  FMUL.FTZ R39, R39, R49 ;  /* 0x0000003127277220 */ /* 0x000fe20000410000 */
[----:B------:R-:W-:Y:S01]  /*8d90*/  F2FP.BF16.F32.PACK_AB R40, R33, R40 ;  /* 0x000000282128723e */ /* 0x000fe200000010ff */
[----:B------:R-:W-:-:S02]  /*8da0*/  IMAD.MOV.U32 R33, RZ, RZ, R37 ;  /* 0x000000ffff217224 */ /* 0x000fc400078e0025 */
[C---:B------:R-:W-:Y:S01]  /*8db0*/  FFMA.FTZ R51, R32.reuse, R49, -R51 ;  /* 0x0000003120337223 */ /* 0x040fe20000010833 */
[----:B------:R-:W-:Y:S01]  /*8dc0*/  FFMA.FTZ R39, R32, R36, R39 ;  /* 0x0000002420277223 */ /* 0x000fe20000010027 */
[C---:B------:R-:W-:Y:S01]  /*8dd0*/  FMUL.FTZ R32, R38.reuse, R41 ;  /* 0x0000002926207220 */ /* 0x040fe20000410000 */
[----:B------:R-:W-:Y:S01]  /*8de0*/  FMUL.FTZ R38, R38, R29 ;  /* 0x0000001d26267220 */ /* 0x000fe20000410000 */
[----:B------:R-:W-:Y:S01]  /*8df0*/  F2FP.BF16.F32.PACK_AB R31, R31, R43 ;  /* 0x0000002b1f1f723e */ /* 0x000fe200000010ff */
[----:B------:R-:W-:Y:S02]  /*8e00*/  IMAD.MOV.U32 R37, RZ, RZ, R40 ;  /* 0x000000ffff257224 */ /* 0x000fe400078e0028 */
[C---:B------:R-:W-:Y:S01]  /*8e10*/  FFMA.FTZ R32, R34.reuse, R29, -R32 ;  /* 0x0000001d22207223 */ /* 0x040fe20000010820 */
[----:B------:R-:W-:Y:S01]  /*8e20*/  FFMA.FTZ R38, R34, R41, R38 ;  /* 0x0000002922267223 */ /* 0x000fe20000010026 */
[----:B------:R-:W-:Y:S02]  /*8e30*/  F2FP.BF16.F32.PACK_AB R28, R28, R76 ;  /* 0x0000004c1c1c723e */ /* 0x000fe400000010ff */
[----:B------:R-:W-:-:S02]  /*8e40*/  F2FP.BF16.F32.PACK_AB R30, R30, R50 ;  /* 0x000000321e1e723e */ /* 0x000fc400000010ff */
[----:B------:R-:W-:Y:S01]  /*8e50*/  F2FP.BF16.F32.PACK_AB R51, R32, R51 ;  /* 0x000000332033723e */ /* 0x000fe200000010ff */
[----:B------:R-:W-:Y:S01]  /*8e60*/  IMAD.MOV.U32 R32, RZ, RZ, R28 ;  /* 0x000000ffff207224 */ /* 0x000fe200078e001c */
[----:B------:R-:W-:Y:S01]  /*8e70*/  F2FP.BF16.F32.PACK_AB R38, R38, R39 ;  /* 0x000000272626723e */ /* 0x000fe200000010ff */
[----:B------:R-:W-:Y:S01]  /*8e80*/  IMAD.MOV.U32 R36, RZ, RZ, R30 ;  /* 0x000000ffff247224 */ /* 0x000fe200078e001e */
[----:B------:R-:W-:Y:S01]  /*8e90*/  F2FP.BF16.F32.PACK_AB R35, R35, R48 ;  /* 0x000000302323723e */ /* 0x000fe200000010ff */
[----:B------:R-:W-:Y:S02]  /*8ea0*/  IMAD.MOV.U32 R34, RZ, RZ, R51 ;  /* 0x000000ffff227224 */ /* 0x000fe400078e0033 */
[----:B------:R-:W-:-:S07]  /*8eb0*/  IMAD.MOV.U32 R39, RZ, RZ, R31 ;  /* 0x000000ffff277224 */ /* 0x000fce00078e001f */
.L_x_1539:
[----:B------:R-:W-:Y:S05]  /*8ec0*/  BSYNC B2 ;  /* 0x0000000000027941 */ /* 0x000fea0003800000 */
.L_x_1538:
[----:B--2---:R4:W-:Y:S04]  /*8ed0*/  STG.E.128 desc[UR46][R44.64], R32 ;  /* 0x000000202c007986 */ /* 0x0049e8000c101d2e */
[----:B0-----:R4:W-:Y:S02]  /*8ee0*/  @!P4 STG.E.128 desc[UR46][R46.64], R36 ;  /* 0x000000242e00c986 */ /* 0x0019e4000c101d2e */
.L_x_1529:
[----:B------:R-:W-:Y:S05]  /*8ef0*/  BSYNC B1 ;  /* 0x0000000000017941 */ /* 0x000fea0003800000 */
.L_x_1528:
[-C--:B--2---:R-:W-:Y:S02]  /*8f00*/  IMAD R28, R148, R126.reuse, RZ ;  /* 0x0000007e941c7224 */ /* 0x084fe400078e02ff */
        /* <DEDUP_REMOVED lines=9> */
[----:B------:R-:W-:Y:S02]  /*8fa0*/  IADD3 R31, P3, P4, R86, R124, R14 ;  /* 0x0000007c561f7210 */ /* 0x000fe40007c7e00e */
[----:B------:R-:W-:Y:S02]  /*8fb0*/  SHF.R.S32.HI R29, RZ, 0x1f, R28 ;  /* 0x0000001fff1d7819 */ /* 0x000fe4000001141c */
[----:B---34-:R-:W-:Y:S02]  /*8fc0*/  IADD3.X R33, R85, R40, R112, P3, P4 ;  /* 0x0000002855217210 */ /* 0x018fe40001fe8470 */
[----:B------:R-:W-:Y:S02]  /*8fd0*/  LEA.HI R29, R29, R28, RZ, 0x4 ;  /* 0x0000001c1d1d7211 */ /* 0x000fe400078f20ff */
[----:B------:R-:W-:-:S02]  /*8fe0*/  SHF.R.U32.HI R35, RZ, 0x3, R173 ;  /* 0x00000003ff237819 */ /* 0x000fc400000116ad */
[----:B------:R-:W-:-:S04]  /*8ff0*/  LEA.HI.SX32 R30, R29, R117, 0x1c ;  /* 0x000000751d1e7211 */ /* 0x000fc800078fe2ff */
[----:B------:R-:W-:Y:S01]  /*9000*/  SHF.R.S32.HI R34, RZ, 0x1f, R30 ;  /* 0x0000001fff227819 */ /* 0x000fe2000001141e */
[----:B------:R-:W-:-:S03]  /*9010*/  IMAD.SHL.U32 R32, R30, 0x8, RZ ;  /* 0x000000081e207824 */ /* 0x000fc600078e00ff */
[----:B------:R-:W-:Y:S02]  /*9020*/  LEA.HI R30, R34, R30, RZ, 0x3 ;  /* 0x0000001e221e7211 */ /* 0x000fe400078f18ff */
[----:B------:R-:W-:Y:S02]  /*9030*/  ISETP.GE.AND P3, PT, R32, R145, PT ;  /* 0x000000912000720c */ /* 0x000fe40003f66270 */
[----:B------:R-:W-:-:S05]  /*9040*/  SHF.R.S32.HI R30, RZ, 0x3, R30 ;  /* 0x00000003ff1e7819 */ /* 0x000fca000001141e */
[----:B------:R-:W-:-:S06]  /*9050*/  IMAD R30, R30, 0x1800, R179 ;  /* 0x000018001e1e7824 */ /* 0x000fcc00078e02b3 */
[--C-:B------:R-:W-:Y:S02]  /*9060*/  @!P3 SHF.R.S32.HI R28, RZ, 0x1f, R32.reuse ;  /* 0x0000001fff1cb819 */ /* 0x100fe40000011420 */
[--C-:B------:R-:W-:Y:S02]  /*9070*/  @!P3 IADD3 R29, P4, P5, R86, R124, R32.reuse ;  /* 0x0000007c561db210 */ /* 0x100fe40007d9e020 */
[----:B------:R-:W-:Y:S02]  /*9080*/  LOP3.LUT R32, R173, 0x38, R32, 0xf8, !PT ;  /* 0x00000038ad207812 */ /* 0x000fe400078ef820 */
[----:B------:R-:W-:Y:S02]  /*9090*/  @!P3 IADD3.X R28, R85, R40, R28, P4, P5 ;  /* 0x00000028551cb210 */ /* 0x000fe400027ea41c */
[----:B------:R-:W-:Y:S02]  /*90a0*/  LOP3.LUT R32, R32, R35, RZ, 0x3c, !PT ;  /* 0x0000002320207212 */ /* 0x000fe400078e3cff */
[----:B------:R-:W-:-:S03]  /*90b0*/  LEA R36, P4, R31, R114, 0x1 ;  /* 0x000000721f247211 */ /* 0x000fc600078808ff */
[----:B------:R-:W-:Y:S01]  /*90c0*/  IMAD.IADD R32, R30, 0x1, R32 ;  /* 0x000000011e207824 */ /* 0x000fe200078e0220 */
[-C--:B------:R-:W-:Y:S01]  /*90d0*/  LEA.HI.X R37, R31, R115.reuse, R33, 0x1, P4 ;  /* 0x000000731f257211 */ /* 0x080fe200020f0c21 */
[C---:B------:R-:W-:Y:S01]  /*90e0*/  IMAD R30, R16.reuse, 0x4800, R141 ;  /* 0x00004800101e7824 */ /* 0x040fe200078e028d */
[C---:B------:R-:W-:Y:S01]  /*90f0*/  @!P3 LEA R38, P4, R29.reuse, R114, 0x1 ;  /* 0x000000721d26b211 */ /* 0x040fe200078808ff */
[----:B------:R-:W-:Y:S02]  /*9100*/  IMAD R32, R16, 0x4800, R32 ;  /* 0x0000480010207824 */ /* 0x000fe400078e0220 */
[----:B------:R-:W-:Y:S01]  /*9110*/  IMAD R30, R30, 0x2, R2 ;  /* 0x000000021e1e7824 */ /* 0x000fe200078e0202 */
[----:B------:R-:W-:Y:S01]  /*9120*/  @!P3 LEA.HI.X R39, R29, R115, R28, 0x1, P4 ;  /* 0x000000731d27b211 */ /* 0x000fe200020f0c1c */
[----:B------:R-:W-:Y:S01]  /*9130*/  IMAD R32, R32, 0x2, R2 ;  /* 0x0000000220207824 */ /* 0x000fe200078e0202 */
[----:B------:R-:W-:-:S03]  /*9140*/  ISETP.GE.AND P4, PT, R18, R122, PT ;  /* 0x0000007a1200720c */ /* 0x000fc60003f86270 */
[----:B------:R-:W0:Y:S04]  /*9150*/  LDS.128 R28, [R30+0x18400] ;  /* 0x018400001e1c7984 */ /* 0x000e280000000c00 */
[----:B------:R-:W2:Y:S06]  /*9160*/  LDS.128 R32, [R32+0x18400] ;  /* 0x0184000020207984 */ /* 0x000eac0000000c00 */
        /* <DEDUP_REMOVED lines=95> */
.L_x_1543:
[----:B------:R-:W-:Y:S05]  /*9760*/  BSYNC B2 ;  /* 0x0000000000027941 */ /* 0x000fea0003800000 */
.L_x_1542:
[----:B0-----:R0:W-:Y:S04]  /*9770*/  STG.E.128 desc[UR46][R36.64], R28 ;  /* 0x0000001c24007986 */ /* 0x0011e8000c101d2e */
[----:B--2---:R0:W-:Y:S02]  /*9780*/  @!P3 STG.E.128 desc[UR46][R38.64], R32 ;  /* 0x000000202600b986 */ /* 0x0041e4000c101d2e */
.L_x_1541:
[----:B------:R-:W-:Y:S05]  /*9790*/  BSYNC B1 ;  /* 0x0000000000017941 */ /* 0x000fea0003800000 */
.L_x_1540:
[----:B------:R-:W-:Y:S01]  /*97a0*/  ISETP.NE.AND P3, PT, R10, RZ, PT ;  /* 0x000000ff0a00720c */ /* 0x000fe20003f65270 */
[----:B------:R-:W-:-:S12]  /*97b0*/  BSSY B1, `(.L_x_1544) ;  /* 0x0000084000017945 */ /* 0x000fd80003800000 */
[----:B------:R-:W-:Y:S05]  /*97c0*/  @!P3 BRA `(.L_x_1545) ;  /* 0x000000080008b947 */ /* 0x000fea0003800000 */
[----:B0-----:R-:W-:Y:S01]  /*97d0*/  SEL R28, R123, R146, !P1 ;  /* 0x000000927b1c7207 */ /* 0x001fe20004800000 */
[----:B------:R-:W-:Y:S01]  /*97e0*/  BSSY B2, `(.L_x_1546) ;  /* 0x000007e000027945 */ /* 0x000fe20003800000 */
[----:B------:R-:W-:Y:S02]  /*97f0*/  IADD3 R30, P3, P4, R86, R124, R13 ;  /* 0x0000007c561e7210 */ /* 0x000fe40007c7e00d */
[----:B------:R-:W-:Y:S02]  /*9800*/  SHF.R.S32.HI R29, RZ, 0x1f, R28 ;  /* 0x0000001fff1d7819 */ /* 0x000fe4000001141c */
[----:B------:R-:W-:Y:S02]  /*9810*/  IADD3.X R31, R85, R40, R111, P3, P4 ;  /* 0x00000028551f7210 */ /* 0x000fe40001fe846f */
[----:B------:R-:W-:Y:S02]  /*9820*/  LEA.HI R29, R29, R28, RZ, 0x4 ;  /* 0x0000001c1d1d7211 */ /* 0x000fe400078f20ff */
[----:B---34-:R-:W-:-:S02]  /*9830*/  SHF.R.U32.HI R36, RZ, 0x3, R173 ;  /* 0x00000003ff247819 */ /* 0x018fc400000116ad */
[----:B------:R-:W-:-:S04]  /*9840*/  LEA.HI.SX32 R32, R29, R116, 0x1c ;  /* 0x000000741d207211 */ /* 0x000fc800078fe2ff */
[----:B------:R-:W-:Y:S01]  /*9850*/  SHF.R.S32.HI R35, RZ, 0x1f, R32 ;  /* 0x0000001fff237819 */ /* 0x000fe20000011420 */
[----:B------:R-:W-:-:S03]  /*9860*/  IMAD.SHL.U32 R33, R32, 0x8, RZ ;  /* 0x0000000820217824 */ /* 0x000fc600078e00ff */
[----:B------:R-:W-:Y:S02]  /*9870*/  LEA.HI R35, R35, R32, RZ, 0x3 ;  /* 0x0000002023237211 */ /* 0x000fe400078f18ff */
[----:B------:R-:W-:Y:S02]  /*9880*/  ISETP.GE.AND P3, PT, R33, R145, PT ;  /* 0x000000912100720c */ /* 0x000fe40003f66270 */
[----:B------:R-:W-:Y:S02]  /*9890*/  SHF.R.S32.HI R34, RZ, 0x3, R35 ;  /* 0x00000003ff227819 */ /* 0x000fe40000011423 */
[----:B------:R-:W-:-:S04]  /*98a0*/  LOP3.LUT R32, R173, 0x38, R33, 0xf8, !PT ;  /* 0x00000038ad207812 */ /* 0x000fc800078ef821 */
[----:B------:R-:W-:-:S05]  /*98b0*/  LOP3.LUT R32, R32, R36, RZ, 0x3c, !PT ;  /* 0x0000002420207212 */ /* 0x000fca00078e3cff */
[--C-:B------:R-:W-:Y:S02]  /*98c0*/  @!P3 SHF.R.S32.HI R28, RZ, 0x1f, R33.reuse ;  /* 0x0000001fff1cb819 */ /* 0x100fe40000011421 */
[----:B------:R-:W-:Y:S01]  /*98d0*/  @!P3 IADD3 R29, P4, P5, R86, R124, R33 ;  /* 0x0000007c561db210 */ /* 0x000fe20007d9e021 */
[----:B------:R-:W-:-:S03]  /*98e0*/  IMAD R33, R34, 0x1800, R179 ;  /* 0x0000180022217824 */ /* 0x000fc600078e02b3 */
[----:B------:R-:W-:Y:S01]  /*98f0*/  @!P3 IADD3.X R28, R85, R40, R28, P4, P5 ;  /* 0x00000028551cb210 */ /* 0x000fe200027ea41c */
[----:B------:R-:W-:Y:S01]  /*9900*/  IMAD.IADD R35, R33, 0x1, R32 ;  /* 0x0000000121237824 */ /* 0x000fe200078e0220 */
[-C--:B------:R-:W-:Y:S01]  /*9910*/  LEA R36, P4, R30, R114.reuse, 0x1 ;  /* 0x000000721e247211 */ /* 0x080fe200078808ff */
[C---:B------:R-:W-:Y:S02]  /*9920*/  IMAD R33, R16.reuse, 0x4800, R139 ;  /* 0x0000480010217824 */ /* 0x040fe400078e028b */
[----:B------:R-:W-:Y:S01]  /*9930*/  IMAD R35, R16, 0x4800, R35 ;  /* 0x0000480010237824 */ /* 0x000fe200078e0223 */
[----:B------:R-:W-:Y:S01]  /*9940*/  LEA.HI.X R37, R30, R115, R31, 0x1, P4 ;  /* 0x000000731e257211 */ /* 0x000fe200020f0c1f */
[--C-:B------:R-:W-:Y:S01]  /*9950*/  IMAD R30, R33, 0x2, R2.reuse ;  /* 0x00000002211e7824 */ /* 0x100fe200078e0202 */
[----:B------:R-:W-:Y:S01]  /*9960*/  @!P3 LEA R38, P4, R29, R114, 0x1 ;  /* 0x000000721d26b211 */ /* 0x000fe200078808ff */
[----:B------:R-:W-:-:S03]  /*9970*/  IMAD R35, R35, 0x2, R2 ;  /* 0x0000000223237824 */ /* 0x000fc600078e0202 */
[----:B------:R-:W-:Y:S02]  /*9980*/  @!P3 LEA.HI.X R39, R29, R115, R28, 0x1, P4 ;  /* 0x000000731d27b211 */ /* 0x000fe400020f0c1c */
[----:B------:R-:W0:Y:S01]  /*9990*/  LDS.128 R28, [R30+0x18400] ;  /* 0x018400001e1c7984 */ /* 0x000e220000000c00 */
[----:B------:R-:W-:-:S03]  /*99a0*/  ISETP.GE.AND P4, PT, R165, R122, PT ;  /* 0x0000007aa500720c */ /* 0x000fc60003f86270 */
[----:B------:R-:W2:Y:S10]  /*99b0*/  LDS.128 R32, [R35+0x18400] ;  /* 0x0184000023207984 */ /* 0x000eb40000000c00 */
        /* <DEDUP_REMOVED lines=49> */
[----:B------:R-:W-:-:S02]  /*9cd0*/  IMAD.U32 R50, R43, 0x10000, RZ ;  /* 0x000100002b327824 */ /* 0x000fc400078e00ff */
[-C--:B------:R-:W-:Y:S01]  /*9ce0*/  FMUL.FTZ R68, R35, R58.reuse ;  /* 0x0000003a23447220 */ /* 0x080fe20000410000 */
[----:B------:R-:W-:Y:S01]  /*9cf0*/  IMAD.U32 R46, R41, 0x10000, RZ ;  /* 0x00010000292e7824 */ /* 0x000fe200078e00ff */
[----:B------:R-:W-:Y:S01]  /*9d00*/  LOP3.LUT R32, R32, 0xffff0000, RZ, 0xc0, !PT ;  /* 0xffff000020207812 */ /* 0x000fe200078ec0ff */
[----:B------:R-:W-:Y:S01]  /*9d10*/  FFMA.FTZ R35, R31, R58, -R60 ;  /* 0x0000003a1f237223 */ /* 0x000fe2000001083c */
[----:B------:R-:W-:Y:S01]  /*9d20*/  LOP3.LUT R43, R43, 0xffff0000, RZ, 0xc0, !PT ;  /* 0xffff00002b2b7812 */ /* 0x000fe200078ec0ff */
[----:B------:R-:W-:Y:S01]  /*9d30*/  FMUL.FTZ R58, R33, R50 ;  /* 0x00000032213a7220 */ /* 0x000fe20000410000 */
[----:B------:R-:W-:Y:S01]  /*9d40*/  LOP3.LUT R41, R41, 0xffff0000, RZ, 0xc0, !PT ;  /* 0xffff000029297812 */ /* 0x000fe200078ec0ff */
        /* <DEDUP_REMOVED lines=18> */
[----:B------:R-:W-:Y:S01]  /*9e70*/  FMUL.FTZ R57, R57, R46 ;  /* 0x0000002e39397220 */ /* 0x000fe20000410000 */
[----:B------:R-:W-:Y:S01]  /*9e80*/  FMUL.FTZ R34, R34, R41 ;  /* 0x0000002922227220 */ /* 0x000fe20000410000 */
[----:B------:R-:W-:Y:S01]  /*9e90*/  F2FP.BF16.F32.PACK_AB R31, R31, R58 ;  /* 0x0000003a1f1f723e */ /* 0x000fe200000010ff */
[C---:B------:R-:W-:Y:S01]  /*9ea0*/  FFMA.FTZ R46, R49.reuse, R46, -R42 ;  /* 0x0000002e312e7223 */ /* 0x040fe2000001082a */
[----:B------:R-:W-:Y:S01]  /*9eb0*/  FFMA.FTZ R32, R49, R32, R57 ;  /* 0x0000002031207223 */ /* 0x000fe20000010039 */
[C---:B------:R-:W-:Y:S01]  /*9ec0*/  FFMA.FTZ R61, R30.reuse, R61, R34 ;  /* 0x0000003d1e3d7223 */ /* 0x040fe20000010022 */
[----:B------:R-:W-:Y:S01]  /*9ed0*/  FFMA.FTZ R29, R30, R41, -R29 ;  /* 0x000000291e1d7223 */ /* 0x000fe2000001081d */
[----:B------:R-:W-:-:S02]  /*9ee0*/  F2FP.BF16.F32.PACK_AB R35, R35, R56 ;  /* 0x000000382323723e */ /* 0x000fc400000010ff */
[----:B------:R-:W-:Y:S01]  /*9ef0*/  F2FP.BF16.F32.PACK_AB R34, R28, R33 ;  /* 0x000000211c22723e */ /* 0x000fe200000010ff */
[----:B------:R-:W-:Y:S01]  /*9f00*/  IMAD.MOV.U32 R28, RZ, RZ, R31 ;  /* 0x000000ffff1c7224 */ /* 0x000fe200078e001f */
[----:B------:R-:W-:Y:S01]  /*9f10*/  F2FP.BF16.F32.PACK_AB R44, R62, R44 ;  /* 0x0000002c3e2c723e */ /* 0x000fe200000010ff */
[----:B------:R-:W-:Y:S01]  /*9f20*/  IMAD.MOV.U32 R31, RZ, RZ, R35 ;  /* 0x000000ffff1f7224 */ /* 0x000fe200078e0023 */
[----:B------:R-:W-:Y:S02]  /*9f30*/  F2FP.BF16.F32.PACK_AB R47, R48, R47 ;  /* 0x0000002f302f723e */ /* 0x000fe400000010ff */
[----:B------:R-:W-:Y:S02]  /*9f40*/  F2FP.BF16.F32.PACK_AB R51, R68, R51 ;  /* 0x000000334433723e */ /* 0x000fe400000010ff */
[----:B------:R-:W-:Y:S01]  /*9f50*/  F2FP.BF16.F32.PACK_AB R50, R61, R32 ;  /* 0x000000203d32723e */ /* 0x000fe200000010ff */
[----:B------:R-:W-:Y:S01]  /*9f60*/  IMAD.MOV.U32 R32, RZ, RZ, R34 ;  /* 0x000000ffff207224 */ /* 0x000fe200078e0022 */
[----:B------:R-:W-:Y:S01]  /*9f70*/  F2FP.BF16.F32.PACK_AB R30, R29, R46 ;  /* 0x0000002e1d1e723e */ /* 0x000fe200000010ff */
[----:B------:R-:W-:-:S02]  /*9f80*/  IMAD.MOV.U32 R29, RZ, RZ, R44 ;  /* 0x000000ffff1d7224 */ /* 0x000fc400078e002c */
[----:B------:R-:W-:Y:S02]  /*9f90*/  IMAD.MOV.U32 R33, RZ, RZ, R47 ;  /* 0x000000ffff217224 */ /* 0x000fe400078e002f */
[----:B------:R-:W-:Y:S02]  /*9fa0*/  IMAD.MOV.U32 R34, RZ, RZ, R50 ;  /* 0x000000ffff227224 */ /* 0x000fe400078e0032 */
[----:B------:R-:W-:-:S07]  /*9fb0*/  IMAD.MOV.U32 R35, RZ, RZ, R51 ;  /* 0x000000ffff237224 */ /* 0x000fce00078e0033 */
.L_x_1547:
[----:B------:R-:W-:Y:S05]  /*9fc0*/  BSYNC B2 ;  /* 0x0000000000027941 */ /* 0x000fea0003800000 */
.L_x_1546:
[----:B0-----:R0:W-:Y:S04]  /*9fd0*/  STG.E.128 desc[UR46][R36.64], R28 ;  /* 0x0000001c24007986 */ /* 0x0011e8000c101d2e */
[----:B--2---:R0:W-:Y:S02]  /*9fe0*/  @!P3 STG.E.128 desc[UR46][R38.64], R32 ;  /* 0x000000202600b986 */ /* 0x0041e4000c101d2e */
.L_x_1545:
[----:B------:R-:W-:Y:S05]  /*9ff0*/  BSYNC B1 ;  /* 0x0000000000017941 */ /* 0x000fea0003800000 */
.L_x_1544:
[----:B------:R-:W-:-:S13]  /*a000*/  ISETP.NE.AND P3, PT, R9, RZ, PT ;  /* 0x000000ff0900720c */ /* 0x000fda0003f65270 */
[----:B------:R-:W-:Y:S05]  /*a010*/  @!P3 BRA `(.L_x_1498) ;  /* 0x0000000800f4b947 */ /* 0x000fea0003800000 */
[----:B------:R-:W-:Y:S01]  /*a020*/  LOP3.LUT P4, RZ, R17, 0x1, RZ, 0xc0, !PT ;  /* 0x0000000111ff7812 */ /* 0x000fe2000788c0ff */
[----:B------:R-:W-:Y:S01]  /*a030*/  BSSY B1, `(.L_x_1548) ;  /* 0x0000079000017945 */ /* 0x000fe20003800000 */
[----:B0-----:R-:W-:Y:S02]  /*a040*/  SHF.R.U32.HI R31, RZ, 0x3, R173 ;  /* 0x00000003ff1f7819 */ /* 0x001fe400000116ad */
[----:B------:R-:W-:Y:S02]  /*a050*/  SEL R146, R123, R146, !P4 ;  /* 0x000000927b927207 */ /* 0x000fe40006000000 */
[----:B---34-:R-:W-:Y:S02]  /*a060*/  IADD3 R37, P3, P4, R86, R124, R12 ;  /* 0x0000007c56257210 */ /* 0x018fe40007c7e00c */
[----:B------:R-:W-:Y:S02]  /*a070*/  SHF.R.S32.HI R29, RZ, 0x1f, R146 ;  /* 0x0000001fff1d7819 */ /* 0x000fe40000011492 */
[----:B------:R-:W-:-:S02]  /*a080*/  IADD3.X R42, R85, R40, R110, P3, P4 ;  /* 0x00000028552a7210 */ /* 0x000fc40001fe846e */
[----:B------:R-:W-:Y:S02]  /*a090*/  LEA.HI R146, R29, R146, RZ, 0x4 ;  /* 0x000000921d927211 */ /* 0x000fe400078f20ff */
[----:B------:R-:W-:Y:S02]  /*a0a0*/  ISETP.GE.AND P4, PT, R166, R122, PT ;  /* 0x0000007aa600720c */ /* 0x000fe40003f86270 */
[----:B------:R-:W-:Y:S02]  /*a0b0*/  LEA.HI.SX32 R146, R146, R113, 0x1c ;  /* 0x0000007192927211 */ /* 0x000fe400078fe2ff */
[C---:B------:R-:W-:Y:S02]  /*a0c0*/  LEA R36, P3, R37.reuse, R114, 0x1 ;  /* 0x0000007225247211 */ /* 0x040fe400078608ff */
[----:B------:R-:W-:Y:S01]  /*a0d0*/  SHF.R.S32.HI R29, RZ, 0x1f, R146 ;  /* 0x0000001fff1d7819 */ /* 0x000fe20000011492 */
[----:B------:R-:W-:Y:S01]  /*a0e0*/  IMAD.SHL.U32 R38, R146, 0x8, RZ ;  /* 0x0000000892267824 */ /* 0x000fe200078e00ff */
[----:B------:R-:W-:-:S02]  /*a0f0*/  LEA.HI.X R37, R37, R115, R42, 0x1, P3 ;  /* 0x0000007325257211 */ /* 0x000fc400018f0c2a */
[----:B------:R-:W-:Y:S02]  /*a100*/  LEA.HI R29, R29, R146, RZ, 0x3 ;  /* 0x000000921d1d7211 */ /* 0x000fe400078f18ff */
[----:B------:R-:W-:Y:S02]  /*a110*/  LOP3.LUT R28, R173, 0x38, R38, 0xf8, !PT ;  /* 0x00000038ad1c7812 */ /* 0x000fe400078ef826 */
[----:B------:R-:W-:Y:S02]  /*a120*/  SHF.R.S32.HI R30, RZ, 0x3, R29 ;  /* 0x00000003ff1e7819 */ /* 0x000fe4000001141d */
[----:B------:R-:W-:-:S03]  /*a130*/  LOP3.LUT R28, R28, R31, RZ, 0x3c, !PT ;  /* 0x0000001f1c1c7212 */ /* 0x000fc600078e3cff */
[----:B------:R-:W-:-:S04]  /*a140*/  IMAD R29, R30, 0x1800, R179 ;  /* 0x000018001e1d7824 */ /* 0x000fc800078e02b3 */
[----:B------:R-:W-:Y:S02]  /*a150*/  IMAD.IADD R31, R29, 0x1, R28 ;  /* 0x000000011d1f7824 */ /* 0x000fe400078e021c */
        /* <DEDUP_REMOVED lines=8> */
[----:B--2---:R-:W-:Y:S01]  /*a1e0*/  IMAD.U32 R50, R33, 0x10000, RZ ;  /* 0x0001000021327824 */ /* 0x004fe200078e00ff */
[----:B------:R-:W-:Y:S01]  /*a1f0*/  SHF.R.U32.HI R65, RZ, 0x10, R65 ;  /* 0x00000010ff417819 */ /* 0x000fe20000011641 */
[----:B0-----:R-:W-:Y:S01]  /*a200*/  IMAD.U32 R43, R29, 0x10000, RZ ;  /* 0x000100001d2b7824 */ /* 0x001fe200078e00ff */
[--C-:B------:R-:W-:Y:S01]  /*a210*/  SHF.R.U64 R39, R52, 0x10, R53.reuse ;  /* 0x0000001034277819 */ /* 0x100fe20000001235 */
[----:B------:R-:W-:Y:S01]  /*a220*/  IMAD.U32 R51, R35, 0x10000, RZ ;  /* 0x0001000023337824 */ /* 0x000fe200078e00ff */
[----:B------:R-:W-:Y:S01]  /*a230*/  SHF.R.U32.HI R53, RZ, 0x10, R53 ;  /* 0x00000010ff357819 */ /* 0x000fe20000011635 */
[----:B------:R-:W-:Y:S01]  /*a240*/  IMAD.U32 R48, R31, 0x10000, RZ ;  /* 0x000100001f307824 */ /* 0x000fe200078e00ff */
[----:B------:R-:W-:Y:S01]  /*a250*/  PRMT R65, R154, 0x5432, R65 ;  /* 0x000054329a417816 */ /* 0x000fe20000000041 */
[----:B------:R-:W-:Y:S01]  /*a260*/  IMAD.U32 R47, R30, 0x10000, RZ ;  /* 0x000100001e2f7824 */ /* 0x000fe200078e00ff */
[----:B------:R-:W-:-:S02]  /*a270*/  PRMT R53, R152, 0x5432, R53 ;  /* 0x0000543298357816 */ /* 0x000fc40000000035 */
[--C-:B------:R-:W-:Y:S01]  /*a280*/  SHF.R.U64 R44, R66, 0x10, R67.reuse ;  /* 0x00000010422c7819 */ /* 0x100fe20000001243 */
[----:B------:R-:W-:Y:S01]  /*a290*/  IMAD.U32 R52, R65, 0x10000, RZ ;  /* 0x0001000041347824 */ /* 0x000fe200078e00ff */
[----:B------:R-:W-:Y:S02]  /*a2a0*/  SHF.R.U32.HI R66, RZ, 0x10, R67 ;  /* 0x00000010ff427819 */ /* 0x000fe40000011643 */
[----:B------:R-:W-:Y:S01]  /*a2b0*/  PRMT R154, R154, 0x5410, R41 ;  /* 0x000054109a9a7816 */ /* 0x000fe20000000029 */
[----:B------:R-:W-:Y:S01]  /*a2c0*/  IMAD.U32 R41, R53, 0x10000, RZ ;  /* 0x0001000035297824 */ /* 0x000fe200078e00ff */
[--C-:B------:R-:W-:Y:S01]  /*a2d0*/  SHF.R.U64 R42, R54, 0x10, R55.reuse ;  /* 0x00000010362a7819 */ /* 0x100fe20000001237 */
[CC--:B------:R-:W-:Y:S01]  /*a2e0*/  FMUL.FTZ R56, R50.reuse, R52.reuse ;  /* 0x0000003432387220 */ /* 0x0c0fe20000410000 */
[----:B------:R-:W-:Y:S01]  /*a2f0*/  LOP3.LUT R46, R33, 0xffff0000, RZ, 0xc0, !PT ;  /* 0xffff0000212e7812 */ /* 0x000fe200078ec0ff */
[-C--:B------:R-:W-:Y:S01]  /*a300*/  FMUL.FTZ R50, R50, R41.reuse ;  /* 0x0000002932327220 */ /* 0x080fe20000410000 */
[----:B------:R-:W-:Y:S01]  /*a310*/  LOP3.LUT R65, R65, 0xffff0000, RZ, 0xc0, !PT ;  /* 0xffff000041417812 */ /* 0x000fe200078ec0ff */
[C---:B------:R-:W-:Y:S01]  /*a320*/  FFMA.FTZ R41, R43.reuse, R41, -R56 ;  /* 0x000000292b297223 */ /* 0x040fe20000010838 */
[----:B------:R-:W-:Y:S01]  /*a330*/  SHF.R.U32.HI R54, RZ, 0x10, R55 ;  /* 0x00000010ff367819 */ /* 0x000fe20000011637 */
[----:B------:R-:W-:Y:S01]  /*a340*/  FFMA.FTZ R43, R43, R52, R50 ;  /* 0x000000342b2b7223 */ /* 0x000fe20000010032 */
[----:B------:R-:W-:Y:S01]  /*a350*/  PRMT R66, R153, 0x5432, R66 ;  /* 0x0000543299427816 */ /* 0x000fe20000000042 */
[----:B------:R-:W-:Y:S01]  /*a360*/  FMUL.FTZ R56, R46, R65 ;  /* 0x000000412e387220 */ /* 0x000fe20000410000 */
[----:B------:R-:W-:Y:S01]  /*a370*/  LOP3.LUT R53, R53, 0xffff0000, RZ, 0xc0, !PT ;  /* 0xffff000035357812 */ /* 0x000fe200078ec0ff */
[----:B------:R-:W-:Y:S01]  /*a380*/  IMAD.U32 R33, R32, 0x10000, RZ ;  /* 0x0001000020217824 */ /* 0x000fe200078e00ff */
[----:B------:R-:W-:Y:S01]  /*a390*/  LOP3.LUT R45, R29, 0xffff0000, RZ, 0xc0, !PT ;  /* 0xffff00001d2d7812 */ /* 0x000fe200078ec0ff */
[----:B------:R-:W-:Y:S01]  /*a3a0*/  IMAD.U32 R55, R66, 0x10000, RZ ;  /* 0x0001000042377824 */ /* 0x000fe200078e00ff */
[----:B------:R-:W-:Y:S01]  /*a3b0*/  PRMT R54, R151, 0x5432, R54 ;  /* 0x0000543297367816 */ /* 0x000fe20000000036 */
[-C--:B------:R-:W-:Y:S01]  /*a3c0*/  FMUL.FTZ R50, R46, R53.reuse ;  /* 0x000000352e327220 */ /* 0x080fe20000410000 */
[----:B------:R-:W-:Y:S01]  /*a3d0*/  LOP3.LUT R35, R35, 0xffff0000, RZ, 0xc0, !PT ;  /* 0xffff000023237812 */ /* 0x000fe200078ec0ff */
[----:B------:R-:W-:Y:S01]  /*a3e0*/  FFMA.FTZ R46, R45, R53, -R56 ;  /* 0x000000352d2e7223 */ /* 0x000fe20000010838 */
[----:B------:R-:W-:Y:S01]  /*a3f0*/  FMUL.FTZ R53, R51, R55 ;  /* 0x0000003733357220 */ /* 0x000fe20000410000 */
[----:B------:R-:W-:-:S02]  /*a400*/  IMAD.U32 R52, R54, 0x10000, RZ ;  /* 0x0001000036347824 */ /* 0x000fc400078e00ff */
[----:B------:R-:W-:Y:S01]  /*a410*/  FFMA.FTZ R50, R45, R65, R50 ;  /* 0x000000412d327223 */ /* 0x000fe20000010032 */
[----:B------:R-:W-:Y:S01]  /*a420*/  LOP3.LUT R66, R66, 0xffff0000, RZ, 0xc0, !PT ;  /* 0xffff000042427812 */ /* 0x000fe200078ec0ff */
[----:B------:R-:W-:Y:S02]  /*a430*/  IMAD.U32 R29, R28, 0x10000, RZ ;  /* 0x000100001c1d7824 */ /* 0x000fe400078e00ff */
[-C--:B------:R-:W-:Y:S01]  /*a440*/  FMUL.FTZ R56, R51, R52.reuse ;  /* 0x0000003433387220 */ /* 0x080fe20000410000 */
[----:B------:R-:W-:Y:S01]  /*a450*/  FFMA.FTZ R45, R48, R52, -R53 ;  /* 0x00000034302d7223 */ /* 0x000fe20000010835 */
[----:B------:R-:W-:Y:S01]  /*a460*/  LOP3.LUT R52, R54, 0xffff0000, RZ, 0xc0, !PT ;  /* 0xffff000036347812 */ /* 0x000fe200078ec0ff */
[----:B------:R-:W-:Y:S01]  /*a470*/  FMUL.FTZ R58, R35, R66 ;  /* 0x00000042233a7220 */ /* 0x000fe20000410000 */
[----:B------:R-:W-:Y:S01]  /*a480*/  PRMT R39, R152, 0x5410, R39 ;  /* 0x0000541098277816 */ /* 0x000fe20000000027 */
[----:B------:R-:W-:Y:S01]  /*a490*/  FFMA.FTZ R48, R48, R55, R56 ;  /* 0x0000003730307223 */ /* 0x000fe20000010038 */
[----:B------:R-:W-:Y:S01]  /*a4a0*/  LOP3.LUT R31, R31, 0xffff0000, RZ, 0xc0, !PT ;  /* 0xffff00001f1f7812 */ /* 0x000fe200078ec0ff */
[-C--:B------:R-:W-:Y:S01]  /*a4b0*/  FMUL.FTZ R60, R35, R52.reuse ;  /* 0x00000034233c7220 */ /* 0x080fe20000410000 */
[----:B------:R-:W-:Y:S01]  /*a4c0*/  LOP3.LUT R32, R32, 0xffff0000, RZ, 0xc0, !PT ;  /* 0xffff000020207812 */ /* 0x000fe200078ec0ff */
[C---:B------:R-:W-:Y:S01]  /*a4d0*/  IMAD.U32 R56, R154.reuse, 0x10000, RZ ;  /* 0x000100009a387824 */ /* 0x040fe200078e00ff */
[----:B------:R-:W-:Y:S01]  /*a4e0*/  LOP3.LUT R35, R154, 0xffff0000, RZ, 0xc0, !PT ;  /* 0xffff00009a237812 */ /* 0x000fe200078ec0ff */
[C---:B------:R-:W-:Y:S01]  /*a4f0*/  IMAD.U32 R54, R39.reuse, 0x10000, RZ ;  /* 0x0001000027367824 */ /* 0x040fe200078e00ff */
[----:B------:R-:W-:Y:S01]  /*a500*/  LOP3.LUT R39, R39, 0xffff0000, RZ, 0xc0, !PT ;  /* 0xffff000027277812 */ /* 0x000fe200078ec0ff */
[C---:B------:R-:W-:Y:S01]  /*a510*/  FFMA.FTZ R52, R31.reuse, R52, -R58 ;  /* 0x000000341f347223 */ /* 0x040fe2000001083a */
[----:B------:R-:W-:Y:S01]  /*a520*/  LOP3.LUT R28, R28, 0xffff0000, RZ, 0xc0, !PT ;  /* 0xffff00001c1c7812 */ /* 0x000fe200078ec0ff */
[----:B------:R-:W-:Y:S01]  /*a530*/  FFMA.FTZ R53, R31, R66, R60 ;  /* 0x000000421f357223 */ /* 0x000fe2000001003c */
[----:B------:R-:W-:Y:S01]  /*a540*/  PRMT R44, R153, 0x5410, R44 ;  /* 0x00005410992c7816 */ /* 0x000fe2000000002c */
[----:B------:R-:W-:Y:S01]  /*a550*/  FMUL.FTZ R58, R33, R56 ;  /* 0x00000038213a7220 */ /* 0x000fe20000410000 */
[C---:B------:R-:W-:Y:S01]  /*a560*/  FMUL.FTZ R31, R32.reuse, R35 ;  /* 0x00000023201f7220 */ /* 0x040fe20000410000 */
[----:B------:R-:W-:Y:S01]  /*a570*/  PRMT R42, R151, 0x5410, R42 ;  /* 0x00005410972a7816 */ /* 0x000fe2000000002a */
[----:B------:R-:W-:Y:S01]  /*a580*/  FMUL.FTZ R33, R33, R54 ;  /* 0x0000003621217220 */ /* 0x000fe20000410000 */
[-C--:B------:R-:W-:Y:S01]  /*a590*/  FMUL.FTZ R51, R32, R39.reuse ;  /* 0x0000002720337220 */ /* 0x080fe20000410000 */
[----:B------:R-:W-:Y:S01]  /*a5a0*/  LOP3.LUT R49, R30, 0xffff0000, RZ, 0xc0, !PT ;  /* 0xffff00001e317812 */ /* 0x000fe200078ec0ff */
[----:B------:R-:W-:Y:S01]  /*a5b0*/  FFMA.FTZ R39, R28, R39, -R31 ;  /* 0x000000271c277223 */ /* 0x000fe2000001081f */
[----:B------:R-:W-:-:S02]  /*a5c0*/  IMAD.U32 R30, R34, 0x10000, RZ ;  /* 0x00010000221e7824 */ /* 0x000fc400078e00ff */
[C---:B------:R-:W-:Y:S01]  /*a5d0*/  FFMA.FTZ R58, R29.reuse, R54, -R58 ;  /* 0x000000361d3a7223 */ /* 0x040fe2000001083a */
[----:B------:R-:W-:Y:S01]  /*a5e0*/  FFMA.FTZ R33, R29, R56, R33 ;  /* 0x000000381d217223 */ /* 0x000fe20000010021 */
[----:B------:R-:W-:Y:S01]  /*a5f0*/  IMAD.U32 R31, R44, 0x10000, RZ ;  /* 0x000100002c1f7824 */ /* 0x000fe200078e00ff */
[----:B------:R-:W-:Y:S01]  /*a600*/  LOP3.LUT R34, R34, 0xffff0000, RZ, 0xc0, !PT ;  /* 0xffff000022227812 */ /* 0x000fe200078ec0ff */
[----:B------:R-:W-:Y:S01]  /*a610*/  IMAD.U32 R29, R42, 0x10000, RZ ;  /* 0x000100002a1d7824 */ /* 0x000fe200078e00ff */
[----:B------:R-:W-:Y:S01]  /*a620*/  LOP3.LUT R44, R44, 0xffff0000, RZ, 0xc0, !PT ;  /* 0xffff00002c2c7812 */ /* 0x000fe200078ec0ff */
[----:B------:R-:W-:Y:S01]  /*a630*/  FMUL.FTZ R32, R30, R31 ;  /* 0x0000001f1e207220 */ /* 0x000fe20000410000 */
[----:B------:R-:W-:Y:S01]  /*a640*/  LOP3.LUT R42, R42, 0xffff0000, RZ, 0xc0, !PT ;  /* 0xffff00002a2a7812 */ /* 0x000fe200078ec0ff */
[----:B------:R-:W-:Y:S01]  /*a650*/  FFMA.FTZ R28, R28, R35, R51 ;  /* 0x000000231c1c7223 */ /* 0x000fe20000010033 */
[-C--:B------:R-:W-:Y:S01]  /*a660*/  FMUL.FTZ R30, R30, R29.reuse ;  /* 0x0000001d1e1e7220 */ /* 0x080fe20000410000 */
[C---:B------:R-:W-:Y:S01]  /*a670*/  FMUL.FTZ R54, R34.reuse, R44 ;  /* 0x0000002c22367220 */ /* 0x040fe20000410000 */
[C---:B------:R-:W-:Y:S01]  /*a680*/  FFMA.FTZ R32, R47.reuse, R29, -R32 ;  /* 0x0000001d2f207223 */ /* 0x040fe20000010820 */
[-C--:B------:R-:W-:Y:S01]  /*a690*/  FMUL.FTZ R35, R34, R42.reuse ;  /* 0x0000002a22237220 */ /* 0x080fe20000410000 */
[----:B------:R-:W-:Y:S01]  /*a6a0*/  FFMA.FTZ R30, R47, R31, R30 ;  /* 0x0000001f2f1e7223 */ /* 0x000fe2000001001e */
[----:B------:R-:W-:Y:S01]  /*a6b0*/  FFMA.FTZ R29, R49, R42, -R54 ;  /* 0x0000002a311d7223 */ /* 0x000fe20000010836 */
[----:B------:R-:W-:Y:S01]  /*a6c0*/  F2FP.BF16.F32.PACK_AB R58, R39, R58 ;  /* 0x0000003a273a723e */ /* 0x000fe200000010ff */
[----:B------:R-:W-:Y:S01]  /*a6d0*/  FFMA.FTZ R35, R49, R44, R35 ;  /* 0x0000002c31237223 */ /* 0x000fe20000010023 */
[----:B------:R-:W-:-:S02]  /*a6e0*/  F2FP.BF16.F32.PACK_AB R41, R46, R41 ;  /* 0x000000292e29723e */ /* 0x000fc400000010ff */
[----:B------:R-:W-:Y:S02]  /*a6f0*/  F2FP.BF16.F32.PACK_AB R34, R29, R32 ;  /* 0x000000201d22723e */ /* 0x000fe400000010ff */
        /* <DEDUP_REMOVED lines=8> */
[----:B------:R-:W-:-:S02]  /*a780*/  IMAD.MOV.U32 R32, RZ, RZ, R42 ;  /* 0x000000ffff207224 */ /* 0x000fc400078e002a */
[----:B------:R-:W-:Y:S02]  /*a790*/  IMAD.MOV.U32 R33, RZ, RZ, R43 ;  /* 0x000000ffff217224 */ /* 0x000fe400078e002b */
[----:B------:R-:W-:Y:S02]  /*a7a0*/  IMAD.MOV.U32 R34, RZ, RZ, R39 ;  /* 0x000000ffff227224 */ /* 0x000fe400078e0027 */
[----:B------:R-:W-:-:S07]  /*a7b0*/  IMAD.MOV.U32 R35, RZ, RZ, R48 ;  /* 0x000000ffff237224 */ /* 0x000fce00078e0030 */
.L_x_1549:
[----:B------:R-:W-:Y:S05]  /*a7c0*/  BSYNC B1 ;  /* 0x0000000000017941 */ /* 0x000fea0003800000 */
.L_x_1548:
[----:B0-----:R0:W-:Y:S01]  /*a7d0*/  STG.E.128 desc[UR46][R36.64], R28 ;  /* 0x0000001c24007986 */ /* 0x0011e2000c101d2e */
[----:B------:R-:W-:-:S13]  /*a7e0*/  ISETP.GE.AND P3, PT, R38, R145, PT ;  /* 0x000000912600720c */ /* 0x000fda0003f66270 */
[----:B------:R-:W-:Y:S05]  /*a7f0*/  @P3 BRA `(.L_x_1498) ;  /* 0x0000000000fc3947 */ /* 0x000fea0003800000 */
[--C-:B------:R-:W-:Y:S02]  /*a800*/  IADD3 R124, P3, P4, R86, R124, R38.reuse ;  /* 0x0000007c567c7210 */ /* 0x100fe40007c7e026 */
[----:B------:R-:W-:-:S04]  /*a810*/  SHF.R.S32.HI R38, RZ, 0x1f, R38 ;  /* 0x0000001fff267819 */ /* 0x000fc80000011426 */
[----:B------:R-:W-:Y:S02]  /*a820*/  IADD3.X R40, R85, R40, R38, P3, P4 ;  /* 0x0000002855287210 */ /* 0x000fe40001fe8426 */
[----:B------:R-:W-:-:S04]  /*a830*/  LEA R114, P3, R124, R114, 0x1 ;  /* 0x000000727c727211 */ /* 0x000fc800078608ff */
[----:B------:R-:W-:-:S05]  /*a840*/  LEA.HI.X R115, R124, R115, R40, 0x1, P3 ;  /* 0x000000737c737211 */ /* 0x000fca00018f0c28 */
[----:B--2---:R2:W-:Y:S01]  /*a850*/  STG.E.128 desc[UR46][R114.64], R32 ;  /* 0x0000002072007986 */ /* 0x0045e2000c101d2e */
[----:B------:R-:W-:Y:S05]  /*a860*/  BRA `(.L_x_1498) ;  /* 0x0000000000e07947 */ /* 0x000fea0003800000 */
.L_x_1465:
[----:B------:R-:W2:Y:S02]  /*a870*/  LDL R28, [R1+0x38] ;  /* 0x00003800011c7983 */ /* 0x000ea40000100800 */
[----:B--2---:R-:W-:-:S13]  /*a880*/  R2UR UR4, R28 ;  /* 0x000000001c0472ca */ /* 0x004fda00000e0000 */
[----:B------:R-:W-:-:S06]  /*a890*/  UISETP.NE.AND UP0, UPT, UR4, 0x3, UPT ;  /* 0x000000030400788c */ /* 0x000fcc000bf05270 */
[----:B------:R-:W-:-:S13]  /*a8a0*/  PLOP3.LUT P2, PT, PT, PT, UP0, 0x80, 0x0 ;  /* 0x000000000000781c */ /* 0x000fda0003f4f008 */
[----:B------:R-:W-:Y:S05]  /*a8b0*/  @!P2 BRA `(.L_x_1550) ;  /* 0x000000000004a947 */ /* 0x000fea0003800000 */
[----:B------:R-:W-:Y:S01]  /*a8c0*/  BPT.TRAP 0x1 ;  /* 0x000000040000795c */ /* 0x000fe20000300000 */
.L_x_1550:
[----:B------:R-:W-:Y:S01]  /*a8d0*/  IMAD R3, R16, 0x8, R2 ;  /* 0x0000000810037824 */ /* 0x000fe200078e0202 */
[----:B------:R-:W-:Y:S01]  /*a8e0*/  SHF.L.U32 R0, R167, 0x1f, RZ ;  /* 0x0000001fa7007819 */ /* 0x000fe200000006ff */
[----:B------:R-:W-:Y:S01]  /*a8f0*/  IMAD R4, R24, -0x60, R25 ;  /* 0xffffffa018047824 */ /* 0x000fe200078e0219 */
[----:B------:R-:W-:Y:S02]  /*a900*/  BSSY B1, `(.L_x_1551) ;  /* 0x0000005000017945 */ /* 0x000fe40003800000 */
[----:B------:R-:W0:Y:S02]  /*a910*/  SYNCS.PHASECHK.TRANS64.TRYWAIT P4, [R3+URZ+0x2a890], R0 ;  /* 0x02a89000030075a7 */ /* 0x000e24000808017f */
[----:B------:R-:W-:-:S04]  /*a920*/  VIMNMX R4, R4, 0x60, PT ;  /* 0x0000006004047848 */ /* 0x000fc80003fe0100 */
[----:B------:R-:W-:Y:S01]  /*a930*/  ISETP.GE.AND P3, PT, R162, R4, PT ;  /* 0x00000004a200720c */ /* 0x000fe20003f66270 */
[----:B0-----:R-:W-:-:S12]  /*a940*/  @!P4 BRA `(.L_x_1552) ;  /* 0x000002080090c947 */ /* 0x001fd80003800000 */
.L_x_1922:
[----:B------:R-:W-:Y:S05]  /*a950*/  BSYNC B1 ;  /* 0x0000000000017941 */ /* 0x000fea0003800000 */
.L_x_1551:
[----:B------:R-:W-:Y:S04]  /*a960*/  BSSY B1, `(.L_x_1553) ;  /* 0x0000014000017945 */ /* 0x000fe80003800000 */
[----:B------:R-:W-:Y:S05]  /*a970*/  @P3 BRA `(.L_x_1554) ;  /* 0x0000000000483947 */ /* 0x000fea0003800000 */
[----:B------:R-:W-:Y:S02]  /*a980*/  ISETP.NE.AND P4, PT, R11, RZ, PT ;  /* 0x000000ff0b00720c */ /* 0x000fe40003f85270 */
[----:B------:R-:W-:-:S11]  /*a990*/  ISETP.NE.AND P3, PT, R10, RZ, PT ;  /* 0x000000ff0a00720c */ /* 0x000fd60003f65270 */
[----:B------:R-:W1:Y:S04]  /*a9a0*/  @P4 LDS.128 R28, [R39] ;  /* 0x00000000271c4984 */ /* 0x000e680000000c00 */
[----:B------:R-:W2:Y:S04]  /*a9b0*/  @P3 LDS.128 R32, [R38] ;  /* 0x0000000026203984 */ /* 0x000ea80000000c00 */
[----:B-1----:R-:W-:Y:S01]  /*a9c0*/  @P4 STG.E.128 desc[UR46][R40.64], R28 ;  /* 0x0000001c28004986 */ /* 0x002fe2000c101d2e */
[----:B------:R-:W-:-:S03]  /*a9d0*/  ISETP.NE.AND P4, PT, R9, RZ, PT ;  /* 0x000000ff0900720c */ /* 0x000fc60003f85270 */
[----:B--2---:R-:W-:Y:S01]  /*a9e0*/  @P3 STG.E.128 desc[UR46][R40.64+0x40], R32 ;  /* 0x0000402028003986 */ /* 0x004fe2000c101d2e */
[----:B------:R-:W-:-:S09]  /*a9f0*/  ISETP.NE.AND P3, PT, R8, RZ, PT ;  /* 0x000000ff0800720c */ /* 0x000fd20003f65270 */
[----:B------:R-:W1:Y:S04]  /*aa00*/  @P4 LDS.128 R28, [R39+0x3000] ;  /* 0x00300000271c4984 */ /* 0x000e680000000c00 */
[----:B------:R-:W2:Y:S04]  /*aa10*/  @P3 LDS.128 R32, [R38+0x3000] ;  /* 0x0030000026203984 */ /* 0x000ea80000000c00 */
[----:B-1----:R-:W-:Y:S01]  /*aa20*/  @P4 STG.E.128 desc[UR46][R40.64+0x80], R28 ;  /* 0x0000801c28004986 */ /* 0x002fe2000c101d2e */
[----:B------:R-:W-:-:S03]  /*aa30*/  ISETP.NE.AND P4, PT, R6, RZ, PT ;  /* 0x000000ff0600720c */ /* 0x000fc60003f85270 */
[----:B--2---:R-:W-:Y:S01]  /*aa40*/  @P3 STG.E.128 desc[UR46][R40.64+0xc0], R32 ;  /* 0x0000c02028003986 */ /* 0x004fe2000c101d2e */
[----:B------:R-:W-:-:S09]  /*aa50*/  ISETP.NE.AND P3, PT, R7, RZ, PT ;  /* 0x000000ff0700720c */ /* 0x000fd20003f65270 */
[----:B------:R-:W1:Y:S04]  /*aa60*/  @P4 LDS.128 R32, [R38+0x6000] ;  /* 0x0060000026204984 */ /* 0x000e680000000c00 */
[----:B------:R-:W2:Y:S04]  /*aa70*/  @P3 LDS.128 R28, [R39+0x6000] ;  /* 0x00600000271c3984 */ /* 0x000ea80000000c00 */
[----:B-1----:R1:W-:Y:S04]  /*aa80*/  @P4 STG.E.128 desc[UR46][R40.64+0x140], R32 ;  /* 0x0001402028004986 */ /* 0x0023e8000c101d2e */
[----:B--2---:R1:W-:Y:S02]  /*aa90*/  @P3 STG.E.128 desc[UR46][R40.64+0x100], R28 ;  /* 0x0001001c28003986 */ /* 0x0043e4000c101d2e */
.L_x_1554:
[----:B------:R-:W-:Y:S05]  /*aaa0*/  BSYNC B1 ;  /* 0x0000000000017941 */ /* 0x000fea0003800000 */
.L_x_1553:
[----:B------:R-:W-:-:S13]  /*aab0*/  ISETP.GE.AND P3, PT, R189, R4, PT ;  /* 0x00000004bd00720c */ /* 0x000fda0003f66270 */
[----:B------:R-:W-:Y:S05]  /*aac0*/  @P3 BRA `(.L_x_1498) ;  /* 0x0000000000483947 */ /* 0x000fea0003800000 */
[----:B------:R-:W-:Y:S02]  /*aad0*/  ISETP.NE.AND P4, PT, R11, RZ, PT ;  /* 0x000000ff0b00720c */ /* 0x000fe40003f85270 */
[----:B------:R-:W-:-:S11]  /*aae0*/  ISETP.NE.AND P3, PT, R9, RZ, PT ;  /* 0x000000ff0900720c */ /* 0x000fd60003f65270 */
[----:B-1----:R-:W1:Y:S04]  /*aaf0*/  @P4 LDS.128 R28, [R39+0x2000] ;  /* 0x00200000271c4984 */ /* 0x002e680000000c00 */
[----:B------:R-:W2:Y:S04]  /*ab00*/  @P3 LDS.128 R32, [R39+0x5000] ;  /* 0x0050000027203984 */ /* 0x000ea80000000c00 */
        /* <DEDUP_REMOVED lines=14> */
.L_x_1498:
[----:B------:R-:W-:Y:S05]  /*abf0*/  BSYNC B0 ;  /* 0x0000000000007941 */ /* 0x000fea0003800000 */
.L_x_1464:
        /* <DEDUP_REMOVED lines=17> */
.L_x_1556:
[----:B------:R-:W-:Y:S05]  /*ad10*/  BSYNC B0 ;  /* 0x0000000000007941 */ /* 0x000fea0003800000 */
.L_x_1555:
[----:B------:R-:W1:Y:S01]  /*ad20*/  SYNCS.PHASECHK.TRANS64.TRYWAIT P4, [R3+URZ+0x2a8b0], R0 ;  /* 0x02a8b000030075a7 */ /* 0x000e62000808017f */
[----:B0-----:R-:W-:Y:S01]  /*ad30*/  IMAD R28, R16, 0x3000, R26 ;  /* 0x00003000101c7824 */ /* 0x001fe200078e021a */
[----:B------:R-:W-:Y:S01]  /*ad40*/  ULDC.64 UR44, c[0x0][0x328] ;  /* 0x0000ca00002c7ab9 */ /* 0x000fe20000000a00 */
[----:B------:R-:W-:Y:S01]  /*ad50*/  ULDC.64 UR60, c[0x0][0x318] ;  /* 0x0000c600003c7ab9 */ /* 0x000fe20000000a00 */
[----:B------:R-:W-:Y:S01]  /*ad60*/  BSSY B0, `(.L_x_1557) ;  /* 0x0000004000007945 */ /* 0x000fe20003800000 */
[----:B------:R-:W-:Y:S01]  /*ad70*/  ISETP.GE.AND P2, PT, R162, R4, PT ;  /* 0x00000004a200720c */ /* 0x000fe20003f46270 */
[----:B------:R-:W-:Y:S02]  /*ad80*/  IMAD.IADD R29, R129, 0x1, R28 ;  /* 0x00000001811d7824 */ /* 0x000fe400078e021c */
[----:B-1----:R-:W-:Y:S10]  /*ad90*/  @!P4 BRA `(.L_x_1558) ;  /* 0x000002040090c947 */ /* 0x002ff40003800000 */
.L_x_1923:
[----:B------:R-:W-:Y:S05]  /*ada0*/  BSYNC B0 ;  /* 0x0000000000007941 */ /* 0x000fea0003800000 */
.L_x_1557:
[----:B------:R-:W-:Y:S01]  /*adb0*/  BSSY B0, `(.L_x_1559) ;  /* 0x000001a000007945 */ /* 0x000fe20003800000 */
[----:B0-----:R-:W-:Y:S02]  /*adc0*/  IMAD R0, R28, 0x2, R118 ;  /* 0x000000021c007824 */ /* 0x001fe400078e0276 */
[----:B------:R-:W-:-:S04]  /*add0*/  IMAD.WIDE R36, R24, 0x60, R120 ;  /* 0x0000006018247825 */ /* 0x000fc800078e0278 */
[----:B------:R-:W-:Y:S01]  /*ade0*/  IMAD R40, R29, 0x2, R118 ;  /* 0x000000021d287824 */ /* 0x000fe200078e0276 */
[----:B------:R-:W-:Y:S06]  /*adf0*/  @P2 BRA `(.L_x_1560) ;  /* 0x0000000000542947 */ /* 0x000fec0003800000 */
[----:B------:R-:W-:Y:S01]  /*ae00*/  IMAD R31, R37, UR44, RZ ;  /* 0x0000002c251f7c24 */ /* 0x000fe2000f8e02ff */
[----:B------:R-:W-:Y:S01]  /*ae10*/  ULDC UR4, c[0x0][0x320] ;  /* 0x0000c80000047ab9 */ /* 0x000fe20000000800 */
[----:B------:R-:W-:Y:S01]  /*ae20*/  IMAD.MOV.U32 R28, RZ, RZ, R88 ;  /* 0x000000ffff1c7224 */ /* 0x000fe200078e0058 */
[----:B------:R-:W-:Y:S01]  /*ae30*/  ISETP.GE.AND P4, PT, R18, UR4, PT ;  /* 0x0000000412007c0c */ /* 0x000fe2000bf86270 */
[----:B------:R-:W-:Y:S02]  /*ae40*/  IMAD.MOV.U32 R29, RZ, RZ, R5 ;  /* 0x000000ffff1d7224 */ /* 0x000fe400078e0005 */
[C---:B------:R-:W-:Y:S02]  /*ae50*/  IMAD R31, R36.reuse, UR45, R31 ;  /* 0x0000002d241f7c24 */ /* 0x040fe4000f8e021f */
[----:B------:R-:W-:-:S04]  /*ae60*/  IMAD.WIDE.U32 R28, R36, UR44, R28 ;  /* 0x0000002c241c7c25 */ /* 0x000fc8000f8e001c */
[----:B------:R-:W-:Y:S01]  /*ae70*/  IMAD.IADD R29, R29, 0x1, R31 ;  /* 0x000000011d1d7824 */ /* 0x000fe200078e021f */
[----:B------:R-:W-:-:S04]  /*ae80*/  LEA R38, P2, R28, UR60, 0x1 ;  /* 0x0000003c1c267c11 */ /* 0x000fc8000f8408ff */
[----:B------:R-:W-:Y:S02]  /*ae90*/  LEA.HI.X R39, R28, UR61, R29, 0x1, P2 ;  /* 0x0000003d1c277c11 */ /* 0x000fe400090f0c1d */
[----:B------:R-:W-:Y:S01]  /*aea0*/  ISETP.GE.AND P2, PT, R165, UR4, PT ;  /* 0x00000004a5007c0c */ /* 0x000fe2000bf46270 */
[----:B------:R-:W0:-:S12]  /*aeb0*/  @!P4 LDS.128 R28, [R0] ;  /* 0x00000000001cc984 */ /* 0x000e180000000c00 */
[----:B------:R-:W1:Y:S04]  /*aec0*/  @!P2 LDS.128 R32, [R40] ;  /* 0x000000002820a984 */ /* 0x000e680000000c00 */
[----:B0-----:R-:W-:Y:S01]  /*aed0*/  @!P4 STG.E.128 desc[UR46][R38.64], R28 ;  /* 0x0000001c2600c986 */ /* 0x001fe2000c101d2e */
[----:B------:R-:W-:-:S03]  /*aee0*/  ISETP.GE.AND P4, PT, R166, UR4, PT ;  /* 0x00000004a6007c0c */ /* 0x000fc6000bf86270 */
[----:B-1----:R-:W-:Y:S01]  /*aef0*/  @!P2 STG.E.128 desc[UR46][R38.64+0x40], R32 ;  /* 0x000040202600a986 */ /* 0x002fe2000c101d2e */
[----:B------:R-:W-:-:S09]  /*af00*/  ISETP.GE.AND P2, PT, R104, UR4, PT ;  /* 0x0000000468007c0c */ /* 0x000fd2000bf46270 */
[----:B------:R-:W0:Y:S04]  /*af10*/  @!P4 LDS.128 R28, [R0+0x3000] ;  /* 0x00300000001cc984 */ /* 0x000e280000000c00 */
[----:B------:R-:W1:Y:S04]  /*af20*/  @!P2 LDS.128 R32, [R40+0x3000] ;  /* 0x003000002820a984 */ /* 0x000e680000000c00 */
[----:B0-----:R0:W-:Y:S04]  /*af30*/  @!P4 STG.E.128 desc[UR46][R38.64+0x80], R28 ;  /* 0x0000801c2600c986 */ /* 0x0011e8000c101d2e */
[----:B-1----:R0:W-:Y:S02]  /*af40*/  @!P2 STG.E.128 desc[UR46][R38.64+0xc0], R32 ;  /* 0x0000c0202600a986 */ /* 0x0021e4000c101d2e */
.L_x_1560:
[----:B------:R-:W-:Y:S05]  /*af50*/  BSYNC B0 ;  /* 0x0000000000007941 */ /* 0x000fea0003800000 */
.L_x_1559:
[----:B------:R-:W-:Y:S01]  /*af60*/  ISETP.GE.AND P2, PT, R189, R4, PT ;  /* 0x00000004bd00720c */ /* 0x000fe20003f46270 */
[----:B------:R-:W-:-:S12]  /*af70*/  BSSY B0, `(.L_x_1561) ;  /* 0x0000018000007945 */ /* 0x000fd80003800000 */
[----:B------:R-:W-:Y:S05]  /*af80*/  @P2 BRA `(.L_x_1562) ;  /* 0x0000000000582947 */ /* 0x000fea0003800000 */
[----:B0-----:R-:W-:Y:S01]  /*af90*/  IADD3 R31, P2, R36, 0x40, RZ ;  /* 0x00000040241f7810 */ /* 0x001fe20007f5e0ff */
[----:B------:R-:W-:Y:S01]  /*afa0*/  IMAD.MOV.U32 R4, RZ, RZ, R88 ;  /* 0x000000ffff047224 */ /* 0x000fe200078e0058 */
[----:B------:R-:W-:Y:S02]  /*afb0*/  ULDC UR4, c[0x0][0x320] ;  /* 0x0000c80000047ab9 */ /* 0x000fe40000000800 */
[----:B------:R-:W-:Y:S01]  /*afc0*/  ISETP.GE.AND P4, PT, R18, UR4, PT ;  /* 0x0000000412007c0c */ /* 0x000fe2000bf86270 */
[----:B------:R-:W-:Y:S02]  /*afd0*/  IMAD.X R36, RZ, RZ, R37, P2 ;  /* 0x000000ffff247224 */ /* 0x000fe400010e0625 */
[----:B------:R-:W-:-:S04]  /*afe0*/  IMAD.WIDE.U32 R28, R31, UR44, R4 ;  /* 0x0000002c1f1c7c25 */ /* 0x000fc8000f8e0004 */
[----:B------:R-:W-:-:S04]  /*aff0*/  IMAD R36, R36, UR44, RZ ;  /* 0x0000002c24247c24 */ /* 0x000fc8000f8e02ff */
[----:B------:R-:W-:Y:S01]  /*b000*/  IMAD R31, R31, UR45, R36 ;  /* 0x0000002d1f1f7c24 */ /* 0x000fe2000f8e0224 */
[----:B------:R-:W-:-:S03]  /*b010*/  LEA R36, P2, R28, UR60, 0x1 ;  /* 0x0000003c1c247c11 */ /* 0x000fc6000f8408ff */
[----:B------:R-:W-:-:S05]  /*b020*/  IMAD.IADD R29, R29, 0x1, R31 ;  /* 0x000000011d1d7824 */ /* 0x000fca00078e021f */
[----:B------:R-:W-:Y:S02]  /*b030*/  LEA.HI.X R37, R28, UR61, R29, 0x1, P2 ;  /* 0x0000003d1c257c11 */ /* 0x000fe400090f0c1d */
[----:B------:R-:W-:Y:S01]  /*b040*/  ISETP.GE.AND P2, PT, R166, UR4, PT ;  /* 0x00000004a6007c0c */ /* 0x000fe2000bf46270 */
[----:B------:R-:W0:-:S12]  /*b050*/  @!P4 LDS.128 R28, [R0+0x2000] ;  /* 0x00200000001cc984 */ /* 0x000e180000000c00 */
[----:B------:R-:W1:Y:S04]  /*b060*/  @!P2 LDS.128 R32, [R0+0x5000] ;  /* 0x005000000020a984 */ /* 0x000e680000000c00 */
        /* <DEDUP_REMOVED lines=8> */
.L_x_1562:
[----:B------:R-:W-:Y:S05]  /*b0f0*/  BSYNC B0 ;  /* 0x0000000000007941 */ /* 0x000fea0003800000 */
.L_x_1561:
[----:B------:R-:W-:Y:S01]  /*b100*/  @!PT LDS RZ, [RZ] ;  /* 0x00000000fffff984 */ /* 0x000fe20000000800 */
[----:B------:R-:W-:Y:S01]  /*b110*/  @!PT LDS RZ, [RZ] ;  /* 0x00000000fffff984 */ /* 0x000fe20000000800 */
[----:B------:R-:W-:Y:S01]  /*b120*/  @!PT LDS RZ, [RZ] ;  /* 0x00000000fffff984 */ /* 0x000fe20000000800 */
[----:B------:R-:W-:Y:S01]  /*b130*/  @!PT LDS RZ, [RZ] ;  /* 0x00000000fffff984 */ /* 0x000fe20000000800 */
[----:B------:R1:W-:Y:S06]  /*b140*/  MEMBAR.ALL.CTA ;  /* 0x0000000000007992 */ /* 0x0003ec0000008000 */
[----:B-1----:R-:W1:Y:S01]  /*b150*/  FENCE.VIEW.ASYNC.S ;  /* 0x00000000000073c6 */ /* 0x002e620000000000 */
[----:B------:R-:W-:Y:S01]  /*b160*/  @!P3 VIADD R3, R3, 0x2a8c0 ;  /* 0x0002a8c00303b836 */ /* 0x000fe20000000000 */
[----:B-1----:R1:W-:Y:S01]  /*b170*/  BAR.SYNC.DEFER_BLOCKING R222, 0x80 ;  /* 0x000200de0000751d */ /* 0x0023e20000010000 */
[----:B------:R-:W-:Y:S01]  /*b180*/  LOP3.LUT P4, RZ, R17, 0x2, RZ, 0xc0, !PT ;  /* 0x0000000211ff7812 */ /* 0x000fe2000788c0ff */
[----:B------:R-:W-:-:S02]  /*b190*/  VIADD R16, R16, 0x1 ;  /* 0x0000000110107836 */ /* 0x000fc40000000000 */
[----:B------:R-:W-:Y:S02]  /*b1a0*/  @!P3 PRMT R3, RZ, 0x654, R3 ;  /* 0x00000654ff03b816 */ /* 0x000fe40000000003 */
[----:B------:R-:W-:Y:S02]  /*b1b0*/  PLOP3.LUT P2, PT, PT, PT, PT, 0x8, 0x0 ;  /* 0x000000000000781c */ /* 0x000fe40003f4e170 */
[----:B------:R1:W-:Y:S01]  /*b1c0*/  @!P3 SYNCS.ARRIVE.TRANS64.RED.A1T0 RZ, [R3+URZ], RZ ;  /* 0x000000ff03ffb9a7 */ /* 0x0003e2000810043f */
[----:B------:R-:W-:-:S04]  /*b1d0*/  ISETP.NE.AND P3, PT, R16, 0x2, PT ;  /* 0x000000021000780c */ /* 0x000fc80003f65270 */
[----:B------:R-:W-:Y:S02]  /*b1e0*/  SEL R0, RZ, 0x1, P3 ;  /* 0x00000001ff007807 */ /* 0x000fe40001800000 */
[----:B------:R-:W-:Y:S02]  /*b1f0*/  SEL R16, R16, RZ, P3 ;  /* 0x000000ff10107207 */ /* 0x000fe40001800000 */
[----:B------:R-:W-:Y:S01]  /*b200*/  LOP3.LUT R167, R167, R0, RZ, 0x3c, !PT ;  /* 0x00000000a7a77212 */ /* 0x000fe200078e3cff */
[----:B------:R-:W-:Y:S06]  /*b210*/  @P4 BRA `(.L_x_1563) ;  /* 0xffffff7c00744947 */ /* 0x000fec000383ffff */
.L_x_1459:
[----:B------:R-:W3:Y:S01]  /*b220*/  LDC R0, c[0x0][0x448] ;  /* 0x00011200ff007b82 */ /* 0x000ee20000000800 */
[----:B------:R-:W-:Y:S01]  /*b230*/  IADD3 R7, R164, 0x1, -R163 ;  /* 0x00000001a4077810 */ /* 0x000fe20007ffe8a3 */
[----:B------:R-:W-:Y:S06]  /*b240*/  BSSY B0, `(.L_x_1564) ;  /* 0x000000d000007945 */ /* 0x000fec0003800000 */
[----:B------:R-:W4:Y:S01]  /*b250*/  LDC.64 R4, c[0x0][0x9e0] ;  /* 0x00027800ff047b82 */ /* 0x000f220000000a00 */
[----:B---3--:R-:W-:Y:S01]  /*b260*/  ISETP.NE.AND P1, PT, R0, 0x1, PT ;  /* 0x000000010000780c */ /* 0x008fe20003f25270 */
[----:B------:R-:W-:Y:S01]  /*b270*/  VIADD R0, R178, 0x7f ;  /* 0x0000007fb2007836 */ /* 0x000fe20000000000 */
[----:B----4-:R-:W-:-:S11]  /*b280*/  ISETP.GE.AND P3, PT, R5, 0x1, PT ;  /* 0x000000010500780c */ /* 0x010fd60003f66270 */
[----:B-1----:R-:W1:Y:S08]  /*b290*/  @P1 LDC R3, c[0x0][0x44c] ;  /* 0x00011300ff031b82 */ /* 0x002e700000000800 */
[----:B------:R-:W3:Y:S01]  /*b2a0*/  @P1 LDC R6, c[0x0][0x450] ;  /* 0x00011400ff061b82 */ /* 0x000ee20000000800 */
[----:B-1----:R-:W-:-:S05]  /*b2b0*/  @P1 IMAD.HI.U32 R3, R0, R3, RZ ;  /* 0x0000000300031227 */ /* 0x002fca00078e00ff */
[----:B---3--:R-:W-:-:S05]  /*b2c0*/  @P1 SHF.R.U32.HI R0, RZ, R6, R3 ;  /* 0x00000006ff001219 */ /* 0x008fca0000011603 */
[----:B------:R-:W-:Y:S01]  /*b2d0*/  IMAD.IADD R3, R7, 0x1, R0 ;  /* 0x0000000107037824 */ /* 0x000fe200078e0200 */
[----:B------:R-:W-:Y:S06]  /*b2e0*/  @P2 BRA `(.L_x_1565) ;  /* 0x0000000000082947 */ /* 0x000fec0003800000 */
[----:B------:R-:W1:Y:S02]  /*b2f0*/  FENCE.VIEW.ASYNC.G ;  /* 0x00000000000073c6 */ /* 0x000e640000000100 */
[----:B-1----:R-:W-:Y:S06]  /*b300*/  BAR.ARV 0xc, 0x180 ;  /* 0x0306000000007b1d */ /* 0x002fec0000002000 */
.L_x_1565:
[----:B------:R-:W-:Y:S05]  /*b310*/  BSYNC B0 ;  /* 0x0000000000007941 */ /* 0x000fea0003800000 */
.L_x_1564:
[----:B------:R-:W-:Y:S01]  /*b320*/  IMAD.IADD R4, R3, 0x1, R4 ;  /* 0x0000000103047824 */ /* 0x000fe200078e0204 */
[----:B------:R-:W-:Y:S06]  /*b330*/  @!P3 BRA `(.L_x_1566) ;  /* 0x000000000048b947 */ /* 0x000fec0003800000 */
[C---:B------:R-:W-:Y:S01]  /*b340*/  ISETP.GT.AND P0, PT, R3.reuse, RZ, PT ;  /* 0x000000ff0300720c */ /* 0x040fe20003f04270 */
[----:B------:R-:W-:Y:S01]  /*b350*/  BSSY B0, `(.L_x_1567) ;  /* 0x000000e000007945 */ /* 0x000fe20003800000 */
[----:B------:R-:W-:-:S11]  /*b360*/  VIADD R0, R3, 0xffffffff ;  /* 0xffffffff03007836 */ /* 0x000fd60000000000 */
[----:B------:R-:W-:Y:S05]  /*b370*/  @P0 BRA `(.L_x_1568) ;  /* 0x00000000001c0947 */ /* 0x000fea0003800000 */
[----:B------:R-:W-:Y:S01]  /*b380*/  ISETP.NE.AND P0, PT, R5, 0x1, PT ;  /* 0x000000010500780c */ /* 0x000fe20003f05270 */
[----:B------:R-:W-:-:S12]  /*b390*/  IMAD.MOV R3, RZ, RZ, -R3 ;  /* 0x000000ffff037224 */ /* 0x000fd800078e0a03 */
[----:B------:R-:W1:Y:S02]  /*b3a0*/  @P0 LDC.64 R6, c[0x0][0x9e8] ;  /* 0x00027a00ff060b82 */ /* 0x000e640000000a00 */
[----:B-1----:R-:W-:-:S05]  /*b3b0*/  @P0 IMAD.HI.U32 R0, R3, R6, RZ ;  /* 0x0000000603000227 */ /* 0x002fca00078e00ff */
[----:B------:R-:W-:-:S04]  /*b3c0*/  @P0 SHF.R.U32.HI R3, RZ, R7, R0 ;  /* 0x00000007ff030219 */ /* 0x000fc80000011600 */
[----:B------:R-:W-:Y:S01]  /*b3d0*/  LOP3.LUT R0, RZ, R3, RZ, 0x33, !PT ;  /* 0x00000003ff007212 */ /* 0x000fe200078e33ff */
[----:B------:R-:W-:Y:S06]  /*b3e0*/  BRA `(.L_x_1569) ;  /* 0x0000000000107947 */ /* 0x000fec0003800000 */
.L_x_1568:
[----:B------:R-:W-:-:S13]  /*b3f0*/  ISETP.NE.AND P0, PT, R5, 0x1, PT ;  /* 0x000000010500780c */ /* 0x000fda0003f05270 */
[----:B------:R-:W1:Y:S02]  /*b400*/  @P0 LDC.64 R6, c[0x0][0x9e8] ;  /* 0x00027a00ff060b82 */ /* 0x000e640000000a00 */
[----:B-1----:R-:W-:-:S05]  /*b410*/  @P0 IMAD.HI.U32 R6, R0, R6, RZ ;  /* 0x0000000600060227 */ /* 0x002fca00078e00ff */
[----:B------:R-:W-:-:S07]  /*b420*/  @P0 SHF.R.U32.HI R0, RZ, R7, R6 ;  /* 0x00000007ff000219 */ /* 0x000fce0000011606 */
.L_x_1569:
[----:B------:R-:W-:Y:S05]  /*b430*/  BSYNC B0 ;  /* 0x0000000000007941 */ /* 0x000fea0003800000 */
.L_x_1567:
[----:B------:R-:W-:-:S05]  /*b440*/  IMAD R3, R0, R5, R5 ;  /* 0x0000000500037224 */ /* 0x000fca00078e0205 */
[----:B------:R-:W-:-:S07]  /*b450*/  VIMNMX R4, R4, R3, PT ;  /* 0x0000000304047248 */ /* 0x000fce0003fe0100 */
.L_x_1566:
[----:B------:R-:W1:Y:S01]  /*b460*/  @P1 LDC R3, c[0x0][0x44c] ;  /* 0x00011300ff031b82 */ /* 0x000e620000000800 */
[----:B------:R-:W-:Y:S01]  /*b470*/  VIADD R4, R4, 0x5f ;  /* 0x0000005f04047836 */ /* 0x000fe20000000000 */
[----:B------:R-:W-:Y:S01]  /*b480*/  ULDC UR4, c[0x0][0x9dc] ;  /* 0x0002770000047ab9 */ /* 0x000fe20000000800 */
[----:B------:R-:W-:Y:S02]  /*b490*/  IMAD.MOV.U32 R7, RZ, RZ, R178 ;  /* 0x000000ffff077224 */ /* 0x000fe400078e00b2 */
[----:B------:R-:W-:-:S03]  /*b4a0*/  IMAD.HI R4, R4, 0x2aaaaaab, RZ ;  /* 0x2aaaaaab04047827 */ /* 0x000fc600078e02ff */
[----:B------:R-:W3:Y:S01]  /*b4b0*/  @P1 LDC R9, c[0x0][0x450] ;  /* 0x00011400ff091b82 */ /* 0x000ee20000000800 */
[----:B-1----:R-:W-:Y:S01]  /*b4c0*/  @P1 IMAD.HI.U32 R0, R178, R3, RZ ;  /* 0x00000003b2001227 */ /* 0x002fe200078e00ff */
[----:B------:R-:W-:-:S04]  /*b4d0*/  SHF.R.U32.HI R3, RZ, 0x1f, R4 ;  /* 0x0000001fff037819 */ /* 0x000fc80000011604 */
[----:B------:R-:W-:Y:S02]  /*b4e0*/  LEA.HI.SX32 R4, R4, R3, 0x1c ;  /* 0x0000000304047211 */ /* 0x000fe400078fe2ff */
[----:B---3--:R-:W-:Y:S02]  /*b4f0*/  @P1 SHF.R.U32.HI R7, RZ, R9, R0 ;  /* 0x00000009ff071219 */ /* 0x008fe40000011600 */
        /* <DEDUP_REMOVED lines=9> */
[----:B------:R-:W1:Y:S02]  /*b590*/  @P0 LDC.64 R8, c[0x0][0x9e8] ;  /* 0x00027a00ff080b82 */ /* 0x000e640000000a00 */
[----:B-1----:R-:W-:-:S05]  /*b5a0*/  @P0 IMAD.HI.U32 R0, R7, R8, RZ ;  /* 0x0000000807000227 */ /* 0x002fca00078e00ff */
[----:B------:R-:W-:-:S04]  /*b5b0*/  @P0 SHF.R.U32.HI R7, RZ, R9, R0 ;  /* 0x00000009ff070219 */ /* 0x000fc80000011600 */
[----:B------:R-:W-:Y:S01]  /*b5c0*/  LOP3.LUT R0, RZ, R7, RZ, 0x33, !PT ;  /* 0x00000007ff007212 */ /* 0x000fe200078e33ff */
[----:B------:R-:W-:Y:S06]  /*b5d0*/  BRA `(.L_x_1573) ;  /* 0x0000000000107947 */ /* 0x000fec0003800000 */
.L_x_1572:
[----:B------:R-:W-:-:S13]  /*b5e0*/  ISETP.NE.AND P0, PT, R5, 0x1, PT ;  /* 0x000000010500780c */ /* 0x000fda0003f05270 */
[----:B------:R-:W1:Y:S02]  /*b5f0*/  @P0 LDC.64 R6, c[0x0][0x9e8] ;  /* 0x00027a00ff060b82 */ /* 0x000e640000000a00 */
[----:B-1----:R-:W-:-:S05]  /*b600*/  @P0 IMAD.HI.U32 R4, R0, R6, RZ ;  /* 0x0000000600040227 */ /* 0x002fca00078e00ff */
[----:B------:R-:W-:-:S07]  /*b610*/  @P0 SHF.R.U32.HI R0, RZ, R7, R4 ;  /* 0x00000007ff000219 */ /* 0x000fce0000011604 */
.L_x_1573:
[----:B------:R-:W-:Y:S05]  /*b620*/  BSYNC B0 ;  /* 0x0000000000007941 */ /* 0x000fea0003800000 */
.L_x_1571:
[----:B------:R-:W-:-:S05]  /*b630*/  IMAD R0, R0, R5, RZ ;  /* 0x0000000500007224 */ /* 0x000fca00078e02ff */
[----:B------:R-:W-:-:S07]  /*b640*/  VIMNMX R3, R3, R0, !PT ;  /* 0x0000000003037248 */ /* 0x000fce0007fe0100 */
.L_x_1570:
[----:B------:R-:W-:Y:S01]  /*b650*/  IMAD.HI R3, R3, 0x2aaaaaab, RZ ;  /* 0x2aaaaaab03037827 */ /* 0x000fe200078e02ff */
[----:B------:R-:W-:Y:S04]  /*b660*/  BSSY B0, `(.L_x_1574) ;  /* 0x0000026000007945 */ /* 0x000fe80003800000 */
        /* <DEDUP_REMOVED lines=11> */
[----:B------:R-:W1:Y:S01]  /*b720*/  I2F.RP R3, R6 ;  /* 0x0000000600037306 */ /* 0x000e620000209400 */
[----:B------:R-:W-:Y:S02]  /*b730*/  IABS R10, R11 ;  /* 0x0000000b000a7213 */ /* 0x000fe40000000000 */
[----:B------:R-:W-:-:S05]  /*b740*/  IMAD.IADD R0, R0, 0x1, -R9 ;  /* 0x0000000100007824 */ /* 0x000fca00078e0a09 */
[----:B------:R-:W-:Y:S02]  /*b750*/  IABS R8, R0 ;  /* 0x0000000000087213 */ /* 0x000fe40000000000 */
[----:B------:R-:W-:-:S04]  /*b760*/  LOP3.LUT R0, R0, R11, RZ, 0x3c, !PT ;  /* 0x0000000b00007212 */ /* 0x000fc800078e3cff */
[----:B------:R-:W-:Y:S01]  /*b770*/  ISETP.GE.AND P2, PT, R0, RZ, PT ;  /* 0x000000ff0000720c */ /* 0x000fe20003f46270 */
[----:B-1----:R-:W1:Y:S02]  /*b780*/  MUFU.RCP R3, R3 ;  /* 0x0000000300037308 */ /* 0x002e640000001000 */
[----:B-1----:R-:W-:Y:S02]  /*b790*/  VIADD R4, R3, 0xffffffe ;  /* 0x0ffffffe03047836 */ /* 0x002fe40000000000 */
[----:B------:R-:W-:-:S04]  /*b7a0*/  IMAD.MOV R3, RZ, RZ, -R10 ;  /* 0x000000ffff037224 */ /* 0x000fc800078e0a0a */
[----:B------:R1:W3:Y:S02]  /*b7b0*/  F2I.FTZ.U32.TRUNC.NTZ R5, R4 ;  /* 0x0000000400057305 */ /* 0x0002e4000021f000 */
[----:B-1----:R-:W-:Y:S02]  /*b7c0*/  IMAD.MOV.U32 R4, RZ, RZ, RZ ;  /* 0x000000ffff047224 */ /* 0x002fe400078e00ff */
[----:B---3--:R-:W-:-:S04]  /*b7d0*/  IMAD.MOV R7, RZ, RZ, -R5 ;  /* 0x000000ffff077224 */ /* 0x008fc800078e0a05 */
        /* <DEDUP_REMOVED lines=14> */
.L_x_1575:
[----:B------:R-:W-:Y:S05]  /*b8c0*/  BSYNC B0 ;  /* 0x0000000000007941 */ /* 0x000fea0003800000 */
.L_x_1574:
[-C--:B------:R-:W-:Y:S01]  /*b8d0*/  IMAD R180, R190, R3.reuse, R9 ;  /* 0x00000003beb47224 */ /* 0x080fe200078e0209 */
        /* <DEDUP_REMOVED lines=28> */
[----:B0-----:R-:W-:Y:S02]  /*baa0*/  CS2R R38, SRZ ;  /* 0x0000000000267805 */ /* 0x001fe4000001ff00 */
[----:B--2---:R-:W-:-:S02]  /*bab0*/  CS2R R36, SRZ ;  /* 0x0000000000247805 */ /* 0x004fc4000001ff00 */
[----:B------:R-:W-:Y:S02]  /*bac0*/  CS2R R100, SRZ ;  /* 0x0000000000647805 */ /* 0x000fe4000001ff00 */
[----:B------:R-:W-:Y:S02]  /*bad0*/  CS2R R92, SRZ ;  /* 0x00000000005c7805 */ /* 0x000fe4000001ff00 */
[----:B------:R-:W-:Y:S02]  /*bae0*/  CS2R R98, SRZ ;  /* 0x0000000000627805 */ /* 0x000fe4000001ff00 */
[----:B------:R-:W-:Y:S02]  /*baf0*/  CS2R R90, SRZ ;  /* 0x00000000005a7805 */ /* 0x000fe4000001ff00 */
[----:B------:R-:W-:Y:S02]  /*bb00*/  CS2R R96, SRZ ;  /* 0x0000000000607805 */ /* 0x000fe4000001ff00 */
[----:B------:R-:W-:Y:S01]  /*bb10*/  CS2R R88, SRZ ;  /* 0x0000000000587805 */ /* 0x000fe2000001ff00 */
[----:B------:R-:W-:Y:S06]  /*bb20*/  @!P1 BRA `(.L_x_1576) ;  /* 0x0000013800609947 */ /* 0x000fec0003800000 */
[----:B------:R-:W2:Y:S04]  /*bb30*/  LDL R0, [R1+0x74] ;  /* 0x0000740001007983 */ /* 0x000ea80000100800 */
[----:B------:R-:W3:Y:S04]  /*bb40*/  LDL R4, [R1+0x70] ;  /* 0x0000700001047983 */ /* 0x000ee80000100800 */
[----:B--2---:R-:W0:Y:S01]  /*bb50*/  SHFL.IDX PT, R0, R0, RZ, 0x1f ;  /* 0x00001fff00007589 */ /* 0x004e2200000e0000 */
[----:B---3--:R-:W-:-:S13]  /*bb60*/  R2UR UR4, R4 ;  /* 0x00000000040472ca */ /* 0x008fda00000e0000 */
[----:B------:R-:W-:Y:S01]  /*bb70*/  ULOP3.LUT UP0, URZ, UR4, 0x1bf, URZ, 0xc0, !UPT ;  /* 0x000001bf043f7892 */ /* 0x000fe2000f80c03f */
[----:B0-----:R-:W-:-:S04]  /*bb80*/  LEA.HI R3, R0, R0, RZ, 0x1 ;  /* 0x0000000000037211 */ /* 0x001fc800078f08ff */
[----:B------:R-:W-:Y:S02]  /*bb90*/  LOP3.LUT R3, R3, 0x1e, RZ, 0xc0, !PT ;  /* 0x0000001e03037812 */ /* 0x000fe400078ec0ff */
[----:B------:R-:W-:-:S03]  /*bba0*/  PLOP3.LUT P0, PT, PT, PT, UP0, 0x80, 0x0 ;  /* 0x000000000000781c */ /* 0x000fc60003f0f008 */
[----:B------:R-:W-:-:S05]  /*bbb0*/  IMAD.IADD R3, R0, 0x1, -R3 ;  /* 0x0000000100037824 */ /* 0x000fca00078e0a03 */
[----:B------:R-:W-:-:S04]  /*bbc0*/  LEA R3, R3, UR4, 0xd ;  /* 0x0000000403037c11 */ /* 0x000fc8000f8e68ff */
[----:B------:R-:W-:-:S04]  /*bbd0*/  SHF.R.U32.HI R3, RZ, 0x4, R3 ;  /* 0x00000004ff037819 */ /* 0x000fc80000011603 */
[----:B------:R-:W-:Y:S01]  /*bbe0*/  LOP3.LUT R68, R3, 0x3fff, RZ, 0xc0, !PT ;  /* 0x00003fff03447812 */ /* 0x000fe200078ec0ff */
[----:B------:R-:W-:Y:S06]  /*bbf0*/  @!P0 BRA `(.L_x_1577) ;  /* 0x0000000000408947 */ /* 0x000fec0003800000 */
        /* <DEDUP_REMOVED lines=15> */
[----:B-1---5:R-:W-:Y:S05]  /*bcf0*/  CALL.ABS.NOINC R14 ;  /* 0x000000000e007343 */ /* 0x022fea0003c00000 */
.L_x_1577:
[----:B------:R-:W-:Y:S02]  /*bd00*/  ULDC UR4, c[0x0][0x3f4] ;  /* 0x0000fd0000047ab9 */ /* 0x000fe40000000800 */
[----:B------:R-:W-:-:S13]  /*bd10*/  ISETP.LT.AND P0, PT, RZ, UR4, PT ;  /* 0x00000004ff007c0c */ /* 0x000fda000bf01270 */
[----:B------:R-:W-:Y:S05]  /*bd20*/  @P0 BRA `(.L_x_1578) ;  /* 0x00000000003c0947 */ /* 0x000fea0003800000 */
[----:B------:R-:W-:-:S04]  /*bd30*/  LEA.HI R0, R188, R188, RZ, 0x1 ;  /* 0x000000bcbc007211 */ /* 0x000fc800078f08ff */
[----:B------:R-:W-:-:S05]  /*bd40*/  LOP3.LUT R3, R0, 0xfffffffe, RZ, 0xc0, !PT ;  /* 0xfffffffe00037812 */ /* 0x000fca00078ec0ff */
[----:B------:R-:W-:-:S05]  /*bd50*/  IMAD.IADD R3, R188, 0x1, -R3 ;  /* 0x00000001bc037824 */ /* 0x000fca00078e0a03 */
[----:B------:R-:W-:-:S04]  /*bd60*/  SHF.L.U32 R3, R3, 0x1f, RZ ;  /* 0x0000001f03037819 */ /* 0x000fc800000006ff */
[----:B------:R0:W1:Y:S03]  /*bd70*/  SYNCS.PHASECHK.TRANS64.TRYWAIT P0, [R2+URZ+0x2a800], R3 ;  /* 0x02a80003020075a7 */ /* 0x000066000800017f */
[----:B-1----:R-:W-:Y:S05]  /*bd80*/  @!P0 NANOSLEEP.SYNCS 0x989680 ;  /* 0x009896800000895d */ /* 0x002fea0003900000 */
[----:B------:R-:W1:Y:S01]  /*bd90*/  @!P0 SYNCS.PHASECHK.TRANS64 P0, [R2+URZ+0x2a800], R3 ;  /* 0x02a80003020085a7 */ /* 0x000e62000800007f */
[----:B------:R-:W-:Y:S04]  /*bda0*/  BSSY B0, `(.L_x_1579) ;  /* 0x0000006000007945 */ /* 0x000fe80003800000 */
[----:B-1----:R-:W-:Y:S05]  /*bdb0*/  @P0 BRA `(.L_x_1580) ;  /* 0x0000000000100947 */ /* 0x002fea0003800000 */
.L_x_1581:
[----:B-1----:R1:W2:Y:S02]  /*bdc0*/  SYNCS.PHASECHK.TRANS64.TRYWAIT P0, [R2+URZ+0x2a800], R3 ;  /* 0x02a80003020075a7 */ /* 0x0022a4000800017f */
[----:B--2---:R-:W-:Y:S05]  /*bdd0*/  @!P0 NANOSLEEP.SYNCS 0x989680 ;  /* 0x009896800000895d */ /* 0x004fea0003900000 */
[----:B------:R-:W2:Y:S02]  /*bde0*/  @!P0 SYNCS.PHASECHK.TRANS64 P0, [R2+URZ+0x2a800], R3 ;  /* 0x02a80003020085a7 */ /* 0x000ea4000800007f */
[----:B--2---:R-:W-:Y:S05]  /*bdf0*/  @!P0 BRA `(.L_x_1581) ;  /* 0xfffffffc00f08947 */ /* 0x004fea000383ffff */
.L_x_1580:
[----:B------:R-:W-:Y:S05]  /*be00*/  BSYNC B0 ;  /* 0x0000000000007941 */ /* 0x000fea0003800000 */
.L_x_1579:
[----:B------:R-:W-:Y:S05]  /*be10*/  BRA `(.L_x_1582) ;  /* 0x0000007400147947 */ /* 0x000fea0003800000 */
.L_x_1578:
[----:B------:R-:W2:Y:S01]  /*be20*/  LDL R0, [R1+0x70] ;  /* 0x0000700001007983 */ /* 0x000ea20000100800 */
[----:B------:R-:W-:Y:S01]  /*be30*/  ULDC.64 UR6, c[0x0][0x408] ;  /* 0x0001020000067ab9 */ /* 0x000fe20000000a00 */
[----:B--2---:R-:W-:Y:S02]  /*be40*/  R2UR UR4, R0 ;  /* 0x00000000000472ca */ /* 0x004fe400000e0000 */
[----:B-----5:R-:W-:-:S05]  /*be50*/  SHF.R.S32.HI R0, RZ, 0x1f, R144 ;  /* 0x0000001fff007819 */ /* 0x020fca0000011490 */
[----:B------:R-:W-:-:S04]  /*be60*/  IMAD R5, R0, UR6, RZ ;  /* 0x0000000600057c24 */ /* 0x000fc8000f8e02ff */
[----:B------:R-:W-:Y:S02]  /*be70*/  IMAD R5, R144, UR7, R5 ;  /* 0x0000000790057c24 */ /* 0x000fe4000f8e0205 */
[----:B------:R-:W-:-:S03]  /*be80*/  ULOP3.LUT UP0, URZ, UR4, 0x3ff, URZ, 0xc0, !UPT ;  /* 0x000003ff043f7892 */ /* 0x000fc6000f80c03f */
[----:B------:R-:W-:Y:S02]  /*be90*/  ULDC.64 UR4, c[0x0][0x3f8] ;  /* 0x0000fe0000047ab9 */ /* 0x000fe40000000a00 */
[----:B------:R-:W-:Y:S01]  /*bea0*/  IMAD R3, R0, UR4, RZ ;  /* 0x0000000400037c24 */ /* 0x000fe2000f8e02ff */
[----:B------:R-:W-:Y:S01]  /*beb0*/  PLOP3.LUT P0, PT, PT, PT, UP0, 0x80, 0x0 ;  /* 0x000000000000781c */ /* 0x000fe20003f0f008 */
[----:B------:R-:W-:-:S04]  /*bec0*/  IMAD.WIDE.U32 R24, R144, UR4, RZ ;  /* 0x0000000490187c25 */ /* 0x000fc8000f8e00ff */
[C---:B------:R-:W-:Y:S02]  /*bed0*/  IMAD R3, R144.reuse, UR5, R3 ;  /* 0x0000000590037c24 */ /* 0x040fe4000f8e0203 */
[----:B------:R-:W-:-:S04]  /*bee0*/  IMAD.WIDE.U32 R144, R144, UR6, RZ ;  /* 0x0000000690907c25 */ /* 0x000fc8000f8e00ff */
[----:B------:R-:W-:Y:S02]  /*bef0*/  IMAD.IADD R27, R3, 0x1, R25 ;  /* 0x00000001031b7824 */ /* 0x000fe400078e0219 */
[----:B------:R-:W-:Y:S01]  /*bf00*/  IMAD.IADD R29, R5, 0x1, R145 ;  /* 0x00000001051d7824 */ /* 0x000fe200078e0291 */
        /* <DEDUP_REMOVED lines=17> */
.L_x_1583:
[----:B------:R-:W-:Y:S01]  /*c020*/  ULDC.U8 UR4, c[0x0][0x410] ;  /* 0x0001040000047ab9 */ /* 0x000fe20000000000 */
[----:B------:R-:W-:Y:S01]  /*c030*/  BSSY B0, `(.L_x_1584) ;  /* 0x000071b000007945 */ /* 0x000fe20003800000 */
[----:B------:R-:W-:Y:S01]  /*c040*/  ISETP.NE.AND P0, PT, RZ, UR4, PT ;  /* 0x00000004ff007c0c */ /* 0x000fe2000bf05270 */
[----:B------:R-:W-:-:S12]  /*c050*/  IMAD.IADD R64, R162, 0x1, R178 ;  /* 0x00000001a2407824 */ /* 0x000fd800078e02b2 */
[----:B------:R-:W-:Y:S05]  /*c060*/  @!P0 BRA `(.L_x_1585) ;  /* 0x00000038006c8947 */ /* 0x000fea0003800000 */
[----:B------:R-:W0:Y:S01]  /*c070*/  LDC R20, c[0x0][0x448] ;  /* 0x00011200ff147b82 */ /* 0x000e220000000800 */
[----:B------:R-:W-:Y:S01]  /*c080*/  IMAD R3, R191, 0x40, R64 ;  /* 0x00000040bf037824 */ /* 0x000fe200078e0240 */
[----:B------:R-:W-:Y:S01]  /*c090*/  ULDC.64 UR4, c[0x0][0x3f8] ;  /* 0x0000fe0000047ab9 */ /* 0x000fe20000000a00 */
[----:B------:R-:W-:Y:S01]  /*c0a0*/  ULDC.64 UR6, c[0x0][0x408] ;  /* 0x0001020000067ab9 */ /* 0x000fe20000000a00 */
[----:B------:R-:W-:Y:S02]  /*c0b0*/  IMAD.MOV.U32 R4, RZ, RZ, R24 ;  /* 0x000000ffff047224 */ /* 0x000fe400078e0018 */
[----:B------:R-:W-:Y:S02]  /*c0c0*/  IMAD.MOV.U32 R6, RZ, RZ, R144 ;  /* 0x000000ffff067224 */ /* 0x000fe400078e0090 */
[----:B------:R-:W-:Y:S01]  /*c0d0*/  IMAD.MOV.U32 R7, RZ, RZ, R29 ;  /* 0x000000ffff077224 */ /* 0x000fe200078e001d */
[----:B0-----:R-:W-:-:S13]  /*c0e0*/  ISETP.NE.AND P0, PT, R20, 0x1, PT ;  /* 0x000000011400780c */ /* 0x001fda0003f05270 */
[----:B------:R-:W0:Y:S08]  /*c0f0*/  @P0 LDC R0, c[0x0][0x44c] ;  /* 0x00011300ff000b82 */ /* 0x000e300000000800 */
[----:B------:R-:W1:Y:S01]  /*c100*/  @P0 LDC R5, c[0x0][0x450] ;  /* 0x00011400ff050b82 */ /* 0x000e620000000800 */
[----:B0-----:R-:W-:-:S05]  /*c110*/  @P0 IMAD.HI.U32 R0, R3, R0, RZ ;  /* 0x0000000003000227 */ /* 0x001fca00078e00ff */
[----:B-1----:R-:W-:Y:S01]  /*c120*/  @P0 SHF.R.U32.HI R3, RZ, R5, R0 ;  /* 0x00000005ff030219 */ /* 0x002fe20000011600 */
[----:B------:R-:W-:-:S03]  /*c130*/  IMAD.MOV.U32 R5, RZ, RZ, R27 ;  /* 0x000000ffff057224 */ /* 0x000fc600078e001b */
[----:B------:R-:W-:Y:S01]  /*c140*/  SHF.R.S32.HI R0, RZ, 0x1f, R3 ;  /* 0x0000001fff007819 */ /* 0x000fe20000011403 */
[----:B------:R-:W-:-:S04]  /*c150*/  IMAD.WIDE.U32 R4, R3, UR4, R4 ;  /* 0x0000000403047c25 */ /* 0x000fc8000f8e0004 */
[C---:B------:R-:W-:Y:S02]  /*c160*/  IMAD R8, R0.reuse, UR4, RZ ;  /* 0x0000000400087c24 */ /* 0x040fe4000f8e02ff */
[----:B------:R-:W-:Y:S02]  /*c170*/  IMAD R0, R0, UR6, RZ ;  /* 0x0000000600007c24 */ /* 0x000fe4000f8e02ff */
[C---:B------:R-:W-:Y:S01]  /*c180*/  IMAD R9, R3.reuse, UR5, R8 ;  /* 0x0000000503097c24 */ /* 0x040fe2000f8e0208 */
[----:B------:R-:W-:Y:S01]  /*c190*/  ULDC.64 UR4, c[0x0][0x3e8] ;  /* 0x0000fa0000047ab9 */ /* 0x000fe20000000a00 */
[C---:B------:R-:W-:Y:S01]  /*c1a0*/  IMAD.WIDE.U32 R6, R3.reuse, UR6, R6 ;  /* 0x0000000603067c25 */ /* 0x040fe2000f8e0006 */
[----:B------:R-:W-:Y:S01]  /*c1b0*/  LEA R10, P0, R4, UR4, 0x1 ;  /* 0x00000004040a7c11 */ /* 0x000fe2000f8008ff */
[----:B------:R-:W-:Y:S02]  /*c1c0*/  UMOV UR4, 0xffffffff ;  /* 0xffffffff00047882 */ /* 0x000fe40000000000 */
[----:B------:R-:W-:Y:S01]  /*c1d0*/  IMAD R63, R3, UR7, R0 ;  /* 0x00000007033f7c24 */ /* 0x000fe2000f8e0200 */
[----:B------:R-:W-:Y:S01]  /*c1e0*/  ULDC.64 UR6, c[0x0][0x400] ;  /* 0x0001000000067ab9 */ /* 0x000fe20000000a00 */
[----:B------:R-:W-:Y:S01]  /*c1f0*/  IMAD.IADD R5, R5, 0x1, R9 ;  /* 0x0000000105057824 */ /* 0x000fe200078e0209 */
[----:B------:R-:W-:Y:S01]  /*c200*/  LEA R3, P1, R6, UR6, 0x1 ;  /* 0x0000000606037c11 */ /* 0x000fe2000f8208ff */
[----:B------:R-:W-:-:S03]  /*c210*/  IMAD.IADD R63, R7, 0x1, R63 ;  /* 0x00000001073f7824 */ /* 0x000fc600078e023f */
[----:B------:R-:W-:Y:S02]  /*c220*/  LEA.HI.X R0, R4, UR5, R5, 0x1, P0 ;  /* 0x0000000504007c11 */ /* 0x000fe400080f0c05 */
[----:B------:R-:W-:Y:S01]  /*c230*/  LEA.HI.X R63, R6, UR7, R63, 0x1, P1 ;  /* 0x00000007063f7c11 */ /* 0x000fe200088f0c3f */
[----:B------:R-:W-:Y:S06]  /*c240*/  BRA.DIV UR4, `(.L_x_1586) ;  /* 0x000001f204787947 */ /* 0x000fec000b800000 */
[----:B------:R0:W1:Y:S04]  /*c250*/  SHFL.IDX PT, R7, R0, RZ, 0x1c1f ;  /* 0x001c1fff00077589 */ /* 0x00006800000e0000 */
[----:B------:R0:W2:Y:S04]  /*c260*/  SHFL.IDX PT, R6, R10, RZ, 0x1c1f ;  /* 0x001c1fff0a067589 */ /* 0x0000a800000e0000 */
[----:B------:R0:W3:Y:S04]  /*c270*/  SHFL.IDX PT, R9, R63, RZ, 0x1c1f ;  /* 0x001c1fff3f097589 */ /* 0x0000e800000e0000 */
[----:B------:R0:W4:Y:S02]  /*c280*/  SHFL.IDX PT, R8, R3, RZ, 0x1c1f ;  /* 0x001c1fff03087589 */ /* 0x00012400000e0000 */
.L_x_1929:
[----:B------:R-:W-:Y:S01]  /*c290*/  IMAD R67, R163, R20, RZ ;  /* 0x00000014a3437224 */ /* 0x000fe200078e02ff */
[----:B------:R-:W-:Y:S01]  /*c2a0*/  BSSY B1, `(.L_x_1587) ;  /* 0x0000050000017945 */ /* 0x000fe20003800000 */
[----:B------:R-:W-:Y:S02]  /*c2b0*/  CS2R R58, SRZ ;  /* 0x00000000003a7805 */ /* 0x000fe4000001ff00 */
[----:B------:R-:W-:Y:S02]  /*c2c0*/  CS2R R54, SRZ ;  /* 0x0000000000367805 */ /* 0x000fe4000001ff00 */
[----:B------:R-:W-:Y:S02]  /*c2d0*/  CS2R R50, SRZ ;  /* 0x0000000000327805 */ /* 0x000fe4000001ff00 */
[----:B------:R-:W-:Y:S02]  /*c2e0*/  ISETP.GE.AND P0, PT, R64, R67, PT ;  /* 0x000000434000720c */ /* 0x000fe40003f06270 */
        /* <DEDUP_REMOVED lines=10> */
[----:B------:R-:W-:Y:S01]  /*c390*/  ULDC UR4, c[0x0][0x3f4] ;  /* 0x0000fd0000047ab9 */ /* 0x000fe20000000800 */
[----:B------:R-:W-:Y:S02]  /*c3a0*/  CS2R R60, SRZ ;  /* 0x00000000003c7805 */ /* 0x000fe4000001ff00 */
[----:B------:R-:W-:Y:S02]  /*c3b0*/  ISETP.GE.AND P3, PT, R171, UR4, PT ;  /* 0x00000004ab007c0c */ /* 0x000fe4000bf66270 */
[----:B------:R-:W-:Y:S02]  /*c3c0*/  CS2R R58, SRZ ;  /* 0x00000000003a7805 */ /* 0x000fe4000001ff00 */
[----:B------:R-:W-:Y:S02]  /*c3d0*/  ISETP.GE.AND P2, PT, R169, UR4, PT ;  /* 0x00000004a9007c0c */ /* 0x000fe4000bf46270 */
[----:B------:R-:W-:Y:S02]  /*c3e0*/  ISETP.GE.AND P1, PT, R170, UR4, PT ;  /* 0x00000004aa007c0c */ /* 0x000fe4000bf26270 */
[----:B------:R-:W-:-:S02]  /*c3f0*/  ISETP.GE.AND P0, PT, R168, UR4, PT ;  /* 0x00000004a8007c0c */ /* 0x000fc4000bf06270 */
[----:B------:R-:W-:-:S03]  /*c400*/  ISETP.GE.AND P4, PT, R160, UR4, PT ;  /* 0x00000004a0007c0c */ /* 0x000fc6000bf86270 */
[C---:B------:R-:W-:Y:S01]  /*c410*/  @!P3 IMAD.SHL.U32 R29, R171.reuse, 0x2, RZ ;  /* 0x00000002ab1db824 */ /* 0x040fe200078e00ff */
[----:B------:R-:W-:-:S03]  /*c420*/  @!P3 SHF.L.U64.HI R4, R171, 0x1, R228 ;  /* 0x00000001ab04b819 */ /* 0x000fc600000102e4 */
[C---:B------:R-:W-:Y:S01]  /*c430*/  @!P2 IMAD.SHL.U32 R25, R169.reuse, 0x2, RZ ;  /* 0x00000002a919a824 */ /* 0x040fe200078e00ff */
[----:B------:R-:W-:Y:S01]  /*c440*/  @!P2 SHF.L.U64.HI R12, R169, 0x1, R227 ;  /* 0x00000001a90ca819 */ /* 0x000fe200000102e3 */
[----:B------:R-:W-:Y:S01]  /*c450*/  @!P1 IMAD.SHL.U32 R15, R170, 0x2, RZ ;  /* 0x00000002aa0f9824 */ /* 0x000fe200078e00ff */
[-C--:B--2---:R-:W-:Y:S01]  /*c460*/  @!P3 IADD3 R30, P6, R6, R29.reuse, RZ ;  /* 0x0000001d061eb210 */ /* 0x084fe20007fde0ff */
[----:B------:R-:W-:Y:S01]  /*c470*/  @!P0 IMAD.SHL.U32 R11, R168, 0x2, RZ ;  /* 0x00000002a80b8824 */ /* 0x000fe200078e00ff */
[----:B----4-:R-:W-:Y:S01]  /*c480*/  @!P3 IADD3 R28, P5, R8, R29, RZ ;  /* 0x0000001d081cb210 */ /* 0x010fe20007fbe0ff */
[----:B---3--:R-:W-:Y:S01]  /*c490*/  @!P4 IMAD.MOV.U32 R5, RZ, RZ, R9 ;  /* 0x000000ffff05c224 */ /* 0x008fe200078e0009 */
[----:B------:R-:W-:Y:S01]  /*c4a0*/  @!P0 SHF.L.U64.HI R38, R168, 0x1, R225 ;  /* 0x00000001a8268819 */ /* 0x000fe200000102e1 */
[--C-:B-1----:R-:W-:Y:S01]  /*c4b0*/  @!P3 IMAD.X R31, R7, 0x1, R4.reuse, P6 ;  /* 0x00000001071fb824 */ /* 0x102fe200030e0604 */
[-C--:B------:R-:W-:Y:S01]  /*c4c0*/  @!P2 IADD3 R26, P6, R6, R25.reuse, RZ ;  /* 0x00000019061aa210 */ /* 0x080fe20007fde0ff */
[----:B------:R-:W-:Y:S01]  /*c4d0*/  @!P3 IMAD.X R29, R9, 0x1, R4, P5 ;  /* 0x00000001091db824 */ /* 0x000fe200028e0604 */
[----:B------:R-:W-:Y:S01]  /*c4e0*/  @!P2 IADD3 R24, P5, R8, R25, RZ ;  /* 0x000000190818a210 */ /* 0x000fe20007fbe0ff */
[----:B------:R-:W-:Y:S01]  /*c4f0*/  @!P4 IMAD.WIDE R34, R160, 0x2, R6 ;  /* 0x00000002a022c825 */ /* 0x000fe200078e0206 */
[----:B------:R-:W-:-:S03]  /*c500*/  @!P1 SHF.L.U64.HI R4, R170, 0x1, R226 ;  /* 0x00000001aa049819 */ /* 0x000fc600000102e2 */
[--C-:B------:R-:W-:Y:S01]  /*c510*/  @!P2 IMAD.X R27, R7, 0x1, R12.reuse, P6 ;  /* 0x00000001071ba824 */ /* 0x100fe200030e060c */
[-C--:B------:R-:W-:Y:S01]  /*c520*/  @!P1 IADD3 R20, P6, R6, R15.reuse, RZ ;  /* 0x0000000f06149210 */ /* 0x080fe20007fde0ff */
[----:B------:R-:W-:Y:S01]  /*c530*/  @!P2 IMAD.X R25, R9, 0x1, R12, P5 ;  /* 0x000000010919a824 */ /* 0x000fe200028e060c */
[----:B------:R-:W-:Y:S01]  /*c540*/  ISETP.GE.AND P5, PT, R172, UR4, PT ;  /* 0x00000004ac007c0c */ /* 0x000fe2000bfa6270 */
[----:B------:R1:W5:Y:S02]  /*c550*/  @!P4 LD.E.64 R60, desc[UR46][R34.64] ;  /* 0x0000002e223cc980 */ /* 0x000364000c101b00 */
[----:B------:R-:W-:Y:S01]  /*c560*/  @!P1 IMAD.X R21, R7, 0x1, R4, P6 ;  /* 0x0000000107159824 */ /* 0x000fe200030e0604 */
[----:B------:R-:W-:-:S05]  /*c570*/  @!P1 IADD3 R14, P6, R8, R15, RZ ;  /* 0x0000000f080e9210 */ /* 0x000fca0007fde0ff */
[----:B------:R-:W-:Y:S01]  /*c580*/  @!P1 IMAD.X R15, R9, 0x1, R4, P6 ;  /* 0x00000001090f9824 */ /* 0x000fe200030e0604 */
[----:B------:R-:W-:Y:S01]  /*c590*/  @!P0 IADD3 R12, P6, R6, R11, RZ ;  /* 0x0000000b060c8210 */ /* 0x000fe20007fde0ff */
[----:B------:R-:W-:-:S04]  /*c5a0*/  @!P4 IMAD.MOV.U32 R4, RZ, RZ, R8 ;  /* 0x000000ffff04c224 */ /* 0x000fc800078e0008 */
[----:B------:R-:W-:-:S04]  /*c5b0*/  @!P4 IMAD.WIDE R32, R160, 0x2, R4 ;  /* 0x00000002a020c825 */ /* 0x000fc800078e0204 */
[----:B------:R-:W-:Y:S01]  /*c5c0*/  @!P0 IMAD.X R13, R7, 0x1, R38, P6 ;  /* 0x00000001070d8824 */ /* 0x000fe200030e0626 */
[----:B------:R-:W-:Y:S01]  /*c5d0*/  @!P0 IADD3 R4, P6, R8, R11, RZ ;  /* 0x0000000b08048210 */ /* 0x000fe20007fde0ff */
[C---:B------:R-:W-:Y:S01]  /*c5e0*/  @!P5 IMAD.SHL.U32 R11, R172.reuse, 0x2, RZ ;  /* 0x00000002ac0bd824 */ /* 0x040fe200078e00ff */
[----:B------:R1:W5:Y:S01]  /*c5f0*/  @!P4 LD.E.64 R58, desc[UR46][R32.64] ;  /* 0x0000002e203ac980 */ /* 0x000362000c101b00 */
[----:B------:R-:W-:Y:S02]  /*c600*/  @!P5 SHF.L.U64.HI R36, R172, 0x1, R224 ;  /* 0x00000001ac24d819 */ /* 0x000fe400000102e0 */
[----:B------:R-:W-:Y:S01]  /*c610*/  @!P0 IMAD.X R5, R9, 0x1, R38, P6 ;  /* 0x0000000109058824 */ /* 0x000fe200030e0626 */
[-C--:B------:R-:W-:Y:S02]  /*c620*/  @!P5 IADD3 R6, P4, R6, R11.reuse, RZ ;  /* 0x0000000b0606d210 */ /* 0x080fe40007f9e0ff */
[----:B------:R-:W-:Y:S02]  /*c630*/  @!P5 IADD3 R8, P6, R8, R11, RZ ;  /* 0x0000000b0808d210 */ /* 0x000fe40007fde0ff */
[----:B------:R-:W-:-:S02]  /*c640*/  CS2R R56, SRZ ;  /* 0x0000000000387805 */ /* 0x000fc4000001ff00 */
[----:B------:R-:W-:Y:S01]  /*c650*/  CS2R R54, SRZ ;  /* 0x0000000000367805 */ /* 0x000fe2000001ff00 */
[--C-:B------:R-:W-:Y:S01]  /*c660*/  @!P5 IMAD.X R7, R7, 0x1, R36.reuse, P4 ;  /* 0x000000010707d824 */ /* 0x100fe200020e0624 */
[----:B------:R-:W-:Y:S01]  /*c670*/  CS2R R52, SRZ ;  /* 0x0000000000347805 */ /* 0x000fe2000001ff00 */
[----:B------:R-:W-:Y:S01]  /*c680*/  @!P5 IMAD.X R9, R9, 0x1, R36, P6 ;  /* 0x000000010909d824 */ /* 0x000fe200030e0624 */
[----:B------:R-:W-:Y:S02]  /*c690*/  CS2R R50, SRZ ;  /* 0x0000000000327805 */ /* 0x000fe4000001ff00 */
[----:B------:R-:W-:Y:S02]  /*c6a0*/  CS2R R48, SRZ ;  /* 0x0000000000307805 */ /* 0x000fe4000001ff00 */
[----:B------:R-:W-:Y:S02]  /*c6b0*/  CS2R R46, SRZ ;  /* 0x00000000002e7805 */ /* 0x000fe4000001ff00 */
[----:B------:R-:W-:-:S02]  /*c6c0*/  CS2R R44, SRZ ;  /* 0x00000000002c7805 */ /* 0x000fc4000001ff00 */
[----:B------:R-:W-:Y:S02]  /*c6d0*/  CS2R R42, SRZ ;  /* 0x00000000002a7805 */ /* 0x000fe4000001ff00 */
[----:B------:R-:W-:Y:S02]  /*c6e0*/  CS2R R36, SRZ ;  /* 0x0000000000247805 */ /* 0x000fe4000001ff00 */
[----:B------:R-:W-:Y:S01]  /*c6f0*/  CS2R R38, SRZ ;  /* 0x0000000000267805 */ /* 0x000fe2000001ff00 */
[----:B------:R1:W5:Y:S04]  /*c700*/  @!P3 LD.E.64 R56, desc[UR46][R30.64] ;  /* 0x0000002e1e38b980 */ /* 0x000368000c101b00 */
        /* <DEDUP_REMOVED lines=8> */
[----:B------:R1:W5:Y:S02]  /*c790*/  @!P5 LD.E.64 R38, desc[UR46][R8.64] ;  /* 0x0000002e0826d980 */ /* 0x000364000c101b00 */
.L_x_1588:
[----:B------:R-:W-:Y:S05]  /*c7a0*/  BSYNC B1 ;  /* 0x0000000000017941 */ /* 0x000fea0003800000 */
.L_x_1587:
[----:B-1---5:R-:W-:Y:S01]  /*c7b0*/  IMAD.MOV.U32 R4, RZ, RZ, R58 ;  /* 0x000000ffff047224 */ /* 0x022fe200078e003a */
[----:B------:R-:W-:Y:S01]  /*c7c0*/  UMOV UR4, 0xffffffff ;  /* 0xffffffff00047882 */ /* 0x000fe20000000000 */
[----:B------:R-:W-:Y:S01]  /*c7d0*/  IMAD.MOV.U32 R5, RZ, RZ, R59 ;  /* 0x000000ffff057224 */ /* 0x000fe200078e003b */
[----:B------:R-:W-:Y:S01]  /*c7e0*/  CS2R R30, SRZ ;  /* 0x00000000001e7805 */ /* 0x000fe2000001ff00 */
[----:B--2---:R-:W-:Y:S01]  /*c7f0*/  IMAD.MOV.U32 R6, RZ, RZ, R54 ;  /* 0x000000ffff067224 */ /* 0x004fe200078e0036 */
[----:B------:R-:W-:Y:S01]  /*c800*/  PRMT R110, R4, 0x7610, R110 ;  /* 0x00007610046e7816 */ /* 0x000fe2000000006e */
[----:B------:R-:W-:Y:S01]  /*c810*/  IMAD.MOV.U32 R7, RZ, RZ, R55 ;  /* 0x000000ffff077224 */ /* 0x000fe200078e0037 */
        /* <DEDUP_REMOVED lines=21> */
[----:B------:R-:W-:-:S02]  /*c970*/  IMAD.MOV.U32 R6, RZ, RZ, R56 ;  /* 0x000000ffff067224 */ /* 0x000fc400078e0038 */
        /* <DEDUP_REMOVED lines=17> */
[----:B------:R-:W-:-:S02]  /*ca90*/  PRMT R79, R4, 0x7610, R79 ;  /* 0x00007610044f7816 */ /* 0x000fc4000000004f */
[----:B------:R-:W-:Y:S02]  /*caa0*/  PRMT R80, R5, 0x7610, R80 ;  /* 0x0000761005507816 */ /* 0x000fe40000000050 */
[----:B------:R-:W-:Y:S02]  /*cab0*/  PRMT R70, R6, 0x7610, R70 ;  /* 0x0000761006467816 */ /* 0x000fe40000000046 */
[----:B------:R-:W-:Y:S01]  /*cac0*/  PRMT R71, R7, 0x7610, R71 ;  /* 0x0000761007477816 */ /* 0x000fe20000000047 */
[----:B------:R-:W-:Y:S06]  /*cad0*/  BRA.DIV UR4, `(.L_x_1589) ;  /* 0x000001ea04c87947 */ /* 0x000fec000b800000 */
[----:B0-----:R-:W0:Y:S04]  /*cae0*/  SHFL.IDX PT, R0, R0, 0x1, 0x1c1f ;  /* 0x003c1f0000007f89 */ /* 0x001e2800000e0000 */
[----:B------:R1:W2:Y:S04]  /*caf0*/  SHFL.IDX PT, R65, R10, 0x1, 0x1c1f ;  /* 0x003c1f000a417f89 */ /* 0x0002a800000e0000 */
[----:B------:R-:W0:Y:S04]  /*cb00*/  SHFL.IDX PT, R63, R63, 0x1, 0x1c1f ;  /* 0x003c1f003f3f7f89 */ /* 0x000e2800000e0000 */
[----:B------:R1:W0:Y:S02]  /*cb10*/  SHFL.IDX PT, R62, R3, 0x1, 0x1c1f ;  /* 0x003c1f00033e7f89 */ /* 0x00022400000e0000 */
.L_x_1935:
[----:B------:R-:W-:Y:S01]  /*cb20*/  VIADD R64, R64, 0x40 ;  /* 0x0000004040407836 */ /* 0x000fe20000000000 */
[----:B-1----:R-:W-:Y:S01]  /*cb30*/  LOP3.LUT R3, R175, 0x18, R18, 0xf8, !PT ;  /* 0x00000018af037812 */ /* 0x002fe200078ef812 */
[----:B------:R-:W-:Y:S01]  /*cb40*/  BSSY B1, `(.L_x_1590) ;  /* 0x0000055000017945 */ /* 0x000fe20003800000 */
[----:B------:R-:W-:Y:S02]  /*cb50*/  LOP3.LUT P0, RZ, R229, 0x4, RZ, 0xc0, !PT ;  /* 0x00000004e5ff7812 */ /* 0x000fe4000780c0ff */
[----:B------:R-:W-:Y:S02]  /*cb60*/  CS2R R32, SRZ ;  /* 0x0000000000207805 */ /* 0x000fe4000001ff00 */
[----:B------:R-:W-:Y:S02]  /*cb70*/  ISETP.GE.AND P1, PT, R64, R67, PT ;  /* 0x000000434000720c */ /* 0x000fe40003f26270 */
[----:B------:R-:W-:Y:S02]  /*cb80*/  CS2R R26, SRZ ;  /* 0x00000000001a7805 */ /* 0x000fe4000001ff00 */
[----:B------:R-:W-:-:S02]  /*cb90*/  LOP3.LUT R4, R3, R176, RZ, 0x3c, !PT ;  /* 0x000000b003047212 */ /* 0x000fc400078e3cff */
[----:B------:R-:W-:Y:S02]  /*cba0*/  CS2R R20, SRZ ;  /* 0x0000000000147805 */ /* 0x000fe4000001ff00 */
[----:B------:R-:W-:Y:S02]  /*cbb0*/  CS2R R12, SRZ ;  /* 0x00000000000c7805 */ /* 0x000fe4000001ff00 */
[----:B---34-:R-:W-:Y:S02]  /*cbc0*/  CS2R R8, SRZ ;  /* 0x0000000000087805 */ /* 0x018fe4000001ff00 */
[----:B------:R-:W-:Y:S01]  /*cbd0*/  CS2R R40, SRZ ;  /* 0x0000000000287805 */ /* 0x000fe2000001ff00 */
[----:B------:R-:W-:Y:S01]  /*cbe0*/  IMAD.IADD R3, R177, 0x1, R4 ;  /* 0x00000001b1037824 */ /* 0x000fe200078e0204 */
[----:B------:R-:W-:Y:S02]  /*cbf0*/  CS2R R34, SRZ ;  /* 0x0000000000227805 */ /* 0x000fe4000001ff00 */
[----:B------:R-:W-:-:S02]  /*cc00*/  CS2R R28, SRZ ;  /* 0x00000000001c7805 */ /* 0x000fc4000001ff00 */
[----:B------:R-:W-:Y:S02]  /*cc10*/  CS2R R24, SRZ ;  /* 0x0000000000187805 */ /* 0x000fe4000001ff00 */
[----:B------:R-:W-:Y:S01]  /*cc20*/  CS2R R14, SRZ ;  /* 0x00000000000e7805 */ /* 0x000fe2000001ff00 */
[----:B------:R-:W-:Y:S01]  /*cc30*/  IMAD R3, R3, 0x2, R2 ;  /* 0x0000000203037824 */ /* 0x000fe200078e0202 */
        /* <DEDUP_REMOVED lines=8> */
[----:B------:R-:W-:-:S05]  /*ccc0*/  ISETP.GE.AND P1, PT, R168, UR4, PT ;  /* 0x00000004a8007c0c */ /* 0x000fca000bf26270 */
[C---:B------:R-:W-:Y:S01]  /*ccd0*/  @!P4 IMAD.SHL.U32 R24, R171.reuse, 0x2, RZ ;  /* 0x00000002ab18c824 */ /* 0x040fe200078e00ff */
[----:B------:R-:W-:-:S03]  /*cce0*/  @!P4 SHF.L.U64.HI R4, R171, 0x1, R228 ;  /* 0x00000001ab04c819 */ /* 0x000fc600000102e4 */
[C---:B------:R-:W-:Y:S01]  /*ccf0*/  @!P3 IMAD.SHL.U32 R14, R169.reuse, 0x2, RZ ;  /* 0x00000002a90eb824 */ /* 0x040fe200078e00ff */
[----:B------:R-:W-:Y:S01]  /*cd00*/  @!P3 SHF.L.U64.HI R5, R169, 0x1, R227 ;  /* 0x00000001a905b819 */ /* 0x000fe200000102e3 */
[----:B------:R-:W-:Y:S01]  /*cd10*/  @!P2 IMAD.SHL.U32 R10, R170, 0x2, RZ ;  /* 0x00000002aa0aa824 */ /* 0x000fe200078e00ff */
[CC--:B--2---:R-:W-:Y:S02]  /*cd20*/  @!P4 IADD3 R26, P5, R65.reuse, R24.reuse, RZ ;  /* 0x00000018411ac210 */ /* 0x0c4fe40007fbe0ff */
[----:B0-----:R-:W-:Y:S02]  /*cd30*/  @!P4 IADD3 R24, P6, R62, R24, RZ ;  /* 0x000000183e18c210 */ /* 0x001fe40007fde0ff */
[----:B------:R-:W-:Y:S01]  /*cd40*/  @!P2 SHF.L.U64.HI R6, R170, 0x1, R226 ;  /* 0x00000001aa06a819 */ /* 0x000fe200000102e2 */
[--C-:B------:R-:W-:Y:S01]  /*cd50*/  @!P4 IMAD.X R27, R0, 0x1, R4.reuse, P5 ;  /* 0x00000001001bc824 */ /* 0x100fe200028e0604 */
[-C--:B------:R-:W-:Y:S01]  /*cd60*/  @!P3 IADD3 R20, P5, R65, R14.reuse, RZ ;  /* 0x0000000e4114b210 */ /* 0x080fe20007fbe0ff */
[----:B------:R-:W-:Y:S01]  /*cd70*/  @!P4 IMAD.X R25, R63, 0x1, R4, P6 ;  /* 0x000000013f19c824 */ /* 0x000fe200030e0604 */
[----:B------:R-:W-:Y:S01]  /*cd80*/  @!P3 IADD3 R14, P6, R62, R14, RZ ;  /* 0x0000000e3e0eb210 */ /* 0x000fe20007fde0ff */
[C---:B------:R-:W-:Y:S01]  /*cd90*/  @!P1 IMAD.SHL.U32 R4, R168.reuse, 0x2, RZ ;  /* 0x00000002a8049824 */ /* 0x040fe200078e00ff */
[----:B------:R-:W-:Y:S01]  /*cda0*/  @!P1 SHF.L.U64.HI R7, R168, 0x1, R225 ;  /* 0x00000001a8079819 */ /* 0x000fe200000102e1 */
[--C-:B------:R-:W-:Y:S01]  /*cdb0*/  @!P3 IMAD.X R21, R0, 0x1, R5.reuse, P5 ;  /* 0x000000010015b824 */ /* 0x100fe200028e0605 */
[-C--:B------:R-:W-:Y:S01]  /*cdc0*/  @!P2 IADD3 R12, P5, R65, R10.reuse, RZ ;  /* 0x0000000a410ca210 */ /* 0x080fe20007fbe0ff */
[----:B------:R-:W-:Y:S01]  /*cdd0*/  @!P3 IMAD.X R15, R63, 0x1, R5, P6 ;  /* 0x000000013f0fb824 */ /* 0x000fe200030e0605 */
[----:B------:R-:W-:-:S03]  /*cde0*/  @!P2 IADD3 R10, P6, R62, R10, RZ ;  /* 0x0000000a3e0aa210 */ /* 0x000fc60007fde0ff */
[--C-:B------:R-:W-:Y:S01]  /*cdf0*/  @!P2 IMAD.X R13, R0, 0x1, R6.reuse, P5 ;  /* 0x00000001000da824 */ /* 0x100fe200028e0606 */
[----:B------:R-:W-:Y:S01]  /*ce00*/  @!P1 IADD3 R8, P5, R65, R4, RZ ;  /* 0x0000000441089210 */ /* 0x000fe20007fbe0ff */
[----:B------:R-:W-:Y:S01]  /*ce10*/  @!P2 IMAD.X R11, R63, 0x1, R6, P6 ;  /* 0x000000013f0ba824 */ /* 0x000fe200030e0606 */
[----:B------:R-:W-:-:S03]  /*ce20*/  ISETP.GE.AND P6, PT, R160, UR4, PT ;  /* 0x00000004a0007c0c */ /* 0x000fc6000bfc6270 */
[----:B------:R-:W-:Y:S01]  /*ce30*/  @!P1 IMAD.X R9, R0, 0x1, R7, P5 ;  /* 0x0000000100099824 */ /* 0x000fe200028e0607 */
[----:B------:R-:W-:-:S05]  /*ce40*/  @!P1 IADD3 R4, P5, R62, R4, RZ ;  /* 0x000000043e049210 */ /* 0x000fca0007fbe0ff */
[----:B------:R-:W-:Y:S01]  /*ce50*/  @!P1 IMAD.X R5, R63, 0x1, R7, P5 ;  /* 0x000000013f059824 */ /* 0x000fe200028e0607 */
[----:B------:R-:W-:-:S03]  /*ce60*/  ISETP.GE.AND P5, PT, R172, UR4, PT ;  /* 0x00000004ac007c0c */ /* 0x000fc6000bfa6270 */
[----:B------:R-:W-:Y:S02]  /*ce70*/  @!P6 IMAD.MOV.U32 R28, RZ, RZ, R65 ;  /* 0x000000ffff1ce224 */ /* 0x000fe400078e0041 */
[----:B------:R-:W-:Y:S02]  /*ce80*/  @!P6 IMAD.MOV.U32 R29, RZ, RZ, R0 ;  /* 0x000000ffff1de224 */ /* 0x000fe400078e0000 */
[----:B------:R-:W-:Y:S02]  /*ce90*/  @!P6 IMAD.MOV.U32 R6, RZ, RZ, R62 ;  /* 0x000000ffff06e224 */ /* 0x000fe400078e003e */
[----:B------:R-:W-:Y:S02]  /*cea0*/  @!P6 IMAD.MOV.U32 R7, RZ, RZ, R63 ;  /* 0x000000ffff07e224 */ /* 0x000fe400078e003f */
[----:B------:R-:W-:-:S04]  /*ceb0*/  @!P6 IMAD.WIDE R28, R160, 0x2, R28 ;  /* 0x00000002a01ce825 */ /* 0x000fc800078e021c */
[----:B------:R-:W-:Y:S01]  /*cec0*/  @!P6 IMAD.WIDE R6, R160, 0x2, R6 ;  /* 0x00000002a006e825 */ /* 0x000fe200078e0206 */
[----:B------:R0:W5:Y:S03]  /*ced0*/  @!P6 LD.E.64 R40, desc[UR46][R28.64] ;  /* 0x0000002e1c28e980 */ /* 0x000166000c101b00 */
[C---:B------:R-:W-:Y:S01]  /*cee0*/  @!P5 IMAD.SHL.U32 R33, R172.reuse, 0x2, RZ ;  /* 0x00000002ac21d824 */ /* 0x040fe200078e00ff */
[----:B------:R1:W5:Y:S01]  /*cef0*/  @!P6 LD.E.64 R30, desc[UR46][R6.64] ;  /* 0x0000002e061ee980 */ /* 0x000362000c101b00 */
[----:B------:R-:W-:Y:S02]  /*cf00*/  @!P5 SHF.L.U64.HI R32, R172, 0x1, R224 ;  /* 0x00000001ac20d819 */ /* 0x000fe400000102e0 */
[----:B------:R-:W-:Y:S02]  /*cf10*/  CS2R R34, SRZ ;  /* 0x0000000000227805 */ /* 0x000fe4000001ff00 */
[----:B0-----:R-:W-:-:S04]  /*cf20*/  CS2R R28, SRZ ;  /* 0x00000000001c7805 */ /* 0x001fc8000001ff00 */
[----:B------:R0:W5:Y:S01]  /*cf30*/  @!P4 LD.E.64 R34, desc[UR46][R26.64] ;  /* 0x0000002e1a22c980 */ /* 0x000162000c101b00 */
[----:B-1----:R-:W-:-:S03]  /*cf40*/  @!P5 IADD3 R6, P6, R65, R33, RZ ;  /* 0x000000214106d210 */ /* 0x002fc60007fde0ff */
[----:B------:R1:W5:Y:S02]  /*cf50*/  @!P3 LD.E.64 R28, desc[UR46][R20.64] ;  /* 0x0000002e141cb980 */ /* 0x000364000c101b00 */
[----:B------:R-:W-:Y:S01]  /*cf60*/  @!P5 IMAD.X R7, R0, 0x1, R32, P6 ;  /* 0x000000010007d824 */ /* 0x000fe200030e0620 */
[----:B------:R-:W-:Y:S02]  /*cf70*/  @!P5 IADD3 R62, P6, R62, R33, RZ ;  /* 0x000000213e3ed210 */ /* 0x000fe40007fde0ff */
[----:B0-----:R-:W-:-:S03]  /*cf80*/  CS2R R26, SRZ ;  /* 0x00000000001a7805 */ /* 0x001fc6000001ff00 */
[----:B------:R-:W-:Y:S01]  /*cf90*/  @!P5 IMAD.X R63, R63, 0x1, R32, P6 ;  /* 0x000000013f3fd824 */ /* 0x000fe200030e0620 */
[----:B------:R-:W-:Y:S02]  /*cfa0*/  CS2R R32, SRZ ;  /* 0x0000000000207805 */ /* 0x000fe4000001ff00 */
[----:B-1----:R-:W-:Y:S01]  /*cfb0*/  CS2R R20, SRZ ;  /* 0x0000000000147805 */ /* 0x002fe2000001ff00 */
[----:B------:R0:W5:Y:S04]  /*cfc0*/  @!P3 LD.E.64 R26, desc[UR46][R14.64] ;  /* 0x0000002e0e1ab980 */ /* 0x000168000c101b00 */
[----:B------:R1:W5:Y:S04]  /*cfd0*/  @!P4 LD.E.64 R32, desc[UR46][R24.64] ;  /* 0x0000002e1820c980 */ /* 0x000368000c101b00 */
[----:B------:R2:W5:Y:S01]  /*cfe0*/  @!P2 LD.E.64 R20, desc[UR46][R10.64] ;  /* 0x0000002e0a14a980 */ /* 0x000562000c101b00 */
[----:B0-----:R-:W-:-:S02]  /*cff0*/  CS2R R14, SRZ ;  /* 0x00000000000e7805 */ /* 0x001fc4000001ff00 */
[----:B-1----:R-:W-:-:S04]  /*d000*/  CS2R R24, SRZ ;  /* 0x0000000000187805 */ /* 0x002fc8000001ff00 */
[----:B------:R0:W5:Y:S01]  /*d010*/  @!P1 LD.E.64 R14, desc[UR46][R8.64] ;  /* 0x0000002e080e9980 */ /* 0x000162000c101b00 */
[----:B--2---:R-:W-:-:S03]  /*d020*/  CS2R R10, SRZ ;  /* 0x00000000000a7805 */ /* 0x004fc6000001ff00 */
[----:B------:R1:W5:Y:S04]  /*d030*/  @!P2 LD.E.64 R24, desc[UR46][R12.64] ;  /* 0x0000002e0c18a980 */ /* 0x000368000c101b00 */
[----:B------:R3:W5:Y:S01]  /*d040*/  @!P5 LD.E.64 R10, desc[UR46][R6.64] ;  /* 0x0000002e060ad980 */ /* 0x000762000c101b00 */
[----:B0-----:R-:W-:Y:S02]  /*d050*/  CS2R R8, SRZ ;  /* 0x0000000000087805 */ /* 0x001fe4000001ff00 */
[----:B-1----:R-:W-:-:S04]  /*d060*/  CS2R R12, SRZ ;  /* 0x00000000000c7805 */ /* 0x002fc8000001ff00 */
[----:B------:R3:W5:Y:S04]  /*d070*/  @!P5 LD.E.64 R8, desc[UR46][R62.64] ;  /* 0x0000002e3e08d980 */ /* 0x000768000c101b00 */
[----:B------:R3:W5:Y:S02]  /*d080*/  @!P1 LD.E.64 R12, desc[UR46][R4.64] ;  /* 0x0000002e040c9980 */ /* 0x000764000c101b00 */
.L_x_1591:
[----:B------:R-:W-:Y:S05]  /*d090*/  BSYNC B1 ;  /* 0x0000000000017941 */ /* 0x000fea0003800000 */
.L_x_1590:
[----:B---3-5:R-:W-:Y:S01]  /*d0a0*/  IMAD.MOV.U32 R5, RZ, RZ, R30 ;  /* 0x000000ffff057224 */ /* 0x028fe200078e001e */
[----:B------:R-:W-:Y:S01]  /*d0b0*/  LEA.HI R4, R188, R188, RZ, 0x1 ;  /* 0x000000bcbc047211 */ /* 0x000fe200078f08ff */
[----:B------:R-:W-:Y:S01]  /*d0c0*/  VIADD R6, R3, 0xc400 ;  /* 0x0000c40003067836 */ /* 0x000fe20000000000 */
[----:B------:R-:W-:Y:S01]  /*d0d0*/  VIADDMNMX R67, R67, -R178, 0x80, PT ;  /* 0x0000008043437446 */ /* 0x000fe200038009b2 */
[----:B0-----:R-:W-:Y:S01]  /*d0e0*/  VIADD R0, R3, 0xc440 ;  /* 0x0000c44003007836 */ /* 0x001fe20000000000 */
[----:B------:R-:W-:Y:S01]  /*d0f0*/  PRMT R105, R5, 0x7610, R105 ;  /* 0x0000761005697816 */ /* 0x000fe20000000069 */
[----:B------:R-:W-:Y:S01]  /*d100*/  @P0 VIADD R0, R6, 0xffffffc0 ;  /* 0xffffffc006000836 */ /* 0x000fe20000000000 */
[----:B------:R-:W-:Y:S01]  /*d110*/  LOP3.LUT R5, R4, 0xfffffffe, RZ, 0xc0, !PT ;  /* 0xfffffffe04057812 */ /* 0x000fe200078ec0ff */
[----:B------:R-:W-:Y:S01]  /*d120*/  IMAD.MOV.U32 R6, RZ, RZ, R31 ;  /* 0x000000ffff067224 */ /* 0x000fe200078e001f */
[----:B------:R-:W-:Y:S01]  /*d130*/  BSSY B1, `(.L_x_1592) ;  /* 0x0000030000017945 */ /* 0x000fe20003800000 */
[----:B------:R-:W-:Y:S01]  /*d140*/  IMAD.MOV.U32 R7, RZ, RZ, R32 ;  /* 0x000000ffff077224 */ /* 0x000fe200078e0020 */
[----:B------:R-:W-:Y:S01]  /*d150*/  ISETP.GE.AND P1, PT, R162, R67, PT ;  /* 0x00000043a200720c */ /* 0x000fe20003f26270 */
[----:B------:R-:W-:Y:S01]  /*d160*/  IMAD.IADD R5, R188, 0x1, -R5 ;  /* 0x00000001bc057824 */ /* 0x000fe200078e0a05 */
[----:B------:R-:W-:Y:S01]  /*d170*/  PRMT R106, R6, 0x7610, R106 ;  /* 0x00007610066a7816 */ /* 0x000fe2000000006a */
[----:B------:R-:W-:Y:S01]  /*d180*/  IMAD.MOV.U32 R4, RZ, RZ, R26 ;  /* 0x000000ffff047224 */ /* 0x000fe200078e001a */
[----:B------:R-:W-:Y:S01]  /*d190*/  PRMT R97, R7, 0x7610, R97 ;  /* 0x0000761007617816 */ /* 0x000fe20000000061 */
[----:B------:R-:W-:Y:S01]  /*d1a0*/  IMAD.MOV.U32 R6, RZ, RZ, R27 ;  /* 0x000000ffff067224 */ /* 0x000fe200078e001b */
[----:B------:R-:W-:Y:S01]  /*d1b0*/  SHF.L.U32 R5, R5, 0x1f, RZ ;  /* 0x0000001f05057819 */ /* 0x000fe200000006ff */
[----:B------:R-:W-:Y:S01]  /*d1c0*/  IMAD.MOV.U32 R7, RZ, RZ, R20 ;  /* 0x000000ffff077224 */ /* 0x000fe200078e0014 */
[----:B------:R-:W-:Y:S01]  /*d1d0*/  PRMT R89, R4, 0x7610, R89 ;  /* 0x0000761004597816 */ /* 0x000fe20000000059 */
[----:B------:R-:W-:Y:S01]  /*d1e0*/  IMAD.MOV.U32 R4, RZ, RZ, R21 ;  /* 0x000000ffff047224 */ /* 0x000fe200078e0015 */
[----:B------:R-:W0:Y:S01]  /*d1f0*/  SYNCS.PHASECHK.TRANS64.TRYWAIT P0, [R2+URZ+0x2a800], R5 ;  /* 0x02a80005020075a7 */ /* 0x000e22000800017f */
        /* <DEDUP_REMOVED lines=34> */
[----:B0-----:R-:W-:Y:S06]  /*d420*/  @!P0 BRA `(.L_x_1593) ;  /* 0x000001e000e88947 */ /* 0x001fec0003800000 */
.L_x_1936:
[----:B------:R-:W-:Y:S05]  /*d430*/  BSYNC B1 ;  /* 0x0000000000017941 */ /* 0x000fea0003800000 */
.L_x_1592:
[----:B------:R-:W-:Y:S01]  /*d440*/  BSSY B1, `(.L_x_1594) ;  /* 0x000012f000017945 */ /* 0x000fe20003800000 */
[----:B------:R-:W-:Y:S02]  /*d450*/  PRMT R64, R4, 0x7610, R64 ;  /* 0x0000761004407816 */ /* 0x000fe40000000040 */
[----:B--2---:R-:W-:Y:S01]  /*d460*/  PRMT R65, R6, 0x7610, R65 ;  /* 0x0000761006417816 */ /* 0x004fe20000000041 */
        /* <DEDUP_REMOVED lines=11> */
[----:B------:R-:W-:Y:S02]  /*d520*/  SHF.R.U64 R115, R60, 0x10, R61 ;  /* 0x000000103c737819 */ /* 0x000fe4000000123d */
[----:B------:R-:W-:Y:S02]  /*d530*/  SHF.R.U32.HI R112, RZ, 0x10, R59 ;  /* 0x00000010ff707819 */ /* 0x000fe4000001163b */
[----:B------:R-:W-:Y:S02]  /*d540*/  SHF.R.U32.HI R60, RZ, 0x10, R61 ;  /* 0x00000010ff3c7819 */ /* 0x000fe4000001163d */
[----:B------:R-:W-:Y:S02]  /*d550*/  PRMT R112, R109, 0x5410, R112 ;  /* 0x000054106d707816 */ /* 0x000fe40000000070 */
[----:B------:R-:W-:Y:S02]  /*d560*/  SHF.R.U64 R113, R58, 0x10, R59 ;  /* 0x000000103a717819 */ /* 0x000fe4000000123b */
[----:B------:R-:W-:Y:S01]  /*d570*/  PRMT R111, R111, 0x5410, R60 ;  /* 0x000054106f6f7816 */ /* 0x000fe2000000003c */
[----:B------:R-:W-:Y:S01]  /*d580*/  IMAD.U32 R114, R112, 0x10000, RZ ;  /* 0x0001000070727824 */ /* 0x000fe200078e00ff */
[----:B------:R-:W-:-:S02]  /*d590*/  PRMT R113, R110, 0x5410, R113 ;  /* 0x000054106e717816 */ /* 0x000fc40000000071 */
[----:B------:R-:W-:Y:S01]  /*d5a0*/  LOP3.LUT R116, R112, 0xffff0000, RZ, 0xc0, !PT ;  /* 0xffff000070747812 */ /* 0x000fe200078ec0ff */
[C---:B------:R-:W-:Y:S01]  /*d5b0*/  IMAD.U32 R110, R111.reuse, 0x10000, RZ ;  /* 0x000100006f6e7824 */ /* 0x040fe200078e00ff */
[----:B------:R-:W-:Y:S02]  /*d5c0*/  LOP3.LUT R112, R111, 0xffff0000, RZ, 0xc0, !PT ;  /* 0xffff00006f707812 */ /* 0x000fe400078ec0ff */
[----:B------:R-:W-:Y:S02]  /*d5d0*/  PRMT R58, R66, 0x5432, R115 ;  /* 0x00005432423a7816 */ /* 0x000fe40000000073 */
[C---:B0-----:R-:W-:Y:S01]  /*d5e0*/  LOP3.LUT R60, R6.reuse, 0xffff0000, RZ, 0xc0, !PT ;  /* 0xffff0000063c7812 */ /* 0x041fe200078ec0ff */
[----:B------:R-:W-:Y:S01]  /*d5f0*/  IMAD.U32 R59, R6, 0x10000, RZ ;  /* 0x00010000063b7824 */ /* 0x000fe200078e00ff */
[C---:B------:R-:W-:Y:S01]  /*d600*/  LOP3.LUT R109, R7.reuse, 0xffff0000, RZ, 0xc0, !PT ;  /* 0xffff0000076d7812 */ /* 0x040fe200078ec0ff */
[----:B------:R-:W-:Y:S01]  /*d610*/  IMAD.U32 R61, R7, 0x10000, RZ ;  /* 0x00010000073d7824 */ /* 0x000fe200078e00ff */
[----:B------:R-:W-:Y:S01]  /*d620*/  LOP3.LUT R7, R4, 0xffff0000, RZ, 0xc0, !PT ;  /* 0xffff000004077812 */ /* 0x000fe200078ec0ff */
[C---:B------:R-:W-:Y:S01]  /*d630*/  FMUL.FTZ R118, R60.reuse, R114 ;  /* 0x000000723c767220 */ /* 0x040fe20000410000 */
[----:B------:R-:W-:Y:S01]  /*d640*/  FMUL.FTZ R111, R60, R110 ;  /* 0x0000006e3c6f7220 */ /* 0x000fe20000410000 */
[----:B------:R-:W-:Y:S01]  /*d650*/  FMUL.FTZ R60, R109, R116 ;  /* 0x000000746d3c7220 */ /* 0x000fe20000410000 */
[----:B------:R-:W-:-:S02]  /*d660*/  IMAD.U32 R6, R4, 0x10000, RZ ;  /* 0x0001000004067824 */ /* 0x000fc400078e00ff */
[----:B------:R-:W-:Y:S01]  /*d670*/  FFMA.FTZ R118, R59, R110, -R118 ;  /* 0x0000006e3b767223 */ /* 0x000fe20000010876 */
[----:B------:R-:W-:Y:S01]  /*d680*/  FMUL.FTZ R110, R109, R112 ;  /* 0x000000706d6e7220 */ /* 0x000fe20000410000 */
[----:B------:R-:W-:Y:S01]  /*d690*/  FFMA.FTZ R111, R59, R114, R111 ;  /* 0x000000723b6f7223 */ /* 0x000fe2000001006f */
[----:B------:R-:W-:Y:S01]  /*d6a0*/  FFMA.FTZ R112, R61, R112, -R60 ;  /* 0x000000703d707223 */ /* 0x000fe2000001083c */
[C---:B------:R-:W-:Y:S01]  /*d6b0*/  IMAD.U32 R4, R5.reuse, 0x10000, RZ ;  /* 0x0001000005047824 */ /* 0x040fe200078e00ff */
[----:B------:R-:W-:Y:S01]  /*d6c0*/  LOP3.LUT R5, R5, 0xffff0000, RZ, 0xc0, !PT ;  /* 0xffff000005057812 */ /* 0x000fe200078ec0ff */
[C---:B------:R-:W-:Y:S01]  /*d6d0*/  IMAD.U32 R60, R113.reuse, 0x10000, RZ ;  /* 0x00010000713c7824 */ /* 0x040fe200078e00ff */
[----:B------:R-:W-:Y:S01]  /*d6e0*/  LOP3.LUT R113, R113, 0xffff0000, RZ, 0xc0, !PT ;  /* 0xffff000071717812 */ /* 0x000fe200078ec0ff */
[C---:B------:R-:W-:Y:S01]  /*d6f0*/  IMAD.U32 R59, R58.reuse, 0x10000, RZ ;  /* 0x000100003a3b7824 */ /* 0x040fe200078e00ff */
[----:B------:R-:W-:Y:S01]  /*d700*/  LOP3.LUT R58, R58, 0xffff0000, RZ, 0xc0, !PT ;  /* 0xffff00003a3a7812 */ /* 0x000fe200078ec0ff */
[----:B------:R-:W-:Y:S01]  /*d710*/  FFMA.FTZ R115, R61, R116, R110 ;  /* 0x000000743d737223 */ /* 0x000fe2000001006e */
[C---:B------:R-:W-:Y:S01]  /*d720*/  FMUL.FTZ R61, R7.reuse, R60 ;  /* 0x0000003c073d7220 */ /* 0x040fe20000410000 */
        /* <DEDUP_REMOVED lines=12> */
.L_x_1597:
[----:B------:R-:W-:Y:S05]  /*d7f0*/  BSYNC B2 ;  /* 0x0000000000027941 */ /* 0x000fea0003800000 */
.L_x_1596:
[----:B------:R-:W-:Y:S04]  /*d800*/  BSSY B2, `(.L_x_1598) ;  /* 0x0000030000027945 */ /* 0x000fe80003800000 */
[----:B------:R-:W-:Y:S05]  /*d810*/  @P1 BRA `(.L_x_1599) ;  /* 0x0000000000b81947 */ /* 0x000fea0003800000 */
[----:B0-----:R-:W0:Y:S01]  /*d820*/  LDS.128 R4, [R0] ;  /* 0x0000000000047984 */ /* 0x001e220000000c00 */
[----:B------:R-:W-:Y:S02]  /*d830*/  SHF.R.U64 R56, R56, 0x10, R57 ;  /* 0x0000001038387819 */ /* 0x000fe40000001239 */
[----:B------:R-:W-:Y:S02]  /*d840*/  SHF.R.U64 R54, R54, 0x10, R55 ;  /* 0x0000001036367819 */ /* 0x000fe40000001237 */
[----:B------:R-:W-:Y:S02]  /*d850*/  SHF.R.U32.HI R57, RZ, 0x10, R57 ;  /* 0x00000010ff397819 */ /* 0x000fe40000011639 */
[----:B------:R-:W-:Y:S02]  /*d860*/  SHF.R.U32.HI R55, RZ, 0x10, R55 ;  /* 0x00000010ff377819 */ /* 0x000fe40000011637 */
[----:B------:R-:W-:Y:S02]  /*d870*/  PRMT R104, R104, 0x5410, R57 ;  /* 0x0000541068687816 */ /* 0x000fe40000000039 */
[----:B------:R-:W-:-:S02]  /*d880*/  PRMT R102, R102, 0x5410, R55 ;  /* 0x0000541066667816 */ /* 0x000fc40000000037 */
[----:B------:R-:W-:Y:S01]  /*d890*/  PRMT R101, R101, 0x5410, R54 ;  /* 0x0000541065657816 */ /* 0x000fe20000000036 */
[C---:B------:R-:W-:Y:S01]  /*d8a0*/  IMAD.U32 R58, R104.reuse, 0x10000, RZ ;  /* 0x00010000683a7824 */ /* 0x040fe200078e00ff */
[----:B------:R-:W-:Y:S01]  /*d8b0*/  LOP3.LUT R104, R104, 0xffff0000, RZ, 0xc0, !PT ;  /* 0xffff000068687812 */ /* 0x000fe200078ec0ff */
[C---:B------:R-:W-:Y:S01]  /*d8c0*/  IMAD.U32 R59, R102.reuse, 0x10000, RZ ;  /* 0x00010000663b7824 */ /* 0x040fe200078e00ff */
[----:B------:R-:W-:Y:S02]  /*d8d0*/  LOP3.LUT R102, R102, 0xffff0000, RZ, 0xc0, !PT ;  /* 0xffff000066667812 */ /* 0x000fe400078ec0ff */
[----:B------:R-:W-:Y:S02]  /*d8e0*/  PRMT R103, R103, 0x5410, R56 ;  /* 0x0000541067677816 */ /* 0x000fe40000000038 */
[C---:B0-----:R-:W-:Y:S01]  /*d8f0*/  LOP3.LUT R55, R6.reuse, 0xffff0000, RZ, 0xc0, !PT ;  /* 0xffff000006377812 */ /* 0x041fe200078ec0ff */
[----:B------:R-:W-:Y:S01]  /*d900*/  IMAD.U32 R54, R6, 0x10000, RZ ;  /* 0x0001000006367824 */ /* 0x000fe200078e00ff */
[C---:B------:R-:W-:Y:S01]  /*d910*/  LOP3.LUT R57, R7.reuse, 0xffff0000, RZ, 0xc0, !PT ;  /* 0xffff000007397812 */ /* 0x040fe200078ec0ff */
[----:B------:R-:W-:-:S02]  /*d920*/  IMAD.U32 R56, R7, 0x10000, RZ ;  /* 0x0001000007387824 */ /* 0x000fc400078e00ff */
[C---:B------:R-:W-:Y:S01]  /*d930*/  FMUL.FTZ R60, R55.reuse, R58 ;  /* 0x0000003a373c7220 */ /* 0x040fe20000410000 */
[-C--:B------:R-:W-:Y:S01]  /*d940*/  FMUL.FTZ R61, R55, R59.reuse ;  /* 0x0000003b373d7220 */ /* 0x080fe20000410000 */
[----:B------:R-:W-:Y:S01]  /*d950*/  FMUL.FTZ R55, R57, R102 ;  /* 0x0000006639377220 */ /* 0x000fe20000410000 */
[----:B------:R-:W-:Y:S02]  /*d960*/  IMAD.U32 R6, R4, 0x10000, RZ ;  /* 0x0001000004067824 */ /* 0x000fe400078e00ff */
[C---:B------:R-:W-:Y:S01]  /*d970*/  FFMA.FTZ R110, R54.reuse, R59, R60 ;  /* 0x0000003b366e7223 */ /* 0x040fe2000001003c */
[----:B------:R-:W-:Y:S02]  /*d980*/  IMAD.U32 R7, R5, 0x10000, RZ ;  /* 0x0001000005077824 */ /* 0x000fe400078e00ff */
[----:B------:R-:W-:Y:S01]  /*d990*/  FFMA.FTZ R109, R54, R58, -R61 ;  /* 0x0000003a366d7223 */ /* 0x000fe2000001083d */
[-C--:B------:R-:W-:Y:S01]  /*d9a0*/  FMUL.FTZ R59, R57, R104.reuse ;  /* 0x00000068393b7220 */ /* 0x080fe20000410000 */
[----:B------:R-:W-:Y:S01]  /*d9b0*/  LOP3.LUT R4, R4, 0xffff0000, RZ, 0xc0, !PT ;  /* 0xffff000004047812 */ /* 0x000fe200078ec0ff */
[C---:B------:R-:W-:Y:S01]  /*d9c0*/  FFMA.FTZ R104, R56.reuse, R104, -R55 ;  /* 0x0000006838687223 */ /* 0x040fe20000010837 */
[----:B------:R-:W-:Y:S01]  /*d9d0*/  LOP3.LUT R5, R5, 0xffff0000, RZ, 0xc0, !PT ;  /* 0xffff000005057812 */ /* 0x000fe200078ec0ff */
[C---:B------:R-:W-:Y:S01]  /*d9e0*/  IMAD.U32 R57, R101.reuse, 0x10000, RZ ;  /* 0x0001000065397824 */ /* 0x040fe200078e00ff */
[----:B------:R-:W-:Y:S01]  /*d9f0*/  LOP3.LUT R58, R101, 0xffff0000, RZ, 0xc0, !PT ;  /* 0xffff0000653a7812 */ /* 0x000fe200078ec0ff */
[C---:B------:R-:W-:Y:S01]  /*da00*/  IMAD.U32 R55, R103.reuse, 0x10000, RZ ;  /* 0x0001000067377824 */ /* 0x040fe200078e00ff */
[----:B------:R-:W-:Y:S01]  /*da10*/  LOP3.LUT R54, R103, 0xffff0000, RZ, 0xc0, !PT ;  /* 0xffff000067367812 */ /* 0x000fe200078ec0ff */
        /* <DEDUP_REMOVED lines=14> */
.L_x_1599:
[----:B------:R-:W-:Y:S05]  /*db00*/  BSYNC B2 ;  /* 0x0000000000027941 */ /* 0x000fea0003800000 */
.L_x_1598:
[----:B------:R-:W-:Y:S04]  /*db10*/  BSSY B2, `(.L_x_1600) ;  /* 0x0000030000027945 */ /* 0x000fe80003800000 */
[----:B------:R-:W-:Y:S05]  /*db20*/  @P2 BRA `(.L_x_1601) ;  /* 0x0000000000b82947 */ /* 0x000fea0003800000 */
[----:B01----:R-:W0:Y:S01]  /*db30*/  LDS.128 R4, [R3+0x10400] ;  /* 0x0104000003047984 */ /* 0x003e220000000c00 */
        /* <DEDUP_REMOVED lines=45> */
.L_x_1601:
[----:B------:R-:W-:Y:S05]  /*de10*/  BSYNC B2 ;  /* 0x0000000000027941 */ /* 0x000fea0003800000 */
.L_x_1600:
[----:B------:R-:W-:Y:S04]  /*de20*/  BSSY B2, `(.L_x_1602) ;  /* 0x0000030000027945 */ /* 0x000fe80003800000 */
[----:B------:R-:W-:Y:S05]  /*de30*/  @P3 BRA `(.L_x_1603) ;  /* 0x0000000000b83947 */ /* 0x000fea0003800000 */
[----:B012---:R-:W0:Y:S01]  /*de40*/  LDS.128 R4, [R0+0x4000] ;  /* 0x0040000000047984 */ /* 0x007e220000000c00 */
        /* <DEDUP_REMOVED lines=45> */
.L_x_1603:
[----:B------:R-:W-:Y:S05]  /*e120*/  BSYNC B2 ;  /* 0x0000000000027941 */ /* 0x000fea0003800000 */
.L_x_1602:
[----:B------:R-:W-:Y:S04]  /*e130*/  BSSY B2, `(.L_x_1604) ;  /* 0x0000030000027945 */ /* 0x000fe80003800000 */
[----:B------:R-:W-:Y:S05]  /*e140*/  @P4 BRA `(.L_x_1605) ;  /* 0x0000000000b84947 */ /* 0x000fea0003800000 */
[----:B0123--:R-:W0:Y:S01]  /*e150*/  LDS.128 R4, [R3+0x14400] ;  /* 0x0144000003047984 */ /* 0x00fe220000000c00 */
[--C-:B------:R-:W-:Y:S02]  /*e160*/  SHF.R.U64 R44, R44, 0x10, R45.reuse ;  /* 0x000000102c2c7819 */ /* 0x100fe4000000122d */
[----:B------:R-:W-:Y:S02]  /*e170*/  SHF.R.U32.HI R47, RZ, 0x10, R45 ;  /* 0x00000010ff2f7819 */ /* 0x000fe4000001162d */
[--C-:B------:R-:W-:Y:S02]  /*e180*/  SHF.R.U64 R45, R42, 0x10, R43.reuse ;  /* 0x000000102a2d7819 */ /* 0x100fe4000000122b */
        /* <DEDUP_REMOVED lines=14> */
[----:B------:R-:W-:Y:S01]  /*e270*/  FMUL.FTZ R49, R43, R47 ;  /* 0x0000002f2b317220 */ /* 0x000fe20000410000 */
[C---:B------:R-:W-:Y:S01]  /*e280*/  FMUL.FTZ R43, R45.reuse, R77 ;  /* 0x0000004d2d2b7220 */ /* 0x040fe20000410000 */
[----:B------:R-:W-:Y:S02]  /*e290*/  IMAD.U32 R6, R4, 0x10000, RZ ;  /* 0x0001000004067824 */ /* 0x000fe400078e00ff */
[C---:B------:R-:W-:Y:S01]  /*e2a0*/  FFMA.FTZ R51, R42.reuse, R47, R50 ;  /* 0x0000002f2a337223 */ /* 0x040fe20000010032 */
[----:B------:R-:W-:Y:S01]  /*e2b0*/  FMUL.FTZ R47, R45, R80 ;  /* 0x000000502d2f7220 */ /* 0x000fe20000410000 */
[C---:B------:R-:W-:Y:S02]  /*e2c0*/  IMAD.U32 R7, R5.reuse, 0x10000, RZ ;  /* 0x0001000005077824 */ /* 0x040fe400078e00ff */
[----:B------:R-:W-:Y:S01]  /*e2d0*/  FFMA.FTZ R48, R42, R46, -R49 ;  /* 0x0000002e2a307223 */ /* 0x000fe20000010831 */
[----:B------:R-:W-:Y:S01]  /*e2e0*/  IMAD.U32 R45, R78, 0x10000, RZ ;  /* 0x000100004e2d7824 */ /* 0x000fe200078e00ff */
        /* <DEDUP_REMOVED lines=8> */
[----:B------:R-:W-:Y:S01]  /*e370*/  FMUL.FTZ R44, R4, R43 ;  /* 0x0000002b042c7220 */ /* 0x000fe20000410000 */
[----:B------:R-:W-:-:S02]  /*e380*/  FMUL.FTZ R46, R5, R78 ;  /* 0x0000004e052e7220 */ /* 0x000fc40000410000 */
[-C--:B------:R-:W-:Y:S01]  /*e390*/  FMUL.FTZ R49, R5, R42.reuse ;  /* 0x0000002a05317220 */ /* 0x080fe20000410000 */
[C---:B------:R-:W-:Y:S01]  /*e3a0*/  FFMA.FTZ R4, R6.reuse, R43, -R47 ;  /* 0x0000002b06047223 */ /* 0x040fe2000001082f */
[----:B------:R-:W-:Y:S01]  /*e3b0*/  FFMA.FTZ R45, R6, R45, R44 ;  /* 0x0000002d062d7223 */ /* 0x000fe2000001002c */
[C---:B------:R-:W-:Y:S01]  /*e3c0*/  FFMA.FTZ R5, R7.reuse, R42, -R46 ;  /* 0x0000002a07057223 */ /* 0x040fe2000001082e */
[----:B------:R-:W-:Y:S01]  /*e3d0*/  FFMA.FTZ R78, R7, R78, R49 ;  /* 0x0000004e074e7223 */ /* 0x000fe20000010031 */
[----:B------:R-:W-:Y:S02]  /*e3e0*/  F2FP.BF16.F32.PACK_AB R6, R51, R48 ;  /* 0x000000303306723e */ /* 0x000fe400000010ff */
[----:B------:R-:W-:Y:S02]  /*e3f0*/  F2FP.BF16.F32.PACK_AB R7, R77, R80 ;  /* 0x000000504d07723e */ /* 0x000fe400000010ff */
[----:B------:R-:W-:Y:S02]  /*e400*/  F2FP.BF16.F32.PACK_AB R4, R45, R4 ;  /* 0x000000042d04723e */ /* 0x000fe400000010ff */
[----:B------:R-:W-:-:S05]  /*e410*/  F2FP.BF16.F32.PACK_AB R5, R78, R5 ;  /* 0x000000054e05723e */ /* 0x000fca00000010ff */
[----:B------:R4:W-:Y:S02]  /*e420*/  STS.128 [R3+0x14400], R4 ;  /* 0x0144000403007388 */ /* 0x0009e40000000c00 */
.L_x_1605:
[----:B------:R-:W-:Y:S05]  /*e430*/  BSYNC B2 ;  /* 0x0000000000027941 */ /* 0x000fea0003800000 */
.L_x_1604:
[----:B------:R-:W-:Y:S05]  /*e440*/  @P5 BRA `(.L_x_1595) ;  /* 0x0000000000b85947 */ /* 0x000fea0003800000 */
[----:B01234-:R-:W0:Y:S01]  /*e450*/  LDS.128 R4, [R0+0x8000] ;  /* 0x0080000000047984 */ /* 0x01fe220000000c00 */
[----:B------:R-:W-:Y:S02]  /*e460*/  SHF.R.U64 R43, R36, 0x10, R37 ;  /* 0x00000010242b7819 */ /* 0x000fe40000001225 */
[----:B------:R-:W-:Y:S02]  /*e470*/  SHF.R.U64 R36, R38, 0x10, R39 ;  /* 0x0000001026247819 */ /* 0x000fe40000001227 */
[----:B------:R-:W-:Y:S02]  /*e480*/  SHF.R.U32.HI R42, RZ, 0x10, R37 ;  /* 0x00000010ff2a7819 */ /* 0x000fe40000011625 */
[----:B------:R-:W-:Y:S02]  /*e490*/  SHF.R.U32.HI R39, RZ, 0x10, R39 ;  /* 0x00000010ff277819 */ /* 0x000fe40000011627 */
[----:B------:R-:W-:Y:S02]  /*e4a0*/  PRMT R71, R71, 0x5410, R42 ;  /* 0x0000541047477816 */ /* 0x000fe4000000002a */
[----:B------:R-:W-:-:S02]  /*e4b0*/  PRMT R66, R66, 0x5410, R39 ;  /* 0x0000541042427816 */ /* 0x000fc40000000027 */
[----:B------:R-:W-:Y:S01]  /*e4c0*/  PRMT R70, R70, 0x5410, R43 ;  /* 0x0000541046467816 */ /* 0x000fe2000000002b */
[----:B------:R-:W-:Y:S01]  /*e4d0*/  IMAD.U32 R42, R71, 0x10000, RZ ;  /* 0x00010000472a7824 */ /* 0x000fe200078e00ff */
[----:B------:R-:W-:Y:S01]  /*e4e0*/  PRMT R69, R69, 0x5410, R36 ;  /* 0x0000541045457816 */ /* 0x000fe20000000024 */
[C---:B------:R-:W-:Y:S01]  /*e4f0*/  IMAD.U32 R43, R66.reuse, 0x10000, RZ ;  /* 0x00010000422b7824 */ /* 0x040fe200078e00ff */
[----:B------:R-:W-:Y:S02]  /*e500*/  LOP3.LUT R66, R66, 0xffff0000, RZ, 0xc0, !PT ;  /* 0xffff000042427812 */ /* 0x000fe400078ec0ff */
[----:B------:R-:W-:Y:S02]  /*e510*/  LOP3.LUT R71, R71, 0xffff0000, RZ, 0xc0, !PT ;  /* 0xffff000047477812 */ /* 0x000fe400078ec0ff */
[C---:B0-----:R-:W-:Y:S01]  /*e520*/  LOP3.LUT R37, R6.reuse, 0xffff0000, RZ, 0xc0, !PT ;  /* 0xffff000006257812 */ /* 0x041fe200078ec0ff */
[----:B------:R-:W-:Y:S01]  /*e530*/  IMAD.U32 R36, R6, 0x10000, RZ ;  /* 0x0001000006247824 */ /* 0x000fe200078e00ff */
[C---:B------:R-:W-:Y:S01]  /*e540*/  LOP3.LUT R39, R7.reuse, 0xffff0000, RZ, 0xc0, !PT ;  /* 0xffff000007277812 */ /* 0x040fe200078ec0ff */
[----:B------:R-:W-:-:S02]  /*e550*/  IMAD.U32 R38, R7, 0x10000, RZ ;  /* 0x0001000007267824 */ /* 0x000fc400078e00ff */
[C---:B------:R-:W-:Y:S01]  /*e560*/  FMUL.FTZ R46, R37.reuse, R42 ;  /* 0x0000002a252e7220 */ /* 0x040fe20000410000 */
[-C--:B------:R-:W-:Y:S01]  /*e570*/  FMUL.FTZ R45, R37, R43.reuse ;  /* 0x0000002b252d7220 */ /* 0x080fe20000410000 */
[C---:B------:R-:W-:Y:S01]  /*e580*/  FMUL.FTZ R37, R39.reuse, R66 ;  /* 0x0000004227257220 */ /* 0x040fe20000410000 */
[----:B------:R-:W-:Y:S02]  /*e590*/  IMAD.U32 R6, R4, 0x10000, RZ ;  /* 0x0001000004067824 */ /* 0x000fe400078e00ff */
[----:B------:R-:W-:Y:S01]  /*e5a0*/  FFMA.FTZ R47, R36, R43, R46 ;  /* 0x0000002b242f7223 */ /* 0x000fe2000001002e */
[-C--:B------:R-:W-:Y:S01]  /*e5b0*/  FMUL.FTZ R43, R39, R71.reuse ;  /* 0x00000047272b7220 */ /* 0x080fe20000410000 */
[----:B------:R-:W-:Y:S01]  /*e5c0*/  FFMA.FTZ R71, R38, R71, -R37 ;  /* 0x0000004726477223 */ /* 0x000fe20000010825 */
[----:B------:R-:W-:Y:S02]  /*e5d0*/  IMAD.U32 R7, R5, 0x10000, RZ ;  /* 0x0001000005077824 */ /* 0x000fe400078e00ff */
[----:B------:R-:W-:Y:S01]  /*e5e0*/  FFMA.FTZ R44, R36, R42, -R45 ;  /* 0x0000002a242c7223 */ /* 0x000fe2000001082d */
[----:B------:R-:W-:Y:S01]  /*e5f0*/  IMAD.U32 R37, R70, 0x10000, RZ ;  /* 0x0001000046257824 */ /* 0x000fe200078e00ff */
[----:B------:R-:W-:Y:S01]  /*e600*/  LOP3.LUT R4, R4, 0xffff0000, RZ, 0xc0, !PT ;  /* 0xffff000004047812 */ /* 0x000fe200078ec0ff */
[----:B------:R-:W-:Y:S01]  /*e610*/  IMAD.U32 R39, R69, 0x10000, RZ ;  /* 0x0001000045277824 */ /* 0x000fe200078e00ff */
[----:B------:R-:W-:Y:S01]  /*e620*/  LOP3.LUT R5, R5, 0xffff0000, RZ, 0xc0, !PT ;  /* 0xffff000005057812 */ /* 0x000fe200078ec0ff */
[----:B------:R-:W-:Y:S01]  /*e630*/  FFMA.FTZ R66, R38, R66, R43 ;  /* 0x0000004226427223 */ /* 0x000fe2000001002b */
[----:B------:R-:W-:Y:S01]  /*e640*/  LOP3.LUT R36, R69, 0xffff0000, RZ, 0xc0, !PT ;  /* 0xffff000045247812 */ /* 0x000fe200078ec0ff */
[----:B------:R-:W-:Y:S01]  /*e650*/  FMUL.FTZ R43, R4, R39 ;  /* 0x00000027042b7220 */ /* 0x000fe20000410000 */
[----:B------:R-:W-:Y:S01]  /*e660*/  LOP3.LUT R70, R70, 0xffff0000, RZ, 0xc0, !PT ;  /* 0xffff000046467812 */ /* 0x000fe200078ec0ff */
[----:B------:R-:W-:-:S02]  /*e670*/  FMUL.FTZ R38, R4, R37 ;  /* 0x0000002504267220 */ /* 0x000fc40000410000 */
[C---:B------:R-:W-:Y:S01]  /*e680*/  FMUL.FTZ R42, R5.reuse, R36 ;  /* 0x00000024052a7220 */ /* 0x040fe20000410000 */
[C---:B------:R-:W-:Y:S01]  /*e690*/  FFMA.FTZ R4, R6.reuse, R37, -R43 ;  /* 0x0000002506047223 */ /* 0x040fe2000001082b */
[-C--:B------:R-:W-:Y:S01]  /*e6a0*/  FMUL.FTZ R45, R5, R70.reuse ;  /* 0x00000046052d7220 */ /* 0x080fe20000410000 */
[----:B------:R-:W-:Y:S01]  /*e6b0*/  FFMA.FTZ R39, R6, R39, R38 ;  /* 0x0000002706277223 */ /* 0x000fe20000010026 */
[----:B------:R-:W-:Y:S01]  /*e6c0*/  FFMA.FTZ R5, R7, R70, -R42 ;  /* 0x0000004607057223 */ /* 0x000fe2000001082a */
[----:B------:R-:W-:Y:S01]  /*e6d0*/  F2FP.BF16.F32.PACK_AB R6, R47, R44 ;  /* 0x0000002c2f06723e */ /* 0x000fe200000010ff */
[----:B------:R-:W-:Y:S01]  /*e6e0*/  FFMA.FTZ R36, R7, R36, R45 ;  /* 0x0000002407247223 */ /* 0x000fe2000001002d */
[----:B------:R-:W-:Y:S02]  /*e6f0*/  F2FP.BF16.F32.PACK_AB R7, R66, R71 ;  /* 0x000000474207723e */ /* 0x000fe400000010ff */
[----:B------:R-:W-:Y:S02]  /*e700*/  F2FP.BF16.F32.PACK_AB R4, R39, R4 ;  /* 0x000000042704723e */ /* 0x000fe400000010ff */
[----:B------:R-:W-:-:S05]  /*e710*/  F2FP.BF16.F32.PACK_AB R5, R36, R5 ;  /* 0x000000052405723e */ /* 0x000fca00000010ff */
[----:B------:R0:W-:Y:S02]  /*e720*/  STS.128 [R0+0x8000], R4 ;  /* 0x0080000400007388 */ /* 0x0001e40000000c00 */
.L_x_1595:
[----:B------:R-:W-:Y:S05]  /*e730*/  BSYNC B1 ;  /* 0x0000000000017941 */ /* 0x000fea0003800000 */
.L_x_1594:
        /* <DEDUP_REMOVED lines=57> */
.L_x_1608:
[----:B------:R-:W-:Y:S05]  /*ead0*/  BSYNC B1 ;  /* 0x0000000000017941 */ /* 0x000fea0003800000 */
.L_x_1607:
[----:B------:R-:W-:Y:S04]  /*eae0*/  BSSY B1, `(.L_x_1609) ;  /* 0x0000030000017945 */ /* 0x000fe80003800000 */
[----:B------:R-:W-:Y:S05]  /*eaf0*/  @P1 BRA `(.L_x_1610) ;  /* 0x0000000000b81947 */ /* 0x000fea0003800000 */
[----:B0-----:R-:W0:Y:S01]  /*eb00*/  LDS.128 R4, [R0+0x2000] ;  /* 0x0020000000047984 */ /* 0x001e220000000c00 */
        /* <DEDUP_REMOVED lines=45> */
.L_x_1610:
[----:B------:R-:W-:Y:S05]  /*ede0*/  BSYNC B1 ;  /* 0x0000000000017941 */ /* 0x000fea0003800000 */
.L_x_1609:
        /* <DEDUP_REMOVED lines=48> */
.L_x_1612:
[----:B------:R-:W-:Y:S05]  /*f0f0*/  BSYNC B1 ;  /* 0x0000000000017941 */ /* 0x000fea0003800000 */
.L_x_1611:
        /* <DEDUP_REMOVED lines=48> */
.L_x_1614:
[----:B------:R-:W-:Y:S05]  /*f400*/  BSYNC B1 ;  /* 0x0000000000017941 */ /* 0x000fea0003800000 */
.L_x_1613:
[----:B------:R-:W-:Y:S04]  /*f410*/  BSSY B1, `(.L_x_1615) ;  /* 0x0000030000017945 */ /* 0x000fe80003800000 */
[----:B------:R-:W-:Y:S05]  /*f420*/  @P4 BRA `(.L_x_1616) ;  /* 0x0000000000b84947 */ /* 0x000fea0003800000 */
[----:B0123--:R-:W0:Y:S01]  /*f430*/  LDS.128 R4, [R3+0x16400] ;  /* 0x0164000003047984 */ /* 0x00fe220000000c00 */
        /* <DEDUP_REMOVED lines=45> */
.L_x_1616:
[----:B------:R-:W-:Y:S05]  /*f710*/  BSYNC B1 ;  /* 0x0000000000017941 */ /* 0x000fea0003800000 */
.L_x_1615:
        /* <DEDUP_REMOVED lines=15> */
[C---:B------:R-:W-:Y:S01]  /*f810*/  IMAD.U32 R10, R7.reuse, 0x10000, RZ ;  /* 0x00010000070a7824 */ /* 0x040fe200078e00ff */
[----:B------:R-:W-:Y:S01]  /*f820*/  LOP3.LUT R7, R7, 0xffff0000, RZ, 0xc0, !PT ;  /* 0xffff000007077812 */ /* 0x000fe200078ec0ff */
[----:B------:R-:W-:-:S02]  /*f830*/  IMAD.U32 R8, R6, 0x10000, RZ ;  /* 0x0001000006087824 */ /* 0x000fc400078e00ff */
[CC--:B------:R-:W-:Y:S01]  /*f840*/  FMUL.FTZ R13, R9.reuse, R12.reuse ;  /* 0x0000000c090d7220 */ /* 0x0c0fe20000410000 */
[----:B------:R-:W-:Y:S01]  /*f850*/  FMUL.FTZ R9, R9, R11 ;  /* 0x0000000b09097220 */ /* 0x000fe20000410000 */
[C---:B------:R-:W-:Y:S01]  /*f860*/  FMUL.FTZ R21, R7.reuse, R63 ;  /* 0x0000003f07157220 */ /* 0x040fe20000410000 */
[----:B------:R-:W-:Y:S02]  /*f870*/  IMAD.U32 R3, R4, 0x10000, RZ ;  /* 0x0001000004037824 */ /* 0x000fe400078e00ff */
[C---:B------:R-:W-:Y:S01]  /*f880*/  FFMA.FTZ R14, R8.reuse, R11, -R13 ;  /* 0x0000000b080e7223 */ /* 0x040fe2000001080d */
[----:B------:R-:W-:Y:S01]  /*f890*/  FFMA.FTZ R15, R8, R12, R9 ;  /* 0x0000000c080f7223 */ /* 0x000fe20000010009 */
[-C--:B------:R-:W-:Y:S01]  /*f8a0*/  FMUL.FTZ R9, R7, R65.reuse ;  /* 0x0000004107097220 */ /* 0x080fe20000410000 */
[C---:B------:R-:W-:Y:S01]  /*f8b0*/  IMAD.U32 R6, R5.reuse, 0x10000, RZ ;  /* 0x0001000005067824 */ /* 0x040fe200078e00ff */
[----:B------:R-:W-:Y:S01]  /*f8c0*/  LOP3.LUT R4, R4, 0xffff0000, RZ, 0xc0, !PT ;  /* 0xffff000004047812 */ /* 0x000fe200078ec0ff */
[----:B------:R-:W-:Y:S01]  /*f8d0*/  IMAD.U32 R8, R62, 0x10000, RZ ;  /* 0x000100003e087824 */ /* 0x000fe200078e00ff */
[----:B------:R-:W-:Y:S01]  /*f8e0*/  LOP3.LUT R5, R5, 0xffff0000, RZ, 0xc0, !PT ;  /* 0xffff000005057812 */ /* 0x000fe200078ec0ff */
[----:B------:R-:W-:Y:S01]  /*f8f0*/  IMAD.U32 R7, R64, 0x10000, RZ ;  /* 0x0001000040077824 */ /* 0x000fe200078e00ff */
[----:B------:R-:W-:Y:S01]  /*f900*/  LOP3.LUT R62, R62, 0xffff0000, RZ, 0xc0, !PT ;  /* 0xffff00003e3e7812 */ /* 0x000fe200078ec0ff */
[----:B------:R-:W-:Y:S01]  /*f910*/  FFMA.FTZ R21, R10, R65, -R21 ;  /* 0x000000410a157223 */ /* 0x000fe20000010815 */
[----:B------:R-:W-:Y:S01]  /*f920*/  LOP3.LUT R64, R64, 0xffff0000, RZ, 0xc0, !PT ;  /* 0xffff000040407812 */ /* 0x000fe200078ec0ff */
[----:B------:R-:W-:Y:S01]  /*f930*/  FFMA.FTZ R12, R10, R63, R9 ;  /* 0x0000003f0a0c7223 */ /* 0x000fe20000010009 */
[C---:B------:R-:W-:Y:S01]  /*f940*/  FMUL.FTZ R10, R4.reuse, R8 ;  /* 0x00000008040a7220 */ /* 0x040fe20000410000 */
[-C--:B------:R-:W-:Y:S01]  /*f950*/  FMUL.FTZ R9, R4, R7.reuse ;  /* 0x0000000704097220 */ /* 0x080fe20000410000 */
        /* <DEDUP_REMOVED lines=10> */
[----:B------:R0:W-:Y:S01]  /*fa00*/  STS.128 [R0+0xa000], R4 ;  /* 0x00a0000400007388 */ /* 0x0001e20000000c00 */
[----:B------:R-:W-:Y:S05]  /*fa10*/  BRA `(.L_x_1606) ;  /* 0x0000003400f07947 */ /* 0x000fea0003800000 */
.L_x_1585:
        /* <DEDUP_REMOVED lines=30> */
[----:B------:R-:W0:Y:S04]  /*fc00*/  SHFL.IDX PT, R3, R61, RZ, 0x1c1f ;  /* 0x001c1fff3d037589 */ /* 0x000e2800000e0000 */
[----:B------:R-:W1:Y:S04]  /*fc10*/  SHFL.IDX PT, R0, R60, RZ, 0x1c1f ;  /* 0x001c1fff3c007589 */ /* 0x000e6800000e0000 */
[----:B------:R2:W3:Y:S04]  /*fc20*/  SHFL.IDX PT, R4, R67, RZ, 0x1c1f ;  /* 0x001c1fff43047589 */ /* 0x0004e800000e0000 */
[----:B------:R2:W4:Y:S01]  /*fc30*/  SHFL.IDX PT, R14, R66, RZ, 0x1c1f ;  /* 0x001c1fff420e7589 */ /* 0x00052200000e0000 */
[----:B0-----:R-:W-:-:S02]  /*fc40*/  IMAD.MOV.U32 R7, RZ, RZ, R3 ;  /* 0x000000ffff077224 */ /* 0x001fc400078e0003 */
[----:B-12---:R-:W-:-:S07]  /*fc50*/  IMAD.MOV.U32 R6, RZ, RZ, R0 ;  /* 0x000000ffff067224 */ /* 0x006fce00078e0000 */
.L_x_1942:
[----:B------:R-:W-:Y:S01]  /*fc60*/  IMAD R71, R163, R10, RZ ;  /* 0x0000000aa3477224 */ /* 0x000fe200078e02ff */
[----:B------:R-:W-:Y:S01]  /*fc70*/  BSSY B1, `(.L_x_1618) ;  /* 0x000002f000017945 */ /* 0x000fe20003800000 */
[----:B----4-:R-:W-:Y:S01]  /*fc80*/  IMAD.MOV.U32 R12, RZ, RZ, R14 ;  /* 0x000000ffff0c7224 */ /* 0x010fe200078e000e */
[----:B------:R-:W-:Y:S01]  /*fc90*/  CS2R R44, SRZ ;  /* 0x00000000002c7805 */ /* 0x000fe2000001ff00 */
[----:B---3--:R-:W-:Y:S01]  /*fca0*/  IMAD.MOV.U32 R13, RZ, RZ, R4 ;  /* 0x000000ffff0d7224 */ /* 0x008fe200078e0004 */
        /* <DEDUP_REMOVED lines=19> */
[----:B------:R-:W-:-:S02]  /*fde0*/  CS2R R44, SRZ ;  /* 0x00000000002c7805 */ /* 0x000fc4000001ff00 */
        /* <DEDUP_REMOVED lines=14> */
[----:B------:R-:W-:Y:S01]  /*fed0*/  CS2R R38, SRZ ;  /* 0x0000000000267805 */ /* 0x000fe2000001ff00 */
[--C-:B0-----:R-:W-:Y:S01]  /*fee0*/  @!P1 IMAD.WIDE R8, R3, 0x2, R12.reuse ;  /* 0x0000000203089825 */ /* 0x101fe200078e020c */
[----:B------:R0:W5:Y:S03]  /*fef0*/  @!P1 LD.E.128 R28, desc[UR46][R4.64] ;  /* 0x0000002e041c9980 */ /* 0x000166000c101d00 */
[--C-:B------:R-:W-:Y:S01]  /*ff00*/  @!P2 IMAD.WIDE R10, R11, 0x2, R12.reuse ;  /* 0x000000020b0aa825 */ /* 0x100fe200078e020c */
[----:B------:R0:W5:Y:S03]  /*ff10*/  @!P1 LD.E.128 R40, desc[UR46][R8.64] ;  /* 0x0000002e08289980 */ /* 0x000166000c101d00 */
[----:B------:R-:W-:Y:S01]  /*ff20*/  @!P0 IMAD.WIDE R12, R18, 0x2, R12 ;  /* 0x00000002120c8825 */ /* 0x000fe200078e020c */
[----:B------:R0:W5:Y:S04]  /*ff30*/  @!P2 LD.E.128 R24, desc[UR46][R6.64] ;  /* 0x0000002e0618a980 */ /* 0x000168000c101d00 */
[----:B------:R0:W5:Y:S04]  /*ff40*/  @!P0 LD.E.128 R44, desc[UR46][R12.64] ;  /* 0x0000002e0c2c8980 */ /* 0x000168000c101d00 */
[----:B------:R0:W5:Y:S02]  /*ff50*/  @!P2 LD.E.128 R36, desc[UR46][R10.64] ;  /* 0x0000002e0a24a980 */ /* 0x000164000c101d00 */
.L_x_1619:
[----:B------:R-:W-:Y:S05]  /*ff60*/  BSYNC B1 ;  /* 0x0000000000017941 */ /* 0x000fea0003800000 */
.L_x_1618:
[----:B-----5:R-:W-:Y:S01]  /*ff70*/  IMAD.MOV.U32 R3, RZ, RZ, R45 ;  /* 0x000000ffff037224 */ /* 0x020fe200078e002d */
[----:B------:R-:W-:Y:S01]  /*ff80*/  UMOV UR4, 0xffffffff ;  /* 0xffffffff00047882 */ /* 0x000fe20000000000 */
[----:B0-----:R-:W-:Y:S02]  /*ff90*/  IMAD.MOV.U32 R4, RZ, RZ, R46 ;  /* 0x000000ffff047224 */ /* 0x001fe400078e002e */
        /* <DEDUP_REMOVED lines=44> */
[----:B------:R-:W-:Y:S02]  /*10260*/  CS2R R4, SRZ ;  /* 0x0000000000047805 */ /* 0x000fe4000001ff00 */
[----:B------:R-:W-:Y:S02]  /*10270*/  PRMT R88, R0, 0x7610, R88 ;  /* 0x0000761000587816 */ /* 0x000fe40000000058 */
[----:B------:R-:W-:Y:S01]  /*10280*/  PRMT R91, R6, 0x7610, R91 ;  /* 0x00007610065b7816 */ /* 0x000fe2000000005b */
[----:B------:R-:W-:Y:S06]  /*10290*/  BRA.DIV UR4, `(.L_x_1620) ;  /* 0x000001b604d87947 */ /* 0x000fec000b800000 */
[----:B------:R-:W0:Y:S04]  /*102a0*/  SHFL.IDX PT, R61, R61, 0x1, 0x1c1f ;  /* 0x003c1f003d3d7f89 */ /* 0x000e2800000e0000 */
[----:B------:R-:W1:Y:S04]  /*102b0*/  SHFL.IDX PT, R60, R60, 0x1, 0x1c1f ;  /* 0x003c1f003c3c7f89 */ /* 0x000e6800000e0000 */
[----:B------:R-:W2:Y:S04]  /*102c0*/  SHFL.IDX PT, R67, R67, 0x1, 0x1c1f ;  /* 0x003c1f0043437f89 */ /* 0x000ea800000e0000 */
[----:B------:R-:W3:Y:S02]  /*102d0*/  SHFL.IDX PT, R66, R66, 0x1, 0x1c1f ;  /* 0x003c1f0042427f89 */ /* 0x000ee400000e0000 */
.L_x_1948:
[----:B------:R-:W-:Y:S01]  /*102e0*/  VIADD R64, R64, 0x40 ;  /* 0x0000004040407836 */ /* 0x000fe20000000000 */
        /* <DEDUP_REMOVED lines=23> */
[----:B01----:R-:W-:-:S04]  /*10460*/  @!P0 IMAD.WIDE R4, R18, 0x2, R60 ;  /* 0x0000000212048825 */ /* 0x003fc800078e023c */
        /* <DEDUP_REMOVED lines=12> */
[--C-:B--23--:R-:W-:Y:S01]  /*10530*/  @!P1 IMAD.WIDE R62, R63, 0x2, R66.reuse ;  /* 0x000000023f3e9825 */ /* 0x10cfe200078e0242 */
[----:B------:R4:W5:Y:S03]  /*10540*/  @!P1 LD.E.128 R52, desc[UR46][R20.64] ;  /* 0x0000002e14349980 */ /* 0x000966000c101d00 */
[--C-:B------:R-:W-:Y:S01]  /*10550*/  @!P2 IMAD.WIDE R64, R65, 0x2, R66.reuse ;  /* 0x000000024140a825 */ /* 0x100fe200078e0242 */
[----:B------:R4:W5:Y:S03]  /*10560*/  @!P1 LD.E.128 R8, desc[UR46][R62.64] ;  /* 0x0000002e3e089980 */ /* 0x000966000c101d00 */
[----:B------:R-:W-:Y:S01]  /*10570*/  @!P0 IMAD.WIDE R66, R18, 0x2, R66 ;  /* 0x0000000212428825 */ /* 0x000fe200078e0242 */
[----:B------:R4:W5:Y:S04]  /*10580*/  @!P2 LD.E.128 R56, desc[UR46][R60.64] ;  /* 0x0000002e3c38a980 */ /* 0x000968000c101d00 */
[----:B------:R4:W5:Y:S04]  /*10590*/  @!P0 LD.E.128 R4, desc[UR46][R66.64] ;  /* 0x0000002e42048980 */ /* 0x000968000c101d00 */
[----:B------:R4:W5:Y:S02]  /*105a0*/  @!P2 LD.E.128 R12, desc[UR46][R64.64] ;  /* 0x0000002e400ca980 */ /* 0x000964000c101d00 */
.L_x_1622:
[----:B------:R-:W-:Y:S05]  /*105b0*/  BSYNC B1 ;  /* 0x0000000000017941 */ /* 0x000fea0003800000 */
.L_x_1621:
[----:B------:R-:W-:Y:S01]  /*105c0*/  LEA.HI R0, R188, R188, RZ, 0x1 ;  /* 0x000000bcbc007211 */ /* 0x000fe200078f08ff */
[----:B0---45:R-:W-:Y:S01]  /*105d0*/  IMAD.MOV.U32 R61, RZ, RZ, R7 ;  /* 0x000000ffff3d7224 */ /* 0x031fe200078e0007 */
[----:B------:R-:W-:Y:S01]  /*105e0*/  BSSY B1, `(.L_x_1623) ;  /* 0x0000034000017945 */ /* 0x000fe20003800000 */
[----:B------:R-:W-:Y:S01]  /*105f0*/  IMAD.MOV.U32 R20, RZ, RZ, R4 ;  /* 0x000000ffff147224 */ /* 0x000fe200078e0004 */
[----:B------:R-:W-:Y:S01]  /*10600*/  LOP3.LUT R21, R0, 0xfffffffe, RZ, 0xc0, !PT ;  /* 0xfffffffe00157812 */ /* 0x000fe200078ec0ff */
[----:B-1----:R-:W-:Y:S01]  /*10610*/  IMAD.MOV.U32 R60, RZ, RZ, R5 ;  /* 0x000000ffff3c7224 */ /* 0x002fe200078e0005 */
[----:B------:R-:W-:Y:S01]  /*10620*/  PRMT R97, R61, 0x7610, R97 ;  /* 0x000076103d617816 */ /* 0x000fe20000000061 */
[----:B------:R-:W-:Y:S01]  /*10630*/  IMAD.MOV.U32 R0, RZ, RZ, R8 ;  /* 0x000000ffff007224 */ /* 0x000fe200078e0008 */
[----:B------:R-:W-:Y:S01]  /*10640*/  PRMT R94, R20, 0x7610, R94 ;  /* 0x00007610145e7816 */ /* 0x000fe2000000005e */
        /* <DEDUP_REMOVED lines=35> */
[----:B------:R-:W-:Y:S01]  /*10880*/  VIADDMNMX R0, R71, -R178, 0x80, PT ;  /* 0x0000008047007446 */ /* 0x000fe200038009b2 */
[----:B------:R-:W-:Y:S01]  /*10890*/  IMAD.MOV.U32 R21, RZ, RZ, R13 ;  /* 0x000000ffff157224 */ /* 0x000fe200078e000d */
[----:B------:R-:W-:Y:S01]  /*108a0*/  PRMT R83, R62, 0x7610, R83 ;  /* 0x000076103e537816 */ /* 0x000fe20000000053 */
[----:B------:R-:W-:Y:S01]  /*108b0*/  IMAD.MOV.U32 R62, RZ, RZ, R59 ;  /* 0x000000ffff3e7224 */ /* 0x000fe200078e003b */
[----:B------:R-:W-:Y:S01]  /*108c0*/  PRMT R82, R60, 0x7610, R82 ;  /* 0x000076103c527816 */ /* 0x000fe20000000052 */
[----:B------:R-:W-:Y:S01]  /*108d0*/  IMAD.MOV.U32 R60, RZ, RZ, R58 ;  /* 0x000000ffff3c7224 */ /* 0x000fe200078e003a */
[----:B------:R-:W-:-:S02]  /*108e0*/  ISETP.GE.AND P1, PT, R162, R0, PT ;  /* 0x00000000a200720c */ /* 0x000fc40003f26270 */
[----:B------:R-:W-:Y:S02]  /*108f0*/  PRMT R70, R63, 0x7610, R70 ;  /* 0x000076103f467816 */ /* 0x000fe40000000046 */
[----:B------:R-:W-:Y:S01]  /*10900*/  PRMT R71, R64, 0x7610, R71 ;  /* 0x0000761040477816 */ /* 0x000fe20000000047 */
[----:B0-----:R-:W-:Y:S08]  /*10910*/  @!P0 BRA `(.L_x_1624) ;  /* 0x000001b000ac8947 */ /* 0x001ff00003800000 */
.L_x_1949:
[----:B------:R-:W-:Y:S05]  /*10920*/  BSYNC B1 ;  /* 0x0000000000017941 */ /* 0x000fea0003800000 */
.L_x_1623:
[----:B------:R-:W-:Y:S01]  /*10930*/  BSSY B1, `(.L_x_1625) ;  /* 0x0000147000017945 */ /* 0x000fe20003800000 */
[----:B------:R-:W-:Y:S02]  /*10940*/  PRMT R73, R60, 0x7610, R73 ;  /* 0x000076103c497816 */ /* 0x000fe40000000049 */
[----:B------:R-:W-:Y:S01]  /*10950*/  PRMT R74, R62, 0x7610, R74 ;  /* 0x000076103e4a7816 */ /* 0x000fe2000000004a */
[----:B------:R-:W-:Y:S06]  /*10960*/  @P1 BRA `(.L_x_1626) ;  /* 0x00000014000c1947 */ /* 0x000fec0003800000 */
[----:B------:R-:W1:Y:S01]  /*10970*/  LDC R76, c[0x0][0x3f4] ;  /* 0x0000fd00ff4c7b82 */ /* 0x000e620000000800 */
[----:B------:R-:W-:Y:S01]  /*10980*/  BSSY B2, `(.L_x_1627) ;  /* 0x000006f000027945 */ /* 0x000fe20003800000 */
[-C--:B-1----:R-:W-:Y:S02]  /*10990*/  ISETP.GE.AND P0, PT, R18, R76.reuse, PT ;  /* 0x0000004c1200720c */ /* 0x082fe40003f06270 */
[-C--:B------:R-:W-:Y:S02]  /*109a0*/  ISETP.GE.AND P1, PT, R165, R76.reuse, PT ;  /* 0x0000004ca500720c */ /* 0x080fe40003f26270 */
[----:B------:R-:W-:-:S09]  /*109b0*/  ISETP.GE.AND P2, PT, R166, R76, PT ;  /* 0x0000004ca600720c */ /* 0x000fd20003f46270 */
[----:B------:R-:W-:Y:S05]  /*109c0*/  @P0 BRA `(.L_x_1628) ;  /* 0x0000000400a80947 */ /* 0x000fea0003800000 */
[----:B------:R-:W-:Y:S02]  /*109d0*/  LEA.HI R62, R76, R191, RZ, 0x1d ;  /* 0x000000bf4c3e7211 */ /* 0x000fe400078fe8ff */
[----:B0-----:R-:W-:Y:S02]  /*109e0*/  LOP3.LUT R61, R175, 0x38, R18, 0xf8, !PT ;  /* 0x00000038af3d7812 */ /* 0x001fe400078ef812 */
[----:B------:R-:W-:Y:S01]  /*109f0*/  SHF.R.S32.HI R63, RZ, 0x1f, R62 ;  /* 0x0000001fff3f7819 */ /* 0x000fe2000001143e */
[----:B------:R-:W-:Y:S01]  /*10a00*/  IMAD.SHL.U32 R64, R62, 0x8, RZ ;  /* 0x000000083e407824 */ /* 0x000fe200078e00ff */
[----:B------:R-:W-:Y:S02]  /*10a10*/  LOP3.LUT R60, R61, R176, RZ, 0x3c, !PT ;  /* 0x000000b03d3c7212 */ /* 0x000fe400078e3cff */
[----:B------:R-:W-:Y:S02]  /*10a20*/  LEA.HI R62, R63, R62, RZ, 0x3 ;  /* 0x0000003e3f3e7211 */ /* 0x000fe400078f18ff */
[----:B------:R-:W-:Y:S01]  /*10a30*/  LOP3.LUT R63, R175, 0x38, R64, 0xf8, !PT ;  /* 0x00000038af3f7812 */ /* 0x000fe200078ef840 */
[----:B------:R-:W-:Y:S01]  /*10a40*/  IMAD.IADD R61, R177, 0x1, R60 ;  /* 0x00000001b13d7824 */ /* 0x000fe200078e023c */
[----:B------:R-:W-:Y:S01]  /*10a50*/  SHF.R.U64 R112, R44, 0x10, R45 ;  /* 0x000000102c707819 */ /* 0x000fe2000000122d */
[----:B------:R-:W-:Y:S01]  /*10a60*/  IMAD.SHL.U32 R62, R62, 0x400, RZ ;  /* 0x000004003e3e7824 */ /* 0x000fe200078e00ff */
[----:B------:R-:W-:Y:S01]  /*10a70*/  LOP3.LUT R63, R63, R176, RZ, 0x3c, !PT ;  /* 0x000000b03f3f7212 */ /* 0x000fe200078e3cff */
[----:B------:R-:W-:Y:S01]  /*10a80*/  IMAD R92, R61, 0x2, R2 ;  /* 0x000000023d5c7824 */ /* 0x000fe200078e0202 */
[----:B------:R-:W-:-:S02]  /*10a90*/  SHF.R.U64 R116, R32, 0x10, R33 ;  /* 0x0000001020747819 */ /* 0x000fc40000001221 */
[----:B------:R-:W-:Y:S02]  /*10aa0*/  LOP3.LUT R62, R62, 0x7fffe000, RZ, 0xc0, !PT ;  /* 0x7fffe0003e3e7812 */ /* 0x000fe400078ec0ff */
[----:B------:R-:W-:Y:S02]  /*10ab0*/  SHF.R.U32.HI R32, RZ, 0x10, R33 ;  /* 0x00000010ff207819 */ /* 0x000fe40000011621 */
[----:B------:R-:W-:Y:S02]  /*10ac0*/  IADD3 R93, R63, R62, R177 ;  /* 0x0000003e3f5d7210 */ /* 0x000fe40007ffe0b1 */
[----:B------:R-:W0:Y:S01]  /*10ad0*/  LDS.128 R60, [R92+0xc400] ;  /* 0x00c400005c3c7984 */ /* 0x000e220000000c00 */
[----:B------:R-:W-:Y:S02]  /*10ae0*/  SHF.R.U64 R33, R34, 0x10, R35 ;  /* 0x0000001022217819 */ /* 0x000fe40000001223 */
[----:B------:R-:W-:Y:S01]  /*10af0*/  IMAD R93, R93, 0x2, R2 ;  /* 0x000000025d5d7824 */ /* 0x000fe200078e0202 */
[----:B------:R-:W-:-:S02]  /*10b00*/  SHF.R.U32.HI R45, RZ, 0x10, R45 ;  /* 0x00000010ff2d7819 */ /* 0x000fc4000001162d */
[----:B------:R-:W-:Y:S02]  /*10b10*/  SHF.R.U32.HI R114, RZ, 0x10, R35 ;  /* 0x00000010ff727819 */ /* 0x000fe40000011623 */
[----:B--23--:R-:W1:Y:S01]  /*10b20*/  LDS.128 R64, [R93+0xc400] ;  /* 0x00c400005d407984 */ /* 0x00ce620000000c00 */
[--C-:B------:R-:W-:Y:S02]  /*10b30*/  SHF.R.U32.HI R110, RZ, 0x10, R47.reuse ;  /* 0x00000010ff6e7819 */ /* 0x100fe4000001162f */
[----:B------:R-:W-:Y:S02]  /*10b40*/  PRMT R111, R111, 0x5410, R112 ;  /* 0x000054106f6f7816 */ /* 0x000fe40000000070 */
[----:B------:R-:W-:Y:S02]  /*10b50*/  PRMT R35, R77, 0x5432, R116 ;  /* 0x000054324d237816 */ /* 0x000fe40000000074 */
[----:B------:R-:W-:Y:S01]  /*10b60*/  SHF.R.U64 R44, R46, 0x10, R47 ;  /* 0x000000102e2c7819 */ /* 0x000fe2000000122f */
[----:B------:R-:W-:Y:S01]  /*10b70*/  IMAD.U32 R120, R111, 0x10000, RZ ;  /* 0x000100006f787824 */ /* 0x000fe200078e00ff */
[----:B------:R-:W-:-:S02]  /*10b80*/  PRMT R34, R75, 0x5432, R32 ;  /* 0x000054324b227816 */ /* 0x000fc40000000020 */
[----:B------:R-:W-:Y:S02]  /*10b90*/  PRMT R32, R74, 0x5432, R33 ;  /* 0x000054324a207816 */ /* 0x000fe40000000021 */
[----:B------:R-:W-:Y:S02]  /*10ba0*/  PRMT R46, R70, 0x5432, R45 ;  /* 0x00005432462e7816 */ /* 0x000fe4000000002d */
[----:B------:R-:W-:Y:S02]  /*10bb0*/  PRMT R33, R73, 0x5432, R114 ;  /* 0x0000543249217816 */ /* 0x000fe40000000072 */
[----:B------:R-:W-:Y:S01]  /*10bc0*/  PRMT R45, R3, 0x5432, R110 ;  /* 0x00005432032d7816 */ /* 0x000fe2000000006e */
[C---:B------:R-:W-:Y:S01]  /*10bd0*/  IMAD.U32 R121, R46.reuse, 0x10000, RZ ;  /* 0x000100002e797824 */ /* 0x040fe200078e00ff */
[----:B------:R-:W-:Y:S02]  /*10be0*/  LOP3.LUT R46, R46, 0xffff0000, RZ, 0xc0, !PT ;  /* 0xffff00002e2e7812 */ /* 0x000fe400078ec0ff */
[----:B------:R-:W-:Y:S01]  /*10bf0*/  PRMT R44, R69, 0x5432, R44 ;  /* 0x00005432452c7816 */ /* 0x000fe2000000002c */
        /* <DEDUP_REMOVED lines=11> */
[C---:B------:R-:W-:Y:S01]  /*10cb0*/  LOP3.LUT R112, R65.reuse, 0xffff0000, RZ, 0xc0, !PT ;  /* 0xffff000041707812 */ /* 0x040fe200078ec0ff */
[----:B------:R-:W-:Y:S01]  /*10cc0*/  IMAD.U32 R118, R65, 0x10000, RZ ;  /* 0x0001000041767824 */ /* 0x000fe200078e00ff */
[----:B------:R-:W-:Y:S01]  /*10cd0*/  LOP3.LUT R113, R64, 0xffff0000, RZ, 0xc0, !PT ;  /* 0xffff000040717812 */ /* 0x000fe200078ec0ff */
[----:B------:R-:W-:Y:S01]  /*10ce0*/  IMAD.U32 R65, R35, 0x10000, RZ ;  /* 0x0001000023417824 */ /* 0x000fe200078e00ff */
[C---:B------:R-:W-:Y:S01]  /*10cf0*/  LOP3.LUT R63, R66.reuse, 0xffff0000, RZ, 0xc0, !PT ;  /* 0xffff0000423f7812 */ /* 0x040fe200078ec0ff */
[----:B------:R-:W-:-:S02]  /*10d00*/  IMAD.U32 R64, R66, 0x10000, RZ ;  /* 0x0001000042407824 */ /* 0x000fc400078e00ff */
[-C--:B------:R-:W-:Y:S01]  /*10d10*/  FMUL.FTZ R123, R117, R120.reuse ;  /* 0x00000078757b7220 */ /* 0x080fe20000410000 */
[C---:B------:R-:W-:Y:S01]  /*10d20*/  IMAD.U32 R119, R67.reuse, 0x10000, RZ ;  /* 0x0001000043777824 */ /* 0x040fe200078e00ff */
[----:B------:R-:W-:Y:S01]  /*10d30*/  LOP3.LUT R66, R67, 0xffff0000, RZ, 0xc0, !PT ;  /* 0xffff000043427812 */ /* 0x000fe200078ec0ff */
[-C--:B------:R-:W-:Y:S01]  /*10d40*/  FMUL.FTZ R67, R117, R65.reuse ;  /* 0x0000004175437220 */ /* 0x080fe20000410000 */
[----:B------:R-:W-:Y:S01]  /*10d50*/  FFMA.FTZ R65, R114, R65, -R123 ;  /* 0x0000004172417223 */ /* 0x000fe2000001087b */
[----:B------:R-:W-:Y:S02]  /*10d60*/  IMAD.U32 R117, R34, 0x10000, RZ ;  /* 0x0001000022757824 */ /* 0x000fe400078e00ff */
[----:B------:R-:W-:Y:S01]  /*10d70*/  FMUL.FTZ R123, R118, R121 ;  /* 0x00000079767b7220 */ /* 0x000fe20000410000 */
[----:B------:R-:W-:Y:S01]  /*10d80*/  FFMA.FTZ R67, R114, R120, R67 ;  /* 0x0000007872437223 */ /* 0x000fe20000010043 */
[----:B------:R-:W-:Y:S02]  /*10d90*/  IMAD.U32 R120, R33, 0x10000, RZ ;  /* 0x0001000021787824 */ /* 0x000fe400078e00ff */
[-C--:B------:R-:W-:Y:S01]  /*10da0*/  FMUL.FTZ R125, R118, R117.reuse ;  /* 0x00000075767d7220 */ /* 0x080fe20000410000 */
[----:B------:R-:W-:Y:S01]  /*10db0*/  FFMA.FTZ R114, R116, R117, -R123 ;  /* 0x0000007574727223 */ /* 0x000fe2000001087b */
[----:B------:R-:W-:Y:S01]  /*10dc0*/  FMUL.FTZ R118, R119, R122 ;  /* 0x0000007a77767220 */ /* 0x000fe20000410000 */
[----:B------:R-:W-:Y:S01]  /*10dd0*/  LOP3.LUT R117, R111, 0xffff0000, RZ, 0xc0, !PT ;  /* 0xffff00006f757812 */ /* 0x000fe200078ec0ff */
[-C--:B------:R-:W-:Y:S01]  /*10de0*/  FMUL.FTZ R119, R119, R120.reuse ;  /* 0x0000007877777220 */ /* 0x080fe20000410000 */
[----:B------:R-:W-:Y:S01]  /*10df0*/  LOP3.LUT R35, R35, 0xffff0000, RZ, 0xc0, !PT ;  /* 0xffff000023237812 */ /* 0x000fe200078ec0ff */
[C---:B------:R-:W-:Y:S01]  /*10e00*/  FFMA.FTZ R111, R115.reuse, R120, -R118 ;  /* 0x00000078736f7223 */ /* 0x040fe20000010876 */
[----:B------:R-:W-:Y:S01]  /*10e10*/  LOP3.LUT R118, R34, 0xffff0000, RZ, 0xc0, !PT ;  /* 0xffff000022767812 */ /* 0x000fe200078ec0ff */
[----:B------:R-:W-:Y:S01]  /*10e20*/  FFMA.FTZ R115, R115, R122, R119 ;  /* 0x0000007a73737223 */ /* 0x000fe20000010077 */
[C---:B------:R-:W-:Y:S01]  /*10e30*/  FMUL.FTZ R119, R113.reuse, R117 ;  /* 0x0000007571777220 */ /* 0x040fe20000410000 */
[----:B------:R-:W-:Y:S01]  /*10e40*/  FFMA.FTZ R116, R116, R121, R125 ;  /* 0x0000007974747223 */ /* 0x000fe2000001007d */
[-C--:B------:R-:W-:Y:S01]  /*10e50*/  FMUL.FTZ R121, R113, R35.reuse ;  /* 0x0000002371797220 */ /* 0x080fe20000410000 */
[----:B------:R-:W-:Y:S01]  /*10e60*/  FMUL.FTZ R120, R112, R46 ;  /* 0x0000002e70787220 */ /* 0x000fe20000410000 */
[----:B------:R-:W-:Y:S01]  /*10e70*/  FFMA.FTZ R34, R110, R35, -R119 ;  /* 0x000000236e227223 */ /* 0x000fe20000010877 */
[----:B------:R-:W-:Y:S01]  /*10e80*/  FMUL.FTZ R123, R112, R118 ;  /* 0x00000076707b7220 */ /* 0x000fe20000410000 */
[----:B------:R-:W-:-:S02]  /*10e90*/  IMAD.U32 R119, R44, 0x10000, RZ ;  /* 0x000100002c777824 */ /* 0x000fc400078e00ff */
[----:B------:R-:W-:Y:S01]  /*10ea0*/  FFMA.FTZ R110, R110, R117, R121 ;  /* 0x000000756e6e7223 */ /* 0x000fe20000010079 */
[----:B------:R-:W-:Y:S02]  /*10eb0*/  IMAD.U32 R113, R32, 0x10000, RZ ;  /* 0x0001000020717824 */ /* 0x000fe400078e00ff */
[C---:B------:R-:W-:Y:S01]  /*10ec0*/  FFMA.FTZ R35, R61.reuse, R118, -R120 ;  /* 0x000000763d237223 */ /* 0x040fe20000010878 */
[----:B------:R-:W-:Y:S01]  /*10ed0*/  FFMA.FTZ R123, R61, R46, R123 ;  /* 0x0000002e3d7b7223 */ /* 0x000fe2000001007b */
[C---:B------:R-:W-:Y:S01]  /*10ee0*/  FMUL.FTZ R117, R64.reuse, R119 ;  /* 0x0000007740757220 */ /* 0x040fe20000410000 */
[-C--:B------:R-:W-:Y:S01]  /*10ef0*/  FMUL.FTZ R61, R64, R113.reuse ;  /* 0x00000071403d7220 */ /* 0x080fe20000410000 */
[----:B------:R-:W-:Y:S02]  /*10f00*/  LOP3.LUT R44, R44, 0xffff0000, RZ, 0xc0, !PT ;  /* 0xffff00002c2c7812 */ /* 0x000fe400078ec0ff */
[----:B------:R-:W-:Y:S01]  /*10f10*/  LOP3.LUT R32, R32, 0xffff0000, RZ, 0xc0, !PT ;  /* 0xffff000020207812 */ /* 0x000fe200078ec0ff */
[C---:B------:R-:W-:Y:S01]  /*10f20*/  FFMA.FTZ R117, R60.reuse, R113, -R117 ;  /* 0x000000713c757223 */ /* 0x040fe20000010875 */
[----:B------:R-:W-:Y:S01]  /*10f30*/  LOP3.LUT R33, R33, 0xffff0000, RZ, 0xc0, !PT ;  /* 0xffff000021217812 */ /* 0x000fe200078ec0ff */
[----:B------:R-:W-:Y:S01]  /*10f40*/  FFMA.FTZ R46, R60, R119, R61 ;  /* 0x000000773c2e7223 */ /* 0x000fe2000001003d */
        /* <DEDUP_REMOVED lines=14> */
[----:B------:R1:W-:Y:S01]  /*11030*/  STS.128 [R92+0xc400], R32 ;  /* 0x00c400205c007388 */ /* 0x0003e20000000c00 */
[----:B------:R-:W-:-:S02]  /*11040*/  F2FP.BF16.F32.PACK_AB R46, R63, R46 ;  /* 0x0000002e3f2e723e */ /* 0x000fc400000010ff */
[----:B------:R-:W-:-:S05]  /*11050*/  F2FP.BF16.F32.PACK_AB R47, R66, R115 ;  /* 0x00000073422f723e */ /* 0x000fca00000010ff */
[----:B------:R1:W-:Y:S02]  /*11060*/  STS.128 [R93+0xc400], R44 ;  /* 0x00c4002c5d007388 */ /* 0x0003e40000000c00 */
.L_x_1628:
[----:B------:R-:W-:Y:S05]  /*11070*/  BSYNC B2 ;  /* 0x0000000000027941 */ /* 0x000fea0003800000 */
.L_x_1627:
[----:B------:R-:W-:Y:S04]  /*11080*/  BSSY B2, `(.L_x_1629) ;  /* 0x0000069000027945 */ /* 0x000fe80003800000 */
[----:B------:R-:W-:Y:S05]  /*11090*/  @P1 BRA `(.L_x_1630) ;  /* 0x00000004009c1947 */ /* 0x000fea0003800000 */
[----:B------:R-:W4:Y:S01]  /*110a0*/  LDL R110, [R1+0x6c] ;  /* 0x00006c00016e7983 */ /* 0x000f220000100800 */
[----:B-1----:R-:W-:Y:S02]  /*110b0*/  LEA.HI R32, R76, R209, RZ, 0x1d ;  /* 0x000000d14c207211 */ /* 0x002fe400078fe8ff */
[--C-:B0-----:R-:W-:Y:S02]  /*110c0*/  SHF.R.U64 R61, R30, 0x10, R31.reuse ;  /* 0x000000101e3d7819 */ /* 0x101fe4000000121f */
[----:B------:R-:W-:Y:S01]  /*110d0*/  SHF.R.S32.HI R33, RZ, 0x1f, R32 ;  /* 0x0000001fff217819 */ /* 0x000fe20000011420 */
[----:B------:R-:W-:Y:S01]  /*110e0*/  IMAD.SHL.U32 R34, R32, 0x8, RZ ;  /* 0x0000000820227824 */ /* 0x000fe200078e00ff */
[----:B------:R-:W-:Y:S02]  /*110f0*/  SHF.R.U32.HI R30, RZ, 0x10, R31 ;  /* 0x00000010ff1e7819 */ /* 0x000fe4000001161f */
[----:B------:R-:W-:Y:S02]  /*11100*/  LEA.HI R32, R33, R32, RZ, 0x3 ;  /* 0x0000002021207211 */ /* 0x000fe400078f18ff */
[----:B------:R-:W-:-:S02]  /*11110*/  LOP3.LUT R33, R175, 0x38, R34, 0xf8, !PT ;  /* 0x00000038af217812 */ /* 0x000fc400078ef822 */
[----:B------:R-:W-:Y:S01]  /*11120*/  SHF.R.U64 R31, R40, 0x10, R41 ;  /* 0x00000010281f7819 */ /* 0x000fe20000001229 */
[----:B------:R-:W-:Y:S01]  /*11130*/  IMAD.SHL.U32 R32, R32, 0x400, RZ ;  /* 0x0000040020207824 */ /* 0x000fe200078e00ff */
[----:B------:R-:W-:Y:S02]  /*11140*/  LOP3.LUT R33, R33, R176, RZ, 0x3c, !PT ;  /* 0x000000b021217212 */ /* 0x000fe400078e3cff */
[----:B------:R-:W-:Y:S02]  /*11150*/  SHF.R.U64 R63, R28, 0x10, R29 ;  /* 0x000000101c3f7819 */ /* 0x000fe4000000121d */
[----:B------:R-:W-:Y:S02]  /*11160*/  LOP3.LUT R32, R32, 0x7fffe000, RZ, 0xc0, !PT ;  /* 0x7fffe00020207812 */ /* 0x000fe400078ec0ff */
[----:B------:R-:W-:Y:S02]  /*11170*/  PRMT R102, R102, 0x5410, R31 ;  /* 0x0000541066667816 */ /* 0x000fe4000000001f */
[----:B------:R-:W-:-:S02]  /*11180*/  IADD3 R45, R33, R32, R177 ;  /* 0x00000020212d7210 */ /* 0x000fc40007ffe0b1 */
[----:B------:R-:W-:Y:S01]  /*11190*/  SHF.R.U32.HI R40, RZ, 0x10, R41 ;  /* 0x00000010ff287819 */ /* 0x000fe20000011629 */
[----:B------:R-:W-:Y:S01]  /*111a0*/  IMAD.U32 R64, R102, 0x10000, RZ ;  /* 0x0001000066407824 */ /* 0x000fe200078e00ff */
[----:B------:R-:W-:Y:S01]  /*111b0*/  SHF.R.U32.HI R28, RZ, 0x10, R29 ;  /* 0x00000010ff1c7819 */ /* 0x000fe2000001161d */
[----:B------:R-:W-:Y:S01]  /*111c0*/  IMAD R60, R45, 0x2, R2 ;  /* 0x000000022d3c7824 */ /* 0x000fe200078e0202 */
[----:B------:R-:W-:Y:S02]  /*111d0*/  PRMT R106, R106, 0x5410, R63 ;  /* 0x000054106a6a7816 */ /* 0x000fe4000000003f */
[--C-:B------:R-:W-:Y:S02]  /*111e0*/  SHF.R.U64 R29, R42, 0x10, R43.reuse ;  /* 0x000000102a1d7819 */ /* 0x100fe4000000122b */
[----:B------:R-:W0:Y:S01]  /*111f0*/  LDS.128 R44, [R60+0xc400] ;  /* 0x00c400003c2c7984 */ /* 0x000e220000000c00 */
[----:B------:R-:W-:Y:S02]  /*11200*/  SHF.R.U32.HI R42, RZ, 0x10, R43 ;  /* 0x00000010ff2a7819 */ /* 0x000fe4000001162b */
[----:B------:R-:W-:-:S02]  /*11210*/  PRMT R103, R103, 0x5410, R40 ;  /* 0x0000541067677816 */ /* 0x000fc40000000028 */
[----:B------:R-:W-:Y:S02]  /*11220*/  PRMT R105, R105, 0x5410, R42 ;  /* 0x0000541069697816 */ /* 0x000fe4000000002a */
[----:B------:R-:W-:Y:S01]  /*11230*/  PRMT R107, R107, 0x5410, R28 ;  /* 0x000054106b6b7816 */ /* 0x000fe2000000001c */
[----:B------:R-:W-:Y:S01]  /*11240*/  IMAD.U32 R65, R103, 0x10000, RZ ;  /* 0x0001000067417824 */ /* 0x000fe200078e00ff */
[----:B------:R-:W-:Y:S02]  /*11250*/  PRMT R104, R104, 0x5410, R29 ;  /* 0x0000541068687816 */ /* 0x000fe4000000001d */
[----:B------:R-:W-:Y:S02]  /*11260*/  PRMT R109, R109, 0x5410, R30 ;  /* 0x000054106d6d7816 */ /* 0x000fe4000000001e */
[----:B------:R-:W-:Y:S01]  /*11270*/  PRMT R108, R108, 0x5410, R61 ;  /* 0x000054106c6c7816 */ /* 0x000fe2000000003d */
[----:B0-----:R-:W-:Y:S01]  /*11280*/  IMAD.U32 R31, R44, 0x10000, RZ ;  /* 0x000100002c1f7824 */ /* 0x001fe200078e00ff */
[----:B------:R-:W-:Y:S01]  /*11290*/  LOP3.LUT R30, R46, 0xffff0000, RZ, 0xc0, !PT ;  /* 0xffff00002e1e7812 */ /* 0x000fe200078ec0ff */
[----:B------:R-:W-:Y:S01]  /*112a0*/  IMAD.U32 R62, R47, 0x10000, RZ ;  /* 0x000100002f3e7824 */ /* 0x000fe200078e00ff */
[----:B------:R-:W-:Y:S01]  /*112b0*/  LOP3.LUT R44, R44, 0xffff0000, RZ, 0xc0, !PT ;  /* 0xffff00002c2c7812 */ /* 0x000fe200078ec0ff */
[----:B---3--:R-:W-:Y:S01]  /*112c0*/  FMUL.FTZ R66, R31, R64 ;  /* 0x000000401f427220 */ /* 0x008fe20000410000 */
[----:B------:R-:W-:Y:S01]  /*112d0*/  IMAD.U32 R61, R46, 0x10000, RZ ;  /* 0x000100002e3d7824 */ /* 0x000fe200078e00ff */
[----:B------:R-:W-:Y:S01]  /*112e0*/  LOP3.LUT R46, R47, 0xffff0000, RZ, 0xc0, !PT ;  /* 0xffff00002f2e7812 */ /* 0x000fe200078ec0ff */
[----:B------:R-:W-:Y:S01]  /*112f0*/  IMAD.U32 R47, R107, 0x10000, RZ ;  /* 0x000100006b2f7824 */ /* 0x000fe200078e00ff */
[----:B----4-:R-:W0:Y:S02]  /*11300*/  LDS.128 R32, [R110] ;  /* 0x000000006e207984 */ /* 0x010e240000000c00 */
[C---:B0-----:R-:W-:Y:S01]  /*11310*/  IMAD.U32 R41, R32.reuse, 0x10000, RZ ;  /* 0x0001000020297824 */ /* 0x041fe200078e00ff */
[----:B------:R-:W-:Y:S01]  /*11320*/  LOP3.LUT R40, R32, 0xffff0000, RZ, 0xc0, !PT ;  /* 0xffff000020287812 */ /* 0x000fe200078ec0ff */
[----:B------:R-:W-:Y:S01]  /*11330*/  IMAD.U32 R32, R106, 0x10000, RZ ;  /* 0x000100006a207824 */ /* 0x000fe200078e00ff */
[C---:B------:R-:W-:Y:S01]  /*11340*/  LOP3.LUT R28, R34.reuse, 0xffff0000, RZ, 0xc0, !PT ;  /* 0xffff0000221c7812 */ /* 0x040fe200078ec0ff */
[----:B------:R-:W-:Y:S01]  /*11350*/  IMAD.U32 R29, R34, 0x10000, RZ ;  /* 0x00010000221d7824 */ /* 0x000fe200078e00ff */
[----:B------:R-:W-:Y:S01]  /*11360*/  LOP3.LUT R34, R35, 0xffff0000, RZ, 0xc0, !PT ;  /* 0xffff000023227812 */ /* 0x000fe200078ec0ff */
[----:B------:R-:W-:Y:S01]  /*11370*/  FMUL.FTZ R92, R31, R32 ;  /* 0x000000201f5c7220 */ /* 0x000fe20000410000 */
[----:B------:R-:W-:-:S02]  /*11380*/  IMAD.U32 R43, R35, 0x10000, RZ ;  /* 0x00010000232b7824 */ /* 0x000fc400078e00ff */
[----:B------:R-:W-:Y:S01]  /*11390*/  FFMA.FTZ R31, R41, R32, -R66 ;  /* 0x00000020291f7223 */ /* 0x000fe20000010842 */
[----:B------:R-:W-:Y:S02]  /*113a0*/  IMAD.U32 R35, R45, 0x10000, RZ ;  /* 0x000100002d237824 */ /* 0x000fe400078e00ff */
[----:B------:R-:W-:Y:S01]  /*113b0*/  FFMA.FTZ R32, R41, R64, R92 ;  /* 0x0000004029207223 */ /* 0x000fe2000001005c */
[----:B------:R-:W-:Y:S01]  /*113c0*/  IMAD.U32 R66, R105, 0x10000, RZ ;  /* 0x0001000069427824 */ /* 0x000fe200078e00ff */
[----:B------:R-:W-:Y:S01]  /*113d0*/  LOP3.LUT R45, R45, 0xffff0000, RZ, 0xc0, !PT ;  /* 0xffff00002d2d7812 */ /* 0x000fe200078ec0ff */
[----:B------:R-:W-:Y:S02]  /*113e0*/  IMAD.U32 R41, R109, 0x10000, RZ ;  /* 0x000100006d297824 */ /* 0x000fe400078e00ff */
[----:B------:R-:W-:Y:S01]  /*113f0*/  FMUL.FTZ R63, R35, R65 ;  /* 0x00000041233f7220 */ /* 0x000fe20000410000 */
[----:B------:R-:W-:Y:S02]  /*11400*/  IMAD.U32 R42, R33, 0x10000, RZ ;  /* 0x00010000212a7824 */ /* 0x000fe400078e00ff */
[CC--:B------:R-:W-:Y:S01]  /*11410*/  FMUL.FTZ R64, R62.reuse, R66.reuse ;  /* 0x000000423e407220 */ /* 0x0c0fe20000410000 */
[----:B--2---:R-:W-:Y:S01]  /*11420*/  FMUL.FTZ R67, R35, R47 ;  /* 0x0000002f23437220 */ /* 0x004fe20000410000 */
[----:B------:R-:W-:Y:S01]  /*11430*/  FMUL.FTZ R93, R62, R41 ;  /* 0x000000293e5d7220 */ /* 0x000fe20000410000 */
[----:B------:R-:W-:Y:S01]  /*11440*/  FFMA.FTZ R35, R42, R47, -R63 ;  /* 0x0000002f2a237223 */ /* 0x000fe2000001083f */
[C---:B------:R-:W-:Y:S01]  /*11450*/  FFMA.FTZ R41, R43.reuse, R41, -R64 ;  /* 0x000000292b297223 */ /* 0x040fe20000010840 */
[----:B------:R-:W-:Y:S01]  /*11460*/  LOP3.LUT R63, R102, 0xffff0000, RZ, 0xc0, !PT ;  /* 0xffff0000663f7812 */ /* 0x000fe200078ec0ff */
[----:B------:R-:W-:Y:S01]  /*11470*/  FFMA.FTZ R42, R42, R65, R67 ;  /* 0x000000412a2a7223 */ /* 0x000fe20000010043 */
[----:B------:R-:W-:Y:S01]  /*11480*/  LOP3.LUT R47, R106, 0xffff0000, RZ, 0xc0, !PT ;  /* 0xffff00006a2f7812 */ /* 0x000fe200078ec0ff */
[----:B------:R-:W-:Y:S01]  /*11490*/  FFMA.FTZ R93, R43, R66, R93 ;  /* 0x000000422b5d7223 */ /* 0x000fe2000001005d */
[----:B------:R-:W-:Y:S01]  /*114a0*/  LOP3.LUT R64, R103, 0xffff0000, RZ, 0xc0, !PT ;  /* 0xffff000067407812 */ /* 0x000fe200078ec0ff */
[C---:B------:R-:W-:Y:S01]  /*114b0*/  FMUL.FTZ R43, R44.reuse, R63 ;  /* 0x0000003f2c2b7220 */ /* 0x040fe20000410000 */
[----:B------:R-:W-:Y:S01]  /*114c0*/  LOP3.LUT R62, R107, 0xffff0000, RZ, 0xc0, !PT ;  /* 0xffff00006b3e7812 */ /* 0x000fe200078ec0ff */
[----:B------:R-:W-:Y:S01]  /*114d0*/  FMUL.FTZ R65, R44, R47 ;  /* 0x0000002f2c417220 */ /* 0x000fe20000410000 */
[----:B------:R-:W-:Y:S01]  /*114e0*/  LOP3.LUT R33, R33, 0xffff0000, RZ, 0xc0, !PT ;  /* 0xffff000021217812 */ /* 0x000fe200078ec0ff */
[----:B------:R-:W-:Y:S01]  /*114f0*/  FMUL.FTZ R102, R45, R64 ;  /* 0x000000402d667220 */ /* 0x000fe20000410000 */
[----:B------:R-:W-:-:S02]  /*11500*/  IMAD.U32 R66, R104, 0x10000, RZ ;  /* 0x0001000068427824 */ /* 0x000fc400078e00ff */
[-C--:B------:R-:W-:Y:S01]  /*11510*/  FMUL.FTZ R45, R45, R62.reuse ;  /* 0x0000003e2d2d7220 */ /* 0x080fe20000410000 */
[----:B------:R-:W-:Y:S02]  /*11520*/  IMAD.U32 R44, R108, 0x10000, RZ ;  /* 0x000100006c2c7824 */ /* 0x000fe400078e00ff */
[C---:B------:R-:W-:Y:S01]  /*11530*/  FFMA.FTZ R92, R40.reuse, R47, -R43 ;  /* 0x0000002f285c7223 */ /* 0x040fe2000001082b */
[----:B------:R-:W-:Y:S01]  /*11540*/  FFMA.FTZ R65, R40, R63, R65 ;  /* 0x0000003f28417223 */ /* 0x000fe20000010041 */
[----:B------:R-:W-:Y:S01]  /*11550*/  FFMA.FTZ R102, R33, R62, -R102 ;  /* 0x0000003e21667223 */ /* 0x000fe20000010866 */
[----:B------:R-:W-:Y:S01]  /*11560*/  FMUL.FTZ R40, R61, R66 ;  /* 0x000000423d287220 */ /* 0x000fe20000410000 */
[----:B------:R-:W-:Y:S01]  /*11570*/  FFMA.FTZ R45, R33, R64, R45 ;  /* 0x00000040212d7223 */ /* 0x000fe2000001002d */
[-C--:B------:R-:W-:Y:S01]  /*11580*/  FMUL.FTZ R62, R61, R44.reuse ;  /* 0x0000002c3d3e7220 */ /* 0x080fe20000410000 */
[----:B------:R-:W-:Y:S01]  /*11590*/  LOP3.LUT R43, R104, 0xffff0000, RZ, 0xc0, !PT ;  /* 0xffff0000682b7812 */ /* 0x000fe200078ec0ff */
[----:B------:R-:W-:Y:S01]  /*115a0*/  FFMA.FTZ R40, R29, R44, -R40 ;  /* 0x0000002c1d287223 */ /* 0x000fe20000010828 */
[----:B------:R-:W-:Y:S01]  /*115b0*/  LOP3.LUT R105, R105, 0xffff0000, RZ, 0xc0, !PT ;  /* 0xffff000069697812 */ /* 0x000fe200078ec0ff */
[----:B------:R-:W-:Y:S01]  /*115c0*/  FFMA.FTZ R62, R29, R66, R62 ;  /* 0x000000421d3e7223 */ /* 0x000fe2000001003e */
[----:B------:R-:W-:Y:S01]  /*115d0*/  LOP3.LUT R33, R108, 0xffff0000, RZ, 0xc0, !PT ;  /* 0xffff00006c217812 */ /* 0x000fe200078ec0ff */
[----:B------:R-:W-:Y:S01]  /*115e0*/  FMUL.FTZ R29, R30, R43 ;  /* 0x0000002b1e1d7220 */ /* 0x000fe20000410000 */
[----:B------:R-:W-:Y:S01]  /*115f0*/  LOP3.LUT R109, R109, 0xffff0000, RZ, 0xc0, !PT ;  /* 0xffff00006d6d7812 */ /* 0x000fe200078ec0ff */
[----:B------:R-:W-:Y:S01]  /*11600*/  FMUL.FTZ R61, R46, R105 ;  /* 0x000000692e3d7220 */ /* 0x000fe20000410000 */
[----:B------:R-:W-:Y:S01]  /*11610*/  F2FP.BF16.F32.PACK_AB R32, R65, R32 ;  /* 0x000000204120723e */ /* 0x000fe200000010ff */
[-C--:B------:R-:W-:Y:S01]  /*11620*/  FMUL.FTZ R30, R30, R33.reuse ;  /* 0x000000211e1e7220 */ /* 0x080fe20000410000 */
[----:B------:R-:W-:Y:S01]  /*11630*/  FFMA.FTZ R47, R28, R33, -R29 ;  /* 0x000000211c2f7223 */ /* 0x000fe2000001081d */
[-C--:B------:R-:W-:Y:S01]  /*11640*/  FMUL.FTZ R46, R46, R109.reuse ;  /* 0x0000006d2e2e7220 */ /* 0x080fe20000410000 */
[----:B------:R-:W-:Y:S01]  /*11650*/  FFMA.FTZ R44, R34, R109, -R61 ;  /* 0x0000006d222c7223 */ /* 0x000fe2000001083d */
[----:B------:R-:W-:Y:S01]  /*11660*/  FFMA.FTZ R43, R28, R43, R30 ;  /* 0x0000002b1c2b7223 */ /* 0x000fe2000001001e */
[----:B------:R-:W-:Y:S01]  /*11670*/  F2FP.BF16.F32.PACK_AB R28, R92, R31 ;  /* 0x0000001f5c1c723e */ /* 0x000fe200000010ff */
[----:B------:R-:W-:Y:S01]  /*11680*/  FFMA.FTZ R46, R34, R105, R46 ;  /* 0x00000069222e7223 */ /* 0x000fe2000001002e */
[----:B------:R-:W-:-:S02]  /*11690*/  F2FP.BF16.F32.PACK_AB R29, R102, R35 ;  /* 0x00000023661d723e */ /* 0x000fc400000010ff */
[----:B------:R-:W-:Y:S02]  /*116a0*/  F2FP.BF16.F32.PACK_AB R30, R47, R40 ;  /* 0x000000282f1e723e */ /* 0x000fe400000010ff */
[----:B------:R-:W-:Y:S02]  /*116b0*/  F2FP.BF16.F32.PACK_AB R31, R44, R41 ;  /* 0x000000292c1f723e */ /* 0x000fe400000010ff */
[----:B------:R-:W-:Y:S02]  /*116c0*/  F2FP.BF16.F32.PACK_AB R33, R45, R42 ;  /* 0x0000002a2d21723e */ /* 0x000fe400000010ff */
[----:B------:R-:W-:Y:S01]  /*116d0*/  F2FP.BF16.F32.PACK_AB R34, R43, R62 ;  /* 0x0000003e2b22723e */ /* 0x000fe200000010ff */
[----:B------:R4:W-:Y:S01]  /*116e0*/  STS.128 [R110], R28 ;  /* 0x0000001c6e007388 */ /* 0x0009e20000000c00 */
[----:B------:R-:W-:-:S05]  /*116f0*/  F2FP.BF16.F32.PACK_AB R35, R46, R93 ;  /* 0x0000005d2e23723e */ /* 0x000fca00000010ff */
[----:B------:R4:W-:Y:S02]  /*11700*/  STS.128 [R60+0xc400], R32 ;  /* 0x00c400203c007388 */ /* 0x0009e40000000c00 */
.L_x_1630:
[----:B------:R-:W-:Y:S05]  /*11710*/  BSYNC B2 ;  /* 0x0000000000027941 */ /* 0x000fea0003800000 */
.L_x_1629:
[----:B------:R-:W-:Y:S05]  /*11720*/  @P2 BRA `(.L_x_1626) ;  /* 0x00000004009c2947 */ /* 0x000fea0003800000 */
[----:B----4-:R-:W4:Y:S01]  /*11730*/  LDL R60, [R1+0x64] ;  /* 0x00006400013c7983 */ /* 0x010f220000100800 */
[----:B------:R-:W-:Y:S02]  /*11740*/  LEA.HI R76, R76, R223, RZ, 0x1d ;  /* 0x000000df4c4c7211 */ /* 0x000fe400078fe8ff */
[----:B------:R-:W-:Y:S02]  /*11750*/  SHF.R.U64 R43, R24, 0x10, R25 ;  /* 0x00000010182b7819 */ /* 0x000fe40000001219 */
[----:B------:R-:W-:Y:S01]  /*11760*/  SHF.R.S32.HI R29, RZ, 0x1f, R76 ;  /* 0x0000001fff1d7819 */ /* 0x000fe2000001144c */
[----:B------:R-:W-:Y:S01]  /*11770*/  IMAD.SHL.U32 R28, R76, 0x8, RZ ;  /* 0x000000084c1c7824 */ /* 0x000fe200078e00ff */
[----:B------:R-:W-:Y:S02]  /*11780*/  SHF.R.U64 R41, R26, 0x10, R27 ;  /* 0x000000101a297819 */ /* 0x000fe4000000121b */
[----:B------:R-:W-:Y:S02]  /*11790*/  LEA.HI R76, R29, R76, RZ, 0x3 ;  /* 0x0000004c1d4c7211 */ /* 0x000fe400078f18ff */
[----:B------:R-:W-:-:S02]  /*117a0*/  LOP3.LUT R29, R175, 0x38, R28, 0xf8, !PT ;  /* 0x00000038af1d7812 */ /* 0x000fc400078ef81c */
[----:B------:R-:W-:Y:S01]  /*117b0*/  SHF.R.U32.HI R24, RZ, 0x10, R25 ;  /* 0x00000010ff187819 */ /* 0x000fe20000011619 */
[----:B------:R-:W-:Y:S01]  /*117c0*/  IMAD.SHL.U32 R76, R76, 0x400, RZ ;  /* 0x000004004c4c7824 */ /* 0x000fe200078e00ff */
[----:B------:R-:W-:Y:S02]  /*117d0*/  LOP3.LUT R29, R29, R176, RZ, 0x3c, !PT ;  /* 0x000000b01d1d7212 */ /* 0x000fe400078e3cff */
[----:B------:R-:W-:Y:S02]  /*117e0*/  SHF.R.U32.HI R26, RZ, 0x10, R27 ;  /* 0x00000010ff1a7819 */ /* 0x000fe4000001161b */
[----:B------:R-:W-:Y:S02]  /*117f0*/  LOP3.LUT R76, R76, 0x7fffe000, RZ, 0xc0, !PT ;  /* 0x7fffe0004c4c7812 */ /* 0x000fe400078ec0ff */
[----:B------:R-:W-:Y:S02]  /*11800*/  SHF.R.U64 R27, R36, 0x10, R37 ;  /* 0x00000010241b7819 */ /* 0x000fe40000001225 */
[----:B-1----:R-:W-:-:S02]  /*11810*/  IADD3 R33, R29, R76, R177 ;  /* 0x0000004c1d217210 */ /* 0x002fc40007ffe0b1 */
[----:B------:R-:W-:Y:S02]  /*11820*/  SHF.R.U64 R25, R38, 0x10, R39 ;  /* 0x0000001026197819 */ /* 0x000fe40000001227 */
[----:B------:R-:W-:Y:S01]  /*11830*/  SHF.R.U32.HI R36, RZ, 0x10, R37 ;  /* 0x00000010ff247819 */ /* 0x000fe20000011625 */
[----:B------:R-:W-:Y:S01]  /*11840*/  IMAD R40, R33, 0x2, R2 ;  /* 0x0000000221287824 */ /* 0x000fe200078e0202 */
[----:B------:R-:W-:Y:S02]  /*11850*/  PRMT R89, R89, 0x5410, R24 ;  /* 0x0000541059597816 */ /* 0x000fe40000000018 */
[----:B------:R-:W-:Y:S02]  /*11860*/  PRMT R84, R84, 0x5410, R27 ;  /* 0x0000541054547816 */ /* 0x000fe4000000001b */
[----:B------:R-:W1:Y:S01]  /*11870*/  LDS.128 R32, [R40+0xc400] ;  /* 0x00c4000028207984 */ /* 0x000e620000000c00 */
[----:B------:R-:W-:Y:S02]  /*11880*/  PRMT R86, R86, 0x5410, R25 ;  /* 0x0000541056567816 */ /* 0x000fe40000000019 */
[----:B------:R-:W-:Y:S01]  /*11890*/  PRMT R91, R91, 0x5410, R26 ;  /* 0x000054105b5b7816 */ /* 0x000fe2000000001a */
[----:B------:R-:W-:Y:S01]  /*118a0*/  IMAD.U32 R42, R84, 0x10000, RZ ;  /* 0x00010000542a7824 */ /* 0x000fe200078e00ff */
[----:B------:R-:W-:-:S02]  /*118b0*/  PRMT R88, R88, 0x5410, R43 ;  /* 0x0000541058587816 */ /* 0x000fc4000000002b */
[----:B------:R-:W-:Y:S02]  /*118c0*/  PRMT R85, R85, 0x5410, R36 ;  /* 0x0000541055557816 */ /* 0x000fe40000000024 */
[----:B------:R-:W-:Y:S02]  /*118d0*/  SHF.R.U32.HI R38, RZ, 0x10, R39 ;  /* 0x00000010ff267819 */ /* 0x000fe40000011627 */
[----:B------:R-:W-:Y:S01]  /*118e0*/  PRMT R90, R90, 0x5410, R41 ;  /* 0x000054105a5a7816 */ /* 0x000fe20000000029 */
[----:B------:R-:W-:Y:S01]  /*118f0*/  IMAD.U32 R41, R88, 0x10000, RZ ;  /* 0x0001000058297824 */ /* 0x000fe200078e00ff */
[----:B------:R-:W-:Y:S01]  /*11900*/  PRMT R87, R87, 0x5410, R38 ;  /* 0x0000541057577816 */ /* 0x000fe20000000026 */
[----:B------:R-:W-:Y:S01]  /*11910*/  IMAD.U32 R43, R85, 0x10000, RZ ;  /* 0x00010000552b7824 */ /* 0x000fe200078e00ff */
[----:B------:R-:W-:Y:S02]  /*11920*/  LOP3.LUT R84, R84, 0xffff0000, RZ, 0xc0, !PT ;  /* 0xffff000054547812 */ /* 0x000fe400078ec0ff */
[----:B------:R-:W-:-:S02]  /*11930*/  LOP3.LUT R88, R88, 0xffff0000, RZ, 0xc0, !PT ;  /* 0xffff000058587812 */ /* 0x000fc400078ec0ff */
[----:B------:R-:W-:Y:S01]  /*11940*/  LOP3.LUT R85, R85, 0xffff0000, RZ, 0xc0, !PT ;  /* 0xffff000055557812 */ /* 0x000fe200078ec0ff */
[C---:B-1----:R-:W-:Y:S01]  /*11950*/  IMAD.U32 R37, R33.reuse, 0x10000, RZ ;  /* 0x0001000021257824 */ /* 0x042fe200078e00ff */
[----:B------:R-:W-:Y:S01]  /*11960*/  LOP3.LUT R33, R33, 0xffff0000, RZ, 0xc0, !PT ;  /* 0xffff000021217812 */ /* 0x000fe200078ec0ff */
[C---:B------:R-:W-:Y:S01]  /*11970*/  IMAD.U32 R39, R35.reuse, 0x10000, RZ ;  /* 0x0001000023277824 */ /* 0x040fe200078e00ff */
[----:B------:R-:W-:Y:S01]  /*11980*/  LOP3.LUT R35, R35, 0xffff0000, RZ, 0xc0, !PT ;  /* 0xffff000023237812 */ /* 0x000fe200078ec0ff */
[----:B0-----:R-:W-:Y:S01]  /*11990*/  FMUL.FTZ R61, R37, R43 ;  /* 0x0000002b253d7220 */ /* 0x001fe20000410000 */
[C---:B------:R-:W-:Y:S01]  /*119a0*/  IMAD.U32 R38, R34.reuse, 0x10000, RZ ;  /* 0x0001000022267824 */ /* 0x040fe200078e00ff */
[----:B------:R-:W-:Y:S01]  /*119b0*/  LOP3.LUT R34, R34, 0xffff0000, RZ, 0xc0, !PT ;  /* 0xffff000022227812 */ /* 0x000fe200078ec0ff */
[----:B----4-:R-:W0:Y:S02]  /*119c0*/  LDS.128 R28, [R60] ;  /* 0x000000003c1c7984 */ /* 0x010e240000000c00 */
        /* <DEDUP_REMOVED lines=8> */
[C---:B------:R-:W-:Y:S01]  /*11a50*/  IMAD.U32 R31, R32.reuse, 0x10000, RZ ;  /* 0x00010000201f7824 */ /* 0x040fe200078e00ff */
[----:B------:R-:W-:-:S03]  /*11a60*/  LOP3.LUT R32, R32, 0xffff0000, RZ, 0xc0, !PT ;  /* 0xffff000020207812 */ /* 0x000fc600078ec0ff */
[CC--:B------:R-:W-:Y:S01]  /*11a70*/  FMUL.FTZ R45, R31.reuse, R42.reuse ;  /* 0x0000002a1f2d7220 */ /* 0x0c0fe20000410000 */
[-C--:B------:R-:W-:Y:S01]  /*11a80*/  FMUL.FTZ R47, R31, R41.reuse ;  /* 0x000000291f2f7220 */ /* 0x080fe20000410000 */
[C---:B------:R-:W-:Y:S01]  /*11a90*/  IMAD.U32 R31, R89.reuse, 0x10000, RZ ;  /* 0x00010000591f7824 */ /* 0x040fe200078e00ff */
[----:B------:R-:W-:Y:S01]  /*11aa0*/  LOP3.LUT R89, R89, 0xffff0000, RZ, 0xc0, !PT ;  /* 0xffff000059597812 */ /* 0x000fe200078ec0ff */
[C---:B------:R-:W-:Y:S01]  /*11ab0*/  FFMA.FTZ R45, R24.reuse, R41, -R45 ;  /* 0x00000029182d7223 */ /* 0x040fe2000001082d */
[----:B------:R-:W-:Y:S02]  /*11ac0*/  IMAD.U32 R41, R87, 0x10000, RZ ;  /* 0x0001000057297824 */ /* 0x000fe400078e00ff */
[----:B------:R-:W-:Y:S01]  /*11ad0*/  FFMA.FTZ R47, R24, R42, R47 ;  /* 0x0000002a182f7223 */ /* 0x000fe2000001002f */
[----:B------:R-:W-:Y:S02]  /*11ae0*/  IMAD.U32 R24, R91, 0x10000, RZ ;  /* 0x000100005b187824 */ /* 0x000fe400078e00ff */
[-C--:B------:R-:W-:Y:S01]  /*11af0*/  FMUL.FTZ R37, R37, R31.reuse ;  /* 0x0000001f25257220 */ /* 0x080fe20000410000 */
[C---:B------:R-:W-:Y:S01]  /*11b00*/  FFMA.FTZ R61, R26.reuse, R31, -R61 ;  /* 0x0000001f1a3d7223 */ /* 0x040fe2000001083d */
[C---:B------:R-:W-:Y:S01]  /*11b10*/  FMUL.FTZ R31, R39.reuse, R41 ;  /* 0x00000029271f7220 */ /* 0x040fe20000410000 */
[----:B------:R-:W-:Y:S01]  /*11b20*/  FMUL.FTZ R42, R39, R24 ;  /* 0x00000018272a7220 */ /* 0x000fe20000410000 */
[----:B------:R-:W-:Y:S01]  /*11b30*/  FFMA.FTZ R37, R26, R43, R37 ;  /* 0x0000002b1a257223 */ /* 0x000fe20000010025 */
[----:B------:R-:W-:-:S02]  /*11b40*/  IMAD.U32 R26, R86, 0x10000, RZ ;  /* 0x00010000561a7824 */ /* 0x000fc400078e00ff */
[----:B------:R-:W-:Y:S01]  /*11b50*/  FFMA.FTZ R39, R36, R24, -R31 ;  /* 0x0000001824277223 */ /* 0x000fe2000001081f */
[C---:B------:R-:W-:Y:S01]  /*11b60*/  FMUL.FTZ R24, R32.reuse, R84 ;  /* 0x0000005420187220 */ /* 0x040fe20000410000 */
[----:B------:R-:W-:Y:S01]  /*11b70*/  FMUL.FTZ R32, R32, R88 ;  /* 0x0000005820207220 */ /* 0x000fe20000410000 */
[----:B------:R-:W-:Y:S01]  /*11b80*/  FMUL.FTZ R44, R38, R26 ;  /* 0x0000001a262c7220 */ /* 0x000fe20000410000 */
[----:B------:R-:W-:Y:S01]  /*11b90*/  LOP3.LUT R86, R86, 0xffff0000, RZ, 0xc0, !PT ;  /* 0xffff000056567812 */ /* 0x000fe200078ec0ff */
[----:B------:R-:W-:Y:S01]  /*11ba0*/  FFMA.FTZ R88, R25, R88, -R24 ;  /* 0x0000005819587223 */ /* 0x000fe20000010818 */
[C---:B------:R-:W-:Y:S01]  /*11bb0*/  IMAD.U32 R24, R90.reuse, 0x10000, RZ ;  /* 0x000100005a187824 */ /* 0x040fe200078e00ff */
[----:B------:R-:W-:Y:S01]  /*11bc0*/  LOP3.LUT R90, R90, 0xffff0000, RZ, 0xc0, !PT ;  /* 0xffff00005a5a7812 */ /* 0x000fe200078ec0ff */
[----:B------:R-:W-:Y:S01]  /*11bd0*/  FFMA.FTZ R41, R36, R41, R42 ;  /* 0x0000002924297223 */ /* 0x000fe2000001002a */
[----:B------:R-:W-:Y:S01]  /*11be0*/  LOP3.LUT R87, R87, 0xffff0000, RZ, 0xc0, !PT ;  /* 0xffff000057577812 */ /* 0x000fe200078ec0ff */
[-C--:B------:R-:W-:Y:S01]  /*11bf0*/  FMUL.FTZ R38, R38, R24.reuse ;  /* 0x0000001826267220 */ /* 0x080fe20000410000 */
[----:B------:R-:W-:Y:S01]  /*11c00*/  LOP3.LUT R91, R91, 0xffff0000, RZ, 0xc0, !PT ;  /* 0xffff00005b5b7812 */ /* 0x000fe200078ec0ff */
[----:B------:R-:W-:Y:S01]  /*11c10*/  FFMA.FTZ R44, R27, R24, -R44 ;  /* 0x000000181b2c7223 */ /* 0x000fe2000001082c */
[C---:B------:R-:W-:Y:S01]  /*11c20*/  FMUL.FTZ R31, R33.reuse, R85 ;  /* 0x00000055211f7220 */ /* 0x040fe20000410000 */
[----:B------:R-:W-:Y:S01]  /*11c30*/  FMUL.FTZ R42, R33, R89 ;  /* 0x00000059212a7220 */ /* 0x000fe20000410000 */
[----:B------:R-:W-:Y:S01]  /*11c40*/  FFMA.FTZ R32, R25, R84, R32 ;  /* 0x0000005419207223 */ /* 0x000fe20000010020 */
[C---:B------:R-:W-:Y:S01]  /*11c50*/  FMUL.FTZ R24, R34.reuse, R86 ;  /* 0x0000005622187220 */ /* 0x040fe20000410000 */
[----:B------:R-:W-:Y:S01]  /*11c60*/  FFMA.FTZ R38, R27, R26, R38 ;  /* 0x0000001a1b267223 */ /* 0x000fe20000010026 */
[-C--:B------:R-:W-:Y:S01]  /*11c70*/  FMUL.FTZ R25, R34, R90.reuse ;  /* 0x0000005a22197220 */ /* 0x080fe20000410000 */
[C---:B------:R-:W-:Y:S01]  /*11c80*/  FMUL.FTZ R33, R35.reuse, R87 ;  /* 0x0000005723217220 */ /* 0x040fe20000410000 */
[----:B------:R-:W-:Y:S01]  /*11c90*/  FMUL.FTZ R26, R35, R91 ;  /* 0x0000005b231a7220 */ /* 0x000fe20000410000 */
[----:B------:R-:W-:Y:S01]  /*11ca0*/  FFMA.FTZ R36, R28, R89, -R31 ;  /* 0x000000591c247223 */ /* 0x000fe2000001081f */
[C---:B------:R-:W-:Y:S01]  /*11cb0*/  FFMA.FTZ R27, R29.reuse, R90, -R24 ;  /* 0x0000005a1d1b7223 */ /* 0x040fe20000010818 */
[----:B------:R-:W-:Y:S01]  /*11cc0*/  FFMA.FTZ R31, R29, R86, R25 ;  /* 0x000000561d1f7223 */ /* 0x000fe20000010019 */
        /* <DEDUP_REMOVED lines=8> */
[----:B------:R-:W-:Y:S02]  /*11d50*/  F2FP.BF16.F32.PACK_AB R28, R32, R47 ;  /* 0x0000002f201c723e */ /* 0x000fe400000010ff */
[----:B------:R-:W-:Y:S01]  /*11d60*/  F2FP.BF16.F32.PACK_AB R29, R42, R37 ;  /* 0x000000252a1d723e */ /* 0x000fe200000010ff */
[----:B------:R0:W-:Y:S01]  /*11d70*/  STS.128 [R60], R24 ;  /* 0x000000183c007388 */ /* 0x0001e20000000c00 */
[----:B------:R-:W-:-:S05]  /*11d80*/  F2FP.BF16.F32.PACK_AB R31, R46, R41 ;  /* 0x000000292e1f723e */ /* 0x000fca00000010ff */
[----:B------:R0:W-:Y:S02]  /*11d90*/  STS.128 [R40+0xc400], R28 ;  /* 0x00c4001c28007388 */ /* 0x0001e40000000c00 */
.L_x_1626:
[----:B------:R-:W-:Y:S05]  /*11da0*/  BSYNC B1 ;  /* 0x0000000000017941 */ /* 0x000fea0003800000 */
.L_x_1625:
[----:B------:R-:W-:-:S13]  /*11db0*/  ISETP.GE.AND P0, PT, R189, R0, PT ;  /* 0x00000000bd00720c */ /* 0x000fda0003f06270 */
[----:B------:R-:W-:Y:S05]  /*11dc0*/  @P0 BRA `(.L_x_1606) ;  /* 0x0000001400040947 */ /* 0x000fea0003800000 */
[----:B------:R-:W5:Y:S01]  /*11dd0*/  LDC R0, c[0x0][0x3f4] ;  /* 0x0000fd00ff007b82 */ /* 0x000f620000000800 */
[----:B------:R-:W-:Y:S01]  /*11de0*/  BSSY B1, `(.L_x_1631) ;  /* 0x000006d000017945 */ /* 0x000fe20003800000 */
[----:B-1----:R-:W-:Y:S02]  /*11df0*/  SHF.R.U32.HI R44, RZ, 0x3, R173 ;  /* 0x00000003ff2c7819 */ /* 0x002fe400000116ad */
[-C--:B-----5:R-:W-:Y:S02]  /*11e00*/  ISETP.GE.AND P0, PT, R18, R0.reuse, PT ;  /* 0x000000001200720c */ /* 0x0a0fe40003f06270 */
[-C--:B------:R-:W-:Y:S02]  /*11e10*/  ISETP.GE.AND P1, PT, R165, R0.reuse, PT ;  /* 0x00000000a500720c */ /* 0x080fe40003f26270 */
[----:B------:R-:W-:-:S09]  /*11e20*/  ISETP.GE.AND P2, PT, R166, R0, PT ;  /* 0x00000000a600720c */ /* 0x000fd20003f46270 */
[----:B------:R-:W-:Y:S05]  /*11e30*/  @P0 BRA `(.L_x_1632) ;  /* 0x00000004009c0947 */ /* 0x000fea0003800000 */
[----:B------:R-:W5:Y:S01]  /*11e40*/  LDL R42, [R1+0x68] ;  /* 0x00006800012a7983 */ /* 0x000f620000100800 */
[----:B0-----:R-:W-:Y:S02]  /*11e50*/  LEA.HI R24, R0, R191, RZ, 0x1d ;  /* 0x000000bf00187211 */ /* 0x001fe400078fe8ff */
[--C-:B----4-:R-:W-:Y:S02]  /*11e60*/  SHF.R.U64 R33, R4, 0x10, R5.reuse ;  /* 0x0000001004217819 */ /* 0x110fe40000001205 */
[----:B------:R-:W-:Y:S01]  /*11e70*/  SHF.R.S32.HI R25, RZ, 0x1f, R24 ;  /* 0x0000001fff197819 */ /* 0x000fe20000011418 */
[----:B------:R-:W-:Y:S01]  /*11e80*/  IMAD.SHL.U32 R26, R24, 0x8, RZ ;  /* 0x00000008181a7824 */ /* 0x000fe200078e00ff */
[----:B------:R-:W-:Y:S02]  /*11e90*/  SHF.R.U32.HI R4, RZ, 0x10, R5 ;  /* 0x00000010ff047819 */ /* 0x000fe40000011605 */
[----:B------:R-:W-:Y:S02]  /*11ea0*/  LEA.HI R25, R25, R24, RZ, 0x3 ;  /* 0x0000001819197211 */ /* 0x000fe400078f18ff */
[----:B------:R-:W-:-:S02]  /*11eb0*/  LOP3.LUT R24, R173, 0x38, R26, 0xf8, !PT ;  /* 0x00000038ad187812 */ /* 0x000fc400078ef81a */
[--C-:B------:R-:W-:Y:S01]  /*11ec0*/  SHF.R.U64 R5, R6, 0x10, R7.reuse ;  /* 0x0000001006057819 */ /* 0x100fe20000001207 */
[----:B------:R-:W-:Y:S01]  /*11ed0*/  IMAD.SHL.U32 R25, R25, 0x400, RZ ;  /* 0x0000040019197824 */ /* 0x000fe200078e00ff */
[----:B------:R-:W-:Y:S02]  /*11ee0*/  LOP3.LUT R24, R24, R44, RZ, 0x3c, !PT ;  /* 0x0000002c18187212 */ /* 0x000fe400078e3cff */
[----:B------:R-:W-:Y:S02]  /*11ef0*/  SHF.R.U32.HI R6, RZ, 0x10, R7 ;  /* 0x00000010ff067819 */ /* 0x000fe40000011607 */
[----:B------:R-:W-:Y:S02]  /*11f00*/  LOP3.LUT R25, R25, 0x7fffe000, RZ, 0xc0, !PT ;  /* 0x7fffe00019197812 */ /* 0x000fe400078ec0ff */
[----:B------:R-:W-:Y:S02]  /*11f10*/  SHF.R.U64 R37, R48, 0x10, R49 ;  /* 0x0000001030257819 */ /* 0x000fe40000001231 */
[----:B------:R-:W-:-:S02]  /*11f20*/  IADD3 R29, R24, R25, R179 ;  /* 0x00000019181d7210 */ /* 0x000fc40007ffe0b3 */
[----:B------:R-:W-:Y:S02]  /*11f30*/  PRMT R94, R94, 0x5410, R33 ;  /* 0x000054105e5e7816 */ /* 0x000fe40000000021 */
[----:B------:R-:W-:Y:S01]  /*11f40*/  PRMT R95, R95, 0x5410, R4 ;  /* 0x000054105f5f7816 */ /* 0x000fe20000000004 */
[----:B------:R-:W-:Y:S01]  /*11f50*/  IMAD R32, R29, 0x2, R2 ;  /* 0x000000021d207824 */ /* 0x000fe200078e0202 */
[----:B------:R-:W-:Y:S01]  /*11f60*/  PRMT R96, R96, 0x5410, R5 ;  /* 0x0000541060607816 */ /* 0x000fe20000000005 */
[----:B------:R-:W-:Y:S01]  /*11f70*/  IMAD.U32 R38, R94, 0x10000, RZ ;  /* 0x000100005e267824 */ /* 0x000fe200078e00ff */
[----:B------:R-:W-:Y:S01]  /*11f80*/  PRMT R97, R97, 0x5410, R6 ;  /* 0x0000541061617816 */ /* 0x000fe20000000006 */
[----:B------:R-:W-:Y:S01]  /*11f90*/  IMAD.U32 R39, R95, 0x10000, RZ ;  /* 0x000100005f277824 */ /* 0x000fe200078e00ff */
[----:B------:R-:W0:Y:S01]  /*11fa0*/  LDS.128 R28, [R32+0xc400] ;  /* 0x00c40000201c7984 */ /* 0x000e220000000c00 */
[----:B------:R-:W-:Y:S02]  /*11fb0*/  PRMT R98, R98, 0x5410, R37 ;  /* 0x0000541062627816 */ /* 0x000fe40000000025 */
[----:B------:R-:W-:-:S02]  /*11fc0*/  SHF.R.U32.HI R48, RZ, 0x10, R49 ;  /* 0x00000010ff307819 */ /* 0x000fc40000011631 */
[--C-:B------:R-:W-:Y:S01]  /*11fd0*/  SHF.R.U64 R35, R50, 0x10, R51.reuse ;  /* 0x0000001032237819 */ /* 0x100fe20000001233 */
[----:B------:R-:W-:Y:S01]  /*11fe0*/  IMAD.U32 R37, R98, 0x10000, RZ ;  /* 0x0001000062257824 */ /* 0x000fe200078e00ff */
[----:B------:R-:W-:Y:S02]  /*11ff0*/  PRMT R99, R99, 0x5410, R48 ;  /* 0x0000541063637816 */ /* 0x000fe40000000030 */
[----:B------:R-:W-:Y:S02]  /*12000*/  SHF.R.U32.HI R50, RZ, 0x10, R51 ;  /* 0x00000010ff327819 */ /* 0x000fe40000011633 */
[----:B------:R-:W-:Y:S02]  /*12010*/  LOP3.LUT R94, R94, 0xffff0000, RZ, 0xc0, !PT ;  /* 0xffff00005e5e7812 */ /* 0x000fe400078ec0ff */
[----:B------:R-:W-:Y:S02]  /*12020*/  PRMT R101, R101, 0x5410, R50 ;  /* 0x0000541065657816 */ /* 0x000fe40000000032 */
[----:B------:R-:W-:-:S02]  /*12030*/  LOP3.LUT R98, R98, 0xffff0000, RZ, 0xc0, !PT ;  /* 0xffff000062627812 */ /* 0x000fc400078ec0ff */
[----:B------:R-:W-:Y:S02]  /*12040*/  LOP3.LUT R95, R95, 0xffff0000, RZ, 0xc0, !PT ;  /* 0xffff00005f5f7812 */ /* 0x000fe400078ec0ff */
[----:B------:R-:W-:Y:S01]  /*12050*/  PRMT R100, R100, 0x5410, R35 ;  /* 0x0000541064647816 */ /* 0x000fe20000000023 */
[C---:B0-----:R-:W-:Y:S01]  /*12060*/  IMAD.U32 R34, R29.reuse, 0x10000, RZ ;  /* 0x000100001d227824 */ /* 0x041fe200078e00ff */
[----:B------:R-:W-:Y:S01]  /*12070*/  LOP3.LUT R29, R29, 0xffff0000, RZ, 0xc0, !PT ;  /* 0xffff00001d1d7812 */ /* 0x000fe200078ec0ff */
[C---:B------:R-:W-:Y:S01]  /*12080*/  IMAD.U32 R36, R31.reuse, 0x10000, RZ ;  /* 0x000100001f247824 */ /* 0x040fe200078e00ff */
[----:B------:R-:W-:Y:S01]  /*12090*/  LOP3.LUT R31, R31, 0xffff0000, RZ, 0xc0, !PT ;  /* 0xffff00001f1f7812 */ /* 0x000fe200078ec0ff */
[----:B------:R-:W-:Y:S01]  /*120a0*/  FMUL.FTZ R45, R34, R39 ;  /* 0x00000027222d7220 */ /* 0x000fe20000410000 */
[C---:B------:R-:W-:Y:S01]  /*120b0*/  IMAD.U32 R35, R30.reuse, 0x10000, RZ ;  /* 0x000100001e237824 */ /* 0x040fe200078e00ff */
[----:B------:R-:W-:Y:S01]  /*120c0*/  LOP3.LUT R30, R30, 0xffff0000, RZ, 0xc0, !PT ;  /* 0xffff00001e1e7812 */ /* 0x000fe200078ec0ff */
[----:B-----5:R-:W0:Y:S02]  /*120d0*/  LDS.128 R24, [R42] ;  /* 0x000000002a187984 */ /* 0x020e240000000c00 */
        /* <DEDUP_REMOVED lines=17> */
[----:B------:R-:W-:Y:S01]  /*121f0*/  FMUL.FTZ R47, R34, R27 ;  /* 0x0000001b222f7220 */ /* 0x000fe20000410000 */
[----:B------:R-:W-:Y:S02]  /*12200*/  IMAD.U32 R4, R101, 0x10000, RZ ;  /* 0x0001000065047824 */ /* 0x000fe400078e00ff */
[----:B------:R-:W-:Y:S01]  /*12210*/  FMUL.FTZ R34, R36, R37 ;  /* 0x0000002524227220 */ /* 0x000fe20000410000 */
[C---:B------:R-:W-:Y:S01]  /*12220*/  FFMA.FTZ R45, R6.reuse, R27, -R45 ;  /* 0x0000001b062d7223 */ /* 0x040fe2000001082d */
[----:B------:R-:W-:Y:S01]  /*12230*/  FFMA.FTZ R47, R6, R39, R47 ;  /* 0x00000027062f7223 */ /* 0x000fe2000001002f */
        /* <DEDUP_REMOVED lines=8> */
[-C--:B------:R-:W-:Y:S01]  /*122c0*/  FMUL.FTZ R36, R29, R99.reuse ;  /* 0x000000631d247220 */ /* 0x080fe20000410000 */
[C---:B------:R-:W-:Y:S01]  /*122d0*/  IMAD.U32 R4, R100.reuse, 0x10000, RZ ;  /* 0x0001000064047824 */ /* 0x040fe200078e00ff */
[----:B------:R-:W-:Y:S01]  /*122e0*/  LOP3.LUT R100, R100, 0xffff0000, RZ, 0xc0, !PT ;  /* 0xffff000064647812 */ /* 0x000fe200078ec0ff */
[C---:B------:R-:W-:Y:S01]  /*122f0*/  FMUL.FTZ R38, R35.reuse, R6 ;  /* 0x0000000623267220 */ /* 0x040fe20000410000 */
[C---:B------:R-:W-:Y:S01]  /*12300*/  FFMA.FTZ R34, R24.reuse, R99, -R27 ;  /* 0x0000006318227223 */ /* 0x040fe2000001081b */
[----:B------:R-:W-:Y:S01]  /*12310*/  FFMA.FTZ R36, R24, R95, R36 ;  /* 0x0000005f18247223 */ /* 0x000fe20000010024 */
[----:B------:R-:W-:Y:S01]  /*12320*/  LOP3.LUT R96, R96, 0xffff0000, RZ, 0xc0, !PT ;  /* 0xffff000060607812 */ /* 0x000fe200078ec0ff */
[----:B------:R-:W-:Y:S01]  /*12330*/  FMUL.FTZ R24, R35, R4 ;  /* 0x0000000423187220 */ /* 0x000fe20000410000 */
[----:B------:R-:W-:Y:S01]  /*12340*/  LOP3.LUT R97, R97, 0xffff0000, RZ, 0xc0, !PT ;  /* 0xffff000061617812 */ /* 0x000fe200078ec0ff */
[----:B------:R-:W-:Y:S01]  /*12350*/  FFMA.FTZ R28, R5, R94, R28 ;  /* 0x0000005e051c7223 */ /* 0x000fe2000001001c */
[----:B------:R-:W-:Y:S01]  /*12360*/  LOP3.LUT R101, R101, 0xffff0000, RZ, 0xc0, !PT ;  /* 0xffff000065657812 */ /* 0x000fe200078ec0ff */
[C---:B------:R-:W-:Y:S01]  /*12370*/  FFMA.FTZ R38, R7.reuse, R4, -R38 ;  /* 0x0000000407267223 */ /* 0x040fe20000010826 */
[C---:B------:R-:W-:Y:S01]  /*12380*/  FMUL.FTZ R5, R30.reuse, R100 ;  /* 0x000000641e057220 */ /* 0x040fe20000410000 */
[----:B------:R-:W-:Y:S01]  /*12390*/  FFMA.FTZ R7, R7, R6, R24 ;  /* 0x0000000607077223 */ /* 0x000fe20000010018 */
[-C--:B------:R-:W-:Y:S01]  /*123a0*/  FMUL.FTZ R4, R30, R96.reuse ;  /* 0x000000601e047220 */ /* 0x080fe20000410000 */
[C---:B------:R-:W-:Y:S01]  /*123b0*/  FMUL.FTZ R29, R31.reuse, R97 ;  /* 0x000000611f1d7220 */ /* 0x040fe20000410000 */
[-C--:B------:R-:W-:Y:S01]  /*123c0*/  FMUL.FTZ R6, R31, R101.reuse ;  /* 0x000000651f067220 */ /* 0x080fe20000410000 */
[C---:B------:R-:W-:Y:S01]  /*123d0*/  FFMA.FTZ R96, R25.reuse, R96, R5 ;  /* 0x0000006019607223 */ /* 0x040fe20000010005 */
[----:B------:R-:W-:Y:S01]  /*123e0*/  FFMA.FTZ R27, R25, R100, -R4 ;  /* 0x00000064191b7223 */ /* 0x000fe20000010804 */
[C---:B------:R-:W-:Y:S01]  /*123f0*/  FFMA.FTZ R30, R26.reuse, R101, -R29 ;  /* 0x000000651a1e7223 */ /* 0x040fe2000001081d */
        /* <DEDUP_REMOVED lines=11> */
.L_x_1632:
[----:B------:R-:W-:Y:S05]  /*124b0*/  BSYNC B1 ;  /* 0x0000000000017941 */ /* 0x000fea0003800000 */
.L_x_1631:
[----:B------:R-:W-:Y:S04]  /*124c0*/  BSSY B1, `(.L_x_1633) ;  /* 0x0000069000017945 */ /* 0x000fe80003800000 */
[----:B------:R-:W-:Y:S05]  /*124d0*/  @P1 BRA `(.L_x_1634) ;  /* 0x00000004009c1947 */ /* 0x000fea0003800000 */
[----:B------:R-:W5:Y:S01]  /*124e0*/  LDL R41, [R1+0x60] ;  /* 0x0000600001297983 */ /* 0x000f620000100800 */
[----:B-1----:R-:W-:Y:S02]  /*124f0*/  LEA.HI R4, R0, R209, RZ, 0x1d ;  /* 0x000000d100047211 */ /* 0x002fe400078fe8ff */
[----:B0---4-:R-:W-:Y:S02]  /*12500*/  SHF.R.U64 R30, R8, 0x10, R9 ;  /* 0x00000010081e7819 */ /* 0x011fe40000001209 */
[----:B------:R-:W-:Y:S01]  /*12510*/  SHF.R.S32.HI R5, RZ, 0x1f, R4 ;  /* 0x0000001fff057819 */ /* 0x000fe20000011404 */
[----:B------:R-:W-:Y:S01]  /*12520*/  IMAD.SHL.U32 R6, R4, 0x8, RZ ;  /* 0x0000000804067824 */ /* 0x000fe200078e00ff */
[----:B------:R-:W-:Y:S02]  /*12530*/  SHF.R.U64 R31, R52, 0x10, R53 ;  /* 0x00000010341f7819 */ /* 0x000fe40000001235 */
[----:B------:R-:W-:Y:S02]  /*12540*/  LEA.HI R5, R5, R4, RZ, 0x3 ;  /* 0x0000000405057211 */ /* 0x000fe400078f18ff */
[----:B------:R-:W-:-:S02]  /*12550*/  LOP3.LUT R4, R173, 0x38, R6, 0xf8, !PT ;  /* 0x00000038ad047812 */ /* 0x000fc400078ef806 */
[----:B------:R-:W-:Y:S01]  /*12560*/  SHF.R.U64 R29, R54, 0x10, R55 ;  /* 0x00000010361d7819 */ /* 0x000fe20000001237 */
[----:B------:R-:W-:Y:S01]  /*12570*/  IMAD.SHL.U32 R5, R5, 0x400, RZ ;  /* 0x0000040005057824 */ /* 0x000fe200078e00ff */
[----:B------:R-:W-:Y:S02]  /*12580*/  LOP3.LUT R4, R4, R44, RZ, 0x3c, !PT ;  /* 0x0000002c04047212 */ /* 0x000fe400078e3cff */
[----:B------:R-:W-:Y:S02]  /*12590*/  PRMT R75, R75, 0x5410, R30 ;  /* 0x000054104b4b7816 */ /* 0x000fe4000000001e */
[----:B------:R-:W-:Y:S02]  /*125a0*/  LOP3.LUT R5, R5, 0x7fffe000, RZ, 0xc0, !PT ;  /* 0x7fffe00005057812 */ /* 0x000fe400078ec0ff */
[----:B------:R-:W-:Y:S01]  /*125b0*/  PRMT R80, R80, 0x5410, R31 ;  /* 0x0000541050507816 */ /* 0x000fe2000000001f */
[----:B------:R-:W-:Y:S01]  /*125c0*/  IMAD.U32 R34, R75, 0x10000, RZ ;  /* 0x000100004b227824 */ /* 0x000fe200078e00ff */
[----:B------:R-:W-:-:S02]  /*125d0*/  IADD3 R25, R4, R5, R179 ;  /* 0x0000000504197210 */ /* 0x000fc40007ffe0b3 */
[----:B------:R-:W-:Y:S01]  /*125e0*/  SHF.R.U32.HI R8, RZ, 0x10, R9 ;  /* 0x00000010ff087819 */ /* 0x000fe20000011609 */
[----:B------:R-:W-:Y:S01]  /*125f0*/  IMAD.U32 R33, R80, 0x10000, RZ ;  /* 0x0001000050217824 */ /* 0x000fe200078e00ff */
[----:B------:R-:W-:Y:S01]  /*12600*/  SHF.R.U32.HI R52, RZ, 0x10, R53 ;  /* 0x00000010ff347819 */ /* 0x000fe20000011635 */
[----:B------:R-:W-:Y:S01]  /*12610*/  IMAD R28, R25, 0x2, R2 ;  /* 0x00000002191c7824 */ /* 0x000fe200078e0202 */
[----:B------:R-:W-:Y:S02]  /*12620*/  SHF.R.U64 R9, R10, 0x10, R11 ;  /* 0x000000100a097819 */ /* 0x000fe4000000120b */
[----:B------:R-:W-:Y:S02]  /*12630*/  PRMT R82, R82, 0x5410, R29 ;  /* 0x0000541052527816 */ /* 0x000fe4000000001d */
[----:B------:R-:W0:Y:S01]  /*12640*/  LDS.128 R24, [R28+0xc400] ;  /* 0x00c400001c187984 */ /* 0x000e220000000c00 */
[----:B------:R-:W-:Y:S02]  /*12650*/  SHF.R.U32.HI R10, RZ, 0x10, R11 ;  /* 0x00000010ff0a7819 */ /* 0x000fe4000001160b */
[----:B------:R-:W-:-:S02]  /*12660*/  SHF.R.U32.HI R54, RZ, 0x10, R55 ;  /* 0x00000010ff367819 */ /* 0x000fc40000011637 */
[----:B------:R-:W-:Y:S02]  /*12670*/  PRMT R77, R77, 0x5410, R8 ;  /* 0x000054104d4d7816 */ /* 0x000fe40000000008 */
[----:B------:R-:W-:Y:S02]  /*12680*/  PRMT R81, R81, 0x5410, R52 ;  /* 0x0000541051517816 */ /* 0x000fe40000000034 */
[----:B------:R-:W-:Y:S01]  /*12690*/  PRMT R79, R79, 0x5410, R10 ;  /* 0x000054104f4f7816 */ /* 0x000fe2000000000a */
[----:B------:R-:W-:Y:S01]  /*126a0*/  IMAD.U32 R35, R77, 0x10000, RZ ;  /* 0x000100004d237824 */ /* 0x000fe200078e00ff */
[----:B------:R-:W-:Y:S02]  /*126b0*/  PRMT R83, R83, 0x5410, R54 ;  /* 0x0000541053537816 */ /* 0x000fe40000000036 */
[----:B------:R-:W-:Y:S02]  /*126c0*/  PRMT R78, R78, 0x5410, R9 ;  /* 0x000054104e4e7816 */ /* 0x000fe40000000009 */
[----:B------:R-:W-:Y:S01]  /*126d0*/  LOP3.LUT R75, R75, 0xffff0000, RZ, 0xc0, !PT ;  /* 0xffff00004b4b7812 */ /* 0x000fe200078ec0ff */
[C---:B0-----:R-:W-:Y:S01]  /*126e0*/  IMAD.U32 R29, R24.reuse, 0x10000, RZ ;  /* 0x00010000181d7824 */ /* 0x041fe200078e00ff */
[----:B------:R-:W-:Y:S01]  /*126f0*/  LOP3.LUT R24, R24, 0xffff0000, RZ, 0xc0, !PT ;  /* 0xffff000018187812 */ /* 0x000fe200078ec0ff */
[C---:B------:R-:W-:Y:S01]  /*12700*/  IMAD.U32 R30, R25.reuse, 0x10000, RZ ;  /* 0x00010000191e7824 */ /* 0x040fe200078e00ff */
[----:B------:R-:W-:Y:S01]  /*12710*/  LOP3.LUT R25, R25, 0xffff0000, RZ, 0xc0, !PT ;  /* 0xffff000019197812 */ /* 0x000fe200078ec0ff */
[C---:B------:R-:W-:Y:S01]  /*12720*/  FMUL.FTZ R37, R29.reuse, R34 ;  /* 0x000000221d257220 */ /* 0x040fe20000410000 */
[----:B------:R-:W-:Y:S01]  /*12730*/  FMUL.FTZ R39, R29, R33 ;  /* 0x000000211d277220 */ /* 0x000fe20000410000 */
[----:B------:R-:W-:-:S02]  /*12740*/  IMAD.U32 R29, R81, 0x10000, RZ ;  /* 0x00010000511d7824 */ /* 0x000fc400078e00ff */
[C---:B------:R-:W-:Y:S01]  /*12750*/  FMUL.FTZ R36, R30.reuse, R35 ;  /* 0x000000231e247220 */ /* 0x040fe20000410000 */
        /* <DEDUP_REMOVED lines=10> */
[----:B------:R-:W-:Y:S01]  /*12800*/  FFMA.FTZ R37, R8, R33, -R37 ;  /* 0x0000002108257223 */ /* 0x000fe20000010825 */
[----:B------:R-:W-:-:S02]  /*12810*/  IMAD.U32 R33, R79, 0x10000, RZ ;  /* 0x000100004f217824 */ /* 0x000fc400078e00ff */
[----:B------:R-:W-:Y:S01]  /*12820*/  FFMA.FTZ R39, R8, R34, R39 ;  /* 0x0000002208277223 */ /* 0x000fe20000010027 */
[----:B------:R-:W-:Y:S02]  /*12830*/  IMAD.U32 R8, R83, 0x10000, RZ ;  /* 0x0001000053087824 */ /* 0x000fe400078e00ff */
[----:B------:R-:W-:Y:S01]  /*12840*/  FFMA.FTZ R36, R9, R29, -R36 ;  /* 0x0000001d09247223 */ /* 0x000fe20000010824 */
[C---:B------:R-:W-:Y:S01]  /*12850*/  FMUL.FTZ R34, R32.reuse, R33 ;  /* 0x0000002120227220 */ /* 0x040fe20000410000 */
[----:B------:R-:W-:Y:S02]  /*12860*/  IMAD.U32 R11, R7, 0x10000, RZ ;  /* 0x00010000070b7824 */ /* 0x000fe400078e00ff */
[-C--:B------:R-:W-:Y:S01]  /*12870*/  FMUL.FTZ R32, R32, R8.reuse ;  /* 0x0000000820207220 */ /* 0x080fe20000410000 */
[----:B------:R-:W-:Y:S01]  /*12880*/  FFMA.FTZ R35, R9, R35, R30 ;  /* 0x0000002309237223 */ /* 0x000fe2000001001e */
[----:B------:R-:W-:Y:S01]  /*12890*/  LOP3.LUT R9, R80, 0xffff0000, RZ, 0xc0, !PT ;  /* 0xffff000050097812 */ /* 0x000fe200078ec0ff */
[C---:B------:R-:W-:Y:S01]  /*128a0*/  FFMA.FTZ R38, R11.reuse, R8, -R34 ;  /* 0x000000080b267223 */ /* 0x040fe20000010822 */
[----:B------:R-:W-:Y:S01]  /*128b0*/  FFMA.FTZ R40, R11, R33, R32 ;  /* 0x000000210b287223 */ /* 0x000fe20000010020 */
[C---:B------:R-:W-:Y:S01]  /*128c0*/  FMUL.FTZ R11, R24.reuse, R75 ;  /* 0x0000004b180b7220 */ /* 0x040fe20000410000 */
[----:B------:R-:W-:Y:S01]  /*128d0*/  LOP3.LUT R8, R81, 0xffff0000, RZ, 0xc0, !PT ;  /* 0xffff000051087812 */ /* 0x000fe200078ec0ff */
[-C--:B------:R-:W-:Y:S01]  /*128e0*/  FMUL.FTZ R29, R24, R9.reuse ;  /* 0x00000009181d7220 */ /* 0x080fe20000410000 */
[----:B------:R-:W-:Y:S01]  /*128f0*/  LOP3.LUT R30, R77, 0xffff0000, RZ, 0xc0, !PT ;  /* 0xffff00004d1e7812 */ /* 0x000fe200078ec0ff */
[----:B------:R-:W-:Y:S01]  /*12900*/  FFMA.FTZ R24, R4, R9, -R11 ;  /* 0x0000000904187223 */ /* 0x000fe2000001080b */
[----:B------:R-:W-:-:S02]  /*12910*/  IMAD.U32 R11, R78, 0x10000, RZ ;  /* 0x000100004e0b7824 */ /* 0x000fc400078e00ff */
[----:B------:R-:W-:Y:S01]  /*12920*/  FFMA.FTZ R32, R4, R75, R29 ;  /* 0x0000004b04207223 */ /* 0x000fe2000001001d */
[----:B------:R-:W-:Y:S02]  /*12930*/  IMAD.U32 R10, R6, 0x10000, RZ ;  /* 0x00010000060a7824 */ /* 0x000fe400078e00ff */
[----:B------:R-:W-:Y:S01]  /*12940*/  FMUL.FTZ R34, R25, R30 ;  /* 0x0000001e19227220 */ /* 0x000fe20000410000 */
[----:B------:R-:W-:Y:S02]  /*12950*/  IMAD.U32 R9, R82, 0x10000, RZ ;  /* 0x0001000052097824 */ /* 0x000fe400078e00ff */
[----:B------:R-:W-:Y:S01]  /*12960*/  FMUL.FTZ R29, R31, R11 ;  /* 0x0000000b1f1d7220 */ /* 0x000fe20000410000 */
[-C--:B------:R-:W-:Y:S01]  /*12970*/  FMUL.FTZ R33, R25, R8.reuse ;  /* 0x0000000819217220 */ /* 0x080fe20000410000 */
[----:B------:R-:W-:Y:S01]  /*12980*/  FFMA.FTZ R25, R5, R8, -R34 ;  /* 0x0000000805197223 */ /* 0x000fe20000010822 */
[-C--:B------:R-:W-:Y:S01]  /*12990*/  FMUL.FTZ R31, R31, R9.reuse ;  /* 0x000000091f1f7220 */ /* 0x080fe20000410000 */
[----:B------:R-:W-:Y:S01]  /*129a0*/  FFMA.FTZ R29, R10, R9, -R29 ;  /* 0x000000090a1d7223 */ /* 0x000fe2000001081d */
[----:B------:R-:W-:Y:S01]  /*129b0*/  FFMA.FTZ R30, R5, R30, R33 ;  /* 0x0000001e051e7223 */ /* 0x000fe20000010021 */
[----:B------:R-:W-:Y:S01]  /*129c0*/  LOP3.LUT R9, R78, 0xffff0000, RZ, 0xc0, !PT ;  /* 0xffff00004e097812 */ /* 0x000fe200078ec0ff */
[----:B------:R-:W-:Y:S01]  /*129d0*/  FFMA.FTZ R10, R10, R11, R31 ;  /* 0x0000000b0a0a7223 */ /* 0x000fe2000001001f */
[----:B------:R-:W-:-:S02]  /*129e0*/  LOP3.LUT R5, R82, 0xffff0000, RZ, 0xc0, !PT ;  /* 0xffff000052057812 */ /* 0x000fc400078ec0ff */
[----:B------:R-:W-:Y:S01]  /*129f0*/  LOP3.LUT R8, R79, 0xffff0000, RZ, 0xc0, !PT ;  /* 0xffff00004f087812 */ /* 0x000fe200078ec0ff */
[C---:B------:R-:W-:Y:S01]  /*12a00*/  FMUL.FTZ R11, R26.reuse, R9 ;  /* 0x000000091a0b7220 */ /* 0x040fe20000410000 */
[----:B------:R-:W-:Y:S01]  /*12a10*/  LOP3.LUT R4, R83, 0xffff0000, RZ, 0xc0, !PT ;  /* 0xffff000053047812 */ /* 0x000fe200078ec0ff */
[-C--:B------:R-:W-:Y:S01]  /*12a20*/  FMUL.FTZ R34, R26, R5.reuse ;  /* 0x000000051a227220 */ /* 0x080fe20000410000 */
[----:B------:R-:W-:Y:S01]  /*12a30*/  LOP3.LUT R6, R6, 0xffff0000, RZ, 0xc0, !PT ;  /* 0xffff000006067812 */ /* 0x000fe200078ec0ff */
[----:B------:R-:W-:Y:S01]  /*12a40*/  FMUL.FTZ R42, R27, R8 ;  /* 0x000000081b2a7220 */ /* 0x000fe20000410000 */
[----:B------:R-:W-:Y:S01]  /*12a50*/  LOP3.LUT R7, R7, 0xffff0000, RZ, 0xc0, !PT ;  /* 0xffff000007077812 */ /* 0x000fe200078ec0ff */
[-C--:B------:R-:W-:Y:S02]  /*12a60*/  FMUL.FTZ R31, R27, R4.reuse ;  /* 0x000000041b1f7220 */ /* 0x080fe40000410000 */
[C---:B------:R-:W-:Y:S01]  /*12a70*/  FFMA.FTZ R26, R6.reuse, R5, -R11 ;  /* 0x00000005061a7223 */ /* 0x040fe2000001080b */
[----:B------:R-:W-:Y:S01]  /*12a80*/  FFMA.FTZ R11, R6, R9, R34 ;  /* 0x00000009060b7223 */ /* 0x000fe20000010022 */
        /* <DEDUP_REMOVED lines=12> */
.L_x_1634:
[----:B------:R-:W-:Y:S05]  /*12b50*/  BSYNC B1 ;  /* 0x0000000000017941 */ /* 0x000fea0003800000 */
.L_x_1633:
[----:B------:R-:W-:Y:S05]  /*12b60*/  @P2 BRA `(.L_x_1606) ;  /* 0x00000004009c2947 */ /* 0x000fea0003800000 */
[----:B------:R-:W5:Y:S01]  /*12b70*/  LDL R36, [R1+0x5c] ;  /* 0x00005c0001247983 */ /* 0x000f620000100800 */
[----:B------:R-:W-:Y:S02]  /*12b80*/  LEA.HI R0, R0, R223, RZ, 0x1d ;  /* 0x000000df00007211 */ /* 0x000fe400078fe8ff */
[----:B01----:R-:W-:Y:S02]  /*12b90*/  SHF.R.U64 R25, R56, 0x10, R57 ;  /* 0x0000001038197819 */ /* 0x003fe40000001239 */
        /* <DEDUP_REMOVED lines=8> */
[----:B------:R-:W-:Y:S02]  /*12c20*/  SHF.R.U64 R26, R58, 0x10, R59 ;  /* 0x000000103a1a7819 */ /* 0x000fe4000000123b */
[----:B------:R-:W-:Y:S02]  /*12c30*/  LOP3.LUT R5, R5, 0x7fffe000, RZ, 0xc0, !PT ;  /* 0x7fffe00005057812 */ /* 0x000fe400078ec0ff */
[----:B------:R-:W-:Y:S02]  /*12c40*/  PRMT R70, R70, 0x5410, R25 ;  /* 0x0000541046467816 */ /* 0x000fe40000000019 */
[----:B------:R-:W-:-:S02]  /*12c50*/  IADD3 R9, R0, R5, R179 ;  /* 0x0000000500097210 */ /* 0x000fc40007ffe0b3 */
[----:B------:R-:W-:Y:S02]  /*12c60*/  PRMT R69, R69, 0x5410, R24 ;  /* 0x0000541045457816 */ /* 0x000fe40000000018 */
[----:B------:R-:W-:Y:S01]  /*12c70*/  SHF.R.U32.HI R56, RZ, 0x10, R57 ;  /* 0x00000010ff387819 */ /* 0x000fe20000011639 */
[----:B------:R-:W-:Y:S01]  /*12c80*/  IMAD R0, R9, 0x2, R2 ;  /* 0x0000000209007824 */ /* 0x000fe200078e0202 */
[--C-:B----4-:R-:W-:Y:S01]  /*12c90*/  SHF.R.U64 R29, R14, 0x10, R15.reuse ;  /* 0x000000100e1d7819 */ /* 0x110fe2000000120f */
[----:B------:R-:W-:Y:S01]  /*12ca0*/  IMAD.U32 R28, R69, 0x10000, RZ ;  /* 0x00010000451c7824 */ /* 0x000fe200078e00ff */
[----:B------:R-:W-:Y:S02]  /*12cb0*/  PRMT R25, R21, 0x5410, R12 ;  /* 0x0000541015197816 */ /* 0x000fe4000000000c */
[----:B------:R-:W0:Y:S01]  /*12cc0*/  LDS.128 R8, [R0+0xc400] ;  /* 0x00c4000000087984 */ /* 0x000e220000000c00 */
[----:B------:R-:W-:Y:S02]  /*12cd0*/  SHF.R.U32.HI R30, RZ, 0x10, R15 ;  /* 0x00000010ff1e7819 */ /* 0x000fe4000001160f */
[----:B------:R-:W-:Y:S01]  /*12ce0*/  PRMT R73, R73, 0x5410, R26 ;  /* 0x0000541049497816 */ /* 0x000fe2000000001a */
[----:B------:R-:W-:Y:S01]  /*12cf0*/  IMAD.U32 R26, R70, 0x10000, RZ ;  /* 0x00010000461a7824 */ /* 0x000fe200078e00ff */
[----:B------:R-:W-:Y:S01]  /*12d00*/  PRMT R71, R71, 0x5410, R56 ;  /* 0x0000541047477816 */ /* 0x000fe20000000038 */
[----:B------:R-:W-:Y:S01]  /*12d10*/  IMAD.U32 R27, R25, 0x10000, RZ ;  /* 0x00010000191b7824 */ /* 0x000fe200078e00ff */
[----:B------:R-:W-:-:S02]  /*12d20*/  PRMT R29, R20, 0x5410, R29 ;  /* 0x00005410141d7816 */ /* 0x000fc4000000001d */
[----:B------:R-:W-:Y:S02]  /*12d30*/  SHF.R.U32.HI R59, RZ, 0x10, R59 ;  /* 0x00000010ff3b7819 */ /* 0x000fe4000001163b */
[----:B------:R-:W-:Y:S02]  /*12d40*/  PRMT R30, R3, 0x5410, R30 ;  /* 0x00005410031e7816 */ /* 0x000fe4000000001e */
[----:B------:R-:W-:Y:S02]  /*12d50*/  PRMT R74, R74, 0x5410, R59 ;  /* 0x000054104a4a7816 */ /* 0x000fe4000000003b */
[----:B------:R-:W-:Y:S01]  /*12d60*/  LOP3.LUT R69, R69, 0xffff0000, RZ, 0xc0, !PT ;  /* 0xffff000045457812 */ /* 0x000fe200078ec0ff */
[C---:B------:R-:W-:Y:S01]  /*12d70*/  IMAD.U32 R31, R30.reuse, 0x10000, RZ ;  /* 0x000100001e1f7824 */ /* 0x040fe200078e00ff */
        /* <DEDUP_REMOVED lines=11> */
[-C--:B------:R-:W-:Y:S01]  /*12e30*/  FMUL.FTZ R35, R20, R15.reuse ;  /* 0x0000000f14237220 */ /* 0x080fe20000410000 */
[C---:B------:R-:W-:Y:S01]  /*12e40*/  IMAD.U32 R21, R10.reuse, 0x10000, RZ ;  /* 0x000100000a157824 */ /* 0x040fe200078e00ff */
[----:B------:R-:W-:Y:S01]  /*12e50*/  LOP3.LUT R10, R10, 0xffff0000, RZ, 0xc0, !PT ;  /* 0xffff00000a0a7812 */ /* 0x000fe200078ec0ff */
[C---:B------:R-:W-:Y:S01]  /*12e60*/  IMAD.U32 R20, R29.reuse, 0x10000, RZ ;  /* 0x000100001d147824 */ /* 0x040fe200078e00ff */
[----:B------:R-:W-:Y:S01]  /*12e70*/  LOP3.LUT R29, R29, 0xffff0000, RZ, 0xc0, !PT ;  /* 0xffff00001d1d7812 */ /* 0x000fe200078ec0ff */
[----:B-----5:R-:W0:Y:S02]  /*12e80*/  LDS.128 R4, [R36] ;  /* 0x0000000024047984 */ /* 0x020e240000000c00 */
[C---:B0-----:R-:W-:Y:S01]  /*12e90*/  IMAD.U32 R3, R4.reuse, 0x10000, RZ ;  /* 0x0001000004037824 */ /* 0x041fe200078e00ff */
[----:B------:R-:W-:Y:S01]  /*12ea0*/  LOP3.LUT R4, R4, 0xffff0000, RZ, 0xc0, !PT ;  /* 0xffff000004047812 */ /* 0x000fe200078ec0ff */
[C---:B------:R-:W-:Y:S01]  /*12eb0*/  IMAD.U32 R12, R5.reuse, 0x10000, RZ ;  /* 0x00010000050c7824 */ /* 0x040fe200078e00ff */
[----:B------:R-:W-:Y:S01]  /*12ec0*/  LOP3.LUT R5, R5, 0xffff0000, RZ, 0xc0, !PT ;  /* 0xffff000005057812 */ /* 0x000fe200078ec0ff */
[C---:B------:R-:W-:Y:S01]  /*12ed0*/  FFMA.FTZ R32, R3.reuse, R26, -R32 ;  /* 0x0000001a03207223 */ /* 0x040fe20000010820 */
[----:B------:R-:W-:Y:S01]  /*12ee0*/  FFMA.FTZ R34, R3, R28, R34 ;  /* 0x0000001c03227223 */ /* 0x000fe20000010022 */
[----:B------:R-:W-:Y:S01]  /*12ef0*/  FFMA.FTZ R33, R12, R15, -R33 ;  /* 0x0000000f0c217223 */ /* 0x000fe20000010821 */
[----:B------:R-:W-:-:S02]  /*12f00*/  IMAD.U32 R14, R7, 0x10000, RZ ;  /* 0x00010000070e7824 */ /* 0x000fc400078e00ff */
[----:B------:R-:W-:Y:S01]  /*12f10*/  FMUL.FTZ R15, R24, R31 ;  /* 0x0000001f180f7220 */ /* 0x000fe20000410000 */
[----:B------:R-:W-:Y:S02]  /*12f20*/  IMAD.U32 R3, R74, 0x10000, RZ ;  /* 0x000100004a037824 */ /* 0x000fe400078e00ff */
[----:B------:R-:W-:Y:S01]  /*12f30*/  FFMA.FTZ R35, R12, R27, R35 ;  /* 0x0000001b0c237223 */ /* 0x000fe20000010023 */
[----:B------:R-:W-:Y:S01]  /*12f40*/  LOP3.LUT R12, R71, 0xffff0000, RZ, 0xc0, !PT ;  /* 0xffff0000470c7812 */ /* 0x000fe200078ec0ff */
[----:B------:R-:W-:Y:S02]  /*12f50*/  IMAD.U32 R13, R6, 0x10000, RZ ;  /* 0x00010000060d7824 */ /* 0x000fe400078e00ff */
[-C--:B------:R-:W-:Y:S01]  /*12f60*/  FMUL.FTZ R24, R24, R3.reuse ;  /* 0x0000000318187220 */ /* 0x080fe20000410000 */
[----:B------:R-:W-:Y:S01]  /*12f70*/  FFMA.FTZ R26, R14, R3, -R15 ;  /* 0x000000030e1a7223 */ /* 0x000fe2000001080f */
[----:B------:R-:W-:Y:S01]  /*12f80*/  LOP3.LUT R3, R70, 0xffff0000, RZ, 0xc0, !PT ;  /* 0xffff000046037812 */ /* 0x000fe200078ec0ff */
[----:B------:R-:W-:Y:S01]  /*12f90*/  FMUL.FTZ R15, R8, R69 ;  /* 0x00000045080f7220 */ /* 0x000fe20000410000 */
[----:B------:R-:W-:Y:S01]  /*12fa0*/  FFMA.FTZ R31, R14, R31, R24 ;  /* 0x0000001f0e1f7223 */ /* 0x000fe20000010018 */
[----:B------:R-:W-:-:S02]  /*12fb0*/  LOP3.LUT R14, R25, 0xffff0000, RZ, 0xc0, !PT ;  /* 0xffff0000190e7812 */ /* 0x000fc400078ec0ff */
[-C--:B------:R-:W-:Y:S01]  /*12fc0*/  FMUL.FTZ R25, R8, R3.reuse ;  /* 0x0000000308197220 */ /* 0x080fe20000410000 */
[C---:B------:R-:W-:Y:S01]  /*12fd0*/  FFMA.FTZ R15, R4.reuse, R3, -R15 ;  /* 0x00000003040f7223 */ /* 0x040fe2000001080f */
[----:B------:R-:W-:Y:S02]  /*12fe0*/  IMAD.U32 R8, R73, 0x10000, RZ ;  /* 0x0001000049087824 */ /* 0x000fe400078e00ff */
[C---:B------:R-:W-:Y:S01]  /*12ff0*/  FMUL.FTZ R24, R9.reuse, R14 ;  /* 0x0000000e09187220 */ /* 0x040fe20000410000 */
[----:B------:R-:W-:Y:S01]  /*13000*/  FFMA.FTZ R25, R4, R69, R25 ;  /* 0x0000004504197223 */ /* 0x000fe20000010019 */
[----:B------:R-:W-:Y:S01]  /*13010*/  FMUL.FTZ R9, R9, R12 ;  /* 0x0000000c09097220 */ /* 0x000fe20000410000 */
[----:B------:R-:W-:Y:S01]  /*13020*/  FMUL.FTZ R4, R21, R20 ;  /* 0x0000001415047220 */ /* 0x000fe20000410000 */
[----:B------:R-:W-:Y:S01]  /*13030*/  LOP3.LUT R73, R73, 0xffff0000, RZ, 0xc0, !PT ;  /* 0xffff000049497812 */ /* 0x000fe200078ec0ff */
[C---:B------:R-:W-:Y:S01]  /*13040*/  FFMA.FTZ R24, R5.reuse, R12, -R24 ;  /* 0x0000000c05187223 */ /* 0x040fe20000010818 */
[----:B------:R-:W-:Y:S01]  /*13050*/  LOP3.LUT R74, R74, 0xffff0000, RZ, 0xc0, !PT ;  /* 0xffff00004a4a7812 */ /* 0x000fe200078ec0ff */
[----:B------:R-:W-:Y:S01]  /*13060*/  FFMA.FTZ R14, R5, R14, R9 ;  /* 0x0000000e050e7223 */ /* 0x000fe20000010009 */
[----:B------:R-:W-:Y:S01]  /*13070*/  LOP3.LUT R6, R6, 0xffff0000, RZ, 0xc0, !PT ;  /* 0xffff000006067812 */ /* 0x000fe200078ec0ff */
[-C--:B------:R-:W-:Y:S01]  /*13080*/  FMUL.FTZ R12, R21, R8.reuse ;  /* 0x00000008150c7220 */ /* 0x080fe20000410000 */
[----:B------:R-:W-:Y:S01]  /*13090*/  LOP3.LUT R7, R7, 0xffff0000, RZ, 0xc0, !PT ;  /* 0xffff000007077812 */ /* 0x000fe200078ec0ff */
[----:B------:R-:W-:Y:S01]  /*130a0*/  FFMA.FTZ R3, R13, R8, -R4 ;  /* 0x000000080d037223 */ /* 0x000fe20000010804 */
[C---:B------:R-:W-:Y:S01]  /*130b0*/  FMUL.FTZ R5, R10.reuse, R29 ;  /* 0x0000001d0a057220 */ /* 0x040fe20000410000 */
[C---:B------:R-:W-:Y:S01]  /*130c0*/  FMUL.FTZ R8, R11.reuse, R30 ;  /* 0x0000001e0b087220 */ /* 0x040fe20000410000 */
[-C--:B------:R-:W-:Y:S01]  /*130d0*/  FMUL.FTZ R4, R10, R73.reuse ;  /* 0x000000490a047220 */ /* 0x080fe20000410000 */
[-C--:B------:R-:W-:Y:S01]  /*130e0*/  FMUL.FTZ R9, R11, R74.reuse ;  /* 0x0000004a0b097220 */ /* 0x080fe20000410000 */
[C---:B------:R-:W-:Y:S01]  /*130f0*/  FFMA.FTZ R10, R6.reuse, R73, -R5 ;  /* 0x00000049060a7223 */ /* 0x040fe20000010805 */
        /* <DEDUP_REMOVED lines=14> */
.L_x_1606:
[----:B------:R-:W-:Y:S05]  /*131e0*/  BSYNC B0 ;  /* 0x0000000000007941 */ /* 0x000fea0003800000 */
.L_x_1584:
        /* <DEDUP_REMOVED lines=8> */
.L_x_1582:
[----:B01-3--:R-:W3:Y:S02]  /*13270*/  LDL R0, [R1+0x38] ;  /* 0x0000380001007983 */ /* 0x00bee40000100800 */
[----:B---3--:R-:W-:-:S13]  /*13280*/  R2UR UR4, R0 ;  /* 0x00000000000472ca */ /* 0x008fda00000e0000 */
[----:B------:R-:W-:-:S05]  /*13290*/  IMAD.U32 R0, RZ, RZ, UR4 ;  /* 0x00000004ff007e24 */ /* 0x000fca000f8e00ff */
[----:B------:R-:W-:-:S13]  /*132a0*/  ISETP.NE.AND P0, PT, R0, 0x3, PT ;  /* 0x000000030000780c */ /* 0x000fda0003f05270 */
[----:B------:R-:W-:Y:S05]  /*132b0*/  @!P0 BRA `(.L_x_1635) ;  /* 0x0000000000048947 */ /* 0x000fea0003800000 */
[----:B------:R-:W-:Y:S01]  /*132c0*/  BPT.TRAP 0x1 ;  /* 0x000000040000795c */ /* 0x000fe20000300000 */
.L_x_1635:
[----:B------:R-:W-:Y:S01]  /*132d0*/  IMAD R9, R22, 0x8, R2 ;  /* 0x0000000816097824 */ /* 0x000fe200078e0202 */
[----:B------:R-:W-:-:S04]  /*132e0*/  SHF.L.U32 R0, R23, 0x1f, RZ ;  /* 0x0000001f17007819 */ /* 0x000fc800000006ff */
[----:B------:R0:W1:Y:S01]  /*132f0*/  SYNCS.PHASECHK.TRANS64.TRYWAIT P2, [R9+URZ+0x2a830], R0 ;  /* 0x02a83000090075a7 */ /* 0x000062000804017f */
[----:B------:R-:W-:Y:S05]  /*13300*/  @!P0 BRA `(.L_x_1636) ;  /* 0x0000000000048947 */ /* 0x000fea0003800000 */
[----:B------:R-:W-:Y:S01]  /*13310*/  BPT.TRAP 0x1 ;  /* 0x000000040000795c */ /* 0x000fe20000300000 */
.L_x_1636:
[----:B--2-4-:R-:W2:Y:S02]  /*13320*/  S2R R3, SR_TID.X ;  /* 0x0000000000037919 */ /* 0x014ea40000002100 */
[----:B--2---:R-:W-:-:S04]  /*13330*/  LOP3.LUT R3, R3, 0x7f, RZ, 0xc0, !PT ;  /* 0x0000007f03037812 */ /* 0x004fc800078ec0ff */
[----:B------:R-:W-:Y:S01]  /*13340*/  ISETP.NE.AND P1, PT, R3, RZ, PT ;  /* 0x000000ff0300720c */ /* 0x000fe20003f25270 */
[----:B-1----:R-:W-:-:S12]  /*13350*/  @P2 BRA `(.L_x_1637) ;  /* 0x0000000000082947 */ /* 0x002fd80003800000 */
[----:B------:R-:W1:Y:S02]  /*13360*/  SYNCS.PHASECHK.TRANS64.TRYWAIT P2, [R9+URZ+0x2a830], R0 ;  /* 0x02a83000090075a7 */ /* 0x000e64000804017f */
[----:B-1----:R-:W-:Y:S05]  /*13370*/  @!P2 BRA `(.L_x_1638) ;  /* 0x000001880028a947 */ /* 0x002fea0003800000 */
.L_x_1637:
[----:B------:R-:W-:Y:S05]  /*13380*/  WARPSYNC.ALL ;  /* 0x0000000000007948 */ /* 0x000fea0003800000 */
[----:B01----:R-:W-:Y:S01]  /*13390*/  VIADD R0, R2, 0x18400 ;  /* 0x0001840002007836 */ /* 0x003fe20000000000 */
[----:B------:R-:W-:Y:S01]  /*133a0*/  R2UR UR52, R68 ;  /* 0x00000000443472ca */ /* 0x000fe200000e0000 */
[----:B------:R-:W-:Y:S01]  /*133b0*/  IMAD.MOV.U32 R5, RZ, RZ, 0x40000040 ;  /* 0x40000040ff057424 */ /* 0x000fe200078e00ff */
[----:B------:R-:W-:Y:S01]  /*133c0*/  WARPGROUP.ARRIVE ;  /* 0x00000000000079c5 */ /* 0x000fe20000000000 */
[----:B------:R-:W-:Y:S01]  /*133d0*/  UMOV UR53, 0x40000040 ;  /* 0x4000004000357882 */ /* 0x000fe20000000000 */
[----:B------:R-:W-:Y:S01]  /*133e0*/  SHF.R.U32.HI R0, RZ, 0x4, R0 ;  /* 0x00000004ff007819 */ /* 0x000fe20000011600 */
[----:B------:R-:W-:Y:S01]  /*133f0*/  IMAD.MOV.U32 R7, RZ, RZ, 0x40000040 ;  /* 0x40000040ff077424 */ /* 0x000fe200078e00ff */
[----:B------:R-:W-:Y:S01]  /*13400*/  R2UR UR55, R5 ;  /* 0x00000000053772ca */ /* 0x000fe200000e0000 */
[----:B------:R-:W-:Y:S01]  /*13410*/  UMOV UR49, 0x40000040 ;  /* 0x4000004000317882 */ /* 0x000fe20000000000 */
[----:B------:R-:W-:Y:S01]  /*13420*/  LOP3.LUT R0, R0, 0x3fff, RZ, 0xc0, !PT ;  /* 0x00003fff00007812 */ /* 0x000fe200078ec0ff */
[----:B------:R-:W-:Y:S01]  /*13430*/  UMOV UR9, 0x40000040 ;  /* 0x4000004000097882 */ /* 0x000fe20000000000 */
[----:B------:R-:W-:Y:S01]  /*13440*/  R2UR UR51, R7 ;  /* 0x00000000073372ca */ /* 0x000fe200000e0000 */
[----:B------:R-:W-:Y:S01]  /*13450*/  IMAD.MOV.U32 R7, RZ, RZ, 0x40000040 ;  /* 0x40000040ff077424 */ /* 0x000fe200078e00ff */
[----:B------:R-:W-:Y:S01]  /*13460*/  LOP3.LUT R8, R0, 0x10000, RZ, 0xfc, !PT ;  /* 0x0001000000087812 */ /* 0x000fe200078efcff */
[----:B------:R-:W-:Y:S01]  /*13470*/  ULOP3.LUT UR52, UR52, 0x10000, URZ, 0xfc, !UPT ;  /* 0x0001000034347892 */ /* 0x000fe2000f8efc3f */
[----:B------:R-:W-:Y:S01]  /*13480*/  IMAD.U32 R11, RZ, RZ, UR9 ;  /* 0x00000009ff0b7e24 */ /* 0x000fe2000f8e00ff */
[----:B------:R-:W-:Y:S01]  /*13490*/  UMOV UR57, 0x40000040 ;  /* 0x4000004000397882 */ /* 0x000fe20000000000 */
[----:B------:R-:W-:Y:S01]  /*134a0*/  R2UR UR11, R7 ;  /* 0x00000000070b72ca */ /* 0x000fe200000e0000 */
[----:B------:R-:W-:Y:S01]  /*134b0*/  IMAD R4, R22, 0x900, R8 ;  /* 0x0000090016047824 */ /* 0x000fe200078e0208 */
[----:B------:R-:W-:Y:S01]  /*134c0*/  UIADD3 UR48, UR52, 0x2, URZ ;  /* 0x0000000234307890 */ /* 0x000fe2000fffe03f */
[----:B------:R-:W-:Y:S01]  /*134d0*/  IMAD.MOV.U32 R7, RZ, RZ, 0x40000040 ;  /* 0x40000040ff077424 */ /* 0x000fe200078e00ff */
[----:B------:R-:W-:Y:S01]  /*134e0*/  UIADD3 UR4, UR52, 0x4, URZ ;  /* 0x0000000434047890 */ /* 0x000fe2000fffe03f */
[C---:B------:R-:W-:Y:S01]  /*134f0*/  VIADD R6, R4.reuse, 0x2 ;  /* 0x0000000204067836 */ /* 0x040fe20000000000 */
[----:B------:R-:W-:Y:S01]  /*13500*/  R2UR UR54, R4 ;  /* 0x00000000043672ca */ /* 0x000fe200000e0000 */
[----:B------:R-:W-:Y:S01]  /*13510*/  UIADD3 UR56, UR52, 0x802, URZ ;  /* 0x0000080234387890 */ /* 0x000fe2000fffe03f */
[----:B------:R-:W-:Y:S01]  /*13520*/  IMAD.MOV.U32 R5, RZ, RZ, 0x40000040 ;  /* 0x40000040ff057424 */ /* 0x000fe200078e00ff */
[----:B------:R-:W-:Y:S01]  /*13530*/  UIADD3 UR40, UR52, 0x804, URZ ;  /* 0x0000080434287890 */ /* 0x000fe2000fffe03f */
[----:B------:R-:W-:Y:S01]  /*13540*/  R2UR UR50, R6 ;  /* 0x00000000063272ca */ /* 0x000fe200000e0000 */
[----:B------:R-:W-:Y:S01]  /*13550*/  VIADD R6, R4, 0x4 ;  /* 0x0000000404067836 */ /* 0x000fe20000000000 */
[----:B------:R-:W-:Y:S01]  /*13560*/  UMOV UR8, UR4 ;  /* 0x0000000400087c82 */ /* 0x000fe20008000000 */
[----:B------:R-:W-:Y:S01]  /*13570*/  UIADD3 UR4, UR52, 0x6, URZ ;  /* 0x0000000634047890 */ /* 0x000fe2000fffe03f */
[----:B------:R-:W-:Y:S01]  /*13580*/  IMAD.U32 R10, RZ, RZ, UR8 ;  /* 0x00000008ff0a7e24 */ /* 0x000fe2000f8e00ff */
[----:B------:R-:W-:Y:S01]  /*13590*/  UMOV UR41, 0x40000040 ;  /* 0x4000004000297882 */ /* 0x000fe20000000000 */
[----:B------:R-:W-:Y:S01]  /*135a0*/  R2UR UR10, R6 ;  /* 0x00000000060a72ca */ /* 0x000fe200000e0000 */
[----:B------:R-:W-:Y:S01]  /*135b0*/  VIADD R6, R4, 0x6 ;  /* 0x0000000604067836 */ /* 0x000fe20000000000 */
[----:B------:R-:W-:Y:S01]  /*135c0*/  R2UR UR39, R5 ;  /* 0x00000000052772ca */ /* 0x000fe200000e0000 */
[----:B------:R-:W-:Y:S01]  /*135d0*/  HGMMA.64x96x16.F32.BF16 R24, gdesc[UR52], RZ, !UPT, gsb0 ;  /* 0x01600000341879f0 */ /* 0x000fe2000c0018ff */
[----:B------:R0:W-:Y:S01]  /*135e0*/  STL.64 [R1+0x30], R10 ;  /* 0x0000300a01007387 */ /* 0x0001e20000100a00 */
[----:B------:R-:W-:Y:S01]  /*135f0*/  UIADD3 UR36, UR52, 0x806, URZ ;  /* 0x0000080634247890 */ /* 0x000fe2000fffe03f */
[----:B------:R-:W1:Y:S01]  /*13600*/  LDC R210, c[0x0][0x448] ;  /* 0x00011200ffd27b82 */ /* 0x000e620000000800 */
[----:B------:R-:W-:Y:S01]  /*13610*/  UMOV UR37, 0x40000040 ;  /* 0x4000004000257882 */ /* 0x000fe20000000000 */
[----:B------:R-:W-:Y:S01]  /*13620*/  IMAD.IADD R0, R181, 0x1, R178 ;  /* 0x00000001b5007824 */ /* 0x000fe200078e02b2 */
[----:B------:R-:W-:Y:S01]  /*13630*/  LOP3.LUT R17, R17, 0xffdfffff, RZ, 0xc0, !PT ;  /* 0xffdfffff11117812 */ /* 0x000fe200078ec0ff */
[----:B------:R-:W-:-:S04]  /*13640*/  IMAD.MOV.U32 R5, RZ, RZ, -0x60 ;  /* 0xffffffa0ff057424 */ /* 0x000fc800078e00ff */
[----:B------:R-:W2:Y:S01]  /*13650*/  LDC.64 R12, c[0x0][0x9e0] ;  /* 0x00027800ff0c7b82 */ /* 0x000ea20000000a00 */
[----:B------:R-:W-:-:S04]  /*13660*/  IMAD R5, R72, R5, 0x61 ;  /* 0x0000006148057424 */ /* 0x000fc800078e0205 */
[----:B------:R-:W-:-:S04]  /*13670*/  VIADD R73, R5, 0xffffffff ;  /* 0xffffffff05497836 */ /* 0x000fc80000000000 */
[----:B------:R-:W-:Y:S01]  /*13680*/  IMAD.IADD R75, R73, 0x1, -R174 ;  /* 0x00000001494b7824 */ /* 0x000fe200078e0aae */
[----:B-1----:R-:W-:-:S13]  /*13690*/  ISETP.NE.AND P2, PT, R210, 0x1, PT ;  /* 0x00000001d200780c */ /* 0x002fda0003f45270 */
[----:B------:R-:W1:Y:S01]  /*136a0*/  @P2 LDC R3, c[0x0][0x44c] ;  /* 0x00011300ff032b82 */ /* 0x000e620000000800 */
[----:B------:R-:W-:-:S04]  /*136b0*/  @P2 LOP3.LUT R17, R17, 0x200000, RZ, 0xfc, !PT ;  /* 0x0020000011112812 */ /* 0x000fc800078efcff */
[----:B------:R-:W-:Y:S01]  /*136c0*/  LOP3.LUT R17, R17, 0xffefffff, RZ, 0xc0, !PT ;  /* 0xffefffff11117812 */ /* 0x000fe200078ec0ff */
[----:B-1----:R-:W-:Y:S01]  /*136d0*/  @P2 IMAD.HI.U32 R3, R0, R3, RZ ;  /* 0x0000000300032227 */ /* 0x002fe200078e00ff */
[----:B------:R-:W-:Y:S02]  /*136e0*/  WARPGROUP.DEPBAR.LE gsb0, 0x0 ;  /* 0x00008000000079c5 */ /* 0x000fe40000010000 */
[----:B------:R-:W-:-:S06]  /*136f0*/  WARPGROUP.ARRIVE ;  /* 0x00000000000079c5 */ /* 0x000fcc0000000000 */
[----:B------:R-:W-:Y:S03]  /*13700*/  HGMMA.64x96x16.F32.BF16 R24, gdesc[UR48], R24, gsb0 ;  /* 0x01600000301879f0 */ /* 0x000fe60008001818 */
[----:B------:R-:W-:Y:S02]  /*13710*/  WARPGROUP.DEPBAR.LE gsb0, 0x0 ;  /* 0x00008000000079c5 */ /* 0x000fe40000010000 */
[----:B------:R-:W-:-:S06]  /*13720*/  WARPGROUP.ARRIVE ;  /* 0x00000000000079c5 */ /* 0x000fcc0000000000 */
[----:B------:R-:W-:Y:S01]  /*13730*/  HGMMA.64x96x16.F32.BF16 R24, gdesc[UR8], R24, gsb0 ;  /* 0x01600000081879f0 */ /* 0x000fe20008001818 */
[----:B------:R-:W-:Y:S01]  /*13740*/  R2UR UR10, R6 ;  /* 0x00000000060a72ca */ /* 0x000fe200000e0000 */
[----:B------:R-:W-:Y:S01]  /*13750*/  UMOV UR8, UR4 ;  /* 0x0000000400087c82 */ /* 0x000fe20008000000 */
[----:B------:R-:W-:Y:S01]  /*13760*/  R2UR UR11, R7 ;  /* 0x00000000070b72ca */ /* 0x000fe200000e0000 */
[----:B------:R-:W-:Y:S01]  /*13770*/  UMOV UR9, 0x40000040 ;  /* 0x4000004000097882 */ /* 0x000fe20000000000 */
[----:B------:R-:W-:Y:S01]  /*13780*/  VIADD R6, R4, 0x300 ;  /* 0x0000030004067836 */ /* 0x000fe20000000000 */
[----:B------:R-:W-:Y:S01]  /*13790*/  UIADD3 UR4, UR52, 0x400, URZ ;  /* 0x0000040034047890 */ /* 0x000fe2000fffe03f */
[----:B------:R-:W-:Y:S02]  /*137a0*/  IMAD.MOV.U32 R7, RZ, RZ, 0x40000040 ;  /* 0x40000040ff077424 */ /* 0x000fe400078e00ff */
[----:B0-----:R-:W-:Y:S02]  /*137b0*/  IMAD.U32 R10, RZ, RZ, UR8 ;  /* 0x00000008ff0a7e24 */ /* 0x001fe4000f8e00ff */
[----:B------:R-:W-:-:S05]  /*137c0*/  IMAD.U32 R11, RZ, RZ, UR9 ;  /* 0x00000009ff0b7e24 */ /* 0x000fca000f8e00ff */
[----:B------:R0:W-:Y:S01]  /*137d0*/  STL.64 [R1+0x28], R10 ;  /* 0x0000280a01007387 */ /* 0x0001e20000100a00 */
        /* <DEDUP_REMOVED lines=60> */
[----:B------:R-:W-:Y:S01]  /*13ba0*/  ULDC UR4, c[0x0][0x9dc] ;  /* 0x0002770000047ab9 */ /* 0x000fe20000000800 */
[----:B------:R-:W-:Y:S02]  /*13bb0*/  IMAD.MOV.U32 R7, RZ, RZ, 0x40000040 ;  /* 0x40000040ff077424 */ /* 0x000fe400078e00ff */
[----:B0-----:R-:W-:Y:S01]  /*13bc0*/  IMAD.U32 R10, RZ, RZ, UR8 ;  /* 0x00000008ff0a7e24 */ /* 0x001fe2000f8e00ff */
[----:B------:R-:W-:Y:S01]  /*13bd0*/  R2UR UR58, R6 ;  /* 0x00000000063a72ca */ /* 0x000fe200000e0000 */
[----:B------:R-:W-:Y:S01]  /*13be0*/  VIADD R6, R4, 0x604 ;  /* 0x0000060404067836 */ /* 0x000fe20000000000 */
[----:B------:R-:W-:Y:S01]  /*13bf0*/  R2UR UR59, R7 ;  /* 0x00000000073b72ca */ /* 0x000fe200000e0000 */
[----:B------:R-:W-:-:S02]  /*13c00*/  IMAD.MOV.U32 R7, RZ, RZ, 0x40000040 ;  /* 0x40000040ff077424 */ /* 0x000fc400078e00ff */
[----:B------:R-:W-:Y:S01]  /*13c10*/  VIADD R4, R4, 0x606 ;  /* 0x0000060604047836 */ /* 0x000fe20000000000 */
[----:B------:R-:W-:Y:S01]  /*13c20*/  R2UR UR42, R6 ;  /* 0x00000000062a72ca */ /* 0x000fe200000e0000 */
[----:B------:R-:W-:Y:S01]  /*13c30*/  IMAD.U32 R11, RZ, RZ, UR9 ;  /* 0x00000009ff0b7e24 */ /* 0x000fe2000f8e00ff */
[----:B------:R-:W-:Y:S01]  /*13c40*/  R2UR UR43, R7 ;  /* 0x00000000072b72ca */ /* 0x000fe200000e0000 */
[----:B------:R-:W-:Y:S01]  /*13c50*/  IMAD.MOV.U32 R7, RZ, RZ, R0 ;  /* 0x000000ffff077224 */ /* 0x000fe200078e0000 */
[----:B------:R-:W-:Y:S01]  /*13c60*/  R2UR UR38, R4 ;  /* 0x00000000042672ca */ /* 0x000fe200000e0000 */
[----:B------:R-:W-:Y:S01]  /*13c70*/  @!P1 VIADD R0, R9, 0x2a840 ;  /* 0x0002a84009009836 */ /* 0x000fe20000000000 */
[----:B------:R-:W0:Y:S01]  /*13c80*/  @P2 LDC R4, c[0x0][0x450] ;  /* 0x00011400ff042b82 */ /* 0x000e220000000800 */
[----:B------:R-:W-:Y:S01]  /*13c90*/  IMAD.U32 R9, RZ, RZ, UR4 ;  /* 0x00000004ff097e24 */ /* 0x000fe2000f8e00ff */
[----:B------:R1:W-:Y:S02]  /*13ca0*/  STL.64 [R1], R10 ;  /* 0x0000000a01007387 */ /* 0x0003e40000100a00 */
[----:B------:R-:W-:-:S02]  /*13cb0*/  @!P1 PRMT R0, RZ, 0x654, R0 ;  /* 0x00000654ff009816 */ /* 0x000fc40000000000 */
[----:B0-----:R-:W-:Y:S01]  /*13cc0*/  @P2 SHF.R.U32.HI R7, RZ, R4, R3 ;  /* 0x00000004ff072219 */ /* 0x001fe20000011603 */
[----:B------:R-:W-:Y:S01]  /*13cd0*/  IMAD R3, R72, -0x60, R164 ;  /* 0xffffffa048037824 */ /* 0x000fe200078e02a4 */
[----:B--2---:R-:W-:Y:S02]  /*13ce0*/  ISETP.GE.AND P2, PT, R13, 0x1, PT ;  /* 0x000000010d00780c */ /* 0x004fe40003f46270 */
[----:B------:R-:W-:Y:S01]  /*13cf0*/  LOP3.LUT R4, RZ, R9, RZ, 0x33, !PT ;  /* 0x00000009ff047212 */ /* 0x000fe200078e33ff */
[----:B------:R-:W0:Y:S01]  /*13d00*/  SHFL.IDX PT, R6, R7, RZ, 0x1c1f ;  /* 0x001c1fff07067589 */ /* 0x000e2200000e0000 */
[----:B------:R-:W-:-:S09]  /*13d10*/  IADD3 R106, -R174, 0x60, R3 ;  /* 0x00000060ae6a7810 */ /* 0x000fd20007ffe103 */
[----:B------:R-:W-:Y:S01]  /*13d20*/  @P2 LOP3.LUT R17, R17, 0x100000, RZ, 0xfc, !PT ;  /* 0x0010000011112812 */ /* 0x000fe200078efcff */
        /* <DEDUP_REMOVED lines=14> */
[----:B--2---:R-:W-:-:S05]  /*13e10*/  IADD3 R0, R164, R5, -R174 ;  /* 0x00000005a4007210 */ /* 0x004fca0007ffe8ae */
[----:B-1----:R-:W-:-:S04]  /*13e20*/  IMAD.IADD R11, R0, 0x1, -R163 ;  /* 0x00000001000b7824 */ /* 0x002fc800078e0aa3 */
[C---:B------:R-:W-:Y:S02]  /*13e30*/  IMAD.IADD R15, R11.reuse, 0x1, R12 ;  /* 0x000000010b0f7824 */ /* 0x040fe400078e020c */
[----:B------:R-:W-:-:S03]  /*13e40*/  IMAD.IADD R21, R11, 0x1, R4 ;  /* 0x000000010b157824 */ /* 0x000fc600078e0204 */
[----:B0-----:R-:W-:Y:S01]  /*13e50*/  VIADDMNMX R0, R6, R15, R106, PT ;  /* 0x0000000f06007246 */ /* 0x001fe2000380016a */
[----:B------:R-:W-:Y:S01]  /*13e60*/  IMAD.IADD R3, R21, 0x1, R6 ;  /* 0x0000000115037824 */ /* 0x000fe200078e0206 */
[----:B------:R-:W-:Y:S06]  /*13e70*/  @!P2 BRA `(.L_x_1639) ;  /* 0x00000000004ca947 */ /* 0x000fec0003800000 */
[----:B------:R-:W-:Y:S01]  /*13e80*/  IADD3 R6, -R163, R164, R6 ;  /* 0x000000a4a3067210 */ /* 0x000fe20007ffe106 */
        /* <DEDUP_REMOVED lines=10> */
.L_x_1641:
[----:B------:R-:W-:-:S13]  /*13f30*/  ISETP.NE.AND P2, PT, R13, 0x1, PT ;  /* 0x000000010d00780c */ /* 0x000fda0003f45270 */
[----:B------:R-:W0:Y:S02]  /*13f40*/  @P2 LDC.64 R4, c[0x0][0x9e8] ;  /* 0x00027a00ff042b82 */ /* 0x000e240000000a00 */
[----:B0-----:R-:W-:-:S05]  /*13f50*/  @P2 IMAD.HI.U32 R4, R6, R4, RZ ;  /* 0x0000000406042227 */ /* 0x001fca00078e00ff */
[----:B------:R-:W-:-:S07]  /*13f60*/  @P2 SHF.R.U32.HI R6, RZ, R5, R4 ;  /* 0x00000005ff062219 */ /* 0x000fce0000011604 */
.L_x_1642:
[----:B------:R-:W-:Y:S05]  /*13f70*/  BSYNC B0 ;  /* 0x0000000000007941 */ /* 0x000fea0003800000 */
.L_x_1640:
[----:B------:R-:W-:-:S05]  /*13f80*/  IMAD R6, R6, R13, R75 ;  /* 0x0000000d06067224 */ /* 0x000fca00078e024b */
[----:B------:R-:W-:Y:S02]  /*13f90*/  VIMNMX R3, R3, R6, !PT ;  /* 0x0000000603037248 */ /* 0x000fe40007fe0100 */
[----:B------:R-:W-:-:S07]  /*13fa0*/  VIADDMNMX R0, R6, R13, R0, PT ;  /* 0x0000000d06007246 */ /* 0x000fce0003800100 */
.L_x_1639:
[C---:B------:R-:W-:Y:S02]  /*13fb0*/  ISETP.GE.AND P2, PT, R73.reuse, 0x2, PT ;  /* 0x000000024900780c */ /* 0x040fe40003f46270 */
[----:B------:R-:W-:Y:S02]  /*13fc0*/  ISETP.GE.AND P6, PT, R73, 0x9, PT ;  /* 0x000000094900780c */ /* 0x000fe40003fc6270 */
        /* <DEDUP_REMOVED lines=115> */
[----:B------:R-:W-:Y:S02]  /*14700*/  ISETP.GE.AND P5, PT, R13, 0x1, PT ;  /* 0x000000010d00780c */ /* 0x000fe40003fa6270 */
[----:B0-----:R-:W-:Y:S01]  /*14710*/  VIADDMNMX R106, R0, R15, R106, PT ;  /* 0x0000000f006a7246 */ /* 0x001fe2000380016a */
[----:B------:R-:W-:-:S10]  /*14720*/  IMAD.IADD R3, R21, 0x1, R0 ;  /* 0x0000000115037824 */ /* 0x000fd400078e0200 */
[----:B------:R-:W-:Y:S05]  /*14730*/  @!P5 BRA `(.L_x_1643) ;  /* 0x00000000004cd947 */ /* 0x000fea0003800000 */
        /* <DEDUP_REMOVED lines=11> */
.L_x_1645:
[----:B------:R-:W-:-:S13]  /*147f0*/  ISETP.NE.AND P5, PT, R13, 0x1, PT ;  /* 0x000000010d00780c */ /* 0x000fda0003fa5270 */
[----:B------:R-:W0:Y:S02]  /*14800*/  @P5 LDC.64 R4, c[0x0][0x9e8] ;  /* 0x00027a00ff045b82 */ /* 0x000e240000000a00 */
[----:B0-----:R-:W-:-:S05]  /*14810*/  @P5 IMAD.HI.U32 R4, R0, R4, RZ ;  /* 0x0000000400045227 */ /* 0x001fca00078e00ff */
[----:B------:R-:W-:-:S07]  /*14820*/  @P5 SHF.R.U32.HI R0, RZ, R5, R4 ;  /* 0x00000005ff005219 */ /* 0x000fce0000011604 */
.L_x_1646:
[----:B------:R-:W-:Y:S05]  /*14830*/  BSYNC B0 ;  /* 0x0000000000007941 */ /* 0x000fea0003800000 */
.L_x_1644:
[----:B------:R-:W-:-:S05]  /*14840*/  IMAD R0, R0, R13, R75 ;  /* 0x0000000d00007224 */ /* 0x000fca00078e024b */
[----:B------:R-:W-:Y:S02]  /*14850*/  VIMNMX R3, R3, R0, !PT ;  /* 0x0000000003037248 */ /* 0x000fe40007fe0100 */
[----:B------:R-:W-:-:S07]  /*14860*/  VIADDMNMX R106, R0, R13, R106, PT ;  /* 0x0000000d006a7246 */ /* 0x000fce000380016a */
.L_x_1643:
        /* <DEDUP_REMOVED lines=16> */
[C---:B------:R-:W-:Y:S02]  /*14970*/  ISETP.GT.AND P2, PT, R3.reuse, 0x10, !P2 ;  /* 0x000000100300780c */ /* 0x040fe40005744270 */
[----:B------:R-:W-:Y:S02]  /*14980*/  ISETP.GT.AND P6, PT, R3, 0x8, !P6 ;  /* 0x000000080300780c */ /* 0x000fe400077c4270 */
[----:B------:R-:W-:Y:S02]  /*14990*/  ISETP.LT.OR P2, PT, R106, 0x11, P2 ;  /* 0x000000116a00780c */ /* 0x000fe40001741670 */
[----:B------:R-:W-:-:S02]  /*149a0*/  FMNMX.FTZ R5, R74, R5, !PT ;  /* 0x000000054a057209 */ /* 0x000fc40007810000 */
[----:B------:R-:W-:Y:S02]  /*149b0*/  FSEL R34, R34, -INF , !P2 ;  /* 0xff80000022227808 */ /* 0x000fe40005000000 */
[----:B------:R-:W-:Y:S02]  /*149c0*/  ISETP.NE.AND P2, PT, R79, RZ, PT ;  /* 0x000000ff4f00720c */ /* 0x000fe40003f45270 */
[----:B------:R-:W-:Y:S02]  /*149d0*/  ISETP.LT.OR P6, PT, R106, 0x9, P6 ;  /* 0x000000096a00780c */ /* 0x000fe400037c1670 */
[----:B------:R-:W-:Y:S02]  /*149e0*/  ISETP.GT.AND P2, PT, R3, 0x11, !P2 ;  /* 0x000000110300780c */ /* 0x000fe40005744270 */
[----:B------:R-:W-:Y:S02]  /*149f0*/  FMNMX.FTZ R5, R40, R5, !PT ;  /* 0x0000000528057209 */ /* 0x000fe40007810000 */
[----:B------:R-:W-:-:S02]  /*14a00*/  ISETP.LT.OR P2, PT, R106, 0x12, P2 ;  /* 0x000000126a00780c */ /* 0x000fc40001741670 */
[----:B------:R-:W-:Y:S02]  /*14a10*/  FSEL R30, R30, -INF , !P6 ;  /* 0xff8000001e1e7808 */ /* 0x000fe40007000000 */
[----:B------:R-:W-:Y:S02]  /*14a20*/  FSEL R98, R35, -INF , !P2 ;  /* 0xff80000023627808 */ /* 0x000fe40005000000 */
[----:B------:R-:W-:Y:S02]  /*14a30*/  ISETP.NE.AND P2, PT, R33, RZ, PT ;  /* 0x000000ff2100720c */ /* 0x000fe40003f45270 */
[----:B------:R-:W-:Y:S02]  /*14a40*/  ISETP.NE.AND P6, PT, R81, RZ, PT ;  /* 0x000000ff5100720c */ /* 0x000fe40003fc5270 */
        /* <DEDUP_REMOVED lines=8> */
[----:B------:R-:W-:Y:S02]  /*14ad0*/  ISETP.NE.AND P5, PT, R37, RZ, PT ;  /* 0x000000ff2500720c */ /* 0x000fe40003fa5270 */
[----:B------:R-:W-:Y:S02]  /*14ae0*/  FSEL R96, R39, -INF , !P2 ;  /* 0xff80000027607808 */ /* 0x000fe40005000000 */
        /* <DEDUP_REMOVED lines=27> */
[----:B------:R-:W-:Y:S01]  /*14ca0*/  IMAD.MOV.U32 R47, RZ, RZ, R178 ;  /* 0x000000ffff2f7224 */ /* 0x000fe200078e00b2 */
[----:B------:R-:W-:Y:S01]  /*14cb0*/  ISETP.NE.AND P2, PT, R45, RZ, PT ;  /* 0x000000ff2d00720c */ /* 0x000fe20003f45270 */
[----:B------:R-:W0:Y:S01]  /*14cc0*/  SHFL.BFLY PT, R0, R5, 0x2, 0x1f ;  /* 0x0c401f0005007f89 */ /* 0x000e2200000e0000 */
[----:B------:R-:W-:-:S02]  /*14cd0*/  ISETP.NE.AND P5, PT, R88, RZ, PT ;  /* 0x000000ff5800720c */ /* 0x000fc40003fa5270 */
[C---:B------:R-:W-:Y:S02]  /*14ce0*/  ISETP.GT.AND P2, PT, R3.reuse, 0x30, !P2 ;  /* 0x000000300300780c */ /* 0x040fe40005744270 */
[----:B------:R-:W-:Y:S02]  /*14cf0*/  ISETP.GT.AND P4, PT, R3, RZ, !P4 ;  /* 0x000000ff0300720c */ /* 0x000fe40006784270 */
        /* <DEDUP_REMOVED lines=8> */
[----:B------:R-:W-:Y:S02]  /*14d80*/  ISETP.GT.AND P3, PT, R3, 0x58, !P3 ;  /* 0x000000580300780c */ /* 0x000fe40005f64270 */
[----:B0-----:R-:W-:-:S02]  /*14d90*/  FMNMX.FTZ R11, R5, R0, !PT ;  /* 0x00000000050b7209 */ /* 0x001fc40007810000 */
[----:B------:R-:W-:Y:S02]  /*14da0*/  FSEL R4, R51, -INF , !P2 ;  /* 0xff80000033047808 */ /* 0x000fe40005000000 */
[----:B------:R-:W-:Y:S01]  /*14db0*/  ISETP.NE.AND P2, PT, R49, RZ, PT ;  /* 0x000000ff3100720c */ /* 0x000fe20003f45270 */
[----:B------:R-:W0:Y:S01]  /*14dc0*/  SHFL.BFLY PT, R0, R11, 0x1, 0x1f ;  /* 0x0c201f000b007f89 */ /* 0x000e2200000e0000 */
[----:B------:R-:W-:Y:S02]  /*14dd0*/  FMNMX.FTZ R5, R26, R102, !PT ;  /* 0x000000661a057209 */ /* 0x000fe40007810000 */
[----:B------:R-:W-:Y:S02]  /*14de0*/  ISETP.GT.AND P2, PT, R3, 0x38, !P2 ;  /* 0x000000380300780c */ /* 0x000fe40005744270 */
[----:B------:R-:W-:Y:S02]  /*14df0*/  FMNMX.FTZ R5, R30, R5, !PT ;  /* 0x000000051e057209 */ /* 0x000fe40007810000 */
[----:B------:R-:W-:-:S02]  /*14e00*/  ISETP.LT.OR P2, PT, R106, 0x39, P2 ;  /* 0x000000396a00780c */ /* 0x000fc40001741670 */
[----:B------:R-:W-:Y:S02]  /*14e10*/  FMNMX.FTZ R5, R100, R5, !PT ;  /* 0x0000000564057209 */ /* 0x000fe40007810000 */
[----:B------:R-:W-:Y:S02]  /*14e20*/  FSEL R54, R54, -INF , !P2 ;  /* 0xff80000036367808 */ /* 0x000fe40005000000 */
[----:B------:R-:W-:Y:S02]  /*14e30*/  ISETP.NE.AND P2, PT, R89, RZ, PT ;  /* 0x000000ff5900720c */ /* 0x000fe40003f45270 */
[----:B------:R-:W-:Y:S02]  /*14e40*/  ISETP.LT.OR P3, PT, R106, 0x59, P3 ;  /* 0x000000596a00780c */ /* 0x000fe40001f61670 */
[----:B------:R-:W-:Y:S02]  /*14e50*/  ISETP.GT.AND P2, PT, R3, 0x39, !P2 ;  /* 0x000000390300780c */ /* 0x000fe40005744270 */
[----:B------:R-:W-:-:S02]  /*14e60*/  FSEL R70, R70, -INF , !P3 ;  /* 0xff80000046467808 */ /* 0x000fc40005800000 */
[----:B------:R-:W-:Y:S02]  /*14e70*/  ISETP.LT.OR P2, PT, R106, 0x3a, P2 ;  /* 0x0000003a6a00780c */ /* 0x000fe40001741670 */
[----:B0-----:R-:W-:Y:S02]  /*14e80*/  FMNMX.FTZ R0, R11, R0, !PT ;  /* 0x000000000b007209 */ /* 0x001fe40007810000 */
[----:B------:R-:W-:Y:S02]  /*14e90*/  FSEL R50, R55, -INF , !P2 ;  /* 0xff80000037327808 */ /* 0x000fe40005000000 */
[----:B------:R-:W-:Y:S01]  /*14ea0*/  ISETP.NE.AND P2, PT, R53, RZ, PT ;  /* 0x000000ff3500720c */ /* 0x000fe20003f45270 */
[----:B------:R-:W-:Y:S01]  /*14eb0*/  FMUL.FTZ R15, R0, R7 ;  /* 0x00000007000f7220 */ /* 0x000fe20000410000 */
        /* <DEDUP_REMOVED lines=17> */
[----:B------:R-:W-:Y:S02]  /*14fd0*/  ISETP.NE.AND P6, PT, R25, RZ, PT ;  /* 0x000000ff1900720c */ /* 0x000fe40003fc5270 */
[----:B------:R-:W-:Y:S02]  /*14fe0*/  FSEL R62, R62, -INF , !P2 ;  /* 0xff8000003e3e7808 */ /* 0x000fe40005000000 */
[----:B------:R-:W-:-:S02]  /*14ff0*/  FMNMX.FTZ R25, R88, R21, !PT ;  /* 0x0000001558197209 */ /* 0x000fc40007810000 */
[----:B------:R-:W-:Y:S02]  /*15000*/  ISETP.GT.AND P2, PT, R3, 0x49, !P5 ;  /* 0x000000490300780c */ /* 0x000fe40006f44270 */
[----:B------:R-:W-:Y:S02]  /*15010*/  FMNMX.FTZ R25, R4, R25, !PT ;  /* 0x0000001904197209 */ /* 0x000fe40007810000 */
[----:B------:R-:W-:Y:S02]  /*15020*/  ISETP.LT.OR P2, PT, R106, 0x4a, P2 ;  /* 0x0000004a6a00780c */ /* 0x000fe40001741670 */
[----:B------:R-:W-:Y:S02]  /*15030*/  FMNMX.FTZ R25, R54, R25, !PT ;  /* 0x0000001936197209 */ /* 0x000fe40007810000 */
[----:B------:R-:W-:Y:S02]  /*15040*/  FSEL R104, R63, -INF , !P2 ;  /* 0xff8000003f687808 */ /* 0x000fe40005000000 */
[----:B------:R-:W-:-:S02]  /*15050*/  FSETP.NEU.FTZ.AND P2, PT, R0, -INF , PT ;  /* 0xff8000000000780b */ /* 0x000fc40003f5d000 */
[----:B------:R-:W-:Y:S02]  /*15060*/  ISETP.NE.AND P5, PT, R61, RZ, PT ;  /* 0x000000ff3d00720c */ /* 0x000fe40003fa5270 */
[----:B------:R-:W-:Y:S02]  /*15070*/  FMNMX.FTZ R25, R50, R25, !PT ;  /* 0x0000001932197209 */ /* 0x000fe40007810000 */
[----:B------:R-:W-:Y:S02]  /*15080*/  FSEL R15, R15, RZ, P2 ;  /* 0x000000ff0f0f7208 */ /* 0x000fe40001000000 */
[C---:B------:R-:W-:Y:S02]  /*15090*/  ISETP.GT.AND P2, PT, R3.reuse, 0x50, !P5 ;  /* 0x000000500300780c */ /* 0x040fe40006f44270 */
[----:B------:R-:W-:Y:S01]  /*150a0*/  FMNMX.FTZ R27, R58, R25, !PT ;  /* 0x000000193a1b7209 */ /* 0x000fe20007810000 */
[-CC-:B------:R-:W-:Y:S01]  /*150b0*/  FFMA.FTZ R148, R40, R7.reuse, -R15.reuse ;  /* 0x0000000728947223 */ /* 0x180fe2000001080f */
[----:B------:R-:W-:Y:S01]  /*150c0*/  ISETP.LT.OR P2, PT, R106, 0x51, P2 ;  /* 0x000000516a00780c */ /* 0x000fe20001741670 */
[--C-:B------:R-:W-:Y:S01]  /*150d0*/  FFMA.FTZ R31, R36, R7, -R15.reuse ;  /* 0x00000007241f7223 */ /* 0x100fe2000001080f */
[----:B------:R-:W-:Y:S01]  /*150e0*/  FMNMX.FTZ R27, R90, R27, !PT ;  /* 0x0000001b5a1b7209 */ /* 0x000fe20007810000 */
[-CC-:B------:R-:W-:Y:S01]  /*150f0*/  FFMA.FTZ R156, R108, R7.reuse, -R15.reuse ;  /* 0x000000076c9c7223 */ /* 0x180fe2000001080f */
[----:B------:R-:W-:Y:S01]  /*15100*/  FSEL R66, R66, -INF , !P2 ;  /* 0xff80000042427808 */ /* 0x000fe20005000000 */
[-CC-:B------:R-:W-:Y:S01]  /*15110*/  FFMA.FTZ R86, R86, R7.reuse, -R15.reuse ;  /* 0x0000000756567223 */ /* 0x180fe2000001080f */
[----:B------:R-:W-:Y:S01]  /*15120*/  ISETP.GT.AND P2, PT, R3, 0x51, !P6 ;  /* 0x000000510300780c */ /* 0x000fe20007744270 */
[--C-:B------:R-:W-:Y:S01]  /*15130*/  FFMA.FTZ R39, R10, R7, -R15.reuse ;  /* 0x000000070a277223 */ /* 0x100fe2000001080f */
[----:B------:R-:W-:Y:S01]  /*15140*/  FMNMX.FTZ R27, R62, R27, !PT ;  /* 0x0000001b3e1b7209 */ /* 0x000fe20007810000 */
[-CC-:B------:R-:W-:Y:S01]  /*15150*/  FFMA.FTZ R158, R84, R7.reuse, -R15.reuse ;  /* 0x00000007549e7223 */ /* 0x180fe2000001080f */
[----:B------:R-:W-:Y:S01]  /*15160*/  ISETP.NE.AND P5, PT, R29, RZ, PT ;  /* 0x000000ff1d00720c */ /* 0x000fe20003fa5270 */
[--C-:B------:R-:W-:Y:S01]  /*15170*/  FFMA.FTZ R29, R44, R7, -R15.reuse ;  /* 0x000000072c1d7223 */ /* 0x100fe2000001080f */
[----:B------:R-:W-:Y:S01]  /*15180*/  ISETP.LT.OR P2, PT, R106, 0x52, P2 ;  /* 0x000000526a00780c */ /* 0x000fe20001741670 */
[----:B------:R-:W-:Y:S01]  /*15190*/  MUFU.EX2 R156, R156 ;  /* 0x0000009c009c7308 */ /* 0x000fe20000000800 */
[----:B------:R-:W-:Y:S01]  /*151a0*/  FMNMX.FTZ R27, R104, R27, !PT ;  /* 0x0000001b681b7209 */ /* 0x000fe20007810000 */
[-CC-:B------:R-:W-:Y:S01]  /*151b0*/  FFMA.FTZ R76, R76, R7.reuse, -R15.reuse ;  /* 0x000000074c4c7223 */ /* 0x180fe2000001080f */
[----:B------:R-:W-:Y:S01]  /*151c0*/  ISETP.GT.AND P4, PT, R3, 0x59, !P5 ;  /* 0x000000590300780c */ /* 0x000fe20006f84270 */
[-CC-:B------:R-:W-:Y:S01]  /*151d0*/  FFMA.FTZ R152, R82, R7.reuse, -R15.reuse ;  /* 0x0000000752987223 */ /* 0x180fe2000001080f */
[----:B------:R-:W-:Y:S01]  /*151e0*/  FSEL R40, R67, -INF , !P2 ;  /* 0xff80000043287808 */ /* 0x000fe20005000000 */
[--C-:B------:R-:W-:Y:S01]  /*151f0*/  FFMA.FTZ R78, R78, R7, -R15.reuse ;  /* 0x000000074e4e7223 */ /* 0x100fe2000001080f */
[----:B------:R-:W-:Y:S01]  /*15200*/  FMNMX.FTZ R3, R66, R27, !PT ;  /* 0x0000001b42037209 */ /* 0x000fe20007810000 */
[----:B------:R-:W0:Y:S01]  /*15210*/  MUFU.EX2 R5, R86 ;  /* 0x0000005600057308 */ /* 0x000e220000000800 */
[----:B------:R-:W-:Y:S01]  /*15220*/  ISETP.LT.OR P4, PT, R106, 0x5a, P4 ;  /* 0x0000005a6a00780c */ /* 0x000fe20002781670 */
[--C-:B------:R-:W-:Y:S01]  /*15230*/  FFMA.FTZ R154, R80, R7, -R15.reuse ;  /* 0x00000007509a7223 */ /* 0x100fe2000001080f */
[----:B------:R-:W-:Y:S01]  /*15240*/  FMNMX.FTZ R3, R40, R3, !PT ;  /* 0x0000000328037209 */ /* 0x000fe20007810000 */
[-CC-:B------:R-:W-:Y:S01]  /*15250*/  FFMA.FTZ R37, R14, R7.reuse, -R15.reuse ;  /* 0x000000070e257223 */ /* 0x180fe2000001080f */
[----:B------:R-:W-:Y:S01]  /*15260*/  FSEL R36, R71, -INF , !P4 ;  /* 0xff80000047247808 */ /* 0x000fe20006000000 */
[--C-:B------:R-:W-:Y:S01]  /*15270*/  FFMA.FTZ R74, R74, R7, -R15.reuse ;  /* 0x000000074a4a7223 */ /* 0x100fe2000001080f */
[----:B------:R-:W-:Y:S01]  /*15280*/  FMNMX.FTZ R3, R70, R3, !PT ;  /* 0x0000000346037209 */ /* 0x000fe20007810000 */
[----:B------:R-:W1:Y:S01]  /*15290*/  MUFU.EX2 R158, R158 ;  /* 0x0000009e009e7308 */ /* 0x000e620000000800 */
[-CC-:B------:R-:W-:Y:S01]  /*152a0*/  FFMA.FTZ R35, R20, R7.reuse, -R15.reuse ;  /* 0x0000000714237223 */ /* 0x180fe2000001080f */
[--C-:B------:R-:W-:Y:S01]  /*152b0*/  FFMA.FTZ R6, R6, R7, -R15.reuse ;  /* 0x0000000706067223 */ /* 0x100fe2000001080f */
[----:B------:R-:W-:Y:S01]  /*152c0*/  FMNMX.FTZ R3, R36, R3, !PT ;  /* 0x0000000324037209 */ /* 0x000fe20007810000 */
[-CC-:B-----5:R-:W-:Y:S01]  /*152d0*/  FFMA.FTZ R144, R48, R7.reuse, -R15.reuse ;  /* 0x0000000730907223 */ /* 0x1a0fe2000001080f */
[-CC-:B------:R-:W-:Y:S01]  /*152e0*/  FFMA.FTZ R146, R52, R7.reuse, -R15.reuse ;  /* 0x0000000734927223 */ /* 0x180fe2000001080f */
[-CC-:B------:R-:W-:Y:S01]  /*152f0*/  FFMA.FTZ R33, R28, R7.reuse, -R15.reuse ;  /* 0x000000071c217223 */ /* 0x180fe2000001080f */
[-C--:B------:R-:W-:Y:S01]  /*15300*/  FFMA.FTZ R140, R56, R7.reuse, -R15 ;  /* 0x00000007388c7223 */ /* 0x080fe2000001080f */
[----:B------:R-:W2:Y:S01]  /*15310*/  SHFL.BFLY PT, R44, R3, 0x2, 0x1f ;  /* 0x0c401f00032c7f89 */ /* 0x000ea200000e0000 */
[----:B------:R-:W3:Y:S01]  /*15320*/  MUFU.EX2 R11, R76 ;  /* 0x0000004c000b7308 */ /* 0x000ee20000000800 */
[----:B0-----:R-:W-:Y:S01]  /*15330*/  FADD.FTZ R43, R156, R5 ;  /* 0x000000059c2b7221 */ /* 0x001fe20000010000 */
[-CC-:B------:R-:W-:Y:S01]  /*15340*/  FFMA.FTZ R142, R60, R7.reuse, -R15.reuse ;  /* 0x000000073c8e7223 */ /* 0x180fe2000001080f */
[-CC-:B------:R-:W-:Y:S01]  /*15350*/  FFMA.FTZ R136, R64, R7.reuse, -R15.reuse ;  /* 0x0000000740887223 */ /* 0x180fe2000001080f */
[----:B------:R-:W-:Y:S01]  /*15360*/  FFMA.FTZ R138, R68, R7, -R15 ;  /* 0x00000007448a7223 */ /* 0x000fe2000001080f */
[----:B------:R-:W-:-:S02]  /*15370*/  ISETP.NE.AND P5, PT, R210, 0x1, PT ;  /* 0x00000001d200780c */ /* 0x000fc40003fa5270 */
[----:B------:R-:W-:Y:S01]  /*15380*/  F2FP.BF16.F32.PACK_AB R156, R5, R156 ;  /* 0x0000009c059c723e */ /* 0x000fe200000010ff */
[----:B------:R-:W0:Y:S08]  /*15390*/  MUFU.EX2 R152, R152 ;  /* 0x0000009800987308 */ /* 0x000e300000000800 */
[----:B------:R-:W4:Y:S02]  /*153a0*/  MUFU.EX2 R21, R78 ;  /* 0x0000004e00157308 */ /* 0x000f240000000800 */
[----:B------:R-:W1:Y:S01]  /*153b0*/  @P5 LDC R49, c[0x0][0x44c] ;  /* 0x00011300ff315b82 */ /* 0x000e620000000800 */
[----:B--2---:R-:W-:-:S05]  /*153c0*/  FMNMX.FTZ R44, R3, R44, !PT ;  /* 0x0000002c032c7209 */ /* 0x004fca0007810000 */
[----:B------:R-:W2:Y:S01]  /*153d0*/  MUFU.EX2 R154, R154 ;  /* 0x0000009a009a7308 */ /* 0x000ea20000000800 */
[----:B------:R-:W3:Y:S07]  /*153e0*/  SHFL.BFLY PT, R3, R44, 0x1, 0x1f ;  /* 0x0c201f002c037f89 */ /* 0x000eee00000e0000 */
[----:B------:R-:W2:Y:S08]  /*153f0*/  MUFU.EX2 R25, R74 ;  /* 0x0000004a00197308 */ /* 0x000eb00000000800 */
[----:B------:R-:W2:Y:S01]  /*15400*/  MUFU.EX2 R148, R148 ;  /* 0x0000009400947308 */ /* 0x000ea20000000800 */
[----:B-1----:R-:W-:-:S07]  /*15410*/  @P5 IMAD.HI.U32 R49, R178, R49, RZ ;  /* 0x00000031b2315227 */ /* 0x002fce00078e00ff */
[----:B------:R1:W-:Y:S01]  /*15420*/  MUFU.EX2 R27, R31 ;  /* 0x0000001f001b7308 */ /* 0x0003e20000000800 */
[----:B---3--:R-:W-:-:S04]  /*15430*/  FMNMX.FTZ R3, R44, R3, !PT ;  /* 0x000000032c037209 */ /* 0x008fc80007810000 */
[C---:B------:R-:W-:Y:S01]  /*15440*/  FSETP.NEU.FTZ.AND P2, PT, R3.reuse, -INF , PT ;  /* 0xff8000000300780b */ /* 0x040fe20003f5d000 */
[-C--:B------:R-:W-:Y:S01]  /*15450*/  FMUL.FTZ R10, R3, R7.reuse ;  /* 0x00000007030a7220 */ /* 0x080fe20000410000 */
[-CC-:B-1----:R-:W-:Y:S01]  /*15460*/  FFMA.FTZ R31, R32, R7.reuse, -R15.reuse ;  /* 0x00000007201f7223 */ /* 0x182fe2000001080f */
[----:B------:R-:W-:Y:S01]  /*15470*/  FFMA.FTZ R15, R24, R7, -R15 ;  /* 0x00000007180f7223 */ /* 0x000fe2000001080f */
[----:B------:R-:W-:Y:S02]  /*15480*/  MUFU.EX2 R29, R29 ;  /* 0x0000001d001d7308 */ /* 0x000fe40000000800 */
[----:B------:R-:W-:-:S05]  /*15490*/  FSEL R41, R10, RZ, P2 ;  /* 0x000000ff0a297208 */ /* 0x000fca0001000000 */
[-CC-:B------:R-:W-:Y:S01]  /*154a0*/  FFMA.FTZ R157, R26, R7.reuse, -R41.reuse ;  /* 0x000000071a9d7223 */ /* 0x180fe20000010829 */
[-CC-:B------:R-:W-:Y:S01]  /*154b0*/  FFMA.FTZ R10, R102, R7.reuse, -R41.reuse ;  /* 0x00000007660a7223 */ /* 0x180fe20000010829 */
[-CC-:B------:R-:W-:Y:S01]  /*154c0*/  FFMA.FTZ R159, R30, R7.reuse, -R41.reuse ;  /* 0x000000071e9f7223 */ /* 0x180fe20000010829 */
[-CC-:B------:R-:W-:Y:S01]  /*154d0*/  FFMA.FTZ R14, R100, R7.reuse, -R41.reuse ;  /* 0x00000007640e7223 */ /* 0x180fe20000010829 */
[-C--:B------:R-:W-:Y:S01]  /*154e0*/  FFMA.FTZ R153, R34, R7.reuse, -R41 ;  /* 0x0000000722997223 */ /* 0x080fe20000010829 */
[----:B------:R-:W-:Y:S01]  /*154f0*/  FADD.FTZ R30, R158, R43 ;  /* 0x0000002b9e1e7221 */ /* 0x000fe20000010000 */
[----:B------:R-:W-:Y:S01]  /*15500*/  MUFU.EX2 R157, R157 ;  /* 0x0000009d009d7308 */ /* 0x000fe20000000800 */
[-CC-:B------:R-:W-:Y:S01]  /*15510*/  FFMA.FTZ R20, R98, R7.reuse, -R41.reuse ;  /* 0x0000000762147223 */ /* 0x180fe20000010829 */
[-CC-:B------:R-:W-:Y:S01]  /*15520*/  FFMA.FTZ R155, R38, R7.reuse, -R41.reuse ;  /* 0x00000007269b7223 */ /* 0x180fe20000010829 */
[----:B------:R-:W-:Y:S01]  /*15530*/  FADD.FTZ R43, R11, R30 ;  /* 0x0000001e0b2b7221 */ /* 0x000fe20000010000 */
[-CC-:B------:R-:W-:Y:S01]  /*15540*/  FFMA.FTZ R24, R96, R7.reuse, -R41.reuse ;  /* 0x0000000760187223 */ /* 0x180fe20000010829 */
[-CC-:B------:R-:W-:Y:S01]  /*15550*/  FFMA.FTZ R149, R42, R7.reuse, -R41.reuse ;  /* 0x000000072a957223 */ /* 0x180fe20000010829 */
[-C--:B------:R-:W-:Y:S01]  /*15560*/  FFMA.FTZ R26, R94, R7.reuse, -R41 ;  /* 0x000000075e1a7223 */ /* 0x080fe20000010829 */
[----:B0-----:R-:W-:Y:S01]  /*15570*/  FADD.FTZ R30, R152, R43 ;  /* 0x0000002b981e7221 */ /* 0x001fe20000010000 */
[----:B------:R-:W0:Y:S01]  /*15580*/  MUFU.EX2 R10, R10 ;  /* 0x0000000a000a7308 */ /* 0x000e220000000800 */
[-CC-:B------:R-:W-:Y:S01]  /*15590*/  FFMA.FTZ R151, R46, R7.reuse, -R41.reuse ;  /* 0x000000072e977223 */ /* 0x180fe20000010829 */
[-CC-:B------:R-:W-:Y:S01]  /*155a0*/  FFMA.FTZ R28, R92, R7.reuse, -R41.reuse ;  /* 0x000000075c1c7223 */ /* 0x180fe20000010829 */
[----:B----4-:R-:W-:Y:S01]  /*155b0*/  FADD.FTZ R45, R21, R30 ;  /* 0x0000001e152d7221 */ /* 0x010fe20000010000 */
[-CC-:B------:R-:W-:Y:S01]  /*155c0*/  FFMA.FTZ R145, R88, R7.reuse, -R41.reuse ;  /* 0x0000000758917223 */ /* 0x180fe20000010829 */
[-CC-:B------:R-:W-:Y:S01]  /*155d0*/  FFMA.FTZ R4, R4, R7.reuse, -R41.reuse ;  /* 0x0000000704047223 */ /* 0x180fe20000010829 */
[-C--:B------:R-:W-:Y:S01]  /*155e0*/  FFMA.FTZ R147, R54, R7.reuse, -R41 ;  /* 0x0000000736937223 */ /* 0x080fe20000010829 */
[----:B--2---:R-:W-:Y:S01]  /*155f0*/  FADD.FTZ R34, R154, R45 ;  /* 0x0000002d9a227221 */ /* 0x004fe20000010000 */
[----:B------:R-:W1:Y:S01]  /*15600*/  MUFU.EX2 R159, R159 ;  /* 0x0000009f009f7308 */ /* 0x000e620000000800 */
[----:B------:R-:W2:Y:S01]  /*15610*/  @P5 LDC R38, c[0x0][0x450] ;  /* 0x00011400ff265b82 */ /* 0x000ea20000000800 */
[-CC-:B------:R-:W-:Y:S01]  /*15620*/  FFMA.FTZ R30, R50, R7.reuse, -R41.reuse ;  /* 0x00000007321e7223 */ /* 0x180fe20000010829 */
[----:B------:R-:W-:Y:S01]  /*15630*/  FADD.FTZ R45, R25, R34 ;  /* 0x00000022192d7221 */ /* 0x000fe20000010000 */
[-CC-:B------:R-:W-:Y:S01]  /*15640*/  FFMA.FTZ R141, R58, R7.reuse, -R41.reuse ;  /* 0x000000073a8d7223 */ /* 0x180fe20000010829 */
[-CC-:B------:R-:W-:Y:S01]  /*15650*/  FFMA.FTZ R90, R90, R7.reuse, -R41.reuse ;  /* 0x000000075a5a7223 */ /* 0x180fe20000010829 */
[-C--:B------:R-:W-:Y:S01]  /*15660*/  FFMA.FTZ R62, R62, R7.reuse, -R41 ;  /* 0x000000073e3e7223 */ /* 0x080fe20000010829 */
[----:B------:R-:W-:Y:S01]  /*15670*/  FADD.FTZ R34, R148, R45 ;  /* 0x0000002d94227221 */ /* 0x000fe20000010000 */
[----:B------:R-:W3:Y:S01]  /*15680*/  MUFU.EX2 R14, R14 ;  /* 0x0000000e000e7308 */ /* 0x000ee20000000800 */
[----:B0-----:R-:W-:Y:S01]  /*15690*/  FADD.FTZ R32, R157, R10 ;  /* 0x0000000a9d207221 */ /* 0x001fe20000010000 */
[-CC-:B------:R-:W-:Y:S01]  /*156a0*/  FFMA.FTZ R104, R104, R7.reuse, -R41.reuse ;  /* 0x0000000768687223 */ /* 0x180fe20000010829 */
[----:B------:R-:W-:Y:S01]  /*156b0*/  FADD.FTZ R34, R27, R34 ;  /* 0x000000221b227221 */ /* 0x000fe20000010000 */
[-CC-:B------:R-:W-:Y:S01]  /*156c0*/  FFMA.FTZ R66, R66, R7.reuse, -R41.reuse ;  /* 0x0000000742427223 */ /* 0x180fe20000010829 */
[-CC-:B------:R-:W-:Y:S01]  /*156d0*/  FFMA.FTZ R40, R40, R7.reuse, -R41.reuse ;  /* 0x0000000728287223 */ /* 0x180fe20000010829 */
[-CC-:B------:R-:W-:Y:S01]  /*156e0*/  FFMA.FTZ R70, R70, R7.reuse, -R41.reuse ;  /* 0x0000000746467223 */ /* 0x180fe20000010829 */
[----:B------:R-:W-:Y:S01]  /*156f0*/  FADD.FTZ R45, R29, R34 ;  /* 0x000000221d2d7221 */ /* 0x000fe20000010000 */
[----:B------:R-:W0:Y:S01]  /*15700*/  MUFU.EX2 R153, R153 ;  /* 0x0000009900997308 */ /* 0x000e220000000800 */
[----:B-1----:R-:W-:Y:S01]  /*15710*/  FADD.FTZ R43, R159, R32 ;  /* 0x000000209f2b7221 */ /* 0x002fe20000010000 */
[----:B------:R-:W-:Y:S01]  /*15720*/  FFMA.FTZ R36, R36, R7, -R41 ;  /* 0x0000000724247223 */ /* 0x000fe20000010829 */
[----:B------:R-:W-:-:S02]  /*15730*/  F2FP.BF16.F32.PACK_AB R158, R11, R158 ;  /* 0x0000009e0b9e723e */ /* 0x000fc400000010ff */
[----:B------:R-:W-:Y:S02]  /*15740*/  F2FP.BF16.F32.PACK_AB R157, R10, R157 ;  /* 0x0000009d0a9d723e */ /* 0x000fe400000010ff */
[----:B------:R-:W-:Y:S01]  /*15750*/  F2FP.BF16.F32.PACK_AB R152, R21, R152 ;  /* 0x000000981598723e */ /* 0x000fe200000010ff */
[----:B------:R-:W1:Y:S01]  /*15760*/  MUFU.EX2 R20, R20 ;  /* 0x0000001400147308 */ /* 0x000e620000000800 */
[----:B---3--:R-:W-:Y:S01]  /*15770*/  FADD.FTZ R32, R14, R43 ;  /* 0x0000002b0e207221 */ /* 0x008fe20000010000 */
[----:B--2---:R-:W-:Y:S02]  /*15780*/  @P5 SHF.R.U32.HI R47, RZ, R38, R49 ;  /* 0x00000026ff2f5219 */ /* 0x004fe40000011631 */
[----:B------:R-:W-:Y:S02]  /*15790*/  ISETP.GE.AND P5, PT, R13, 0x1, PT ;  /* 0x000000010d00780c */ /* 0x000fe40003fa6270 */
[----:B------:R-:W-:Y:S02]  /*157a0*/  F2FP.BF16.F32.PACK_AB R154, R25, R154 ;  /* 0x0000009a199a723e */ /* 0x000fe400000010ff */
[----:B------:R-:W2:Y:S01]  /*157b0*/  MUFU.EX2 R155, R155 ;  /* 0x0000009b009b7308 */ /* 0x000ea20000000800 */
[----:B0-----:R-:W-:Y:S01]  /*157c0*/  FADD.FTZ R43, R153, R32 ;  /* 0x00000020992b7221 */ /* 0x001fe20000010000 */
[----:B------:R-:W-:-:S02]  /*157d0*/  F2FP.BF16.F32.PACK_AB R148, R27, R148 ;  /* 0x000000941b94723e */ /* 0x000fc400000010ff */
[----:B------:R-:W-:-:S04]  /*157e0*/  F2FP.BF16.F32.PACK_AB R159, R14, R159 ;  /* 0x0000009f0e9f723e */ /* 0x000fc800000010ff */
[----:B------:R-:W0:Y:S01]  /*157f0*/  MUFU.EX2 R24, R24 ;  /* 0x0000001800187308 */ /* 0x000e220000000800 */
[C---:B-1----:R-:W-:Y:S01]  /*15800*/  FADD.FTZ R32, R20.reuse, R43 ;  /* 0x0000002b14207221 */ /* 0x042fe20000010000 */
        /* <DEDUP_REMOVED lines=22> */
[----:B------:R-:W-:Y:S01]  /*15970*/  IMAD.IADD R43, R150, 0x1, R47 ;  /* 0x00000001962b7824 */ /* 0x000fe200078e022f */
[----:B------:R-:W-:-:S03]  /*15980*/  F2FP.BF16.F32.PACK_AB R150, R6, R29 ;  /* 0x0000001d0696723e */ /* 0x000fc600000010ff */
[----:B------:R-:W-:Y:S02]  /*15990*/  IMAD.IADD R12, R43, 0x1, R12 ;  /* 0x000000012b0c7824 */ /* 0x000fe400078e020c */
        /* <DEDUP_REMOVED lines=45> */
[----:B------:R-:W-:Y:S01]  /*15c70*/  F2FP.BF16.F32.PACK_AB R137, R137, R66 ;  /* 0x000000428989723e */ /* 0x000fe200000010ff */
[----:B------:R-:W-:-:S05]  /*15c80*/  VIADD R10, R72, 0xfffffffe ;  /* 0xfffffffe480a7836 */ /* 0x000fca0000000000 */
[----:B------:R-:W1:Y:S01]  /*15c90*/  MUFU.EX2 R139, R36 ;  /* 0x00000024008b7308 */ /* 0x000e620000000800 */
[----:B--2---:R-:W-:-:S07]  /*15ca0*/  FADD.FTZ R4, R70, R5 ;  /* 0x0000000546047221 */ /* 0x004fce0000010000 */
[----:B------:R-:W2:Y:S01]  /*15cb0*/  MUFU.EX2 R15, R15 ;  /* 0x0000000f000f7308 */ /* 0x000ea20000000800 */
[----:B0-----:R-:W-:Y:S01]  /*15cc0*/  FADD.FTZ R32, R138, R11 ;  /* 0x0000000b8a207221 */ /* 0x001fe20000010000 */
[C---:B-1----:R-:W-:Y:S01]  /*15cd0*/  FADD.FTZ R5, R139.reuse, R4 ;  /* 0x000000048b057221 */ /* 0x042fe20000010000 */
[----:B------:R-:W-:Y:S02]  /*15ce0*/  F2FP.BF16.F32.PACK_AB R139, R139, R70 ;  /* 0x000000468b8b723e */ /* 0x000fe400000010ff */
[C---:B--2---:R-:W-:Y:S01]  /*15cf0*/  FADD.FTZ R6, R15.reuse, R32 ;  /* 0x000000200f067221 */ /* 0x044fe20000010000 */
[----:B------:R-:W-:Y:S01]  /*15d00*/  F2FP.BF16.F32.PACK_AB R138, R15, R138 ;  /* 0x0000008a0f8a723e */ /* 0x000fe200000010ff */
[----:B------:R-:W-:Y:S06]  /*15d10*/  @!P5 BRA `(.L_x_1647) ;  /* 0x000000000048d947 */ /* 0x000fec0003800000 */
        /* <DEDUP_REMOVED lines=11> */
.L_x_1649:
[----:B------:R-:W-:-:S13]  /*15dd0*/  ISETP.NE.AND P2, PT, R13, 0x1, PT ;  /* 0x000000010d00780c */ /* 0x000fda0003f45270 */
[----:B------:R-:W0:Y:S02]  /*15de0*/  @P2 LDC.64 R14, c[0x0][0x9e8] ;  /* 0x00027a00ff0e2b82 */ /* 0x000e240000000a00 */
[----:B0-----:R-:W-:-:S05]  /*15df0*/  @P2 IMAD.HI.U32 R14, R4, R14, RZ ;  /* 0x0000000e040e2227 */ /* 0x001fca00078e00ff */
[----:B------:R-:W-:-:S07]  /*15e00*/  @P2 SHF.R.U32.HI R4, RZ, R15, R14 ;  /* 0x0000000fff042219 */ /* 0x000fce000001160e */
.L_x_1650:
[----:B------:R-:W-:Y:S05]  /*15e10*/  BSYNC B0 ;  /* 0x0000000000007941 */ /* 0x000fea0003800000 */
.L_x_1648:
[----:B------:R-:W-:-:S05]  /*15e20*/  IMAD R13, R4, R13, R13 ;  /* 0x0000000d040d7224 */ /* 0x000fca00078e020d */
[----:B------:R-:W-:-:S07]  /*15e30*/  VIMNMX R12, R12, R13, PT ;  /* 0x0000000d0c0c7248 */ /* 0x000fce0003fe0100 */
.L_x_1647:
[----:B------:R-:W-:Y:S01]  /*15e40*/  IMAD.HI R12, R12, 0x2aaaaaab, RZ ;  /* 0x2aaaaaab0c0c7827 */ /* 0x000fe200078e02ff */
[----:B------:R-:W-:Y:S01]  /*15e50*/  ULDC UR59, c[0x0][0x9e4] ;  /* 0x00027900003b7ab9 */ /* 0x000fe20000000800 */
[----:B------:R-:W-:Y:S01]  /*15e60*/  ULDC UR58, c[0x0][0x9e4] ;  /* 0x00027900003a7ab9 */ /* 0x000fe20000000800 */
[----:B------:R-:W-:Y:S01]  /*15e70*/  BSSY B0, `(.L_x_1651) ;  /* 0x0000346000007945 */ /* 0x000fe20003800000 */
[----:B------:R-:W-:Y:S01]  /*15e80*/  IMAD.MOV.U32 R4, RZ, RZ, 0x3f800000 ;  /* 0x3f800000ff047424 */ /* 0x000fe200078e00ff */
[----:B------:R-:W-:Y:S02]  /*15e90*/  SHF.R.U32.HI R11, RZ, 0x1f, R12 ;  /* 0x0000001fff0b7819 */ /* 0x000fe4000001160c */
[----:B------:R-:W-:Y:S02]  /*15ea0*/  CS2R R86, SRZ ;  /* 0x0000000000567805 */ /* 0x000fe4000001ff00 */
[----:B------:R-:W-:Y:S02]  /*15eb0*/  CS2R R84, SRZ ;  /* 0x0000000000547805 */ /* 0x000fe4000001ff00 */
[----:B------:R-:W-:-:S02]  /*15ec0*/  CS2R R82, SRZ ;  /* 0x0000000000527805 */ /* 0x000fc4000001ff00 */
[----:B------:R-:W-:Y:S01]  /*15ed0*/  LEA.HI.SX32 R13, R12, R11, 0x1c ;  /* 0x0000000b0c0d7211 */ /* 0x000fe200078fe2ff */
[----:B------:R-:W-:Y:S01]  /*15ee0*/  IMAD.MOV.U32 R11, RZ, RZ, 0x3f800000 ;  /* 0x3f800000ff0b7424 */ /* 0x000fe200078e00ff */
        /* <DEDUP_REMOVED lines=31> */
[----:B------:R-:W-:Y:S06]  /*160e0*/  @!P2 BRA `(.L_x_1652) ;  /* 0x000000300078a947 */ /* 0x000fec0003800000 */
[----:B------:R-:W-:Y:S01]  /*160f0*/  BSSY B1, `(.L_x_1653) ;  /* 0x0000319000017945 */ /* 0x000fe20003800000 */
[----:B------:R-:W-:Y:S02]  /*16100*/  IMAD.MOV.U32 R4, RZ, RZ, 0x3f800000 ;  /* 0x3f800000ff047424 */ /* 0x000fe400078e00ff */
[----:B------:R-:W-:-:S07]  /*16110*/  IMAD.MOV.U32 R87, RZ, RZ, RZ ;  /* 0x000000ffff577224 */ /* 0x000fce00078e00ff */
.L_x_1672:
[----:B------:R-:W-:-:S05]  /*16120*/  VIADD R21, R22, 0x1 ;  /* 0x0000000116157836 */ /* 0x000fca0000000000 */
[----:B------:R-:W-:-:S04]  /*16130*/  ISETP.NE.AND P2, PT, R21, 0x2, PT ;  /* 0x000000021500780c */ /* 0x000fc80003f45270 */
[----:B------:R-:W-:Y:S02]  /*16140*/  SEL R206, RZ, 0x1, P2 ;  /* 0x00000001ffce7807 */ /* 0x000fe40001000000 */
[----:B------:R-:W-:Y:S02]  /*16150*/  SEL R21, R21, RZ, P2 ;  /* 0x000000ff15157207 */ /* 0x000fe40001000000 */
[----:B------:R-:W-:Y:S01]  /*16160*/  LOP3.LUT R206, R23, R206, RZ, 0x3c, !PT ;  /* 0x000000ce17ce7212 */ /* 0x000fe200078e3cff */
[----:B------:R-:W-:Y:S06]  /*16170*/  @!P0 BRA `(.L_x_1654) ;  /* 0x0000000000048947 */ /* 0x000fec0003800000 */
[----:B------:R-:W-:Y:S01]  /*16180*/  BPT.TRAP 0x1 ;  /* 0x000000040000795c */ /* 0x000fe20000300000 */
.L_x_1654:
[----:B------:R-:W-:Y:S01]  /*16190*/  IMAD R7, R21, 0x8, R2 ;  /* 0x0000000815077824 */ /* 0x000fe200078e0202 */
[----:B------:R-:W-:-:S04]  /*161a0*/  SHF.L.U32 R12, R206, 0x1f, RZ ;  /* 0x0000001fce0c7819 */ /* 0x000fc800000006ff */
[----:B------:R0:W1:Y:S01]  /*161b0*/  SYNCS.PHASECHK.TRANS64.TRYWAIT P2, [R7+URZ+0x2a830], R12 ;  /* 0x02a8300c070075a7 */ /* 0x000062000804017f */
[----:B------:R-:W-:Y:S05]  /*161c0*/  @!P0 BRA `(.L_x_1655) ;  /* 0x0000000000048947 */ /* 0x000fea0003800000 */
[----:B------:R-:W-:Y:S01]  /*161d0*/  BPT.TRAP 0x1 ;  /* 0x000000040000795c */ /* 0x000fe20000300000 */
.L_x_1655:
[----:B------:R-:W-:Y:S01]  /*161e0*/  IMAD R92, R21, 0x900, R8 ;  /* 0x00000900155c7824 */ /* 0x000fe200078e0208 */
[----:B------:R-:W-:Y:S03]  /*161f0*/  BSSY B2, `(.L_x_1656) ;  /* 0x0000006000027945 */ /* 0x000fe60003800000 */
[C---:B------:R-:W-:Y:S02]  /*16200*/  VIADD R14, R92.reuse, 0x2 ;  /* 0x000000025c0e7836 */ /* 0x040fe40000000000 */
[----:B------:R-:W-:Y:S01]  /*16210*/  VIADD R9, R92, 0x4 ;  /* 0x000000045c097836 */ /* 0x000fe20000000000 */
[----:B-1----:R-:W-:Y:S06]  /*16220*/  @P2 BRA `(.L_x_1657) ;  /* 0x0000000000082947 */ /* 0x002fec0003800000 */
[----:B------:R-:W1:Y:S02]  /*16230*/  SYNCS.PHASECHK.TRANS64.TRYWAIT P2, [R7+URZ+0x2a830], R12 ;  /* 0x02a8300c070075a7 */ /* 0x000e64000804017f */
[----:B-1----:R-:W-:Y:S05]  /*16240*/  @!P2 BRA `(.L_x_1658) ;  /* 0x000001580088a947 */ /* 0x002fea0003800000 */
.L_x_1657:
[----:B------:R-:W-:Y:S05]  /*16250*/  BSYNC B2 ;  /* 0x0000000000027941 */ /* 0x000fea0003800000 */
.L_x_1656:
[----:B------:R-:W-:Y:S01]  /*16260*/  R2UR UR50, R14 ;  /* 0x000000000e3272ca */ /* 0x000fe200000e0000 */
[----:B------:R-:W-:Y:S01]  /*16270*/  VIADD R14, R92, 0x300 ;  /* 0x000003005c0e7836 */ /* 0x000fe20000000000 */
[----:B------:R-:W2:Y:S01]  /*16280*/  LDL.64 R220, [R1+0x20] ;  /* 0x0000200001dc7983 */ /* 0x000ea20000100a00 */
[----:B------:R-:W-:-:S03]  /*16290*/  IMAD.MOV.U32 R15, RZ, RZ, 0x40000040 ;  /* 0x40000040ff0f7424 */ /* 0x000fc600078e00ff */
[----:B------:R-:W-:Y:S01]  /*162a0*/  R2UR UR26, R14 ;  /* 0x000000000e1a72ca */ /* 0x000fe200000e0000 */
[----:B------:R-:W-:Y:S01]  /*162b0*/  VIADD R14, R92, 0x600 ;  /* 0x000006005c0e7836 */ /* 0x000fe20000000000 */
[C---:B------:R-:W-:Y:S01]  /*162c0*/  R2UR UR51, R15.reuse ;  /* 0x000000000f3372ca */ /* 0x040fe200000e0000 */
[----:B------:R-:W3:Y:S01]  /*162d0*/  LDL.64 R218, [R1+0x18] ;  /* 0x0000180001da7983 */ /* 0x000ee20000100a00 */
[C---:B------:R-:W-:Y:S02]  /*162e0*/  R2UR UR27, R15.reuse ;  /* 0x000000000f1b72ca */ /* 0x040fe400000e0000 */
[----:B------:R-:W-:Y:S01]  /*162f0*/  R2UR UR10, R14 ;  /* 0x000000000e0a72ca */ /* 0x000fe200000e0000 */
[----:B------:R-:W4:Y:S01]  /*16300*/  LDL.64 R216, [R1+0x10] ;  /* 0x0000100001d87983 */ /* 0x000f220000100a00 */
[----:B------:R-:W-:-:S03]  /*16310*/  R2UR UR11, R15 ;  /* 0x000000000f0b72ca */ /* 0x000fc600000e0000 */
[----:B------:R-:W5:Y:S01]  /*16320*/  LDL.64 R14, [R1+0x30] ;  /* 0x00003000010e7983 */ /* 0x000f620000100a00 */
[----:B01----:R-:W-:-:S03]  /*16330*/  IMAD.MOV.U32 R12, RZ, RZ, R92 ;  /* 0x000000ffff0c7224 */ /* 0x003fc600078e005c */
[----:B------:R-:W4:Y:S02]  /*16340*/  LDL.64 R214, [R1+0x8] ;  /* 0x0000080001d67983 */ /* 0x000f240000100a00 */
[----:B------:R-:W-:Y:S01]  /*16350*/  R2UR UR54, R12 ;  /* 0x000000000c3672ca */ /* 0x000fe200000e0000 */
[----:B------:R-:W-:Y:S01]  /*16360*/  IMAD.MOV.U32 R12, RZ, RZ, R9 ;  /* 0x000000ffff0c7224 */ /* 0x000fe200078e0009 */
[----:B------:R-:W4:Y:S01]  /*16370*/  LDL.64 R212, [R1] ;  /* 0x0000000001d47983 */ /* 0x000f220000100a00 */
[----:B------:R-:W-:Y:S02]  /*16380*/  VIADD R88, R92, 0x6 ;  /* 0x000000065c587836 */ /* 0x000fe40000000000 */
[-C--:B------:R-:W-:Y:S01]  /*16390*/  FMUL.FTZ R24, R24, R11.reuse ;  /* 0x0000000b18187220 */ /* 0x080fe20000410000 */
[----:B------:R-:W-:Y:S01]  /*163a0*/  IMAD.MOV.U32 R13, RZ, RZ, 0x40000040 ;  /* 0x40000040ff0d7424 */ /* 0x000fe200078e00ff */
[----:B------:R-:W-:Y:S01]  /*163b0*/  R2UR UR34, R12 ;  /* 0x000000000c2272ca */ /* 0x000fe200000e0000 */
[----:B------:R-:W-:Y:S01]  /*163c0*/  VIADD R12, R92, 0x302 ;  /* 0x000003025c0c7836 */ /* 0x000fe20000000000 */
[----:B------:R-:W-:Y:S01]  /*163d0*/  R2UR UR30, R88 ;  /* 0x00000000581e72ca */ /* 0x000fe200000e0000 */
[C---:B------:R-:W-:Y:S01]  /*163e0*/  VIADD R88, R92.reuse, 0x304 ;  /* 0x000003045c587836 */ /* 0x040fe20000000000 */
[C---:B------:R-:W-:Y:S01]  /*163f0*/  R2UR UR55, R13.reuse ;  /* 0x000000000d3772ca */ /* 0x040fe200000e0000 */
[----:B------:R-:W-:Y:S01]  /*16400*/  VIADD R90, R92, 0x604 ;  /* 0x000006045c5a7836 */ /* 0x000fe20000000000 */
[----:B------:R-:W-:Y:S01]  /*16410*/  R2UR UR22, R12 ;  /* 0x000000000c1672ca */ /* 0x000fe200000e0000 */
[----:B------:R-:W-:Y:S01]  /*16420*/  VIADD R12, R92, 0x306 ;  /* 0x000003065c0c7836 */ /* 0x000fe20000000000 */
[C---:B------:R-:W-:Y:S01]  /*16430*/  R2UR UR35, R13.reuse ;  /* 0x000000000d2372ca */ /* 0x040fe200000e0000 */
[----:B------:R-:W-:Y:S01]  /*16440*/  IMAD.MOV.U32 R89, RZ, RZ, 0x40000040 ;  /* 0x40000040ff597424 */ /* 0x000fe200078e00ff */
[C---:B------:R-:W-:Y:S01]  /*16450*/  R2UR UR23, R13.reuse ;  /* 0x000000000d1772ca */ /* 0x040fe200000e0000 */
[----:B------:R-:W-:Y:S01]  /*16460*/  IMAD.MOV.U32 R91, RZ, RZ, 0x40000040 ;  /* 0x40000040ff5b7424 */ /* 0x000fe200078e00ff */
[----:B------:R-:W-:Y:S01]  /*16470*/  R2UR UR14, R12 ;  /* 0x000000000c0e72ca */ /* 0x000fe200000e0000 */
[----:B------:R-:W-:Y:S01]  /*16480*/  IMAD.MOV.U32 R93, RZ, RZ, 0x40000040 ;  /* 0x40000040ff5d7424 */ /* 0x000fe200078e00ff */
[----:B------:R-:W-:Y:S01]  /*16490*/  R2UR UR15, R13 ;  /* 0x000000000d0f72ca */ /* 0x000fe200000e0000 */
[-C--:B------:R-:W-:Y:S01]  /*164a0*/  FMUL.FTZ R25, R25, R11.reuse ;  /* 0x0000000b19197220 */ /* 0x080fe20000410000 */
[----:B------:R-:W2:Y:S01]  /*164b0*/  LDL.64 R12, [R1+0x28] ;  /* 0x00002800010c7983 */ /* 0x000ea20000100a00 */
[----:B------:R-:W-:Y:S01]  /*164c0*/  R2UR UR18, R88 ;  /* 0x00000000581272ca */ /* 0x000fe200000e0000 */
[C---:B------:R-:W-:Y:S01]  /*164d0*/  VIADD R88, R92.reuse, 0x602 ;  /* 0x000006025c587836 */ /* 0x040fe20000000000 */
[C---:B------:R-:W-:Y:S01]  /*164e0*/  R2UR UR31, R89.reuse ;  /* 0x00000000591f72ca */ /* 0x040fe200000e0000 */
[----:B------:R-:W-:Y:S01]  /*164f0*/  VIADD R92, R92, 0x606 ;  /* 0x000006065c5c7836 */ /* 0x000fe20000000000 */
[----:B------:R-:W-:Y:S01]  /*16500*/  R2UR UR19, R89 ;  /* 0x00000000591372ca */ /* 0x000fe200000e0000 */
[-C--:B------:R-:W-:Y:S01]  /*16510*/  FMUL.FTZ R28, R28, R11.reuse ;  /* 0x0000000b1c1c7220 */ /* 0x080fe20000410000 */
        /* <DEDUP_REMOVED lines=12> */
[----:B------:R-:W-:Y:S01]  /*165e0*/  WARPGROUP.ARRIVE ;  /* 0x00000000000079c5 */ /* 0x000fe20000000000 */
[-C--:B------:R-:W-:Y:S01]  /*165f0*/  FMUL.FTZ R41, R41, R11.reuse ;  /* 0x0000000b29297220 */ /* 0x080fe20000410000 */
[-C--:B------:R-:W-:Y:S01]  /*16600*/  FMUL.FTZ R44, R44, R11.reuse ;  /* 0x0000000b2c2c7220 */ /* 0x080fe20000410000 */
[-C--:B------:R-:W-:Y:S01]  /*16610*/  FMUL.FTZ R45, R45, R11.reuse ;  /* 0x0000000b2d2d7220 */ /* 0x080fe20000410000 */
[-C--:B------:R-:W-:Y:S01]  /*16620*/  FMUL.FTZ R48, R48, R11.reuse ;  /* 0x0000000b30307220 */ /* 0x080fe20000410000 */
[-C--:B------:R-:W-:Y:S01]  /*16630*/  FMUL.FTZ R49, R49, R11.reuse ;  /* 0x0000000b31317220 */ /* 0x080fe20000410000 */
[----:B------:R-:W-:Y:S01]  /*16640*/  HGMMA.64x96x16.F32.BF16 R88, gdesc[UR52], RZ, !UPT, gsb0 ;  /* 0x01600000345879f0 */ /* 0x000fe2000c0018ff */
        /* <DEDUP_REMOVED lines=54> */
[----:B------:R-:W-:Y:S01]  /*169b0*/  WARPGROUP.ARRIVE ;  /* 0x00000000000079c5 */ /* 0x000fe20000000000 */
[----:B-----5:R-:W-:Y:S02]  /*169c0*/  R2UR UR32, R14 ;  /* 0x000000000e2072ca */ /* 0x020fe400000e0000 */
[----:B------:R-:W-:-:S13]  /*169d0*/  R2UR UR33, R15 ;  /* 0x000000000f2172ca */ /* 0x000fda00000e0000 */
[----:B------:R-:W-:Y:S01]  /*169e0*/  HGMMA.64x96x16.F32.BF16 R88, gdesc[UR32], R88, gsb0 ;  /* 0x01600000205879f0 */ /* 0x000fe20008001858 */
[----:B--2---:R-:W-:Y:S02]  /*169f0*/  R2UR UR28, R12 ;  /* 0x000000000c1c72ca */ /* 0x004fe400000e0000 */
[----:B------:R-:W-:Y:S01]  /*16a00*/  R2UR UR29, R13 ;  /* 0x000000000d1d72ca */ /* 0x000fe200000e0000 */
[----:B------:R-:W-:Y:S02]  /*16a10*/  WARPGROUP.DEPBAR.LE gsb0, 0x0 ;  /* 0x00008000000079c5 */ /* 0x000fe40000010000 */
[----:B------:R-:W-:-:S10]  /*16a20*/  WARPGROUP.ARRIVE ;  /* 0x00000000000079c5 */ /* 0x000fd40000000000 */
[----:B------:R-:W-:Y:S01]  /*16a30*/  HGMMA.64x96x16.F32.BF16 R88, gdesc[UR28], R88, gsb0 ;  /* 0x016000001c5879f0 */ /* 0x000fe20008001858 */
[----:B------:R-:W-:Y:S02]  /*16a40*/  R2UR UR24, R220 ;  /* 0x00000000dc1872ca */ /* 0x000fe400000e0000 */
[----:B------:R-:W-:Y:S02]  /*16a50*/  R2UR UR25, R221 ;  /* 0x00000000dd1972ca */ /* 0x000fe400000e0000 */
[----:B---3--:R-:W-:Y:S02]  /*16a60*/  R2UR UR20, R218 ;  /* 0x00000000da1472ca */ /* 0x008fe400000e0000 */
[----:B------:R-:W-:Y:S01]  /*16a70*/  R2UR UR21, R219 ;  /* 0x00000000db1572ca */ /* 0x000fe200000e0000 */
[----:B------:R-:W-:Y:S02]  /*16a80*/  WARPGROUP.DEPBAR.LE gsb0, 0x0 ;  /* 0x00008000000079c5 */ /* 0x000fe40000010000 */
[----:B------:R-:W-:-:S06]  /*16a90*/  WARPGROUP.ARRIVE ;  /* 0x00000000000079c5 */ /* 0x000fcc0000000000 */
[----:B------:R-:W-:Y:S01]  /*16aa0*/  HGMMA.64x96x16.F32.BF16 R88, gdesc[UR24], R88, gsb0 ;  /* 0x01600000185879f0 */ /* 0x000fe20008001858 */
[----:B----4-:R-:W-:Y:S02]  /*16ab0*/  R2UR UR16, R216 ;  /* 0x00000000d81072ca */ /* 0x010fe400000e0000 */
[----:B------:R-:W-:Y:S01]  /*16ac0*/  R2UR UR17, R217 ;  /* 0x00000000d91172ca */ /* 0x000fe200000e0000 */
[----:B------:R-:W-:Y:S02]  /*16ad0*/  WARPGROUP.DEPBAR.LE gsb0, 0x0 ;  /* 0x00008000000079c5 */ /* 0x000fe40000010000 */
[----:B------:R-:W-:-:S06]  /*16ae0*/  WARPGROUP.ARRIVE ;  /* 0x00000000000079c5 */ /* 0x000fcc0000000000 */
[----:B------:R-:W-:Y:S01]  /*16af0*/  HGMMA.64x96x16.F32.BF16 R88, gdesc[UR20], R88, gsb0 ;  /* 0x01600000145879f0 */ /* 0x000fe20008001858 */
[----:B------:R-:W-:Y:S02]  /*16b00*/  R2UR UR12, R214 ;  /* 0x00000000d60c72ca */ /* 0x000fe400000e0000 */
        /* <DEDUP_REMOVED lines=8> */
[----:B------:R-:W-:Y:S03]  /*16b90*/  HGMMA.64x96x16.F32.BF16 R88, gdesc[UR12], R88, gsb0 ;  /* 0x016000000c5879f0 */ /* 0x000fe60008001858 */
[----:B------:R-:W-:Y:S02]  /*16ba0*/  WARPGROUP.DEPBAR.LE gsb0, 0x0 ;  /* 0x00008000000079c5 */ /* 0x000fe40000010000 */
[----:B------:R-:W-:-:S06]  /*16bb0*/  WARPGROUP.ARRIVE ;  /* 0x00000000000079c5 */ /* 0x000fcc0000000000 */
[----:B------:R-:W-:Y:S01]  /*16bc0*/  HGMMA.64x96x16.F32.BF16 R88, gdesc[UR8], R88, gsb0 ;  /* 0x01600000085879f0 */ /* 0x000fe20008001858 */
[----:B------:R-:W-:Y:S01]  /*16bd0*/  UMOV UR4, UR56 ;  /* 0x0000003800047c82 */ /* 0x000fe20008000000 */
[----:B------:R-:W-:Y:S01]  /*16be0*/  UMOV UR5, UR57 ;  /* 0x0000003900057c82 */ /* 0x000fe20008000000 */
        /* <DEDUP_REMOVED lines=12> */
.L_x_1659:
[----:B------:R-:W-:Y:S01]  /*16cb0*/  SHF.L.U32 R4, R23, 0x1f, RZ ;  /* 0x0000001f17047819 */ /* 0x000fe200000006ff */
[----:B------:R-:W-:-:S04]  /*16cc0*/  IMAD R23, R22, 0x8, R2 ;  /* 0x0000000816177824 */ /* 0x000fc800078e0202 */
[----:B------:R0:W1:Y:S01]  /*16cd0*/  SYNCS.PHASECHK.TRANS64.TRYWAIT P2, [R23+URZ+0x2a850], R4 ;  /* 0x02a85004170075a7 */ /* 0x000062000804017f */
[----:B------:R-:W-:Y:S05]  /*16ce0*/  @!P0 BRA `(.L_x_1660) ;  /* 0x0000000000048947 */ /* 0x000fea0003800000 */
[----:B------:R-:W-:Y:S01]  /*16cf0*/  BPT.TRAP 0x1 ;  /* 0x000000040000795c */ /* 0x000fe20000300000 */
.L_x_1660:
[----:B------:R-:W-:Y:S04]  /*16d00*/  BSSY B2, `(.L_x_1661) ;  /* 0x0000004000027945 */ /* 0x000fe80003800000 */
[----:B-1----:R-:W-:Y:S05]  /*16d10*/  @P2 BRA `(.L_x_1662) ;  /* 0x0000000000082947 */ /* 0x002fea0003800000 */
[----:B------:R-:W1:Y:S02]  /*16d20*/  SYNCS.PHASECHK.TRANS64.TRYWAIT P2, [R23+URZ+0x2a850], R4 ;  /* 0x02a85004170075a7 */ /* 0x000e64000804017f */
[----:B-1----:R-:W-:Y:S05]  /*16d30*/  @!P2 BRA `(.L_x_1663) ;  /* 0x0000014c00e0a947 */ /* 0x002fea0003800000 */
.L_x_1662:
[----:B------:R-:W-:Y:S05]  /*16d40*/  BSYNC B2 ;  /* 0x0000000000027941 */ /* 0x000fea0003800000 */
.L_x_1661:
[----:B01----:R-:W-:Y:S01]  /*16d50*/  VIADD R4, R2, 0x400 ;  /* 0x0000040002047836 */ /* 0x003fe20000000000 */
[----:B------:R-:W-:Y:S01]  /*16d60*/  WARPGROUP.ARRIVE ;  /* 0x00000000000079c5 */ /* 0x000fe20000000000 */
[----:B------:R-:W-:Y:S01]  /*16d70*/  IMAD.MOV.U32 R13, RZ, RZ, 0x40000040 ;  /* 0x40000040ff0d7424 */ /* 0x000fe200078e00ff */
[----:B------:R-:W-:Y:S01]  /*16d80*/  ISETP.NE.AND P3, PT, R210, 0x1, PT ;  /* 0x00000001d200780c */ /* 0x000fe20003f65270 */
[----:B------:R-:W-:Y:S01]  /*16d90*/  IMAD.MOV.U32 R15, RZ, RZ, 0x40000040 ;  /* 0x40000040ff0f7424 */ /* 0x000fe200078e00ff */
[----:B------:R-:W-:Y:S01]  /*16da0*/  SHF.R.U32.HI R4, RZ, 0x4, R4 ;  /* 0x00000004ff047819 */ /* 0x000fe20000011604 */
[----:B------:R-:W-:Y:S01]  /*16db0*/  IMAD.IADD R11, R181, 0x1, R178 ;  /* 0x00000001b50b7824 */ /* 0x000fe200078e02b2 */
[----:B------:R-:W-:Y:S01]  /*16dc0*/  R2UR UR7, R13 ;  /* 0x000000000d0772ca */ /* 0x000fe200000e0000 */
[----:B------:R-:W-:Y:S01]  /*16dd0*/  IMAD.MOV.U32 R13, RZ, RZ, 0x40000040 ;  /* 0x40000040ff0d7424 */ /* 0x000fe200078e00ff */
[----:B------:R-:W-:Y:S01]  /*16de0*/  LOP3.LUT R4, R4, 0x3fff, RZ, 0xc0, !PT ;  /* 0x00003fff04047812 */ /* 0x000fe200078ec0ff */
[----:B------:R-:W-:Y:S01]  /*16df0*/  ULDC UR5, c[0x0][0x9dc] ;  /* 0x0002770000057ab9 */ /* 0x000fe20000000800 */
[----:B------:R-:W-:Y:S01]  /*16e00*/  LOP3.LUT P2, RZ, R17, 0x100000, RZ, 0xc0, !PT ;  /* 0x0010000011ff7812 */ /* 0x000fe2000784c0ff */
[----:B------:R-:W-:Y:S01]  /*16e10*/  @!P1 VIADD R7, R7, 0x2a840 ;  /* 0x0002a84007079836 */ /* 0x000fe20000000000 */
[----:B------:R-:W-:Y:S01]  /*16e20*/  LOP3.LUT R4, R4, 0x3000000, RZ, 0xfc, !PT ;  /* 0x0300000004047812 */ /* 0x000fe200078efcff */
[----:B------:R-:W-:-:S02]  /*16e30*/  ULDC UR4, c[0x0][0x9e0] ;  /* 0x0002780000047ab9 */ /* 0x000fc40000000800 */
[----:B------:R-:W0:Y:S01]  /*16e40*/  @P3 LDC R9, c[0x0][0x450] ;  /* 0x00011400ff093b82 */ /* 0x000e220000000800 */
[----:B------:R-:W-:Y:S01]  /*16e50*/  @!P1 PRMT R7, RZ, 0x654, R7 ;  /* 0x00000654ff079816 */ /* 0x000fe20000000007 */
[----:B------:R-:W-:-:S04]  /*16e60*/  IMAD R12, R22, 0x600, R4 ;  /* 0x00000600160c7824 */ /* 0x000fc800078e0204 */
[C---:B------:R-:W-:Y:S01]  /*16e70*/  VIADD R14, R12.reuse, 0x80 ;  /* 0x000000800c0e7836 */ /* 0x040fe20000000000 */
[----:B------:R-:W-:Y:S01]  /*16e80*/  R2UR UR6, R12 ;  /* 0x000000000c0672ca */ /* 0x000fe200000e0000 */
[----:B------:R-:W1:-:S12]  /*16e90*/  @P3 LDC R4, c[0x0][0x44c] ;  /* 0x00011300ff043b82 */ /* 0x000e580000000800 */
[----:B------:R-:W-:Y:S01]  /*16ea0*/  HGMMA.64x128x16.F32.BF16 R24, R156, gdesc[UR4].tnspB, R24, gsb0 ;  /* 0x41e000049c187df0 */ /* 0x000fe20008001818 */
[----:B------:R-:W-:Y:S01]  /*16eb0*/  R2UR UR6, R14 ;  /* 0x000000000e0672ca */ /* 0x000fe200000e0000 */
[----:B------:R-:W-:Y:S01]  /*16ec0*/  VIADD R14, R12, 0x100 ;  /* 0x000001000c0e7836 */ /* 0x000fe20000000000 */
[----:B------:R-:W-:Y:S01]  /*16ed0*/  R2UR UR7, R15 ;  /* 0x000000000f0772ca */ /* 0x000fe200000e0000 */
[----:B------:R-:W-:Y:S02]  /*16ee0*/  IMAD.MOV.U32 R15, RZ, RZ, 0x40000040 ;  /* 0x40000040ff0f7424 */ /* 0x000fe400078e00ff */
[----:B-1----:R-:W-:-:S05]  /*16ef0*/  @P3 IMAD.HI.U32 R4, R11, R4, RZ ;  /* 0x000000040b043227 */ /* 0x002fca00078e00ff */
[----:B0-----:R-:W-:Y:S01]  /*16f00*/  @P3 SHF.R.U32.HI R11, RZ, R9, R4 ;  /* 0x00000009ff0b3219 */ /* 0x001fe20000011604 */
[----:B------:R-:W-:Y:S01]  /*16f10*/  IMAD.U32 R9, RZ, RZ, UR5 ;  /* 0x00000005ff097e24 */ /* 0x000fe2000f8e00ff */
        /* <DEDUP_REMOVED lines=18> */
[----:B------:R-:W-:Y:S02]  /*17040*/  R2UR UR6, R14 ;  /* 0x000000000e0672ca */ /* 0x000fe400000e0000 */
[----:B------:R-:W-:Y:S02]  /*17050*/  R2UR UR7, R15 ;  /* 0x000000000f0772ca */ /* 0x000fe400000e0000 */
[----:B------:R-:W-:Y:S01]  /*17060*/  LOP3.LUT R15, RZ, R9, RZ, 0x33, !PT ;  /* 0x00000009ff0f7212 */ /* 0x000fe200078e33ff */
[----:B------:R-:W-:Y:S02]  /*17070*/  WARPGROUP.DEPBAR.LE gsb0, 0x0 ;  /* 0x00008000000079c5 */ /* 0x000fe40000010000 */
[----:B------:R-:W-:-:S08]  /*17080*/  WARPGROUP.ARRIVE ;  /* 0x00000000000079c5 */ /* 0x000fd00000000000 */
[----:B------:R-:W-:Y:S01]  /*17090*/  HGMMA.64x128x16.F32.BF16 R24, R140, gdesc[UR4].tnspB, R24, gsb0 ;  /* 0x41e000048c187df0 */ /* 0x000fe20008001818 */
[----:B------:R-:W-:Y:S02]  /*170a0*/  R2UR UR6, R12 ;  /* 0x000000000c0672ca */ /* 0x000fe400000e0000 */
[----:B------:R-:W-:Y:S01]  /*170b0*/  R2UR UR7, R13 ;  /* 0x000000000d0772ca */ /* 0x000fe200000e0000 */
[----:B------:R-:W-:Y:S02]  /*170c0*/  WARPGROUP.DEPBAR.LE gsb0, 0x0 ;  /* 0x00008000000079c5 */ /* 0x000fe40000010000 */
[----:B------:R-:W-:-:S10]  /*170d0*/  WARPGROUP.ARRIVE ;  /* 0x00000000000079c5 */ /* 0x000fd40000000000 */
[----:B------:R-:W-:Y:S03]  /*170e0*/  HGMMA.64x128x16.F32.BF16 R24, R136, gdesc[UR4].tnspB, R24, gsb0 ;  /* 0x41e0000488187df0 */ /* 0x000fe60008001818 */
[----:B------:R-:W-:Y:S02]  /*170f0*/  WARPGROUP.DEPBAR.LE gsb0, 0x0 ;  /* 0x00008000000079c5 */ /* 0x000fe40000010000 */
[----:B------:R-:W0:Y:S01]  /*17100*/  SHFL.IDX PT, R137, R11, RZ, 0x1c1f ;  /* 0x001c1fff0b897589 */ /* 0x000e2200000e0000 */
[----:B------:R-:W-:Y:S01]  /*17110*/  IMAD R136, R10, -0x60, RZ ;  /* 0xffffffa00a887824 */ /* 0x000fe200078e02ff */
[----:B------:R1:W-:Y:S04]  /*17120*/  @!P1 SYNCS.ARRIVE.TRANS64.RED.A1T0 RZ, [R7+URZ], RZ ;  /* 0x000000ff07ff99a7 */ /* 0x0003e8000810043f */
[----:B------:R-:W-:-:S04]  /*17130*/  IADD3 R4, -R174, 0x1, R136 ;  /* 0x00000001ae047810 */ /* 0x000fc80007ffe188 */
[----:B------:R-:W-:-:S05]  /*17140*/  IADD3 R4, -R163, R4, R164 ;  /* 0x00000004a3047210 */ /* 0x000fca0007ffe1a4 */
[----:B------:R-:W-:Y:S02]  /*17150*/  VIADD R22, R4, UR4 ;  /* 0x0000000404167c36 */ /* 0x000fe40008000000 */
[----:B------:R-:W-:Y:S02]  /*17160*/  IMAD.IADD R15, R15, 0x1, R4 ;  /* 0x000000010f0f7824 */ /* 0x000fe400078e0204 */
[----:B------:R-:W-:Y:S02]  /*17170*/  IMAD.IADD R4, R136, 0x1, -R174 ;  /* 0x0000000188047824 */ /* 0x000fe400078e0aae */
[--C-:B0-----:R-:W-:Y:S02]  /*17180*/  IMAD.IADD R14, R22, 0x1, R137.reuse ;  /* 0x00000001160e7824 */ /* 0x101fe400078e0289 */
[----:B-1----:R-:W-:Y:S01]  /*17190*/  IMAD.IADD R7, R15, 0x1, R137 ;  /* 0x000000010f077824 */ /* 0x002fe200078e0289 */
[----:B------:R-:W-:Y:S06]  /*171a0*/  @!P2 BRA `(.L_x_1664) ;  /* 0x000000000054a947 */ /* 0x000fec0003800000 */
        /* <DEDUP_REMOVED lines=12> */
.L_x_1666:
[----:B------:R-:W-:-:S05]  /*17270*/  IMAD.U32 R138, RZ, RZ, UR59 ;  /* 0x0000003bff8a7e24 */ /* 0x000fca000f8e00ff */
[----:B------:R-:W-:-:S13]  /*17280*/  ISETP.NE.AND P2, PT, R138, 0x1, PT ;  /* 0x000000018a00780c */ /* 0x000fda0003f45270 */
[----:B------:R-:W0:Y:S02]  /*17290*/  @P2 LDC.64 R12, c[0x0][0x9e8] ;  /* 0x00027a00ff0c2b82 */ /* 0x000e240000000a00 */
[----:B0-----:R-:W-:-:S05]  /*172a0*/  @P2 IMAD.HI.U32 R12, R137, R12, RZ ;  /* 0x0000000c890c2227 */ /* 0x001fca00078e00ff */
[----:B------:R-:W-:-:S07]  /*172b0*/  @P2 SHF.R.U32.HI R137, RZ, R13, R12 ;  /* 0x0000000dff892219 */ /* 0x000fce000001160c */
.L_x_1667:
[----:B------:R-:W-:Y:S05]  /*172c0*/  BSYNC B2 ;  /* 0x0000000000027941 */ /* 0x000fea0003800000 */
.L_x_1665:
[----:B------:R-:W-:-:S05]  /*172d0*/  IMAD R137, R137, R138, R4 ;  /* 0x0000008a89897224 */ /* 0x000fca00078e0204 */
[----:B------:R-:W-:Y:S02]  /*172e0*/  VIADDMNMX R14, R137, R138, R14, PT ;  /* 0x0000008a890e7246 */ /* 0x000fe4000380010e */
[----:B------:R-:W-:-:S07]  /*172f0*/  VIMNMX R7, R7, R137, !PT ;  /* 0x0000008907077248 */ /* 0x000fce0007fe0100 */
.L_x_1664:
[C---:B------:R-:W-:Y:S02]  /*17300*/  ISETP.GE.AND P2, PT, R136.reuse, 0x2, PT ;  /* 0x000000028800780c */ /* 0x040fe40003f46270 */
[----:B------:R-:W-:Y:S02]  /*17310*/  ISETP.GE.AND P5, PT, R136, 0xa, PT ;  /* 0x0000000a8800780c */ /* 0x000fe40003fa6270 */
[----:B------:R-:W-:Y:S02]  /*17320*/  ISETP.GT.AND P3, PT, R7, 0x1, !P2 ;  /* 0x000000010700780c */ /* 0x000fe40005764270 */
[----:B------:R-:W-:Y:S02]  /*17330*/  LOP3.LUT R17, R17, 0xfffffffb, RZ, 0xc0, !PT ;  /* 0xfffffffb11117812 */ /* 0x000fe400078ec0ff */
[----:B------:R-:W-:Y:S02]  /*17340*/  ISETP.LT.OR P4, PT, R14, 0x2, P3 ;  /* 0x000000020e00780c */ /* 0x000fe40001f81670 */
[----:B------:R-:W-:-:S02]  /*17350*/  ISETP.GE.AND P3, PT, R136, 0x9, PT ;  /* 0x000000098800780c */ /* 0x000fc40003f66270 */
[----:B------:R-:W-:Y:S02]  /*17360*/  FSEL R89, R89, -INF , !P4 ;  /* 0xff80000059597808 */ /* 0x000fe40006000000 */
[----:B------:R-:W-:Y:S02]  /*17370*/  ISETP.GT.AND P4, PT, R7, 0x8, !P3 ;  /* 0x000000080700780c */ /* 0x000fe40005f84270 */
[----:B------:R-:W-:Y:S02]  /*17380*/  @P5 LOP3.LUT R17, R17, 0x4, RZ, 0xfc, !PT ;  /* 0x0000000411115812 */ /* 0x000fe400078efcff */
[----:B------:R-:W-:Y:S02]  /*17390*/  ISETP.LT.OR P4, PT, R14, 0x9, P4 ;  /* 0x000000090e00780c */ /* 0x000fe40002781670 */
[----:B------:R-:W-:Y:S02]  /*173a0*/  LOP3.LUT R17, R17, 0xfffffff7, RZ, 0xc0, !PT ;  /* 0xfffffff711117812 */ /* 0x000fe400078ec0ff */
[----:B------:R-:W-:-:S02]  /*173b0*/  FSEL R92, R92, -INF , !P4 ;  /* 0xff8000005c5c7808 */ /* 0x000fc40006000000 */
[----:B------:R-:W-:Y:S02]  /*173c0*/  ISETP.GT.AND P4, PT, R7, 0x9, !P5 ;  /* 0x000000090700780c */ /* 0x000fe40006f84270 */
[----:B------:R-:W-:Y:S02]  /*173d0*/  ISETP.GE.AND P5, PT, R136, 0x11, PT ;  /* 0x000000118800780c */ /* 0x000fe40003fa6270 */
[----:B------:R-:W-:-:S04]  /*173e0*/  ISETP.LT.OR P4, PT, R14, 0xa, P4 ;  /* 0x0000000a0e00780c */ /* 0x000fc80002781670 */
[----:B------:R-:W-:Y:S02]  /*173f0*/  FSEL R93, R93, -INF , !P4 ;  /* 0xff8000005d5d7808 */ /* 0x000fe40006000000 */
[----:B------:R-:W-:-:S04]  /*17400*/  ISETP.GT.AND P4, PT, R7, 0x10, !P5 ;  /* 0x000000100700780c */ /* 0x000fc80006f84270 */
[----:B------:R-:W-:Y:S02]  /*17410*/  ISETP.LT.OR P4, PT, R14, 0x11, P4 ;  /* 0x000000110e00780c */ /* 0x000fe40002781670 */
[----:B------:R-:W-:Y:S02]  /*17420*/  @P5 LOP3.LUT R17, R17, 0x8, RZ, 0xfc, !PT ;  /* 0x0000000811115812 */ /* 0x000fe400078efcff */
[----:B------:R-:W-:Y:S02]  /*17430*/  ISETP.GE.AND P5, PT, R136, 0x12, PT ;  /* 0x000000128800780c */ /* 0x000fe40003fa6270 */
[----:B------:R-:W-:Y:S02]  /*17440*/  LOP3.LUT R17, R17, 0xfff7ffff, RZ, 0xc0, !PT ;  /* 0xfff7ffff11117812 */ /* 0x000fe400078ec0ff */
[----:B------:R-:W-:Y:S02]  /*17450*/  FSEL R96, R96, -INF , !P4 ;  /* 0xff80000060607808 */ /* 0x000fe40006000000 */
[----:B------:R-:W-:-:S04]  /*17460*/  ISETP.GT.AND P4, PT, R7, 0x11, !P5 ;  /* 0x000000110700780c */ /* 0x000fc80006f84270 */
[----:B------:R-:W-:-:S03]  /*17470*/  ISETP.LT.OR P4, PT, R14, 0x12, P4 ;  /* 0x000000120e00780c */ /* 0x000fc60002781670 */
        /* <DEDUP_REMOVED lines=80> */
[----:B------:R-:W-:Y:S02]  /*17980*/  FSEL R124, R124, -INF , !P4 ;  /* 0xff8000007c7c7808 */ /* 0x000fe40006000000 */
[----:B------:R-:W-:Y:S02]  /*17990*/  LOP3.LUT R17, R17, 0xffffffdf, RZ, 0xc0, !PT ;  /* 0xffffffdf11117812 */ /* 0x000fe400078ec0ff */
[----:B------:R-:W-:-:S04]  /*179a0*/  ISETP.GT.AND P4, PT, R7, 0x49, !P5 ;  /* 0x000000490700780c */ /* 0x000fc80006f84270 */
[----:B------:R-:W-:-:S03]  /*179b0*/  ISETP.LT.OR P4, PT, R14, 0x4a, P4 ;  /* 0x0000004a0e00780c */ /* 0x000fc60002781670 */
[----:B------:R-:W-:Y:S02]  /*179c0*/  @P5 LOP3.LUT R17, R17, 0x20, RZ, 0xfc, !PT ;  /* 0x0000002011115812 */ /* 0x000fe400078efcff */
[----:B------:R-:W-:Y:S02]  /*179d0*/  ISETP.GE.AND P5, PT, R136, 0x51, PT ;  /* 0x000000518800780c */ /* 0x000fe40003fa6270 */
[----:B------:R-:W-:Y:S02]  /*179e0*/  FSEL R125, R125, -INF , !P4 ;  /* 0xff8000007d7d7808 */ /* 0x000fe40006000000 */
[----:B------:R-:W-:Y:S02]  /*179f0*/  ISETP.GT.AND P4, PT, R7, 0x50, !P5 ;  /* 0x000000500700780c */ /* 0x000fe40006f84270 */
[----:B------:R-:W-:Y:S02]  /*17a00*/  LOP3.LUT R17, R17, 0xffffffef, RZ, 0xc0, !PT ;  /* 0xffffffef11117812 */ /* 0x000fe400078ec0ff */
[----:B------:R-:W-:-:S04]  /*17a10*/  ISETP.LT.OR P4, PT, R14, 0x51, P4 ;  /* 0x000000510e00780c */ /* 0x000fc80002781670 */
[----:B------:R-:W-:Y:S02]  /*17a20*/  FSEL R128, R128, -INF , !P4 ;  /* 0xff80000080807808 */ /* 0x000fe40006000000 */
[----:B------:R-:W-:Y:S02]  /*17a30*/  ISETP.GE.AND P4, PT, R136, 0x52, PT ;  /* 0x000000528800780c */ /* 0x000fe40003f86270 */
[----:B------:R-:W-:Y:S02]  /*17a40*/  @P5 LOP3.LUT R17, R17, 0x10, RZ, 0xfc, !PT ;  /* 0x0000001011115812 */ /* 0x000fe400078efcff */
[----:B------:R-:W-:Y:S02]  /*17a50*/  ISETP.GT.AND P5, PT, R7, 0x51, !P4 ;  /* 0x000000510700780c */ /* 0x000fe400067a4270 */
[----:B------:R-:W-:Y:S02]  /*17a60*/  LOP3.LUT R17, R17, 0xfffffffd, RZ, 0xc0, !PT ;  /* 0xfffffffd11117812 */ /* 0x000fe400078ec0ff */
[----:B------:R-:W-:-:S04]  /*17a70*/  ISETP.LT.OR P5, PT, R14, 0x52, P5 ;  /* 0x000000520e00780c */ /* 0x000fc80002fa1670 */
[----:B------:R-:W-:Y:S02]  /*17a80*/  FSEL R129, R129, -INF , !P5 ;  /* 0xff80000081817808 */ /* 0x000fe40006800000 */
[----:B------:R-:W-:-:S04]  /*17a90*/  ISETP.GE.AND P5, PT, R136, 0x59, PT ;  /* 0x000000598800780c */ /* 0x000fc80003fa6270 */
[----:B------:R-:W-:-:S04]  /*17aa0*/  ISETP.GT.AND P6, PT, R7, 0x58, !P5 ;  /* 0x000000580700780c */ /* 0x000fc80006fc4270 */
[----:B------:R-:W-:-:S04]  /*17ab0*/  ISETP.LT.OR P6, PT, R14, 0x59, P6 ;  /* 0x000000590e00780c */ /* 0x000fc800037c1670 */
[----:B------:R-:W-:Y:S02]  /*17ac0*/  FSEL R132, R132, -INF , !P6 ;  /* 0xff80000084847808 */ /* 0x000fe40007000000 */
[----:B------:R-:W-:-:S13]  /*17ad0*/  ISETP.GE.AND P6, PT, R136, 0x1, PT ;  /* 0x000000018800780c */ /* 0x000fda0003fc6270 */
[----:B------:R-:W-:Y:S02]  /*17ae0*/  @P6 LOP3.LUT R17, R17, 0x2, RZ, 0xfc, !PT ;  /* 0x0000000211116812 */ /* 0x000fe400078efcff */
[----:B------:R-:W-:Y:S02]  /*17af0*/  ISETP.GT.AND P6, PT, R7, RZ, !P6 ;  /* 0x000000ff0700720c */ /* 0x000fe400077c4270 */
[----:B------:R-:W-:Y:S02]  /*17b00*/  LOP3.LUT R17, R17, 0xfffffffe, RZ, 0xc0, !PT ;  /* 0xfffffffe11117812 */ /* 0x000fe400078ec0ff */
[----:B------:R-:W-:-:S04]  /*17b10*/  ISETP.LT.OR P6, PT, R14, 0x1, P6 ;  /* 0x000000010e00780c */ /* 0x000fc800037c1670 */
[----:B------:R-:W-:Y:S02]  /*17b20*/  FSEL R88, R88, -INF , !P6 ;  /* 0xff80000058587808 */ /* 0x000fe40007000000 */
[----:B------:R-:W-:-:S13]  /*17b30*/  ISETP.GE.AND P6, PT, R136, 0x5a, PT ;  /* 0x0000005a8800780c */ /* 0x000fda0003fc6270 */
[----:B------:R-:W-:Y:S02]  /*17b40*/  @P6 LOP3.LUT R17, R17, 0x1, RZ, 0xfc, !PT ;  /* 0x0000000111116812 */ /* 0x000fe400078efcff */
[----:B------:R-:W-:Y:S02]  /*17b50*/  ISETP.GT.AND P6, PT, R7, 0x59, !P6 ;  /* 0x000000590700780c */ /* 0x000fe400077c4270 */
[----:B------:R-:W0:Y:S02]  /*17b60*/  SHFL.IDX PT, R7, R11, 0x1, 0x1c1f ;  /* 0x003c1f000b077f89 */ /* 0x000e2400000e0000 */
[----:B------:R-:W-:-:S04]  /*17b70*/  ISETP.LT.OR P6, PT, R14, 0x5a, P6 ;  /* 0x0000005a0e00780c */ /* 0x000fc800037c1670 */
[----:B------:R-:W-:Y:S02]  /*17b80*/  FSEL R133, R133, -INF , !P6 ;  /* 0xff80000085857808 */ /* 0x000fe40007000000 */
[----:B------:R-:W-:Y:S01]  /*17b90*/  LOP3.LUT P6, RZ, R17, 0x100000, RZ, 0xc0, !PT ;  /* 0x0010000011ff7812 */ /* 0x000fe200078cc0ff */
[--C-:B0-----:R-:W-:Y:S02]  /*17ba0*/  IMAD.IADD R22, R22, 0x1, R7.reuse ;  /* 0x0000000116167824 */ /* 0x101fe400078e0207 */
[----:B------:R-:W-:-:S10]  /*17bb0*/  IMAD.IADD R15, R15, 0x1, R7 ;  /* 0x000000010f0f7824 */ /* 0x000fd400078e0207 */
[----:B------:R-:W-:Y:S05]  /*17bc0*/  @!P6 BRA `(.L_x_1668) ;  /* 0x000000000054e947 */ /* 0x000fea0003800000 */
        /* <DEDUP_REMOVED lines=12> */
.L_x_1670:
[----:B------:R-:W-:-:S05]  /*17c90*/  IMAD.U32 R11, RZ, RZ, UR59 ;  /* 0x0000003bff0b7e24 */ /* 0x000fca000f8e00ff */
[----:B------:R-:W-:-:S13]  /*17ca0*/  ISETP.NE.AND P6, PT, R11, 0x1, PT ;  /* 0x000000010b00780c */ /* 0x000fda0003fc5270 */
[----:B------:R-:W0:Y:S02]  /*17cb0*/  @P6 LDC.64 R12, c[0x0][0x9e8] ;  /* 0x00027a00ff0c6b82 */ /* 0x000e240000000a00 */
[----:B0-----:R-:W-:-:S05]  /*17cc0*/  @P6 IMAD.HI.U32 R12, R7, R12, RZ ;  /* 0x0000000c070c6227 */ /* 0x001fca00078e00ff */
[----:B------:R-:W-:-:S07]  /*17cd0*/  @P6 SHF.R.U32.HI R7, RZ, R13, R12 ;  /* 0x0000000dff076219 */ /* 0x000fce000001160c */
.L_x_1671:
[----:B------:R-:W-:Y:S05]  /*17ce0*/  BSYNC B2 ;  /* 0x0000000000027941 */ /* 0x000fea0003800000 */
.L_x_1669:
[----:B------:R-:W-:-:S05]  /*17cf0*/  IMAD R4, R7, R11, R4 ;  /* 0x0000000b07047224 */ /* 0x000fca00078e0204 */
[----:B------:R-:W-:Y:S02]  /*17d00*/  VIADDMNMX R22, R4, R11, R22, PT ;  /* 0x0000000b04167246 */ /* 0x000fe40003800116 */
[----:B------:R-:W-:-:S07]  /*17d10*/  VIMNMX R15, R15, R4, !PT ;  /* 0x000000040f0f7248 */ /* 0x000fce0007fe0100 */
.L_x_1668:
[C---:B------:R-:W-:Y:S01]  /*17d20*/  ISETP.GT.AND P2, PT, R15.reuse, 0x1, !P2 ;  /* 0x000000010f00780c */ /* 0x040fe20005744270 */
[----:B------:R-:W-:Y:S01]  /*17d30*/  ULDC UR4, c[0x0][0x988] ;  /* 0x0002620000047ab9 */ /* 0x000fe20000000800 */
[----:B------:R-:W-:Y:S01]  /*17d40*/  ISETP.GT.AND P3, PT, R15, 0x8, !P3 ;  /* 0x000000080f00780c */ /* 0x000fe20005f64270 */
[----:B------:R-:W-:Y:S01]  /*17d50*/  @!P1 VIADD R23, R23, 0x2a860 ;  /* 0x0002a86017179836 */ /* 0x000fe20000000000 */
[C---:B------:R-:W-:Y:S02]  /*17d60*/  ISETP.LT.OR P2, PT, R22.reuse, 0x2, P2 ;  /* 0x000000021600780c */ /* 0x040fe40001741670 */
[----:B------:R-:W-:Y:S02]  /*17d70*/  ISETP.LT.OR P3, PT, R22, 0x9, P3 ;  /* 0x000000091600780c */ /* 0x000fe40001f61670 */
[----:B------:R-:W-:Y:S02]  /*17d80*/  FSEL R91, R91, -INF , !P2 ;  /* 0xff8000005b5b7808 */ /* 0x000fe40005000000 */
[----:B------:R-:W-:-:S02]  /*17d90*/  LOP3.LUT P2, RZ, R17, 0x4, RZ, 0xc0, !PT ;  /* 0x0000000411ff7812 */ /* 0x000fc4000784c0ff */
[----:B------:R-:W-:Y:S02]  /*17da0*/  FSEL R94, R94, -INF , !P3 ;  /* 0xff8000005e5e7808 */ /* 0x000fe40005800000 */
[----:B------:R-:W-:Y:S02]  /*17db0*/  ISETP.GT.AND P2, PT, R15, 0x9, !P2 ;  /* 0x000000090f00780c */ /* 0x000fe40005744270 */
[C---:B------:R-:W-:Y:S02]  /*17dc0*/  LOP3.LUT P3, RZ, R17.reuse, 0x10000, RZ, 0xc0, !PT ;  /* 0x0001000011ff7812 */ /* 0x040fe4000786c0ff */
[----:B------:R-:W-:Y:S02]  /*17dd0*/  ISETP.LT.OR P2, PT, R22, 0xa, P2 ;  /* 0x0000000a1600780c */ /* 0x000fe40001741670 */
[----:B------:R-:W-:Y:S02]  /*17de0*/  LOP3.LUT P6, RZ, R17, 0x8000, RZ, 0xc0, !PT ;  /* 0x0000800011ff7812 */ /* 0x000fe400078cc0ff */
[----:B------:R-:W-:-:S02]  /*17df0*/  FSEL R95, R95, -INF , !P2 ;  /* 0xff8000005f5f7808 */ /* 0x000fc40005000000 */
[----:B------:R-:W-:Y:S02]  /*17e00*/  LOP3.LUT P2, RZ, R17, 0x8, RZ, 0xc0, !PT ;  /* 0x0000000811ff7812 */ /* 0x000fe4000784c0ff */
[----:B------:R-:W-:Y:S02]  /*17e10*/  FMNMX.FTZ R4, R88, R0, !PT ;  /* 0x0000000058047209 */ /* 0x000fe40007810000 */
[----:B------:R-:W-:Y:S02]  /*17e20*/  ISETP.GT.AND P2, PT, R15, 0x10, !P2 ;  /* 0x000000100f00780c */ /* 0x000fe40005744270 */
[----:B------:R-:W-:Y:S02]  /*17e30*/  FMNMX.FTZ R7, R89, R4, !PT ;  /* 0x0000000459077209 */ /* 0x000fe40007810000 */
[----:B------:R-:W-:Y:S02]  /*17e40*/  ISETP.LT.OR P2, PT, R22, 0x11, P2 ;  /* 0x000000111600780c */ /* 0x000fe40001741670 */
[----:B------:R-:W-:-:S02]  /*17e50*/  FMNMX.FTZ R4, R92, R7, !PT ;  /* 0x000000075c047209 */ /* 0x000fc40007810000 */
[----:B------:R-:W-:Y:S02]  /*17e60*/  FSEL R98, R98, -INF , !P2 ;  /* 0xff80000062627808 */ /* 0x000fe40005000000 */
[----:B------:R-:W-:Y:S02]  /*17e70*/  LOP3.LUT P2, RZ, R17, 0x80000, RZ, 0xc0, !PT ;  /* 0x0008000011ff7812 */ /* 0x000fe4000784c0ff */
[----:B------:R-:W-:Y:S02]  /*17e80*/  FMNMX.FTZ R7, R93, R4, !PT ;  /* 0x000000045d077209 */ /* 0x000fe40007810000 */
[----:B------:R-:W-:Y:S02]  /*17e90*/  ISETP.GT.AND P2, PT, R15, 0x11, !P2 ;  /* 0x000000110f00780c */ /* 0x000fe40005744270 */
[----:B------:R-:W-:Y:S02]  /*17ea0*/  FMNMX.FTZ R4, R96, R7, !PT ;  /* 0x0000000760047209 */ /* 0x000fe40007810000 */
[----:B------:R-:W-:-:S02]  /*17eb0*/  ISETP.LT.OR P2, PT, R22, 0x12, P2 ;  /* 0x000000121600780c */ /* 0x000fc40001741670 */
[----:B------:R-:W-:Y:S02]  /*17ec0*/  FMNMX.FTZ R7, R97, R4, !PT ;  /* 0x0000000461077209 */ /* 0x000fe40007810000 */
[----:B------:R-:W-:Y:S02]  /*17ed0*/  FSEL R99, R99, -INF , !P2 ;  /* 0xff80000063637808 */ /* 0x000fe40005000000 */
[----:B------:R-:W-:Y:S02]  /*17ee0*/  LOP3.LUT P2, RZ, R17, 0x40000, RZ, 0xc0, !PT ;  /* 0x0004000011ff7812 */ /* 0x000fe4000784c0ff */
[----:B------:R-:W-:Y:S02]  /*17ef0*/  FMNMX.FTZ R4, R100, R7, !PT ;  /* 0x0000000764047209 */ /* 0x000fe40007810000 */
[----:B------:R-:W-:Y:S02]  /*17f00*/  ISETP.GT.AND P2, PT, R15, 0x18, !P2 ;  /* 0x000000180f00780c */ /* 0x000fe40005744270 */
[----:B------:R-:W-:-:S02]  /*17f10*/  FMNMX.FTZ R7, R101, R4, !PT ;  /* 0x0000000465077209 */ /* 0x000fc40007810000 */
[----:B------:R-:W-:Y:S02]  /*17f20*/  ISETP.LT.OR P2, PT, R22, 0x19, P2 ;  /* 0x000000191600780c */ /* 0x000fe40001741670 */
[----:B------:R-:W-:Y:S02]  /*17f30*/  FMNMX.FTZ R4, R104, R7, !PT ;  /* 0x0000000768047209 */ /* 0x000fe40007810000 */
[----:B------:R-:W-:Y:S02]  /*17f40*/  FSEL R102, R102, -INF , !P2 ;  /* 0xff80000066667808 */ /* 0x000fe40005000000 */
[----:B------:R-:W-:Y:S02]  /*17f50*/  LOP3.LUT P2, RZ, R17, 0x20000, RZ, 0xc0, !PT ;  /* 0x0002000011ff7812 */ /* 0x000fe4000784c0ff */
        /* <DEDUP_REMOVED lines=28> */
[----:B------:R-:W-:Y:S02]  /*18120*/  LOP3.LUT P3, RZ, R17, 0x20, RZ, 0xc0, !PT ;  /* 0x0000002011ff7812 */ /* 0x000fe4000786c0ff */
[----:B------:R-:W-:Y:S02]  /*18130*/  FSEL R111, R111, -INF , !P2 ;  /* 0xff8000006f6f7808 */ /* 0x000fe40005000000 */
[----:B------:R-:W-:Y:S02]  /*18140*/  LOP3.LUT P2, RZ, R17, 0x1000, RZ, 0xc0, !PT ;  /* 0x0000100011ff7812 */ /* 0x000fe4000784c0ff */
[----:B------:R-:W-:-:S02]  /*18150*/  FMNMX.FTZ R7, R129, R4, !PT ;  /* 0x0000000481077209 */ /* 0x000fc40007810000 */
[----:B------:R-:W-:Y:S02]  /*18160*/  ISETP.GT.AND P2, PT, R15, 0x30, !P2 ;  /* 0x000000300f00780c */ /* 0x000fe40005744270 */
[----:B------:R-:W-:Y:S01]  /*18170*/  FMNMX.FTZ R4, R132, R7, !PT ;  /* 0x0000000784047209 */ /* 0x000fe20007810000 */
[----:B------:R-:W-:Y:S01]  /*18180*/  IMAD.U32 R7, RZ, RZ, UR4 ;  /* 0x00000004ff077e24 */ /* 0x000fe2000f8e00ff */
[----:B------:R-:W-:Y:S02]  /*18190*/  ISETP.LT.OR P2, PT, R22, 0x31, P2 ;  /* 0x000000311600780c */ /* 0x000fe40001741670 */
[----:B------:R-:W-:Y:S02]  /*181a0*/  FMNMX.FTZ R11, R133, R4, !PT ;  /* 0x00000004850b7209 */ /* 0x000fe40007810000 */
[----:B------:R-:W-:Y:S02]  /*181b0*/  FSEL R114, R114, -INF , !P2 ;  /* 0xff80000072727808 */ /* 0x000fe40005000000 */
[C---:B------:R-:W-:Y:S01]  /*181c0*/  LOP3.LUT P2, RZ, R17.reuse, 0x800, RZ, 0xc0, !PT ;  /* 0x0000080011ff7812 */ /* 0x040fe2000784c0ff */
[----:B------:R-:W0:Y:S01]  /*181d0*/  SHFL.BFLY PT, R4, R11, 0x2, 0x1f ;  /* 0x0c401f000b047f89 */ /* 0x000e2200000e0000 */
[----:B------:R-:W-:-:S02]  /*181e0*/  LOP3.LUT P6, RZ, R17, 0x10, RZ, 0xc0, !PT ;  /* 0x0000001011ff7812 */ /* 0x000fc400078cc0ff */
[C---:B------:R-:W-:Y:S02]  /*181f0*/  ISETP.GT.AND P2, PT, R15.reuse, 0x31, !P2 ;  /* 0x000000310f00780c */ /* 0x040fe40005744270 */
[----:B------:R-:W-:Y:S02]  /*18200*/  ISETP.GT.AND P4, PT, R15, 0x51, !P4 ;  /* 0x000000510f00780c */ /* 0x000fe40006784270 */
[C---:B------:R-:W-:Y:S02]  /*18210*/  ISETP.LT.OR P2, PT, R22.reuse, 0x32, P2 ;  /* 0x000000321600780c */ /* 0x040fe40001741670 */
[----:B------:R-:W-:Y:S02]  /*18220*/  ISETP.LT.OR P4, PT, R22, 0x52, P4 ;  /* 0x000000521600780c */ /* 0x000fe40002781670 */
[----:B------:R-:W-:Y:S02]  /*18230*/  FSEL R115, R115, -INF , !P2 ;  /* 0xff80000073737808 */ /* 0x000fe40005000000 */
[----:B------:R-:W-:-:S02]  /*18240*/  LOP3.LUT P2, RZ, R17, 0x400, RZ, 0xc0, !PT ;  /* 0x0000040011ff7812 */ /* 0x000fc4000784c0ff */
[C---:B------:R-:W-:Y:S02]  /*18250*/  ISETP.GT.AND P5, PT, R15.reuse, 0x58, !P5 ;  /* 0x000000580f00780c */ /* 0x040fe40006fa4270 */
[----:B------:R-:W-:Y:S02]  /*18260*/  ISETP.GT.AND P2, PT, R15, 0x38, !P2 ;  /* 0x000000380f00780c */ /* 0x000fe40005744270 */
[----:B------:R-:W-:Y:S02]  /*18270*/  FSEL R131, R131, -INF , !P4 ;  /* 0xff80000083837808 */ /* 0x000fe40006000000 */
[C---:B------:R-:W-:Y:S02]  /*18280*/  ISETP.LT.OR P2, PT, R22.reuse, 0x39, P2 ;  /* 0x000000391600780c */ /* 0x040fe40001741670 */
[----:B------:R-:W-:Y:S02]  /*18290*/  ISETP.LT.OR P5, PT, R22, 0x59, P5 ;  /* 0x000000591600780c */ /* 0x000fe40002fa1670 */
[----:B------:R-:W-:-:S02]  /*182a0*/  FSEL R118, R118, -INF , !P2 ;  /* 0xff80000076767808 */ /* 0x000fc40005000000 */
[----:B------:R-:W-:Y:S02]  /*182b0*/  LOP3.LUT P2, RZ, R17, 0x200, RZ, 0xc0, !PT ;  /* 0x0000020011ff7812 */ /* 0x000fe4000784c0ff */
[----:B0-----:R-:W-:Y:S02]  /*182c0*/  FMNMX.FTZ R13, R11, R4, !PT ;  /* 0x000000040b0d7209 */ /* 0x001fe40007810000 */
[----:B------:R-:W-:Y:S02]  /*182d0*/  ISETP.GT.AND P2, PT, R15, 0x39, !P2 ;  /* 0x000000390f00780c */ /* 0x000fe40005744270 */
[----:B------:R-:W-:Y:S01]  /*182e0*/  FSEL R134, R134, -INF , !P5 ;  /* 0xff80000086867808 */ /* 0x000fe20006800000 */
[----:B------:R-:W0:Y:S01]  /*182f0*/  SHFL.BFLY PT, R12, R13, 0x1, 0x1f ;  /* 0x0c201f000d0c7f89 */ /* 0x000e2200000e0000 */
[----:B------:R-:W-:-:S04]  /*18300*/  ISETP.LT.OR P2, PT, R22, 0x3a, P2 ;  /* 0x0000003a1600780c */ /* 0x000fc80001741670 */
[----:B------:R-:W-:Y:S02]  /*18310*/  FSEL R119, R119, -INF , !P2 ;  /* 0xff80000077777808 */ /* 0x000fe40005000000 */
[----:B------:R-:W-:-:S04]  /*18320*/  LOP3.LUT P2, RZ, R17, 0x100, RZ, 0xc0, !PT ;  /* 0x0000010011ff7812 */ /* 0x000fc8000784c0ff */
[----:B------:R-:W-:-:S04]  /*18330*/  ISETP.GT.AND P2, PT, R15, 0x40, !P2 ;  /* 0x000000400f00780c */ /* 0x000fc80005744270 */
[----:B------:R-:W-:-:S04]  /*18340*/  ISETP.LT.OR P2, PT, R22, 0x41, P2 ;  /* 0x000000411600780c */ /* 0x000fc80001741670 */
[----:B------:R-:W-:Y:S02]  /*18350*/  FSEL R122, R122, -INF , !P2 ;  /* 0xff8000007a7a7808 */ /* 0x000fe40005000000 */
[----:B------:R-:W-:Y:S02]  /*18360*/  LOP3.LUT P2, RZ, R17, 0x80, RZ, 0xc0, !PT ;  /* 0x0000008011ff7812 */ /* 0x000fe4000784c0ff */
[----:B0-----:R-:W-:Y:S02]  /*18370*/  FMNMX.FTZ R12, R13, R12, !PT ;  /* 0x0000000c0d0c7209 */ /* 0x001fe40007810000 */
[----:B------:R-:W-:-:S03]  /*18380*/  ISETP.GT.AND P2, PT, R15, 0x41, !P2 ;  /* 0x000000410f00780c */ /* 0x000fc60005744270 */
[----:B------:R-:W-:Y:S01]  /*18390*/  FMUL.FTZ R4, R12, R7 ;  /* 0x000000070c047220 */ /* 0x000fe20000410000 */
[----:B------:R-:W-:-:S04]  /*183a0*/  ISETP.LT.OR P2, PT, R22, 0x42, P2 ;  /* 0x000000421600780c */ /* 0x000fc80001741670 */
[----:B------:R-:W-:Y:S02]  /*183b0*/  FSEL R123, R123, -INF , !P2 ;  /* 0xff8000007b7b7808 */ /* 0x000fe40005000000 */
[----:B------:R-:W-:-:S04]  /*183c0*/  LOP3.LUT P2, RZ, R17, 0x40, RZ, 0xc0, !PT ;  /* 0x0000004011ff7812 */ /* 0x000fc8000784c0ff */
[----:B------:R-:W-:-:S04]  /*183d0*/  ISETP.GT.AND P2, PT, R15, 0x48, !P2 ;  /* 0x000000480f00780c */ /* 0x000fc80005744270 */
[----:B------:R-:W-:-:S04]  /*183e0*/  ISETP.LT.OR P2, PT, R22, 0x49, P2 ;  /* 0x000000491600780c */ /* 0x000fc80001741670 */
[----:B------:R-:W-:Y:S02]  /*183f0*/  FSEL R126, R126, -INF , !P2 ;  /* 0xff8000007e7e7808 */ /* 0x000fe40005000000 */
[----:B------:R-:W-:-:S04]  /*18400*/  ISETP.GT.AND P2, PT, R15, 0x49, !P3 ;  /* 0x000000490f00780c */ /* 0x000fc80005f44270 */
[----:B------:R-:W-:-:S04]  /*18410*/  ISETP.LT.OR P2, PT, R22, 0x4a, P2 ;  /* 0x0000004a1600780c */ /* 0x000fc80001741670 */
[----:B------:R-:W-:Y:S02]  /*18420*/  FSEL R127, R127, -INF , !P2 ;  /* 0xff8000007f7f7808 */ /* 0x000fe40005000000 */
[----:B------:R-:W-:Y:S02]  /*18430*/  ISETP.GT.AND P2, PT, R15, 0x50, !P6 ;  /* 0x000000500f00780c */ /* 0x000fe40007744270 */
[----:B------:R-:W-:Y:S02]  /*18440*/  LOP3.LUT P6, RZ, R17, 0x2, RZ, 0xc0, !PT ;  /* 0x0000000211ff7812 */ /* 0x000fe400078cc0ff */
[----:B------:R-:W-:-:S04]  /*18450*/  ISETP.LT.OR P2, PT, R22, 0x51, P2 ;  /* 0x000000511600780c */ /* 0x000fc80001741670 */
[----:B------:R-:W-:Y:S02]  /*18460*/  FSEL R130, R130, -INF , !P2 ;  /* 0xff80000082827808 */ /* 0x000fe40005000000 */
[----:B------:R-:W-:Y:S02]  /*18470*/  ISETP.GT.AND P2, PT, R15, RZ, !P6 ;  /* 0x000000ff0f00720c */ /* 0x000fe40007744270 */
[----:B------:R-:W-:Y:S02]  /*18480*/  LOP3.LUT P6, RZ, R17, 0x1, RZ, 0xc0, !PT ;  /* 0x0000000111ff7812 */ /* 0x000fe400078cc0ff */
[----:B------:R-:W-:Y:S02]  /*18490*/  ISETP.LT.OR P2, PT, R22, 0x1, P2 ;  /* 0x000000011600780c */ /* 0x000fe40001741670 */
[----:B------:R-:W-:Y:S02]  /*184a0*/  ISETP.GT.AND P3, PT, R15, 0x59, !P6 ;  /* 0x000000590f00780c */ /* 0x000fe40007764270 */
[----:B------:R-:W-:-:S02]  /*184b0*/  FSEL R90, R90, -INF , !P2 ;  /* 0xff8000005a5a7808 */ /* 0x000fc40005000000 */
[----:B------:R-:W-:Y:S02]  /*184c0*/  ISETP.LT.OR P3, PT, R22, 0x5a, P3 ;  /* 0x0000005a1600780c */ /* 0x000fe40001f61670 */
[----:B------:R-:W-:Y:S02]  /*184d0*/  FMNMX.FTZ R14, R90, R3, !PT ;  /* 0x000000035a0e7209 */ /* 0x000fe40007810000 */
[----:B------:R-:W-:Y:S02]  /*184e0*/  FSEL R135, R135, -INF , !P3 ;  /* 0xff80000087877808 */ /* 0x000fe40005800000 */
[----:B------:R-:W-:Y:S02]  /*184f0*/  FMNMX.FTZ R11, R91, R14, !PT ;  /* 0x0000000e5b0b7209 */ /* 0x000fe40007810000 */
[----:B------:R-:W-:Y:S02]  /*18500*/  FSETP.NEU.FTZ.AND P2, PT, R12, -INF , PT ;  /* 0xff8000000c00780b */ /* 0x000fe40003f5d000 */
[----:B------:R-:W-:-:S02]  /*18510*/  FMNMX.FTZ R14, R94, R11, !PT ;  /* 0x0000000b5e0e7209 */ /* 0x000fc40007810000 */
[----:B------:R-:W-:Y:S02]  /*18520*/  FSEL R4, R4, RZ, P2 ;  /* 0x000000ff04047208 */ /* 0x000fe40001000000 */
[----:B------:R-:W-:-:S03]  /*18530*/  FMNMX.FTZ R11, R95, R14, !PT ;  /* 0x0000000e5f0b7209 */ /* 0x000fc60007810000 */
[--C-:B------:R-:W-:Y:S01]  /*18540*/  FFMA.FTZ R156, R88, R7, -R4.reuse ;  /* 0x00000007589c7223 */ /* 0x100fe20000010804 */
[----:B------:R-:W-:Y:S01]  /*18550*/  FMNMX.FTZ R14, R98, R11, !PT ;  /* 0x0000000b620e7209 */ /* 0x000fe20007810000 */
[-CC-:B------:R-:W-:Y:S01]  /*18560*/  FFMA.FTZ R88, R93, R7.reuse, -R4.reuse ;  /* 0x000000075d587223 */ /* 0x180fe20000010804 */
[-CC-:B------:R-:W-:Y:S01]  /*18570*/  FFMA.FTZ R93, R105, R7.reuse, -R4.reuse ;  /* 0x00000007695d7223 */ /* 0x180fe20000010804 */
[----:B------:R-:W-:Y:S01]  /*18580*/  FSEL R105, R12, RZ, P2 ;  /* 0x000000ff0c697208 */ /* 0x000fe20001000000 */
        /* <DEDUP_REMOVED lines=27> */
[----:B------:R-:W-:Y:S01]  /*18740*/  FFMA.FTZ R133, R133, R7, -R4 ;  /* 0x0000000785857223 */ /* 0x000fe20000010804 */
[----:B------:R-:W-:Y:S01]  /*18750*/  FADD.FTZ R4, -R105, R0 ;  /* 0x0000000069047221 */ /* 0x000fe20000010100 */
[----:B------:R-:W-:Y:S01]  /*18760*/  FMNMX.FTZ R14, R114, R11, !PT ;  /* 0x0000000b720e7209 */ /* 0x000fe20007810000 */
[----:B------:R-:W-:Y:S02]  /*18770*/  MUFU.EX2 R156, R156 ;  /* 0x0000009c009c7308 */ /* 0x000fe40000000800 */
[----:B------:R-:W-:Y:S01]  /*18780*/  FMUL.FTZ R4, R4, R7 ;  /* 0x0000000704047220 */ /* 0x000fe20000410000 */
        /* <DEDUP_REMOVED lines=27> */
[----:B------:R-:W-:-:S03]  /*18940*/  FSETP.NEU.FTZ.AND P2, PT, R14, -INF , PT ;  /* 0xff8000000e00780b */ /* 0x000fc60003f5d000 */
[----:B------:R0:W1:Y:S01]  /*18950*/  MUFU.EX2 R11, R4 ;  /* 0x00000004000b7308 */ /* 0x0000620000000800 */
[----:B------:R-:W-:-:S05]  /*18960*/  FMUL.FTZ R104, R14, R7 ;  /* 0x000000070e687220 */ /* 0x000fca0000410000 */
[----:B------:R-:W-:Y:S02]  /*18970*/  FSEL R104, R104, RZ, P2 ;  /* 0x000000ff68687208 */ /* 0x000fe40001000000 */
[----:B------:R-:W-:Y:S01]  /*18980*/  MUFU.EX2 R22, R22 ;  /* 0x0000001600167308 */ /* 0x000fe20000000800 */
[----:B0-----:R-:W-:Y:S02]  /*18990*/  FSEL R4, R14, RZ, P2 ;  /* 0x000000ff0e047208 */ /* 0x001fe40001000000 */
[-CC-:B------:R-:W-:Y:S01]  /*189a0*/  FFMA.FTZ R157, R90, R7.reuse, -R104.reuse ;  /* 0x000000075a9d7223 */ /* 0x180fe20000010868 */
[-CC-:B------:R-:W-:Y:S01]  /*189b0*/  FFMA.FTZ R90, R91, R7.reuse, -R104.reuse ;  /* 0x000000075b5a7223 */ /* 0x180fe20000010868 */
[-CC-:B------:R-:W-:Y:S01]  /*189c0*/  FFMA.FTZ R159, R94, R7.reuse, -R104.reuse ;  /* 0x000000075e9f7223 */ /* 0x180fe20000010868 */
[----:B------:R-:W-:Y:S01]  /*189d0*/  FADD.FTZ R4, -R4, R3 ;  /* 0x0000000304047221 */ /* 0x000fe20000010100 */
[-CC-:B------:R-:W-:Y:S01]  /*189e0*/  FFMA.FTZ R94, R99, R7.reuse, -R104.reuse ;  /* 0x00000007635e7223 */ /* 0x180fe20000010868 */
[-C--:B------:R-:W-:Y:S01]  /*189f0*/  FFMA.FTZ R91, R95, R7.reuse, -R104 ;  /* 0x000000075f5b7223 */ /* 0x080fe20000010868 */
[----:B------:R-:W-:Y:S01]  /*18a00*/  MUFU.EX2 R157, R157 ;  /* 0x0000009d009d7308 */ /* 0x000fe20000000800 */
[-C--:B------:R-:W-:Y:S01]  /*18a10*/  FMUL.FTZ R4, R4, R7.reuse ;  /* 0x0000000704047220 */ /* 0x080fe20000410000 */
[----:B-1----:R-:W-:Y:S01]  /*18a20*/  FFMA.FTZ R6, R11, R6, R156 ;  /* 0x000000060b067223 */ /* 0x002fe2000001009c */
[-CC-:B------:R-:W-:Y:S01]  /*18a30*/  FFMA.FTZ R95, R103, R7.reuse, -R104.reuse ;  /* 0x00000007675f7223 */ /* 0x180fe20000010868 */
[-CC-:B------:R-:W-:Y:S01]  /*18a40*/  FFMA.FTZ R153, R98, R7.reuse, -R104.reuse ;  /* 0x0000000762997223 */ /* 0x180fe20000010868 */
[-C--:B------:R-:W-:Y:S01]  /*18a50*/  FFMA.FTZ R155, R102, R7.reuse, -R104 ;  /* 0x00000007669b7223 */ /* 0x080fe20000010868 */
[----:B------:R-:W-:Y:S01]  /*18a60*/  FADD.FTZ R99, R13, R6 ;  /* 0x000000060d637221 */ /* 0x000fe20000010000 */
[-CC-:B------:R-:W-:Y:S01]  /*18a70*/  FFMA.FTZ R149, R106, R7.reuse, -R104.reuse ;  /* 0x000000076a957223 */ /* 0x180fe20000010868 */
[----:B------:R-:W0:Y:S01]  /*18a80*/  MUFU.EX2 R4, R4 ;  /* 0x0000000400047308 */ /* 0x000e220000000800 */
[-CC-:B------:R-:W-:Y:S01]  /*18a90*/  FFMA.FTZ R98, R107, R7.reuse, -R104.reuse ;  /* 0x000000076b627223 */ /* 0x180fe20000010868 */
[----:B------:R-:W-:Y:S01]  /*18aa0*/  FADD.FTZ R103, R158, R99 ;  /* 0x000000639e677221 */ /* 0x000fe20000010000 */
[-CC-:B------:R-:W-:Y:S01]  /*18ab0*/  FFMA.FTZ R151, R110, R7.reuse, -R104.reuse ;  /* 0x000000076e977223 */ /* 0x180fe20000010868 */
[-CC-:B------:R-:W-:Y:S01]  /*18ac0*/  FFMA.FTZ R111, R111, R7.reuse, -R104.reuse ;  /* 0x000000076f6f7223 */ /* 0x180fe20000010868 */
[-CC-:B------:R-:W-:Y:S01]  /*18ad0*/  FFMA.FTZ R145, R114, R7.reuse, -R104.reuse ;  /* 0x0000000772917223 */ /* 0x180fe20000010868 */
[----:B------:R-:W-:Y:S01]  /*18ae0*/  FADD.FTZ R103, R88, R103 ;  /* 0x0000006758677221 */ /* 0x000fe20000010000 */
[-CC-:B------:R-:W-:Y:S01]  /*18af0*/  FFMA.FTZ R99, R115, R7.reuse, -R104.reuse ;  /* 0x0000000773637223 */ /* 0x180fe20000010868 */
[----:B------:R-:W1:Y:S01]  /*18b00*/  MUFU.EX2 R90, R90 ;  /* 0x0000005a005a7308 */ /* 0x000e620000000800 */
[-CC-:B------:R-:W-:Y:S01]  /*18b10*/  FFMA.FTZ R147, R118, R7.reuse, -R104.reuse ;  /* 0x0000000776937223 */ /* 0x180fe20000010868 */
[----:B------:R-:W-:Y:S01]  /*18b20*/  FADD.FTZ R6, R152, R103 ;  /* 0x0000006798067221 */ /* 0x000fe20000010000 */
[-CC-:B------:R-:W-:Y:S01]  /*18b30*/  FFMA.FTZ R141, R122, R7.reuse, -R104.reuse ;  /* 0x000000077a8d7223 */ /* 0x180fe20000010868 */
[-C--:B------:R-:W-:Y:S01]  /*18b40*/  FFMA.FTZ R143, R126, R7.reuse, -R104 ;  /* 0x000000077e8f7223 */ /* 0x080fe20000010868 */
[----:B------:R-:W-:Y:S01]  /*18b50*/  F2FP.BF16.F32.PACK_AB R156, R13, R156 ;  /* 0x0000009c0d9c723e */ /* 0x000fe200000010ff */
[C---:B------:R-:W-:Y:S01]  /*18b60*/  FADD.FTZ R103, R89.reuse, R6 ;  /* 0x0000000659677221 */ /* 0x040fe20000010000 */
[--C-:B------:R-:W-:Y:S01]  /*18b70*/  FFMA.FTZ R137, R130, R7, -R104.reuse ;  /* 0x0000000782897223 */ /* 0x100fe20000010868 */
[----:B------:R-:W2:Y:S01]  /*18b80*/  MUFU.EX2 R159, R159 ;  /* 0x0000009f009f7308 */ /* 0x000ea20000000800 */
[----:B0-----:R-:W-:Y:S01]  /*18b90*/  FFMA.FTZ R5, R4, R5, R157 ;  /* 0x0000000504057223 */ /* 0x001fe2000001009d */
[----:B------:R-:W-:Y:S01]  /*18ba0*/  FADD.FTZ R103, R154, R103 ;  /* 0x000000679a677221 */ /* 0x000fe20000010000 */
[----:B------:R-:W-:Y:S01]  /*18bb0*/  F2FP.BF16.F32.PACK_AB R152, R89, R152 ;  /* 0x000000985998723e */ /* 0x000fe200000010ff */
[-CC-:B------:R-:W-:Y:S01]  /*18bc0*/  FFMA.FTZ R131, R131, R7.reuse, -R104.reuse ;  /* 0x0000000783837223 */ /* 0x180fe20000010868 */
[----:B------:R-:W-:Y:S01]  /*18bd0*/  F2FP.BF16.F32.PACK_AB R158, R88, R158 ;  /* 0x0000009e589e723e */ /* 0x000fe200000010ff */
[----:B------:R-:W-:Y:S01]  /*18be0*/  FADD.FTZ R103, R92, R103 ;  /* 0x000000675c677221 */ /* 0x000fe20000010000 */
[-CC-:B------:R-:W-:Y:S01]  /*18bf0*/  FFMA.FTZ R134, R134, R7.reuse, -R104.reuse ;  /* 0x0000000786867223 */ /* 0x180fe20000010868 */
[----:B------:R-:W0:Y:S01]  /*18c00*/  MUFU.EX2 R91, R91 ;  /* 0x0000005b005b7308 */ /* 0x000e220000000800 */
[----:B-1----:R-:W-:Y:S01]  /*18c10*/  FADD.FTZ R6, R90, R5 ;  /* 0x000000055a067221 */ /* 0x002fe20000010000 */
[----:B------:R-:W-:Y:S01]  /*18c20*/  FADD.FTZ R102, R148, R103 ;  /* 0x0000006794667221 */ /* 0x000fe20000010000 */
[----:B------:R-:W-:Y:S01]  /*18c30*/  FFMA.FTZ R5, R119, R7, -R104 ;  /* 0x0000000777057223 */ /* 0x000fe20000010868 */
[C---:B------:R-:W-:Y:S01]  /*18c40*/  ISETP.GT.AND P2, PT, R10.reuse, R20, PT ;  /* 0x000000140a00720c */ /* 0x040fe20003f44270 */
[----:B------:R-:W-:-:S02]  /*18c50*/  VIADD R10, R10, 0xffffffff ;  /* 0xffffffff0a0a7836 */ /* 0x000fc40000000000 */
[----:B------:R-:W-:Y:S01]  /*18c60*/  FADD.FTZ R105, R93, R102 ;  /* 0x000000665d697221 */ /* 0x000fe20000010000 */
[----:B------:R-:W-:Y:S01]  /*18c70*/  F2FP.BF16.F32.PACK_AB R154, R92, R154 ;  /* 0x0000009a5c9a723e */ /* 0x000fe200000010ff */
[----:B------:R-:W1:Y:S01]  /*18c80*/  MUFU.EX2 R153, R153 ;  /* 0x0000009900997308 */ /* 0x000e620000000800 */
[----:B--2---:R-:W-:Y:S01]  /*18c90*/  FADD.FTZ R6, R159, R6 ;  /* 0x000000069f067221 */ /* 0x004fe20000010000 */
[----:B------:R-:W-:Y:S01]  /*18ca0*/  FADD.FTZ R102, R150, R105 ;  /* 0x0000006996667221 */ /* 0x000fe20000010000 */
[----:B------:R-:W-:Y:S01]  /*18cb0*/  @!P1 PRMT R105, RZ, 0x654, R23 ;  /* 0x00000654ff699816 */ /* 0x000fe20000000017 */
[----:B------:R-:W-:Y:S01]  /*18cc0*/  FFMA.FTZ R23, R123, R7, -R104 ;  /* 0x000000077b177223 */ /* 0x000fe20000010868 */
[----:B------:R-:W-:Y:S02]  /*18cd0*/  F2FP.BF16.F32.PACK_AB R150, R15, R150 ;  /* 0x000000960f96723e */ /* 0x000fe400000010ff */
[----:B------:R2:W-:Y:S01]  /*18ce0*/  @!P1 SYNCS.ARRIVE.TRANS64.RED.A1T0 RZ, [R105+URZ], RZ ;  /* 0x000000ff69ff99a7 */ /* 0x0005e2000810043f */
[----:B------:R-:W3:Y:S01]  /*18cf0*/  MUFU.EX2 R94, R94 ;  /* 0x0000005e005e7308 */ /* 0x000ee20000000800 */
[----:B0-----:R-:W-:Y:S01]  /*18d00*/  FADD.FTZ R6, R91, R6 ;  /* 0x000000065b067221 */ /* 0x001fe20000010000 */
[----:B------:R-:W-:-:S02]  /*18d10*/  F2FP.BF16.F32.PACK_AB R148, R93, R148 ;  /* 0x000000945d94723e */ /* 0x000fc400000010ff */
[----:B------:R-:W-:Y:S02]  /*18d20*/  F2FP.BF16.F32.PACK_AB R157, R90, R157 ;  /* 0x0000009d5a9d723e */ /* 0x000fe400000010ff */
[----:B------:R-:W-:Y:S02]  /*18d30*/  F2FP.BF16.F32.PACK_AB R159, R91, R159 ;  /* 0x0000009f5b9f723e */ /* 0x000fe400000010ff */
[----:B------:R-:W0:Y:S01]  /*18d40*/  MUFU.EX2 R155, R155 ;  /* 0x0000009b009b7308 */ /* 0x000e220000000800 */
[----:B-1----:R-:W-:-:S07]  /*18d50*/  FADD.FTZ R103, R153, R6 ;  /* 0x0000000699677221 */ /* 0x002fce0000010000 */
[----:B------:R-:W1:Y:S01]  /*18d60*/  MUFU.EX2 R95, R95 ;  /* 0x0000005f005f7308 */ /* 0x000e620000000800 */
[C---:B---3--:R-:W-:Y:S01]  /*18d70*/  FADD.FTZ R6, R94.reuse, R103 ;  /* 0x000000675e067221 */ /* 0x048fe20000010000 */
[----:B------:R-:W-:Y:S01]  /*18d80*/  FADD.FTZ R103, R15, R102 ;  /* 0x000000660f677221 */ /* 0x000fe20000010000 */
[-CC-:B------:R-:W-:Y:S01]  /*18d90*/  FFMA.FTZ R102, R127, R7.reuse, -R104.reuse ;  /* 0x000000077f667223 */ /* 0x180fe20000010868 */
[----:B------:R-:W-:Y:S01]  /*18da0*/  FFMA.FTZ R104, R135, R7, -R104 ;  /* 0x0000000787687223 */ /* 0x000fe20000010868 */
[----:B------:R-:W-:Y:S01]  /*18db0*/  F2FP.BF16.F32.PACK_AB R153, R94, R153 ;  /* 0x000000995e99723e */ /* 0x000fe200000010ff */
[----:B--2---:R-:W-:Y:S01]  /*18dc0*/  FADD.FTZ R105, R144, R103 ;  /* 0x0000006790697221 */ /* 0x004fe20000010000 */
[C---:B------:R-:W-:Y:S01]  /*18dd0*/  F2FP.BF16.F32.PACK_AB R144, R22.reuse, R144 ;  /* 0x000000901690723e */ /* 0x040fe200000010ff */
[----:B------:R-:W2:Y:S01]  /*18de0*/  MUFU.EX2 R149, R149 ;  /* 0x0000009500957308 */ /* 0x000ea20000000800 */
[----:B0-----:R-:W-:Y:S01]  /*18df0*/  FADD.FTZ R6, R155, R6 ;  /* 0x000000069b067221 */ /* 0x001fe20000010000 */
[----:B------:R-:W-:Y:S01]  /*18e00*/  FADD.FTZ R105, R22, R105 ;  /* 0x0000006916697221 */ /* 0x000fe20000010000 */
[----:B------:R-:W-:-:S05]  /*18e10*/  IMAD.MOV.U32 R22, RZ, RZ, R21 ;  /* 0x000000ffff167224 */ /* 0x000fca00078e0015 */
        /* <DEDUP_REMOVED lines=47> */
[----:B------:R-:W-:Y:S01]  /*19110*/  F2FP.BF16.F32.PACK_AB R141, R23, R141 ;  /* 0x0000008d178d723e */ /* 0x000fe200000010ff */
[----:B------:R-:W-:-:S05]  /*19120*/  IMAD.MOV.U32 R23, RZ, RZ, R206 ;  /* 0x000000ffff177224 */ /* 0x000fca00078e00ce */
        /* <DEDUP_REMOVED lines=15> */
[----:B------:R-:W-:Y:S02]  /*19220*/  IMAD.MOV.U32 R0, RZ, RZ, R12 ;  /* 0x000000ffff007224 */ /* 0x000fe400078e000c */
[----:B--2---:R-:W-:-:S04]  /*19230*/  FADD.FTZ R3, R134, R3 ;  /* 0x0000000386037221 */ /* 0x004fc80000010000 */
[C---:B0-----:R-:W-:Y:S01]  /*19240*/  FADD.FTZ R5, R104.reuse, R3 ;  /* 0x0000000368057221 */ /* 0x041fe20000010000 */
[----:B------:R-:W-:Y:S01]  /*19250*/  F2FP.BF16.F32.PACK_AB R139, R104, R134 ;  /* 0x00000086688b723e */ /* 0x000fe200000010ff */
[----:B------:R-:W-:Y:S01]  /*19260*/  IMAD.MOV.U32 R3, RZ, RZ, R14 ;  /* 0x000000ffff037224 */ /* 0x000fe200078e000e */
[----:B------:R-:W-:Y:S06]  /*19270*/  @P2 BRA `(.L_x_1672) ;  /* 0xffffffcc00a82947 */ /* 0x000fec000383ffff */
[----:B------:R-:W-:Y:S05]  /*19280*/  BSYNC B1 ;  /* 0x0000000000017941 */ /* 0x000fea0003800000 */
.L_x_1653:
[----:B------:R-:W-:Y:S02]  /*19290*/  IMAD.MOV.U32 R3, RZ, RZ, R14 ;  /* 0x000000ffff037224 */ /* 0x000fe400078e000e */
[----:B------:R-:W-:Y:S02]  /*192a0*/  IMAD.MOV.U32 R0, RZ, RZ, R12 ;  /* 0x000000ffff007224 */ /* 0x000fe400078e000c */
[----:B------:R-:W-:Y:S02]  /*192b0*/  IMAD.MOV.U32 R22, RZ, RZ, R21 ;  /* 0x000000ffff167224 */ /* 0x000fe400078e0015 */
[----:B------:R-:W-:-:S07]  /*192c0*/  IMAD.MOV.U32 R23, RZ, RZ, R206 ;  /* 0x000000ffff177224 */ /* 0x000fce00078e00ce */
.L_x_1652:
[----:B------:R-:W-:Y:S05]  /*192d0*/  BSYNC B0 ;  /* 0x0000000000007941 */ /* 0x000fea0003800000 */
.L_x_1651:
[----:B------:R-:W0:Y:S01]  /*192e0*/  LDC R211, c[0x0][0x448] ;  /* 0x00011200ffd37b82 */ /* 0x000e220000000800 */
[----:B------:R-:W-:Y:S01]  /*192f0*/  VIADD R12, R178, 0x7f ;  /* 0x0000007fb20c7836 */ /* 0x000fe20000000000 */
[----:B------:R-:W-:Y:S02]  /*19300*/  LOP3.LUT R17, R17, 0xffefffff, RZ, 0xc0, !PT ;  /* 0xffefffff11117812 */ /* 0x000fe400078ec0ff */
[----:B------:R-:W-:-:S04]  /*19310*/  IADD3 R15, R164, 0x1, -R163 ;  /* 0x00000001a40f7810 */ /* 0x000fc80007ffe8a3 */
[----:B------:R-:W1:Y:S01]  /*19320*/  LDC R206, c[0x0][0x9e4] ;  /* 0x00027900ffce7b82 */ /* 0x000e620000000800 */
[----:B0-----:R-:W-:-:S13]  /*19330*/  ISETP.NE.AND P2, PT, R211, 0x1, PT ;  /* 0x00000001d300780c */ /* 0x001fda0003f45270 */
[----:B------:R-:W0:Y:S01]  /*19340*/  @P2 LDC R13, c[0x0][0x44c] ;  /* 0x00011300ff0d2b82 */ /* 0x000e220000000800 */
[----:B------:R-:W-:-:S04]  /*19350*/  @P2 LOP3.LUT R17, R17, 0x100000, RZ, 0xfc, !PT ;  /* 0x0010000011112812 */ /* 0x000fc800078efcff */
[----:B------:R-:W-:-:S03]  /*19360*/  LOP3.LUT R17, R17, 0xffdfffff, RZ, 0xc0, !PT ;  /* 0xffdfffff11117812 */ /* 0x000fc600078ec0ff */
[----:B------:R-:W2:Y:S01]  /*19370*/  @P2 LDC R14, c[0x0][0x450] ;  /* 0x00011400ff0e2b82 */ /* 0x000ea20000000800 */
[----:B0-----:R-:W-:-:S05]  /*19380*/  @P2 IMAD.HI.U32 R13, R12, R13, RZ ;  /* 0x0000000d0c0d2227 */ /* 0x001fca00078e00ff */
[----:B--2---:R-:W-:Y:S02]  /*19390*/  @P2 SHF.R.U32.HI R12, RZ, R14, R13 ;  /* 0x0000000eff0c2219 */ /* 0x004fe4000001160d */
[----:B-1----:R-:W-:-:S03]  /*193a0*/  ISETP.GE.AND P2, PT, R206, 0x1, PT ;  /* 0x00000001ce00780c */ /* 0x002fc60003f46270 */
[----:B------:R-:W-:-:S04]  /*193b0*/  IMAD.IADD R12, R15, 0x1, R12 ;  /* 0x000000010f0c7824 */ /* 0x000fc800078e020c */
[----:B------:R-:W-:-:S06]  /*193c0*/  IMAD.IADD R14, R12, 0x1, -R9 ;  /* 0x000000010c0e7824 */ /* 0x000fcc00078e0a09 */
[----:B------:R-:W-:Y:S01]  /*193d0*/  @P2 LOP3.LUT R17, R17, 0x200000, RZ, 0xfc, !PT ;  /* 0x0020000011112812 */ /* 0x000fe200078efcff */
[----:B------:R-:W-:Y:S06]  /*193e0*/  @!P2 BRA `(.L_x_1673) ;  /* 0x000000000048a947 */ /* 0x000fec0003800000 */
[----:B------:R-:W-:Y:S01]  /*193f0*/  IMAD.MOV.U32 R9, RZ, RZ, R12 ;  /* 0x000000ffff097224 */ /* 0x000fe200078e000c */
[----:B------:R-:W-:Y:S04]  /*19400*/  BSSY B0, `(.L_x_1674) ;  /* 0x000000e000007945 */ /* 0x000fe80003800000 */
        /* <DEDUP_REMOVED lines=9> */
.L_x_1675:
[----:B------:R-:W-:-:S13]  /*194a0*/  ISETP.NE.AND P2, PT, R206, 0x1, PT ;  /* 0x00000001ce00780c */ /* 0x000fda0003f45270 */
[----:B------:R-:W0:Y:S02]  /*194b0*/  @P2 LDC.64 R12, c[0x0][0x9e8] ;  /* 0x00027a00ff0c2b82 */ /* 0x000e240000000a00 */
[----:B0-----:R-:W-:-:S05]  /*194c0*/  @P2 IMAD.HI.U32 R12, R9, R12, RZ ;  /* 0x0000000c090c2227 */ /* 0x001fca00078e00ff */
[----:B------:R-:W-:-:S07]  /*194d0*/  @P2 SHF.R.U32.HI R9, RZ, R13, R12 ;  /* 0x0000000dff092219 */ /* 0x000fce000001160c */
.L_x_1676:
[----:B------:R-:W-:Y:S05]  /*194e0*/  BSYNC B0 ;  /* 0x0000000000007941 */ /* 0x000fea0003800000 */
.L_x_1674:
[----:B------:R-:W-:-:S05]  /*194f0*/  IMAD R9, R9, R206, RZ ;  /* 0x000000ce09097224 */ /* 0x000fca00078e02ff */
[----:B------:R-:W-:-:S07]  /*19500*/  VIMNMX R14, R14, R9, !PT ;  /* 0x000000090e0e7248 */ /* 0x000fce0007fe0100 */
.L_x_1673:
[----:B------:R-:W-:Y:S01]  /*19510*/  VIADD R14, R14, 0x5f ;  /* 0x0000005f0e0e7836 */ /* 0x000fe20000000000 */
[----:B------:R-:W-:Y:S03]  /*19520*/  BSSY B0, `(.L_x_1677) ;  /* 0x00001fb000007945 */ /* 0x000fe60003800000 */
[----:B------:R-:W-:-:S05]  /*19530*/  IMAD.HI R14, R14, 0x2aaaaaab, RZ ;  /* 0x2aaaaaab0e0e7827 */ /* 0x000fca00078e02ff */
[----:B------:R-:W-:-:S04]  /*19540*/  SHF.R.U32.HI R9, RZ, 0x1f, R14 ;  /* 0x0000001fff097819 */ /* 0x000fc8000001160e */
[----:B------:R-:W-:-:S04]  /*19550*/  LEA.HI.SX32 R9, R14, R9, 0x1c ;  /* 0x000000090e097211 */ /* 0x000fc800078fe2ff */
[----:B------:R-:W-:-:S04]  /*19560*/  VIMNMX R9, R180, R9, !PT ;  /* 0x00000009b4097248 */ /* 0x000fc80007fe0100 */
[----:B------:R-:W-:-:S13]  /*19570*/  ISETP.GE.AND P2, PT, R10, R9, PT ;  /* 0x000000090a00720c */ /* 0x000fda0003f46270 */
[----:B------:R-:W-:Y:S05]  /*19580*/  @!P2 BRA `(.L_x_1678) ;  /* 0x0000001c00d0a947 */ /* 0x000fea0003800000 */
[----:B------:R-:W-:Y:S01]  /*19590*/  BSSY B1, `(.L_x_1679) ;  /* 0x00001f2000017945 */ /* 0x000fe20003800000 */
[----:B------:R-:W-:Y:S02]  /*195a0*/  IMAD.MOV.U32 R20, RZ, RZ, R10 ;  /* 0x000000ffff147224 */ /* 0x000fe400078e000a */
[----:B------:R-:W-:Y:S02]  /*195b0*/  IMAD.MOV.U32 R14, RZ, RZ, R3 ;  /* 0x000000ffff0e7224 */ /* 0x000fe400078e0003 */
[----:B------:R-:W-:Y:S02]  /*195c0*/  IMAD.MOV.U32 R15, RZ, RZ, R0 ;  /* 0x000000ffff0f7224 */ /* 0x000fe400078e0000 */
[----:B------:R-:W-:Y:S02]  /*195d0*/  IMAD.MOV.U32 R10, RZ, RZ, R23 ;  /* 0x000000ffff0a7224 */ /* 0x000fe400078e0017 */
[----:B------:R-:W-:-:S07]  /*195e0*/  IMAD.MOV.U32 R12, RZ, RZ, R22 ;  /* 0x000000ffff0c7224 */ /* 0x000fce00078e0016 */
.L_x_1690:
[----:B------:R-:W-:-:S05]  /*195f0*/  VIADD R21, R12, 0x1 ;  /* 0x000000010c157836 */ /* 0x000fca0000000000 */
[----:B------:R-:W-:-:S04]  /*19600*/  ISETP.NE.AND P2, PT, R21, 0x2, PT ;  /* 0x000000021500780c */ /* 0x000fc80003f45270 */
[----:B------:R-:W-:Y:S02]  /*19610*/  SEL R21, R21, RZ, P2 ;  /* 0x000000ff15157207 */ /* 0x000fe40001000000 */
[----:B------:R-:W-:-:S03]  /*19620*/  SEL R23, RZ, 0x1, P2 ;  /* 0x00000001ff177807 */ /* 0x000fc60001000000 */
[----:B------:R-:W-:Y:S01]  /*19630*/  IMAD.MOV.U32 R22, RZ, RZ, R21 ;  /* 0x000000ffff167224 */ /* 0x000fe200078e0015 */
[----:B------:R-:W-:Y:S01]  /*19640*/  LOP3.LUT R23, R10, R23, RZ, 0x3c, !PT ;  /* 0x000000170a177212 */ /* 0x000fe200078e3cff */
[----:B------:R-:W-:Y:S06]  /*19650*/  @!P0 BRA `(.L_x_1680) ;  /* 0x0000000000048947 */ /* 0x000fec0003800000 */
[----:B------:R-:W-:Y:S01]  /*19660*/  BPT.TRAP 0x1 ;  /* 0x000000040000795c */ /* 0x000fe20000300000 */
.L_x_1680:
[----:B------:R-:W-:Y:S01]  /*19670*/  IMAD R0, R22, 0x8, R2 ;  /* 0x0000000816007824 */ /* 0x000fe200078e0202 */
[----:B------:R-:W-:-:S04]  /*19680*/  SHF.L.U32 R3, R23, 0x1f, RZ ;  /* 0x0000001f17037819 */ /* 0x000fc800000006ff */
[----:B------:R0:W1:Y:S01]  /*19690*/  SYNCS.PHASECHK.TRANS64.TRYWAIT P2, [R0+URZ+0x2a830], R3 ;  /* 0x02a83003000075a7 */ /* 0x000062000804017f */
[----:B------:R-:W-:Y:S05]  /*196a0*/  @!P0 BRA `(.L_x_1681) ;  /* 0x0000000000048947 */ /* 0x000fea0003800000 */
[----:B------:R-:W-:Y:S01]  /*196b0*/  BPT.TRAP 0x1 ;  /* 0x000000040000795c */ /* 0x000fe20000300000 */
.L_x_1681:
[----:B------:R-:W-:Y:S01]  /*196c0*/  IMAD R96, R22, 0x900, R8 ;  /* 0x0000090016607824 */ /* 0x000fe200078e0208 */
[----:B------:R-:W-:Y:S03]  /*196d0*/  BSSY B2, `(.L_x_1682) ;  /* 0x0000006000027945 */ /* 0x000fe60003800000 */
[C---:B------:R-:W-:Y:S02]  /*196e0*/  VIADD R90, R96.reuse, 0x2 ;  /* 0x00000002605a7836 */ /* 0x040fe40000000000 */
[----:B------:R-:W-:Y:S01]  /*196f0*/  VIADD R7, R96, 0x4 ;  /* 0x0000000460077836 */ /* 0x000fe20000000000 */
[----:B-1----:R-:W-:Y:S06]  /*19700*/  @P2 BRA `(.L_x_1683) ;  /* 0x0000000000082947 */ /* 0x002fec0003800000 */
[----:B------:R-:W1:Y:S02]  /*19710*/  SYNCS.PHASECHK.TRANS64.TRYWAIT P2, [R0+URZ+0x2a830], R3 ;  /* 0x02a83003000075a7 */ /* 0x000e64000804017f */
[----:B-1----:R-:W-:Y:S05]  /*19720*/  @!P2 BRA `(.L_x_1684) ;  /* 0x000001240078a947 */ /* 0x002fea0003800000 */
.L_x_1683:
[----:B------:R-:W-:Y:S05]  /*19730*/  BSYNC B2 ;  /* 0x0000000000027941 */ /* 0x000fea0003800000 */
.L_x_1682:
[----:B------:R-:W2:Y:S01]  /*19740*/  LDL.64 R212, [R1+0x30] ;  /* 0x0000300001d47983 */ /* 0x000ea20000100a00 */
[----:B------:R-:W-:Y:S02]  /*19750*/  IMAD.MOV.U32 R88, RZ, RZ, R96 ;  /* 0x000000ffff587224 */ /* 0x000fe400078e0060 */
[----:B------:R-:W-:Y:S01]  /*19760*/  VIADD R92, R96, 0x6 ;  /* 0x00000006605c7836 */ /* 0x000fe20000000000 */
[----:B------:R-:W-:Y:S01]  /*19770*/  R2UR UR50, R90 ;  /* 0x000000005a3272ca */ /* 0x000fe200000e0000 */
[----:B------:R-:W-:Y:S01]  /*19780*/  IMAD.MOV.U32 R89, RZ, RZ, 0x40000040 ;  /* 0x40000040ff597424 */ /* 0x000fe200078e00ff */
[----:B------:R-:W-:Y:S01]  /*19790*/  R2UR UR54, R88 ;  /* 0x00000000583672ca */ /* 0x000fe200000e0000 */
[----:B------:R-:W-:Y:S01]  /*197a0*/  IMAD.MOV.U32 R88, RZ, RZ, R7 ;  /* 0x000000ffff587224 */ /* 0x000fe200078e0007 */
[----:B------:R-:W-:Y:S01]  /*197b0*/  R2UR UR30, R92 ;  /* 0x000000005c1e72ca */ /* 0x000fe200000e0000 */
[C---:B------:R-:W-:Y:S01]  /*197c0*/  VIADD R90, R96.reuse, 0x300 ;  /* 0x00000300605a7836 */ /* 0x040fe20000000000 */
[----:B------:R0:W-:Y:S01]  /*197d0*/  STL [R1+0x94], R2 ;  /* 0x0000940201007387 */ /* 0x0001e20000100800 */
[----:B------:R-:W-:Y:S01]  /*197e0*/  VIADD R92, R96, 0x304 ;  /* 0x00000304605c7836 */ /* 0x000fe20000000000 */
[----:B------:R-:W-:Y:S01]  /*197f0*/  R2UR UR34, R88 ;  /* 0x00000000582272ca */ /* 0x000fe200000e0000 */
[----:B------:R-:W-:Y:S01]  /*19800*/  VIADD R88, R96, 0x302 ;  /* 0x0000030260587836 */ /* 0x000fe20000000000 */
[----:B------:R-:W-:Y:S01]  /*19810*/  R2UR UR26, R90 ;  /* 0x000000005a1a72ca */ /* 0x000fe200000e0000 */
[----:B------:R-:W-:Y:S01]  /*19820*/  VIADD R90, R96, 0x600 ;  /* 0x00000600605a7836 */ /* 0x000fe20000000000 */
[----:B------:R-:W-:Y:S01]  /*19830*/  R2UR UR18, R92 ;  /* 0x000000005c1272ca */ /* 0x000fe200000e0000 */
[----:B------:R-:W-:Y:S01]  /*19840*/  VIADD R92, R96, 0x602 ;  /* 0x00000602605c7836 */ /* 0x000fe20000000000 */
[----:B------:R-:W-:Y:S01]  /*19850*/  R2UR UR22, R88 ;  /* 0x00000000581672ca */ /* 0x000fe200000e0000 */
[C---:B------:R-:W-:Y:S01]  /*19860*/  VIADD R94, R96.reuse, 0x604 ;  /* 0x00000604605e7836 */ /* 0x040fe20000000000 */
[----:B01----:R-:W3:Y:S01]  /*19870*/  LDL.64 R2, [R1+0x28] ;  /* 0x0000280001027983 */ /* 0x003ee20000100a00 */
[----:B------:R-:W-:Y:S01]  /*19880*/  R2UR UR55, R89 ;  /* 0x00000000593772ca */ /* 0x000fe200000e0000 */
[----:B------:R-:W-:-:S02]  /*19890*/  VIADD R88, R96, 0x306 ;  /* 0x0000030660587836 */ /* 0x000fc40000000000 */
[----:B------:R-:W-:Y:S02]  /*198a0*/  IMAD.MOV.U32 R91, RZ, RZ, 0x40000040 ;  /* 0x40000040ff5b7424 */ /* 0x000fe400078e00ff */
[----:B------:R-:W-:Y:S02]  /*198b0*/  IMAD.MOV.U32 R93, RZ, RZ, 0x40000040 ;  /* 0x40000040ff5d7424 */ /* 0x000fe400078e00ff */
[----:B------:R-:W-:Y:S02]  /*198c0*/  IMAD.MOV.U32 R95, RZ, RZ, 0x40000040 ;  /* 0x40000040ff5f7424 */ /* 0x000fe400078e00ff */
[----:B------:R-:W-:Y:S01]  /*198d0*/  IMAD.MOV.U32 R97, RZ, RZ, 0x40000040 ;  /* 0x40000040ff617424 */ /* 0x000fe200078e00ff */
[----:B------:R-:W-:Y:S01]  /*198e0*/  R2UR UR35, R89 ;  /* 0x00000000592372ca */ /* 0x000fe200000e0000 */
[----:B------:R-:W-:Y:S01]  /*198f0*/  VIADD R96, R96, 0x606 ;  /* 0x0000060660607836 */ /* 0x000fe20000000000 */
[----:B------:R-:W-:Y:S01]  /*19900*/  R2UR UR51, R91 ;  /* 0x000000005b3372ca */ /* 0x000fe200000e0000 */
[----:B------:R-:W4:Y:S01]  /*19910*/  LDL.64 R220, [R1+0x20] ;  /* 0x0000200001dc7983 */ /* 0x000f220000100a00 */
[----:B------:R-:W-:-:S02]  /*19920*/  R2UR UR31, R93 ;  /* 0x000000005d1f72ca */ /* 0x000fc400000e0000 */
[----:B------:R-:W-:Y:S01]  /*19930*/  R2UR UR27, R91 ;  /* 0x000000005b1b72ca */ /* 0x000fe200000e0000 */
[----:B------:R-:W4:Y:S01]  /*19940*/  LDL.64 R218, [R1+0x18] ;  /* 0x0000180001da7983 */ /* 0x000f220000100a00 */
[----:B------:R-:W-:Y:S02]  /*19950*/  R2UR UR23, R89 ;  /* 0x00000000591772ca */ /* 0x000fe400000e0000 */
[----:B------:R-:W-:Y:S01]  /*19960*/  R2UR UR19, R93 ;  /* 0x000000005d1372ca */ /* 0x000fe200000e0000 */
[----:B------:R-:W4:Y:S01]  /*19970*/  LDL.64 R216, [R1+0x10] ;  /* 0x0000100001d87983 */ /* 0x000f220000100a00 */
[----:B------:R-:W-:Y:S02]  /*19980*/  R2UR UR14, R88 ;  /* 0x00000000580e72ca */ /* 0x000fe400000e0000 */
[----:B------:R-:W-:Y:S01]  /*19990*/  R2UR UR15, R89 ;  /* 0x00000000590f72ca */ /* 0x000fe200000e0000 */
[----:B------:R-:W4:Y:S01]  /*199a0*/  LDL.64 R214, [R1+0x8] ;  /* 0x0000080001d67983 */ /* 0x000f220000100a00 */
        /* <DEDUP_REMOVED lines=79> */
[----:B--2---:R-:W-:Y:S02]  /*19ea0*/  R2UR UR32, R212 ;  /* 0x00000000d42072ca */ /* 0x004fe400000e0000 */
[----:B------:R-:W-:Y:S02]  /*19eb0*/  R2UR UR33, R213 ;  /* 0x00000000d52172ca */ /* 0x000fe400000e0000 */
[----:B------:R-:W2:Y:S11]  /*19ec0*/  LDL.64 R212, [R1] ;  /* 0x0000000001d47983 */ /* 0x000eb60000100a00 */
[----:B------:R-:W-:Y:S01]  /*19ed0*/  HGMMA.64x96x16.F32.BF16 R88, gdesc[UR32], R88, gsb0 ;  /* 0x01600000205879f0 */ /* 0x000fe20008001858 */
[----:B---3--:R-:W-:-:S02]  /*19ee0*/  R2UR UR28, R2 ;  /* 0x00000000021c72ca */ /* 0x008fc400000e0000 */
[----:B------:R-:W-:Y:S01]  /*19ef0*/  R2UR UR29, R3 ;  /* 0x00000000031d72ca */ /* 0x000fe200000e0000 */
[----:B------:R0:W5:Y:S01]  /*19f00*/  LDL.LU R2, [R1+0x94] ;  /* 0x0000940001027983 */ /* 0x0001620000300800 */
[----:B------:R-:W-:Y:S02]  /*19f10*/  WARPGROUP.DEPBAR.LE gsb0, 0x0 ;  /* 0x00008000000079c5 */ /* 0x000fe40000010000 */
[----:B------:R-:W-:-:S09]  /*19f20*/  WARPGROUP.ARRIVE ;  /* 0x00000000000079c5 */ /* 0x000fd20000000000 */
[----:B------:R-:W-:Y:S01]  /*19f30*/  HGMMA.64x96x16.F32.BF16 R88, gdesc[UR28], R88, gsb0 ;  /* 0x016000001c5879f0 */ /* 0x000fe20008001858 */
[----:B----4-:R-:W-:Y:S02]  /*19f40*/  R2UR UR24, R220 ;  /* 0x00000000dc1872ca */ /* 0x010fe400000e0000 */
[----:B------:R-:W-:Y:S02]  /*19f50*/  R2UR UR25, R221 ;  /* 0x00000000dd1972ca */ /* 0x000fe400000e0000 */
        /* <DEDUP_REMOVED lines=15> */
[----:B--2---:R-:W-:Y:S02]  /*1a050*/  R2UR UR8, R212 ;  /* 0x00000000d40872ca */ /* 0x004fe400000e0000 */
        /* <DEDUP_REMOVED lines=19> */
[----:B0-----:R-:W-:Y:S05]  /*1a190*/  @!P0 BRA `(.L_x_1685) ;  /* 0x0000000000048947 */ /* 0x001fea0003800000 */
[----:B------:R-:W-:Y:S01]  /*1a1a0*/  BPT.TRAP 0x1 ;  /* 0x000000040000795c */ /* 0x000fe20000300000 */
.L_x_1685:
[----:B------:R-:W-:Y:S01]  /*1a1b0*/  SHF.L.U32 R0, R10, 0x1f, RZ ;  /* 0x0000001f0a007819 */ /* 0x000fe200000006ff */
[----:B-----5:R-:W-:-:S04]  /*1a1c0*/  IMAD R210, R12, 0x8, R2 ;  /* 0x000000080cd27824 */ /* 0x020fc800078e0202 */
[----:B------:R0:W1:Y:S01]  /*1a1d0*/  SYNCS.PHASECHK.TRANS64.TRYWAIT P2, [R210+URZ+0x2a850], R0 ;  /* 0x02a85000d20075a7 */ /* 0x000062000804017f */
[----:B------:R-:W-:Y:S05]  /*1a1e0*/  @!P0 BRA `(.L_x_1686) ;  /* 0x0000000000048947 */ /* 0x000fea0003800000 */
[----:B------:R-:W-:Y:S01]  /*1a1f0*/  BPT.TRAP 0x1 ;  /* 0x000000040000795c */ /* 0x000fe20000300000 */
.L_x_1686:
[----:B------:R-:W-:Y:S04]  /*1a200*/  BSSY B2, `(.L_x_1687) ;  /* 0x0000004000027945 */ /* 0x000fe80003800000 */
[----:B-1----:R-:W-:Y:S05]  /*1a210*/  @P2 BRA `(.L_x_1688) ;  /* 0x0000000000082947 */ /* 0x002fea0003800000 */
[----:B------:R-:W1:Y:S02]  /*1a220*/  SYNCS.PHASECHK.TRANS64.TRYWAIT P2, [R210+URZ+0x2a850], R0 ;  /* 0x02a85000d20075a7 */ /* 0x000e64000804017f */
[----:B-1----:R-:W-:Y:S05]  /*1a230*/  @!P2 BRA `(.L_x_1689) ;  /* 0x0000011800c8a947 */ /* 0x002fea0003800000 */
.L_x_1688:
[----:B------:R-:W-:Y:S05]  /*1a240*/  BSYNC B2 ;  /* 0x0000000000027941 */ /* 0x000fea0003800000 */
.L_x_1687:
[----:B01----:R-:W-:Y:S01]  /*1a250*/  VIADD R0, R2, 0x400 ;  /* 0x0000040002007836 */ /* 0x003fe20000000000 */
[----:B------:R-:W-:Y:S01]  /*1a260*/  WARPGROUP.ARRIVE ;  /* 0x00000000000079c5 */ /* 0x000fe20000000000 */
[----:B------:R-:W-:Y:S01]  /*1a270*/  IMAD.MOV.U32 R11, RZ, RZ, 0x40000040 ;  /* 0x40000040ff0b7424 */ /* 0x000fe200078e00ff */
[----:B------:R-:W-:Y:S01]  /*1a280*/  ULDC UR4, c[0x0][0x988] ;  /* 0x0002620000047ab9 */ /* 0x000fe20000000800 */
[----:B------:R-:W-:Y:S01]  /*1a290*/  IMAD.MOV.U32 R13, RZ, RZ, 0x40000040 ;  /* 0x40000040ff0d7424 */ /* 0x000fe200078e00ff */
[----:B------:R-:W-:Y:S01]  /*1a2a0*/  SHF.R.U32.HI R0, RZ, 0x4, R0 ;  /* 0x00000004ff007819 */ /* 0x000fe20000011600 */
[----:B------:R-:W-:Y:S01]  /*1a2b0*/  IMAD.U32 R7, RZ, RZ, UR4 ;  /* 0x00000004ff077e24 */ /* 0x000fe2000f8e00ff */
[----:B------:R-:W-:Y:S01]  /*1a2c0*/  R2UR UR7, R11 ;  /* 0x000000000b0772ca */ /* 0x000fe200000e0000 */
[----:B------:R-:W-:Y:S01]  /*1a2d0*/  @!P1 VIADD R210, R210, 0x2a860 ;  /* 0x0002a860d2d29836 */ /* 0x000fe20000000000 */
[----:B------:R-:W-:Y:S02]  /*1a2e0*/  LOP3.LUT R0, R0, 0x3fff, RZ, 0xc0, !PT ;  /* 0x00003fff00007812 */ /* 0x000fe400078ec0ff */
[C---:B------:R-:W-:Y:S01]  /*1a2f0*/  ISETP.GT.AND P2, PT, R20.reuse, R9, PT ;  /* 0x000000091400720c */ /* 0x040fe20003f44270 */
[----:B------:R-:W-:Y:S01]  /*1a300*/  VIADD R20, R20, 0xffffffff ;  /* 0xffffffff14147836 */ /* 0x000fe20000000000 */
[----:B------:R-:W-:-:S02]  /*1a310*/  LOP3.LUT R0, R0, 0x3000000, RZ, 0xfc, !PT ;  /* 0x0300000000007812 */ /* 0x000fc400078efcff */
        /* <DEDUP_REMOVED lines=34> */
[----:B0-----:R-:W-:-:S05]  /*1a540*/  FMNMX.FTZ R0, R0, R3, !PT ;  /* 0x0000000300007209 */ /* 0x001fca0007810000 */
[----:B------:R-:W0:Y:S02]  /*1a550*/  SHFL.BFLY PT, R3, R0, 0x1, 0x1f ;  /* 0x0c201f0000037f89 */ /* 0x000e2400000e0000 */
[----:B0-----:R-:W-:Y:S02]  /*1a560*/  FMNMX.FTZ R0, R0, R3, !PT ;  /* 0x0000000300007209 */ /* 0x001fe40007810000 */
[----:B------:R-:W-:Y:S01]  /*1a570*/  FMNMX.FTZ R3, R90, R14, !PT ;  /* 0x0000000e5a037209 */ /* 0x000fe20007810000 */
[----:B------:R-:W-:Y:S02]  /*1a580*/  WARPGROUP.DEPBAR.LE gsb0, 0x0 ;  /* 0x00008000000079c5 */ /* 0x000fe40000010000 */
[----:B------:R-:W-:Y:S01]  /*1a590*/  WARPGROUP.ARRIVE ;  /* 0x00000000000079c5 */ /* 0x000fe20000000000 */
[----:B------:R-:W-:Y:S01]  /*1a5a0*/  FMNMX.FTZ R3, R91, R3, !PT ;  /* 0x000000035b037209 */ /* 0x000fe20007810000 */
[C---:B------:R-:W-:Y:S01]  /*1a5b0*/  FMUL.FTZ R4, R0.reuse, R7 ;  /* 0x0000000700047220 */ /* 0x040fe20000410000 */
[----:B------:R-:W-:-:S02]  /*1a5c0*/  FADD.FTZ R11, -R0, R15 ;  /* 0x0000000f000b7221 */ /* 0x000fc40000010100 */
[----:B------:R-:W-:Y:S01]  /*1a5d0*/  FMNMX.FTZ R3, R94, R3, !PT ;  /* 0x000000035e037209 */ /* 0x000fe20007810000 */
[----:B------:R-:W-:Y:S01]  /*1a5e0*/  HGMMA.64x128x16.F32.BF16 R24, R152, gdesc[UR4].tnspB, R24, gsb0 ;  /* 0x41e0000498187df0 */ /* 0x000fe20008001818 */
[----:B------:R-:W-:Y:S01]  /*1a5f0*/  R2UR UR6, R12 ;  /* 0x000000000c0672ca */ /* 0x000fe200000e0000 */
[----:B------:R-:W-:Y:S01]  /*1a600*/  VIADD R12, R10, 0x180 ;  /* 0x000001800a0c7836 */ /* 0x000fe20000000000 */
[----:B------:R-:W-:Y:S01]  /*1a610*/  R2UR UR7, R13 ;  /* 0x000000000d0772ca */ /* 0x000fe200000e0000 */
[----:B------:R-:W-:Y:S01]  /*1a620*/  IMAD.MOV.U32 R13, RZ, RZ, 0x40000040 ;  /* 0x40000040ff0d7424 */ /* 0x000fe200078e00ff */
        /* <DEDUP_REMOVED lines=9> */
[----:B------:R-:W-:Y:S01]  /*1a6c0*/  FMUL.FTZ R11, R11, R7 ;  /* 0x000000070b0b7220 */ /* 0x000fe20000410000 */
[----:B------:R-:W-:Y:S02]  /*1a6d0*/  MUFU.EX2 R156, R156 ;  /* 0x0000009c009c7308 */ /* 0x000fe40000000800 */
[----:B------:R-:W-:-:S04]  /*1a6e0*/  FMNMX.FTZ R3, R102, R3, !PT ;  /* 0x0000000366037209 */ /* 0x000fc80007810000 */
[----:B------:R-:W-:Y:S02]  /*1a6f0*/  FMNMX.FTZ R3, R103, R3, !PT ;  /* 0x0000000367037209 */ /* 0x000fe40007810000 */
[----:B------:R-:W0:Y:S02]  /*1a700*/  MUFU.EX2 R11, R11 ;  /* 0x0000000b000b7308 */ /* 0x000e240000000800 */
[----:B------:R-:W-:-:S04]  /*1a710*/  FMNMX.FTZ R3, R106, R3, !PT ;  /* 0x000000036a037209 */ /* 0x000fc80007810000 */
[----:B------:R-:W-:Y:S02]  /*1a720*/  FMNMX.FTZ R3, R107, R3, !PT ;  /* 0x000000036b037209 */ /* 0x000fe40007810000 */
[----:B------:R-:W-:Y:S02]  /*1a730*/  MUFU.EX2 R158, R158 ;  /* 0x0000009e009e7308 */ /* 0x000fe40000000800 */
[----:B------:R-:W-:-:S04]  /*1a740*/  FMNMX.FTZ R3, R110, R3, !PT ;  /* 0x000000036e037209 */ /* 0x000fc80007810000 */
[----:B------:R-:W-:Y:S02]  /*1a750*/  FMNMX.FTZ R3, R111, R3, !PT ;  /* 0x000000036f037209 */ /* 0x000fe40007810000 */
[----:B------:R-:W-:Y:S01]  /*1a760*/  MUFU.EX2 R88, R88 ;  /* 0x0000005800587308 */ /* 0x000fe20000000800 */
[----:B0-----:R-:W-:Y:S01]  /*1a770*/  FFMA.FTZ R6, R11, R6, R156 ;  /* 0x000000060b067223 */ /* 0x001fe2000001009c */
[----:B------:R-:W-:-:S04]  /*1a780*/  FMNMX.FTZ R3, R114, R3, !PT ;  /* 0x0000000372037209 */ /* 0x000fc80007810000 */
[----:B------:R-:W-:Y:S02]  /*1a790*/  FMNMX.FTZ R3, R115, R3, !PT ;  /* 0x0000000373037209 */ /* 0x000fe40007810000 */
[----:B------:R-:W-:Y:S02]  /*1a7a0*/  MUFU.EX2 R92, R92 ;  /* 0x0000005c005c7308 */ /* 0x000fe40000000800 */
[----:B------:R-:W-:-:S04]  /*1a7b0*/  FMNMX.FTZ R3, R118, R3, !PT ;  /* 0x0000000376037209 */ /* 0x000fc80007810000 */
[----:B------:R-:W-:Y:S02]  /*1a7c0*/  FMNMX.FTZ R3, R119, R3, !PT ;  /* 0x0000000377037209 */ /* 0x000fe40007810000 */
[----:B------:R-:W-:Y:S02]  /*1a7d0*/  MUFU.EX2 R101, R101 ;  /* 0x0000006500657308 */ /* 0x000fe40000000800 */
[----:B------:R-:W-:-:S04]  /*1a7e0*/  FMNMX.FTZ R3, R122, R3, !PT ;  /* 0x000000037a037209 */ /* 0x000fc80007810000 */
[----:B------:R-:W-:Y:S02]  /*1a7f0*/  FMNMX.FTZ R3, R123, R3, !PT ;  /* 0x000000037b037209 */ /* 0x000fe40007810000 */
[----:B------:R-:W-:Y:S02]  /*1a800*/  MUFU.EX2 R15, R15 ;  /* 0x0000000f000f7308 */ /* 0x000fe40000000800 */
        /* <DEDUP_REMOVED lines=8> */
[-CC-:B------:R-:W-:Y:S01]  /*1a890*/  FFMA.FTZ R152, R96, R7.reuse, -R4.reuse ;  /* 0x0000000760987223 */ /* 0x180fe20000010804 */
[-CC-:B------:R-:W-:Y:S01]  /*1a8a0*/  FFMA.FTZ R154, R100, R7.reuse, -R4.reuse ;  /* 0x00000007649a7223 */ /* 0x180fe20000010804 */
[-CC-:B------:R-:W-:Y:S01]  /*1a8b0*/  FFMA.FTZ R96, R121, R7.reuse, -R4.reuse ;  /* 0x0000000779607223 */ /* 0x180fe20000010804 */
[----:B------:R-:W-:Y:S02]  /*1a8c0*/  FFMA.FTZ R100, R129, R7, -R4 ;  /* 0x0000000781647223 */ /* 0x000fe40000010804 */
[----:B------:R-:W-:Y:S01]  /*1a8d0*/  HGMMA.64x128x16.F32.BF16 R24, R148, gdesc[UR4].tnspB, R24, gsb0 ;  /* 0x41e0000494187df0 */ /* 0x000fe20008001818 */
[----:B------:R-:W-:Y:S01]  /*1a8e0*/  R2UR UR6, R12 ;  /* 0x000000000c0672ca */ /* 0x000fe200000e0000 */
[----:B------:R-:W-:Y:S01]  /*1a8f0*/  VIADD R12, R10, 0x200 ;  /* 0x000002000a0c7836 */ /* 0x000fe20000000000 */
[----:B------:R-:W-:Y:S01]  /*1a900*/  R2UR UR7, R13 ;  /* 0x000000000d0772ca */ /* 0x000fe200000e0000 */
[----:B------:R-:W-:Y:S01]  /*1a910*/  IMAD.MOV.U32 R13, RZ, RZ, 0x40000040 ;  /* 0x40000040ff0d7424 */ /* 0x000fe200078e00ff */
        /* <DEDUP_REMOVED lines=8> */
[----:B------:R-:W-:-:S03]  /*1a9a0*/  FFMA.FTZ R104, R132, R7, -R4 ;  /* 0x0000000784687223 */ /* 0x000fc60000010804 */
[----:B------:R-:W-:Y:S01]  /*1a9b0*/  HGMMA.64x128x16.F32.BF16 R24, R144, gdesc[UR4].tnspB, R24, gsb0 ;  /* 0x41e0000490187df0 */ /* 0x000fe20008001818 */
[----:B------:R-:W-:Y:S01]  /*1a9c0*/  R2UR UR6, R12 ;  /* 0x000000000c0672ca */ /* 0x000fe200000e0000 */
[----:B------:R-:W-:Y:S01]  /*1a9d0*/  MUFU.EX2 R148, R148 ;  /* 0x0000009400947308 */ /* 0x000fe20000000800 */
[----:B------:R-:W-:Y:S01]  /*1a9e0*/  R2UR UR7, R13 ;  /* 0x000000000d0772ca */ /* 0x000fe200000e0000 */
[----:B------:R-:W0:Y:S01]  /*1a9f0*/  SHFL.BFLY PT, R12, R3, 0x2, 0x1f ;  /* 0x0c401f00030c7f89 */ /* 0x000e2200000e0000 */
[----:B------:R-:W-:-:S05]  /*1aa00*/  IMAD.MOV.U32 R13, RZ, RZ, 0x40000040 ;  /* 0x40000040ff0d7424 */ /* 0x000fca00078e00ff */
[----:B------:R-:W-:Y:S08]  /*1aa10*/  MUFU.EX2 R150, R150 ;  /* 0x0000009600967308 */ /* 0x000ff00000000800 */
[----:B------:R-:W-:Y:S01]  /*1aa20*/  MUFU.EX2 R104, R104 ;  /* 0x0000006800687308 */ /* 0x000fe20000000800 */
[----:B0-----:R-:W-:-:S05]  /*1aa30*/  FMNMX.FTZ R3, R3, R12, !PT ;  /* 0x0000000c03037209 */ /* 0x001fca0007810000 */
[----:B------:R-:W0:Y:S02]  /*1aa40*/  SHFL.BFLY PT, R12, R3, 0x1, 0x1f ;  /* 0x0c201f00030c7f89 */ /* 0x000e2400000e0000 */
[----:B0-----:R-:W-:-:S05]  /*1aa50*/  FMNMX.FTZ R3, R3, R12, !PT ;  /* 0x0000000c03037209 */ /* 0x001fca0007810000 */
        /* <DEDUP_REMOVED lines=21> */
[----:B------:R-:W-:-:S04]  /*1abb0*/  FFMA.FTZ R134, R134, R7, -R108 ;  /* 0x0000000786867223 */ /* 0x000fc8000001086c */
        /* <DEDUP_REMOVED lines=12> */
[-C--:B------:R-:W-:Y:S01]  /*1ac80*/  FFMA.FTZ R93, R117, R7.reuse, -R4 ;  /* 0x00000007755d7223 */ /* 0x080fe20000010804 */
[----:B------:R-:W-:Y:S01]  /*1ac90*/  MUFU.EX2 R98, R98 ;  /* 0x0000006200627308 */ /* 0x000fe20000000800 */
[----:B------:R-:W-:Y:S01]  /*1aca0*/  HGMMA.64x128x16.F32.BF16 R24, R140, gdesc[UR4].tnspB, R24, gsb0 ;  /* 0x41e000048c187df0 */ /* 0x000fe20008001818 */
[----:B------:R-:W-:Y:S01]  /*1acb0*/  R2UR UR7, R13 ;  /* 0x000000000d0772ca */ /* 0x000fe200000e0000 */
[----:B------:R-:W-:Y:S02]  /*1acc0*/  @!P1 IMAD R13, R21, 0x8, R2 ;  /* 0x00000008150d9824 */ /* 0x000fe400078e0202 */
[----:B------:R-:W-:-:S02]  /*1acd0*/  FFMA.FTZ R147, R118, R7, -R108 ;  /* 0x0000000776937223 */ /* 0x000fc4000001086c */
[----:B------:R-:W-:Y:S01]  /*1ace0*/  @!P1 VIADD R13, R13, 0x2a840 ;  /* 0x0002a8400d0d9836 */ /* 0x000fe20000000000 */
[----:B------:R-:W-:Y:S04]  /*1acf0*/  MUFU.EX2 R145, R145 ;  /* 0x0000009100917308 */ /* 0x000fe80000000800 */
[----:B------:R-:W-:-:S04]  /*1ad00*/  @!P1 PRMT R21, RZ, 0x654, R13 ;  /* 0x00000654ff159816 */ /* 0x000fc8000000000d */
        /* <DEDUP_REMOVED lines=11> */
[-CC-:B------:R-:W-:Y:S01]  /*1adc0*/  FFMA.FTZ R141, R89, R7.reuse, -R4.reuse ;  /* 0x00000007598d7223 */ /* 0x180fe20000010804 */
[-CC-:B------:R-:W-:Y:S01]  /*1add0*/  FFMA.FTZ R143, R97, R7.reuse, -R4.reuse ;  /* 0x00000007618f7223 */ /* 0x180fe20000010804 */
[-CC-:B------:R-:W-:Y:S01]  /*1ade0*/  FFMA.FTZ R89, R113, R7.reuse, -R4.reuse ;  /* 0x0000000771597223 */ /* 0x180fe20000010804 */
[-CC-:B------:R-:W-:Y:S01]  /*1adf0*/  FFMA.FTZ R140, R120, R7.reuse, -R4.reuse ;  /* 0x00000007788c7223 */ /* 0x180fe20000010804 */
[-CC-:B------:R-:W-:Y:S01]  /*1ae00*/  FFMA.FTZ R142, R124, R7.reuse, -R4.reuse ;  /* 0x000000077c8e7223 */ /* 0x180fe20000010804 */
[-CC-:B------:R-:W-:Y:S01]  /*1ae10*/  FFMA.FTZ R97, R125, R7.reuse, -R4.reuse ;  /* 0x000000077d617223 */ /* 0x180fe20000010804 */
[----:B------:R-:W-:Y:S01]  /*1ae20*/  FFMA.FTZ R4, R133, R7, -R4 ;  /* 0x0000000785047223 */ /* 0x000fe20000010804 */
[----:B------:R-:W-:Y:S01]  /*1ae30*/  WARPGROUP.ARRIVE ;  /* 0x00000000000079c5 */ /* 0x000fe20000000000 */
[----:B------:R-:W0:Y:S08]  /*1ae40*/  MUFU.EX2 R141, R141 ;  /* 0x0000008d008d7308 */ /* 0x000e300000000800 */
[----:B------:R-:W-:Y:S08]  /*1ae50*/  MUFU.EX2 R14, R4 ;  /* 0x00000004000e7308 */ /* 0x000ff00000000800 */
[----:B------:R1:W2:Y:S01]  /*1ae60*/  MUFU.EX2 R4, R12 ;  /* 0x0000000c00047308 */ /* 0x0002a20000000800 */
[----:B0-----:R-:W-:-:S07]  /*1ae70*/  F2FP.BF16.F32.PACK_AB R156, R141, R156 ;  /* 0x0000009c8d9c723e */ /* 0x001fce00000010ff */
[----:B------:R-:W0:Y:S01]  /*1ae80*/  MUFU.EX2 R143, R143 ;  /* 0x0000008f008f7308 */ /* 0x000e220000000800 */
[----:B-1----:R-:W-:Y:S02]  /*1ae90*/  VIADD R12, R10, 0x280 ;  /* 0x000002800a0c7836 */ /* 0x002fe40000000000 */
[----:B------:R-:W-:-:S03]  /*1aea0*/  FFMA.FTZ R10, R111, R7, -R108 ;  /* 0x000000076f0a7223 */ /* 0x000fc6000001086c */
[----:B------:R-:W-:Y:S01]  /*1aeb0*/  R2UR UR6, R12 ;  /* 0x000000000c0672ca */ /* 0x000fe200000e0000 */
[----:B------:R-:W-:Y:S02]  /*1aec0*/  FFMA.FTZ R12, R114, R7, -R108 ;  /* 0x00000007720c7223 */ /* 0x000fe4000001086c */
[----:B------:R-:W-:Y:S01]  /*1aed0*/  MUFU.EX2 R10, R10 ;  /* 0x0000000a000a7308 */ /* 0x000fe20000000800 */
[----:B--2---:R-:W-:Y:S01]  /*1aee0*/  FFMA.FTZ R5, R4, R5, R157 ;  /* 0x0000000504057223 */ /* 0x004fe2000001009d */
[----:B------:R-:W-:-:S06]  /*1aef0*/  F2FP.BF16.F32.PACK_AB R157, R90, R157 ;  /* 0x0000009d5a9d723e */ /* 0x000fcc00000010ff */
[----:B------:R-:W1:Y:S02]  /*1af00*/  MUFU.EX2 R12, R12 ;  /* 0x0000000c000c7308 */ /* 0x000e640000000800 */
[----:B------:R-:W-:Y:S06]  /*1af10*/  HGMMA.64x128x16.F32.BF16 R24, R136, gdesc[UR4].tnspB, R24, gsb0 ;  /* 0x41e0000488187df0 */ /* 0x000fec0008001818 */
[----:B------:R-:W-:Y:S08]  /*1af20*/  MUFU.EX2 R89, R89 ;  /* 0x0000005900597308 */ /* 0x000ff00000000800 */
[----:B------:R-:W-:Y:S08]  /*1af30*/  MUFU.EX2 R140, R140 ;  /* 0x0000008c008c7308 */ /* 0x000ff00000000800 */
[----:B------:R-:W-:Y:S08]  /*1af40*/  MUFU.EX2 R142, R142 ;  /* 0x0000008e008e7308 */ /* 0x000ff00000000800 */
[----:B------:R-:W-:Y:S01]  /*1af50*/  MUFU.EX2 R97, R97 ;  /* 0x0000006100617308 */ /* 0x000fe20000000800 */
[----:B------:R-:W-:-:S02]  /*1af60*/  WARPGROUP.DEPBAR.LE gsb0, 0x0 ;  /* 0x00008000000079c5 */ /* 0x000fc40000010000 */
[----:B------:R2:W-:Y:S01]  /*1af70*/  @!P1 SYNCS.ARRIVE.TRANS64.RED.A1T0 RZ, [R21+URZ], RZ ;  /* 0x000000ff15ff99a7 */ /* 0x0005e2000810043f */
[----:B------:R-:W-:Y:S02]  /*1af80*/  F2FP.BF16.F32.PACK_AB R136, R100, R15 ;  /* 0x0000000f6488723e */ /* 0x000fe400000010ff */
[----:B------:R-:W-:Y:S02]  /*1af90*/  F2FP.BF16.F32.PACK_AB R138, R14, R104 ;  /* 0x000000680e8a723e */ /* 0x000fe400000010ff */
[----:B------:R-:W-:Y:S01]  /*1afa0*/  F2FP.BF16.F32.PACK_AB R137, R131, R130 ;  /* 0x000000828389723e */ /* 0x000fe200000010ff */
[----:B--2---:R-:W-:Y:S01]  /*1afb0*/  FADD.FTZ R21, R141, R6 ;  /* 0x000000068d157221 */ /* 0x004fe20000010000 */
[----:B------:R-:W-:Y:S01]  /*1afc0*/  FADD.FTZ R6, R90, R5 ;  /* 0x000000055a067221 */ /* 0x000fe20000010000 */
[----:B------:R-:W-:Y:S01]  /*1afd0*/  FFMA.FTZ R5, R119, R7, -R108 ;  /* 0x0000000777057223 */ /* 0x000fe2000001086c */
[----:B------:R-:W-:Y:S01]  /*1afe0*/  MUFU.EX2 R90, R127 ;  /* 0x0000007f005a7308 */ /* 0x000fe20000000800 */
[----:B------:R-:W-:Y:S01]  /*1aff0*/  FADD.FTZ R102, R158, R21 ;  /* 0x000000159e667221 */ /* 0x000fe20000010000 */
[----:B------:R-:W-:Y:S01]  /*1b000*/  FADD.FTZ R6, R159, R6 ;  /* 0x000000069f067221 */ /* 0x000fe20000010000 */
[----:B------:R-:W-:Y:S01]  /*1b010*/  F2FP.BF16.F32.PACK_AB R159, R91, R159 ;  /* 0x0000009f5b9f723e */ /* 0x000fe200000010ff */
[----:B------:R2:W-:Y:S01]  /*1b020*/  @!P1 SYNCS.ARRIVE.TRANS64.RED.A1T0 RZ, [R210+URZ], RZ ;  /* 0x000000ffd2ff99a7 */ /* 0x0005e2000810043f */
[----:B------:R-:W-:Y:S01]  /*1b030*/  FADD.FTZ R21, R145, R102 ;  /* 0x0000006691157221 */ /* 0x000fe20000010000 */
[----:B------:R-:W-:Y:S01]  /*1b040*/  FADD.FTZ R102, R91, R6 ;  /* 0x000000065b667221 */ /* 0x000fe20000010000 */
[-C--:B------:R-:W-:Y:S01]  /*1b050*/  FFMA.FTZ R6, R122, R7.reuse, -R108 ;  /* 0x000000077a067223 */ /* 0x080fe2000001086c */
[----:B------:R-:W-:Y:S01]  /*1b060*/  MUFU.EX2 R5, R5 ;  /* 0x0000000500057308 */ /* 0x000fe20000000800 */
[----:B------:R-:W-:Y:S01]  /*1b070*/  FADD.FTZ R106, R152, R21 ;  /* 0x00000015986a7221 */ /* 0x000fe20000010000 */
[----:B------:R-:W-:Y:S01]  /*1b080*/  FADD.FTZ R103, R153, R102 ;  /* 0x0000006699677221 */ /* 0x000fe20000010000 */
[----:B------:R-:W-:Y:S01]  /*1b090*/  FFMA.FTZ R21, R123, R7, -R108 ;  /* 0x000000077b157223 */ /* 0x000fe2000001086c */
[C---:B------:R-:W-:Y:S01]  /*1b0a0*/  F2FP.BF16.F32.PACK_AB R153, R94.reuse, R153 ;  /* 0x000000995e99723e */ /* 0x040fe200000010ff */
[----:B0-----:R-:W-:Y:S01]  /*1b0b0*/  FADD.FTZ R105, R143, R106 ;  /* 0x0000006a8f697221 */ /* 0x001fe20000010000 */
[----:B------:R-:W-:Y:S01]  /*1b0c0*/  FADD.FTZ R102, R94, R103 ;  /* 0x000000675e667221 */ /* 0x000fe20000010000 */
[----:B------:R-:W-:Y:S01]  /*1b0d0*/  FFMA.FTZ R108, R135, R7, -R108 ;  /* 0x00000007876c7223 */ /* 0x000fe2000001086c */
[----:B------:R-:W-:Y:S01]  /*1b0e0*/  MUFU.EX2 R6, R6 ;  /* 0x0000000600067308 */ /* 0x000fe20000000800 */
[----:B------:R-:W-:Y:S01]  /*1b0f0*/  FADD.FTZ R105, R154, R105 ;  /* 0x000000699a697221 */ /* 0x000fe20000010000 */
[----:B------:R-:W-:Y:S01]  /*1b100*/  FADD.FTZ R102, R155, R102 ;  /* 0x000000669b667221 */ /* 0x000fe20000010000 */
[----:B------:R-:W-:-:S02]  /*1b110*/  F2FP.BF16.F32.PACK_AB R154, R88, R154 ;  /* 0x0000009a589a723e */ /* 0x000fc400000010ff */
[----:B------:R-:W-:Y:S01]  /*1b120*/  FADD.FTZ R105, R88, R105 ;  /* 0x0000006958697221 */ /* 0x000fe20000010000 */
[C---:B------:R-:W-:Y:S01]  /*1b130*/  FADD.FTZ R102, R95.reuse, R102 ;  /* 0x000000665f667221 */ /* 0x040fe20000010000 */
[----:B------:R-:W-:Y:S01]  /*1b140*/  F2FP.BF16.F32.PACK_AB R155, R95, R155 ;  /* 0x0000009b5f9b723e */ /* 0x000fe200000010ff */
[----:B------:R-:W0:Y:S01]  /*1b150*/  MUFU.EX2 R21, R21 ;  /* 0x0000001500157308 */ /* 0x000e220000000800 */
[----:B------:R-:W-:Y:S01]  /*1b160*/  FADD.FTZ R105, R148, R105 ;  /* 0x0000006994697221 */ /* 0x000fe20000010000 */
[----:B------:R-:W-:Y:S01]  /*1b170*/  FADD.FTZ R103, R149, R102 ;  /* 0x0000006695677221 */ /* 0x000fe20000010000 */
[----:B------:R-:W-:Y:S02]  /*1b180*/  F2FP.BF16.F32.PACK_AB R158, R145, R158 ;  /* 0x0000009e919e723e */ /* 0x000fe400000010ff */
[----:B------:R-:W-:Y:S01]  /*1b190*/  FADD.FTZ R105, R92, R105 ;  /* 0x000000695c697221 */ /* 0x000fe20000010000 */
[----:B------:R-:W-:Y:S01]  /*1b1a0*/  FADD.FTZ R102, R98, R103 ;  /* 0x0000006762667221 */ /* 0x000fe20000010000 */
[----:B-1----:R-:W-:Y:S01]  /*1b1b0*/  F2FP.BF16.F32.PACK_AB R145, R13, R12 ;  /* 0x0000000c0d91723e */ /* 0x002fe200000010ff */
[----:B------:R-:W1:Y:S01]  /*1b1c0*/  MUFU.EX2 R108, R108 ;  /* 0x0000006c006c7308 */ /* 0x000e620000000800 */
        /* <DEDUP_REMOVED lines=8> */
[----:B0-----:R-:W-:Y:S01]  /*1b250*/  F2FP.BF16.F32.PACK_AB R141, R21, R6 ;  /* 0x00000006158d723e */ /* 0x001fe200000010ff */
[----:B------:R-:W-:Y:S02]  /*1b260*/  IMAD.MOV.U32 R12, RZ, RZ, R22 ;  /* 0x000000ffff0c7224 */ /* 0x000fe400078e0016 */
        /* <DEDUP_REMOVED lines=17> */
[----:B------:R-:W-:Y:S01]  /*1b380*/  F2FP.BF16.F32.PACK_AB R146, R93, R146 ;  /* 0x000000925d92723e */ /* 0x000fe200000010ff */
[----:B------:R-:W-:Y:S02]  /*1b390*/  IMAD.MOV.U32 R10, RZ, RZ, R23 ;  /* 0x000000ffff0a7224 */ /* 0x000fe400078e0017 */
[----:B------:R-:W-:Y:S01]  /*1b3a0*/  FADD.FTZ R88, R97, R88 ;  /* 0x0000005861587221 */ /* 0x000fe20000010000 */
[----:B------:R-:W-:Y:S01]  /*1b3b0*/  FADD.FTZ R13, R90, R13 ;  /* 0x0000000d5a0d7221 */ /* 0x000fe20000010000 */
[----:B------:R-:W-:-:S02]  /*1b3c0*/  F2FP.BF16.F32.PACK_AB R140, R96, R140 ;  /* 0x0000008c608c723e */ /* 0x000fc400000010ff */
[----:B------:R-:W-:Y:S01]  /*1b3d0*/  FADD.FTZ R5, R15, R88 ;  /* 0x000000580f057221 */ /* 0x000fe20000010000 */
[----:B------:R-:W-:Y:S01]  /*1b3e0*/  FADD.FTZ R6, R130, R13 ;  /* 0x0000000d82067221 */ /* 0x000fe20000010000 */
[----:B------:R-:W-:Y:S01]  /*1b3f0*/  F2FP.BF16.F32.PACK_AB R142, R97, R142 ;  /* 0x0000008e618e723e */ /* 0x000fe200000010ff */
[----:B------:R-:W-:Y:S02]  /*1b400*/  IMAD.MOV.U32 R15, RZ, RZ, R0 ;  /* 0x000000ffff0f7224 */ /* 0x000fe400078e0000 */
[----:B------:R-:W-:Y:S01]  /*1b410*/  FADD.FTZ R5, R100, R5 ;  /* 0x0000000564057221 */ /* 0x000fe20000010000 */
[----:B------:R-:W-:Y:S01]  /*1b420*/  FADD.FTZ R13, R131, R6 ;  /* 0x00000006830d7221 */ /* 0x000fe20000010000 */
[----:B------:R-:W-:Y:S02]  /*1b430*/  F2FP.BF16.F32.PACK_AB R143, R90, R99 ;  /* 0x000000635a8f723e */ /* 0x000fe400000010ff */
[----:B------:R-:W-:Y:S01]  /*1b440*/  FADD.FTZ R5, R104, R5 ;  /* 0x0000000568057221 */ /* 0x000fe20000010000 */
[----:B------:R-:W-:Y:S01]  /*1b450*/  FADD.FTZ R13, R134, R13 ;  /* 0x0000000d860d7221 */ /* 0x000fe20000010000 */
[----:B-1----:R-:W-:-:S02]  /*1b460*/  F2FP.BF16.F32.PACK_AB R139, R108, R134 ;  /* 0x000000866c8b723e */ /* 0x002fc400000010ff */
[----:B------:R-:W-:Y:S01]  /*1b470*/  FADD.FTZ R6, R14, R5 ;  /* 0x000000050e067221 */ /* 0x000fe20000010000 */
[----:B------:R-:W-:Y:S01]  /*1b480*/  FADD.FTZ R5, R108, R13 ;  /* 0x0000000d6c057221 */ /* 0x000fe20000010000 */
[----:B------:R-:W-:Y:S01]  /*1b490*/  IMAD.MOV.U32 R14, RZ, RZ, R3 ;  /* 0x000000ffff0e7224 */ /* 0x000fe200078e0003 */
[----:B--2---:R-:W-:Y:S06]  /*1b4a0*/  @P2 BRA `(.L_x_1690) ;  /* 0xffffffe000502947 */ /* 0x004fec000383ffff */
[----:B------:R-:W-:Y:S05]  /*1b4b0*/  BSYNC B1 ;  /* 0x0000000000017941 */ /* 0x000fea0003800000 */
.L_x_1679:
[----:B------:R-:W-:-:S07]  /*1b4c0*/  IMAD.MOV.U32 R10, RZ, RZ, R20 ;  /* 0x000000ffff0a7224 */ /* 0x000fce00078e0014 */
.L_x_1678:
[----:B------:R-:W-:Y:S05]  /*1b4d0*/  BSYNC B0 ;  /* 0x0000000000007941 */ /* 0x000fea0003800000 */
.L_x_1677:
[----:B------:R-:W-:Y:S01]  /*1b4e0*/  ISETP.GE.AND P2, PT, R10, R180, PT ;  /* 0x000000b40a00720c */ /* 0x000fe20003f46270 */
[----:B------:R-:W-:-:S12]  /*1b4f0*/  BSSY B0, `(.L_x_1691) ;  /* 0x000031d000007945 */ /* 0x000fd80003800000 */
[----:B------:R-:W-:Y:S05]  /*1b500*/  @!P2 BRA `(.L_x_1692) ;  /* 0x00000030006ca947 */ /* 0x000fea0003800000 */
[----:B------:R-:W-:Y:S02]  /*1b510*/  IMAD.MOV.U32 R9, RZ, RZ, R3 ;  /* 0x000000ffff097224 */ /* 0x000fe400078e0003 */
[----:B------:R-:W-:Y:S02]  /*1b520*/  IMAD.MOV.U32 R20, RZ, RZ, R0 ;  /* 0x000000ffff147224 */ /* 0x000fe400078e0000 */
[----:B------:R-:W-:Y:S02]  /*1b530*/  IMAD.MOV.U32 R12, RZ, RZ, R23 ;  /* 0x000000ffff0c7224 */ /* 0x000fe400078e0017 */
[----:B------:R-:W-:-:S07]  /*1b540*/  IMAD.MOV.U32 R13, RZ, RZ, R22 ;  /* 0x000000ffff0d7224 */ /* 0x000fce00078e0016 */
.L_x_1711:
        /* <DEDUP_REMOVED lines=8> */
.L_x_1693:
[----:B------:R-:W-:Y:S01]  /*1b5d0*/  IMAD R3, R22, 0x8, R2 ;  /* 0x0000000816037824 */ /* 0x000fe200078e0202 */
[----:B------:R-:W-:-:S04]  /*1b5e0*/  SHF.L.U32 R14, R23, 0x1f, RZ ;  /* 0x0000001f170e7819 */ /* 0x000fc800000006ff */
[----:B------:R0:W1:Y:S01]  /*1b5f0*/  SYNCS.PHASECHK.TRANS64.TRYWAIT P2, [R3+URZ+0x2a830], R14 ;  /* 0x02a8300e030075a7 */ /* 0x000062000804017f */
[----:B------:R-:W-:Y:S05]  /*1b600*/  @!P0 BRA `(.L_x_1694) ;  /* 0x0000000000048947 */ /* 0x000fea0003800000 */
[----:B------:R-:W-:Y:S01]  /*1b610*/  BPT.TRAP 0x1 ;  /* 0x000000040000795c */ /* 0x000fe20000300000 */
.L_x_1694:
[----:B------:R-:W-:Y:S01]  /*1b620*/  IMAD R94, R22, 0x900, R8 ;  /* 0x00000900165e7824 */ /* 0x000fe200078e0208 */
[----:B------:R-:W-:Y:S03]  /*1b630*/  BSSY B1, `(.L_x_1695) ;  /* 0x0000006000017945 */ /* 0x000fe60003800000 */
[C---:B------:R-:W-:Y:S02]  /*1b640*/  VIADD R88, R94.reuse, 0x2 ;  /* 0x000000025e587836 */ /* 0x040fe40000000000 */
[----:B------:R-:W-:Y:S01]  /*1b650*/  VIADD R7, R94, 0x4 ;  /* 0x000000045e077836 */ /* 0x000fe20000000000 */
[----:B-1----:R-:W-:Y:S06]  /*1b660*/  @P2 BRA `(.L_x_1696) ;  /* 0x0000000000082947 */ /* 0x002fec0003800000 */
[----:B------:R-:W1:Y:S02]  /*1b670*/  SYNCS.PHASECHK.TRANS64.TRYWAIT P2, [R3+URZ+0x2a830], R14 ;  /* 0x02a8300e030075a7 */ /* 0x000e64000804017f */
[----:B-1----:R-:W-:Y:S05]  /*1b680*/  @!P2 BRA `(.L_x_1697) ;  /* 0x0000010400c8a947 */ /* 0x002fea0003800000 */
.L_x_1696:
[----:B------:R-:W-:Y:S05]  /*1b690*/  BSYNC B1 ;  /* 0x0000000000017941 */ /* 0x000fea0003800000 */
.L_x_1695:
[----:B01----:R-:W-:Y:S01]  /*1b6a0*/  IMAD.MOV.U32 R14, RZ, RZ, R94 ;  /* 0x000000ffff0e7224 */ /* 0x003fe200078e005e */
[----:B------:R-:W2:Y:S04]  /*1b6b0*/  LDL.64 R220, [R1+0x28] ;  /* 0x0000280001dc7983 */ /* 0x000ea80000100a00 */
[----:B------:R-:W-:Y:S01]  /*1b6c0*/  R2UR UR54, R14 ;  /* 0x000000000e3672ca */ /* 0x000fe200000e0000 */
[----:B------:R-:W-:Y:S01]  /*1b6d0*/  IMAD.MOV.U32 R14, RZ, RZ, R7 ;  /* 0x000000ffff0e7224 */ /* 0x000fe200078e0007 */
[----:B------:R-:W3:Y:S04]  /*1b6e0*/  LDL.64 R218, [R1+0x20] ;  /* 0x0000200001da7983 */ /* 0x000ee80000100a00 */
[----:B------:R-:W-:Y:S01]  /*1b6f0*/  R2UR UR34, R14 ;  /* 0x000000000e2272ca */ /* 0x000fe200000e0000 */
[----:B------:R-:W-:Y:S01]  /*1b700*/  VIADD R14, R94, 0x302 ;  /* 0x000003025e0e7836 */ /* 0x000fe20000000000 */
[----:B------:R-:W4:Y:S01]  /*1b710*/  LDL.64 R216, [R1+0x18] ;  /* 0x0000180001d87983 */ /* 0x000f220000100a00 */
[----:B------:R-:W-:-:S03]  /*1b720*/  IMAD.MOV.U32 R15, RZ, RZ, 0x40000040 ;  /* 0x40000040ff0f7424 */ /* 0x000fc600078e00ff */
[----:B------:R-:W-:Y:S01]  /*1b730*/  R2UR UR22, R14 ;  /* 0x000000000e1672ca */ /* 0x000fe200000e0000 */
[----:B------:R-:W-:Y:S01]  /*1b740*/  VIADD R14, R94, 0x306 ;  /* 0x000003065e0e7836 */ /* 0x000fe20000000000 */
[C---:B------:R-:W-:Y:S01]  /*1b750*/  R2UR UR55, R15.reuse ;  /* 0x000000000f3772ca */ /* 0x040fe200000e0000 */
[----:B------:R-:W5:Y:S01]  /*1b760*/  LDL.64 R214, [R1+0x10] ;  /* 0x0000100001d67983 */ /* 0x000f620000100a00 */
[C---:B------:R-:W-:Y:S02]  /*1b770*/  R2UR UR35, R15.reuse ;  /* 0x000000000f2372ca */ /* 0x040fe400000e0000 */
[C---:B------:R-:W-:Y:S01]  /*1b780*/  R2UR UR23, R15.reuse ;  /* 0x000000000f1772ca */ /* 0x040fe200000e0000 */
[----:B------:R-:W5:Y:S01]  /*1b790*/  LDL.64 R212, [R1+0x8] ;  /* 0x0000080001d47983 */ /* 0x000f620000100a00 */
[----:B------:R-:W-:Y:S01]  /*1b7a0*/  R2UR UR14, R14 ;  /* 0x000000000e0e72ca */ /* 0x000fe200000e0000 */
[C---:B------:R-:W-:Y:S01]  /*1b7b0*/  VIADD R90, R94.reuse, 0x6 ;  /* 0x000000065e5a7836 */ /* 0x040fe20000000000 */
[----:B------:R-:W-:Y:S01]  /*1b7c0*/  R2UR UR15, R15 ;  /* 0x000000000f0f72ca */ /* 0x000fe200000e0000 */
[----:B------:R-:W-:Y:S01]  /*1b7d0*/  VIADD R92, R94, 0x604 ;  /* 0x000006045e5c7836 */ /* 0x000fe20000000000 */
[----:B------:R-:W2:Y:S01]  /*1b7e0*/  LDL.64 R14, [R1+0x30] ;  /* 0x00003000010e7983 */ /* 0x000ea20000100a00 */
[----:B------:R-:W-:Y:S01]  /*1b7f0*/  R2UR UR50, R88 ;  /* 0x00000000583272ca */ /* 0x000fe200000e0000 */
[----:B------:R-:W-:Y:S01]  /*1b800*/  VIADD R88, R94, 0x300 ;  /* 0x000003005e587836 */ /* 0x000fe20000000000 */
[----:B------:R-:W-:Y:S01]  /*1b810*/  R2UR UR30, R90 ;  /* 0x000000005a1e72ca */ /* 0x000fe200000e0000 */
[----:B------:R-:W-:-:S02]  /*1b820*/  VIADD R90, R94, 0x304 ;  /* 0x000003045e5a7836 */ /* 0x000fc40000000000 */
[-C--:B------:R-:W-:Y:S01]  /*1b830*/  FMUL.FTZ R24, R24, R11.reuse ;  /* 0x0000000b18187220 */ /* 0x080fe20000410000 */
[----:B------:R-:W-:Y:S01]  /*1b840*/  IMAD.MOV.U32 R89, RZ, RZ, 0x40000040 ;  /* 0x40000040ff597424 */ /* 0x000fe200078e00ff */
[----:B------:R-:W-:Y:S01]  /*1b850*/  R2UR UR26, R88 ;  /* 0x00000000581a72ca */ /* 0x000fe200000e0000 */
[----:B------:R-:W-:Y:S01]  /*1b860*/  VIADD R88, R94, 0x600 ;  /* 0x000006005e587836 */ /* 0x000fe20000000000 */
[----:B------:R-:W-:Y:S01]  /*1b870*/  R2UR UR18, R90 ;  /* 0x000000005a1272ca */ /* 0x000fe200000e0000 */
[C---:B------:R-:W-:Y:S01]  /*1b880*/  VIADD R90, R94.reuse, 0x602 ;  /* 0x000006025e5a7836 */ /* 0x040fe20000000000 */
[C---:B------:R-:W-:Y:S01]  /*1b890*/  R2UR UR51, R89.reuse ;  /* 0x00000000593372ca */ /* 0x040fe200000e0000 */
[----:B------:R-:W-:Y:S01]  /*1b8a0*/  IMAD.MOV.U32 R91, RZ, RZ, 0x40000040 ;  /* 0x40000040ff5b7424 */ /* 0x000fe200078e00ff */
[----:B------:R-:W-:Y:S01]  /*1b8b0*/  R2UR UR27, R89 ;  /* 0x00000000591b72ca */ /* 0x000fe200000e0000 */
[----:B------:R-:W-:Y:S02]  /*1b8c0*/  VIADD R94, R94, 0x606 ;  /* 0x000006065e5e7836 */ /* 0x000fe40000000000 */
[-C--:B------:R-:W-:Y:S01]  /*1b8d0*/  FMUL.FTZ R25, R25, R11.reuse ;  /* 0x0000000b19197220 */ /* 0x080fe20000410000 */
[----:B------:R-:W-:Y:S01]  /*1b8e0*/  IMAD.MOV.U32 R93, RZ, RZ, 0x40000040 ;  /* 0x40000040ff5d7424 */ /* 0x000fe200078e00ff */
[C---:B------:R-:W-:Y:S01]  /*1b8f0*/  R2UR UR31, R91.reuse ;  /* 0x000000005b1f72ca */ /* 0x040fe200000e0000 */
[----:B------:R-:W-:Y:S01]  /*1b900*/  IMAD.MOV.U32 R95, RZ, RZ, 0x40000040 ;  /* 0x40000040ff5f7424 */ /* 0x000fe200078e00ff */
        /* <DEDUP_REMOVED lines=48> */
[----:B------:R-:W-:Y:S01]  /*1bc10*/  R2UR UR28, R220 ;  /* 0x00000000dc1c72ca */ /* 0x000fe200000e0000 */
[----:B------:R-:W2:Y:S10]  /*1bc20*/  LDL.64 R14, [R1] ;  /* 0x00000000010e7983 */ /* 0x000eb40000100a00 */
[----:B------:R-:W-:Y:S01]  /*1bc30*/  HGMMA.64x96x16.F32.BF16 R88, gdesc[UR32], R88, gsb0 ;  /* 0x01600000205879f0 */ /* 0x000fe20008001858 */
[----:B------:R-:W-:-:S02]  /*1bc40*/  R2UR UR29, R221 ;  /* 0x00000000dd1d72ca */ /* 0x000fc400000e0000 */
        /* <DEDUP_REMOVED lines=10> */
[----:B-----5:R-:W-:Y:S02]  /*1bcf0*/  R2UR UR16, R214 ;  /* 0x00000000d61072ca */ /* 0x020fe400000e0000 */
        /* <DEDUP_REMOVED lines=27> */
[----:B------:R-:W-:Y:S01]  /*1beb0*/  HGMMA.64x96x16.F32.BF16 R88, gdesc[UR36], R88, gsb0 ;  /* 0x01600000245879f0 */ /* 0x000fe20008001858 */
        /* <DEDUP_REMOVED lines=33> */
[----:B------:R-:W-:Y:S05]  /*1c0d0*/  @!P0 BRA `(.L_x_1698) ;  /* 0x0000000000048947 */ /* 0x000fea0003800000 */
[----:B------:R-:W-:Y:S01]  /*1c0e0*/  BPT.TRAP 0x1 ;  /* 0x000000040000795c */ /* 0x000fe20000300000 */
.L_x_1698:
[----:B------:R-:W-:Y:S01]  /*1c0f0*/  SHF.L.U32 R3, R12, 0x1f, RZ ;  /* 0x0000001f0c037819 */ /* 0x000fe200000006ff */
[----:B------:R-:W-:-:S04]  /*1c100*/  IMAD R21, R13, 0x8, R2 ;  /* 0x000000080d157824 */ /* 0x000fc800078e0202 */
[----:B------:R0:W1:Y:S01]  /*1c110*/  SYNCS.PHASECHK.TRANS64.TRYWAIT P2, [R21+URZ+0x2a850], R3 ;  /* 0x02a85003150075a7 */ /* 0x000062000804017f */
[----:B------:R-:W-:Y:S05]  /*1c120*/  @!P0 BRA `(.L_x_1699) ;  /* 0x0000000000048947 */ /* 0x000fea0003800000 */
[----:B------:R-:W-:Y:S01]  /*1c130*/  BPT.TRAP 0x1 ;  /* 0x000000040000795c */ /* 0x000fe20000300000 */
.L_x_1699:
[----:B------:R-:W-:Y:S04]  /*1c140*/  BSSY B1, `(.L_x_1700) ;  /* 0x0000004000017945 */ /* 0x000fe80003800000 */
[----:B-1----:R-:W-:Y:S05]  /*1c150*/  @P2 BRA `(.L_x_1701) ;  /* 0x0000000000082947 */ /* 0x002fea0003800000 */
[----:B------:R-:W1:Y:S02]  /*1c160*/  SYNCS.PHASECHK.TRANS64.TRYWAIT P2, [R21+URZ+0x2a850], R3 ;  /* 0x02a85003150075a7 */ /* 0x000e64000804017f */
[----:B-1----:R-:W-:Y:S05]  /*1c170*/  @!P2 BRA `(.L_x_1702) ;  /* 0x000000fc0020a947 */ /* 0x002fea0003800000 */
.L_x_1701:
[----:B------:R-:W-:Y:S05]  /*1c180*/  BSYNC B1 ;  /* 0x0000000000017941 */ /* 0x000fea0003800000 */
.L_x_1700:
[----:B01----:R-:W-:Y:S01]  /*1c190*/  VIADD R3, R2, 0x400 ;  /* 0x0000040002037836 */ /* 0x003fe20000000000 */
[----:B------:R-:W-:Y:S01]  /*1c1a0*/  WARPGROUP.ARRIVE ;  /* 0x00000000000079c5 */ /* 0x000fe20000000000 */
[----:B------:R-:W-:Y:S01]  /*1c1b0*/  IMAD.MOV.U32 R15, RZ, RZ, 0x40000040 ;  /* 0x40000040ff0f7424 */ /* 0x000fe200078e00ff */
[----:B------:R-:W-:Y:S01]  /*1c1c0*/  ISETP.NE.AND P2, PT, R211, 0x1, PT ;  /* 0x00000001d300780c */ /* 0x000fe20003f45270 */
[----:B------:R-:W-:Y:S01]  /*1c1d0*/  @!P1 IMAD R0, R0, 0x8, R2 ;  /* 0x0000000800009824 */ /* 0x000fe200078e0202 */
[----:B------:R-:W-:Y:S01]  /*1c1e0*/  SHF.R.U32.HI R3, RZ, 0x4, R3 ;  /* 0x00000004ff037819 */ /* 0x000fe20000011603 */
[----:B------:R-:W-:Y:S01]  /*1c1f0*/  ULDC UR4, c[0x0][0x9dc] ;  /* 0x0002770000047ab9 */ /* 0x000fe20000000800 */
[----:B------:R-:W-:Y:S01]  /*1c200*/  ULDC UR5, c[0x0][0x9e0] ;  /* 0x0002780000057ab9 */ /* 0x000fe20000000800 */
[----:B------:R-:W-:Y:S01]  /*1c210*/  @!P1 VIADD R0, R0, 0x2a840 ;  /* 0x0002a84000009836 */ /* 0x000fe20000000000 */
[----:B------:R-:W-:Y:S01]  /*1c220*/  LOP3.LUT R3, R3, 0x3fff, RZ, 0xc0, !PT ;  /* 0x00003fff03037812 */ /* 0x000fe200078ec0ff */
[----:B------:R-:W-:-:S03]  /*1c230*/  ULOP3.LUT UR4, URZ, UR4, URZ, 0x33, !UPT ;  /* 0x000000043f047292 */ /* 0x000fc6000f8e333f */
[----:B------:R-:W-:Y:S02]  /*1c240*/  LOP3.LUT R3, R3, 0x3000000, RZ, 0xfc, !PT ;  /* 0x0300000003037812 */ /* 0x000fe400078efcff */
[----:B------:R-:W-:Y:S01]  /*1c250*/  @!P1 PRMT R0, RZ, 0x654, R0 ;  /* 0x00000654ff009816 */ /* 0x000fe20000000000 */
[----:B------:R-:W0:Y:S02]  /*1c260*/  @P2 LDC R4, c[0x0][0x44c] ;  /* 0x00011300ff042b82 */ /* 0x000e240000000800 */
[----:B------:R-:W-:Y:S02]  /*1c270*/  IMAD R12, R13, 0x600, R3 ;  /* 0x000006000d0c7824 */ /* 0x000fe400078e0203 */
[----:B------:R-:W-:Y:S02]  /*1c280*/  IMAD.MOV.U32 R13, RZ, RZ, 0x40000040 ;  /* 0x40000040ff0d7424 */ /* 0x000fe400078e00ff */
[C---:B------:R-:W-:Y:S01]  /*1c290*/  VIADD R14, R12.reuse, 0x80 ;  /* 0x000000800c0e7836 */ /* 0x040fe20000000000 */
[----:B------:R-:W-:Y:S01]  /*1c2a0*/  R2UR UR6, R12 ;  /* 0x000000000c0672ca */ /* 0x000fe200000e0000 */
[----:B------:R-:W1:Y:S01]  /*1c2b0*/  @P2 LDC R7, c[0x0][0x450] ;  /* 0x00011400ff072b82 */ /* 0x000e620000000800 */
[----:B------:R-:W-:Y:S01]  /*1c2c0*/  R2UR UR7, R13 ;  /* 0x000000000d0772ca */ /* 0x000fe200000e0000 */
[----:B------:R-:W-:-:S02]  /*1c2d0*/  IMAD.MOV.U32 R13, RZ, RZ, 0x40000040 ;  /* 0x40000040ff0d7424 */ /* 0x000fc400078e00ff */
[----:B------:R-:W-:-:S10]  /*1c2e0*/  IMAD.IADD R3, R181, 0x1, R178 ;  /* 0x00000001b5037824 */ /* 0x000fd400078e02b2 */
[----:B------:R-:W-:Y:S01]  /*1c2f0*/  HGMMA.64x128x16.F32.BF16 R24, R156, gdesc[UR4].tnspB, R24, gsb0 ;  /* 0x41e000049c187df0 */ /* 0x000fe20008001818 */
[----:B------:R-:W-:Y:S01]  /*1c300*/  R2UR UR6, R14 ;  /* 0x000000000e0672ca */ /* 0x000fe200000e0000 */
[----:B------:R-:W-:Y:S01]  /*1c310*/  VIADD R14, R12, 0x100 ;  /* 0x000001000c0e7836 */ /* 0x000fe20000000000 */
[----:B------:R-:W-:Y:S01]  /*1c320*/  R2UR UR7, R15 ;  /* 0x000000000f0772ca */ /* 0x000fe200000e0000 */
[----:B------:R-:W-:Y:S02]  /*1c330*/  IMAD.MOV.U32 R15, RZ, RZ, 0x40000040 ;  /* 0x40000040ff0f7424 */ /* 0x000fe400078e00ff */
[----:B0-----:R-:W-:-:S05]  /*1c340*/  @P2 IMAD.HI.U32 R4, R3, R4, RZ ;  /* 0x0000000403042227 */ /* 0x001fca00078e00ff */
[----:B-1----:R-:W-:Y:S02]  /*1c350*/  @P2 SHF.R.U32.HI R3, RZ, R7, R4 ;  /* 0x00000007ff032219 */ /* 0x002fe40000011604 */
[----:B------:R-:W-:Y:S01]  /*1c360*/  ISETP.GE.AND P2, PT, R206, 0x1, PT ;  /* 0x00000001ce00780c */ /* 0x000fe20003f46270 */
        /* <DEDUP_REMOVED lines=19> */
[----:B------:R-:W-:Y:S01]  /*1c4a0*/  R2UR UR7, R15 ;  /* 0x000000000f0772ca */ /* 0x000fe200000e0000 */
[----:B------:R-:W-:Y:S01]  /*1c4b0*/  IMAD R15, R10, -0x60, RZ ;  /* 0xffffffa00a0f7824 */ /* 0x000fe200078e02ff */
[----:B------:R-:W-:Y:S02]  /*1c4c0*/  WARPGROUP.DEPBAR.LE gsb0, 0x0 ;  /* 0x00008000000079c5 */ /* 0x000fe40000010000 */
[----:B------:R-:W-:-:S09]  /*1c4d0*/  WARPGROUP.ARRIVE ;  /* 0x00000000000079c5 */ /* 0x000fd20000000000 */
        /* <DEDUP_REMOVED lines=8> */
[----:B------:R1:W-:Y:S02]  /*1c560*/  @!P1 SYNCS.ARRIVE.TRANS64.RED.A1T0 RZ, [R0+URZ], RZ ;  /* 0x000000ff00ff99a7 */ /* 0x0003e4000810043f */
[----:B-1----:R-:W-:-:S04]  /*1c570*/  IADD3 R0, -R174, 0x1, R15 ;  /* 0x00000001ae007810 */ /* 0x002fc80007ffe10f */
[----:B------:R-:W-:-:S05]  /*1c580*/  IADD3 R0, -R163, R0, R164 ;  /* 0x00000000a3007210 */ /* 0x000fca0007ffe1a4 */
[C---:B------:R-:W-:Y:S02]  /*1c590*/  VIADD R14, R0.reuse, UR5 ;  /* 0x00000005000e7c36 */ /* 0x040fe40008000000 */
[----:B------:R-:W-:Y:S02]  /*1c5a0*/  VIADD R11, R0, UR4 ;  /* 0x00000004000b7c36 */ /* 0x000fe40008000000 */
[----:B------:R-:W-:Y:S02]  /*1c5b0*/  IMAD.IADD R0, R15, 0x1, -R174 ;  /* 0x000000010f007824 */ /* 0x000fe400078e0aae */
[--C-:B0-----:R-:W-:Y:S02]  /*1c5c0*/  IMAD.IADD R7, R14, 0x1, R136.reuse ;  /* 0x000000010e077824 */ /* 0x101fe400078e0288 */
[----:B------:R-:W-:Y:S01]  /*1c5d0*/  IMAD.IADD R4, R11, 0x1, R136 ;  /* 0x000000010b047824 */ /* 0x000fe200078e0288 */
        /* <DEDUP_REMOVED lines=13> */
.L_x_1705:
[----:B------:R-:W-:-:S05]  /*1c6b0*/  IMAD.U32 R137, RZ, RZ, UR58 ;  /* 0x0000003aff897e24 */ /* 0x000fca000f8e00ff */
[----:B------:R-:W-:-:S13]  /*1c6c0*/  ISETP.NE.AND P2, PT, R137, 0x1, PT ;  /* 0x000000018900780c */ /* 0x000fda0003f45270 */
[----:B------:R-:W0:Y:S02]  /*1c6d0*/  @P2 LDC.64 R12, c[0x0][0x9e8] ;  /* 0x00027a00ff0c2b82 */ /* 0x000e240000000a00 */
[----:B0-----:R-:W-:-:S05]  /*1c6e0*/  @P2 IMAD.HI.U32 R12, R136, R12, RZ ;  /* 0x0000000c880c2227 */ /* 0x001fca00078e00ff */
[----:B------:R-:W-:-:S07]  /*1c6f0*/  @P2 SHF.R.U32.HI R136, RZ, R13, R12 ;  /* 0x0000000dff882219 */ /* 0x000fce000001160c */
.L_x_1706:
[----:B------:R-:W-:Y:S05]  /*1c700*/  BSYNC B1 ;  /* 0x0000000000017941 */ /* 0x000fea0003800000 */
.L_x_1704:
[----:B------:R-:W-:-:S05]  /*1c710*/  IMAD R136, R136, R137, R0 ;  /* 0x0000008988887224 */ /* 0x000fca00078e0200 */
[----:B------:R-:W-:Y:S02]  /*1c720*/  VIADDMNMX R7, R136, R137, R7, PT ;  /* 0x0000008988077246 */ /* 0x000fe40003800107 */
[----:B------:R-:W-:-:S07]  /*1c730*/  VIMNMX R4, R4, R136, !PT ;  /* 0x0000008804047248 */ /* 0x000fce0007fe0100 */
.L_x_1703:
[C---:B------:R-:W-:Y:S01]  /*1c740*/  ISETP.GE.AND P2, PT, R15.reuse, 0x2, PT ;  /* 0x000000020f00780c */ /* 0x040fe20003f46270 */
[----:B------:R-:W0:Y:S01]  /*1c750*/  SHFL.IDX PT, R3, R3, 0x1, 0x1c1f ;  /* 0x003c1f0003037f89 */ /* 0x000e2200000e0000 */
        /* <DEDUP_REMOVED lines=11> */
[----:B------:R-:W-:Y:S01]  /*1c810*/  ISETP.GT.AND P4, PT, R4, 0x9, !P5 ;  /* 0x000000090400780c */ /* 0x000fe20006f84270 */
[--C-:B0-----:R-:W-:Y:S01]  /*1c820*/  IMAD.IADD R14, R14, 0x1, R3.reuse ;  /* 0x000000010e0e7824 */ /* 0x101fe200078e0203 */
[----:B------:R-:W-:Y:S01]  /*1c830*/  ISETP.GE.AND P5, PT, R15, 0x11, PT ;  /* 0x000000110f00780c */ /* 0x000fe20003fa6270 */
[----:B------:R-:W-:Y:S01]  /*1c840*/  IMAD.IADD R11, R11, 0x1, R3 ;  /* 0x000000010b0b7824 */ /* 0x000fe200078e0203 */
        /* <DEDUP_REMOVED lines=119> */
[----:B------:R-:W-:-:S04]  /*1cfc0*/  ISETP.GT.AND P6, PT, R4, 0x59, !P6 ;  /* 0x000000590400780c */ /* 0x000fc800077c4270 */
[----:B------:R-:W-:-:S04]  /*1cfd0*/  ISETP.LT.OR P6, PT, R7, 0x5a, P6 ;  /* 0x0000005a0700780c */ /* 0x000fc800037c1670 */
[----:B------:R-:W-:Y:S02]  /*1cfe0*/  FSEL R133, R133, -INF , !P6 ;  /* 0xff80000085857808 */ /* 0x000fe40007000000 */
[----:B------:R-:W-:-:S13]  /*1cff0*/  ISETP.GE.AND P6, PT, R206, 0x1, PT ;  /* 0x00000001ce00780c */ /* 0x000fda0003fc6270 */
        /* <DEDUP_REMOVED lines=13> */
.L_x_1709:
[----:B------:R-:W-:-:S05]  /*1d0d0*/  IMAD.U32 R4, RZ, RZ, UR58 ;  /* 0x0000003aff047e24 */ /* 0x000fca000f8e00ff */
[----:B------:R-:W-:-:S13]  /*1d0e0*/  ISETP.NE.AND P6, PT, R4, 0x1, PT ;  /* 0x000000010400780c */ /* 0x000fda0003fc5270 */
[----:B------:R-:W0:Y:S02]  /*1d0f0*/  @P6 LDC.64 R12, c[0x0][0x9e8] ;  /* 0x00027a00ff0c6b82 */ /* 0x000e240000000a00 */
[----:B0-----:R-:W-:-:S05]  /*1d100*/  @P6 IMAD.HI.U32 R12, R3, R12, RZ ;  /* 0x0000000c030c6227 */ /* 0x001fca00078e00ff */
[----:B------:R-:W-:-:S07]  /*1d110*/  @P6 SHF.R.U32.HI R3, RZ, R13, R12 ;  /* 0x0000000dff036219 */ /* 0x000fce000001160c */
.L_x_1710:
[----:B------:R-:W-:Y:S05]  /*1d120*/  BSYNC B1 ;  /* 0x0000000000017941 */ /* 0x000fea0003800000 */
.L_x_1708:
[----:B------:R-:W-:-:S05]  /*1d130*/  IMAD R3, R3, R4, R0 ;  /* 0x0000000403037224 */ /* 0x000fca00078e0200 */
[----:B------:R-:W-:Y:S02]  /*1d140*/  VIADDMNMX R14, R3, R4, R14, PT ;  /* 0x00000004030e7246 */ /* 0x000fe4000380010e */
[----:B------:R-:W-:-:S07]  /*1d150*/  VIMNMX R11, R11, R3, !PT ;  /* 0x000000030b0b7248 */ /* 0x000fce0007fe0100 */
.L_x_1707:
        /* <DEDUP_REMOVED lines=66> */
[----:B------:R-:W-:Y:S02]  /*1d580*/  LOP3.LUT P2, RZ, R17, 0x1000, RZ, 0xc0, !PT ;  /* 0x0000100011ff7812 */ /* 0x000fe4000784c0ff */
[----:B------:R-:W-:-:S02]  /*1d590*/  FMNMX.FTZ R0, R132, R3, !PT ;  /* 0x0000000384007209 */ /* 0x000fc40007810000 */
[----:B------:R-:W-:Y:S02]  /*1d5a0*/  ISETP.GT.AND P2, PT, R11, 0x30, !P2 ;  /* 0x000000300b00780c */ /* 0x000fe40005744270 */
[----:B------:R-:W-:Y:S02]  /*1d5b0*/  FMNMX.FTZ R3, R133, R0, !PT ;  /* 0x0000000085037209 */ /* 0x000fe40007810000 */
[----:B------:R-:W-:Y:S02]  /*1d5c0*/  ISETP.LT.OR P2, PT, R14, 0x31, P2 ;  /* 0x000000310e00780c */ /* 0x000fe40001741670 */
[C---:B------:R-:W-:Y:S01]  /*1d5d0*/  LOP3.LUT P3, RZ, R17.reuse, 0x20, RZ, 0xc0, !PT ;  /* 0x0000002011ff7812 */ /* 0x040fe2000786c0ff */
[----:B------:R-:W0:Y:S01]  /*1d5e0*/  SHFL.BFLY PT, R0, R3, 0x2, 0x1f ;  /* 0x0c401f0003007f89 */ /* 0x000e2200000e0000 */
[----:B------:R-:W-:Y:S02]  /*1d5f0*/  FSEL R114, R114, -INF , !P2 ;  /* 0xff80000072727808 */ /* 0x000fe40005000000 */
[----:B------:R-:W-:-:S02]  /*1d600*/  LOP3.LUT P2, RZ, R17, 0x800, RZ, 0xc0, !PT ;  /* 0x0000080011ff7812 */ /* 0x000fc4000784c0ff */
[----:B------:R-:W-:Y:S02]  /*1d610*/  LOP3.LUT P6, RZ, R17, 0x10, RZ, 0xc0, !PT ;  /* 0x0000001011ff7812 */ /* 0x000fe400078cc0ff */
[C---:B------:R-:W-:Y:S02]  /*1d620*/  ISETP.GT.AND P2, PT, R11.reuse, 0x31, !P2 ;  /* 0x000000310b00780c */ /* 0x040fe40005744270 */
[----:B------:R-:W-:Y:S02]  /*1d630*/  ISETP.GT.AND P4, PT, R11, 0x51, !P4 ;  /* 0x000000510b00780c */ /* 0x000fe40006784270 */
[C---:B------:R-:W-:Y:S02]  /*1d640*/  ISETP.LT.OR P2, PT, R14.reuse, 0x32, P2 ;  /* 0x000000320e00780c */ /* 0x040fe40001741670 */
[----:B------:R-:W-:Y:S02]  /*1d650*/  ISETP.LT.OR P4, PT, R14, 0x52, P4 ;  /* 0x000000520e00780c */ /* 0x000fe40002781670 */
[----:B------:R-:W-:-:S02]  /*1d660*/  FSEL R115, R115, -INF , !P2 ;  /* 0xff80000073737808 */ /* 0x000fc40005000000 */
[----:B------:R-:W-:Y:S02]  /*1d670*/  LOP3.LUT P2, RZ, R17, 0x400, RZ, 0xc0, !PT ;  /* 0x0000040011ff7812 */ /* 0x000fe4000784c0ff */
[C---:B------:R-:W-:Y:S02]  /*1d680*/  ISETP.GT.AND P5, PT, R11.reuse, 0x58, !P5 ;  /* 0x000000580b00780c */ /* 0x040fe40006fa4270 */
[----:B------:R-:W-:Y:S02]  /*1d690*/  ISETP.GT.AND P2, PT, R11, 0x38, !P2 ;  /* 0x000000380b00780c */ /* 0x000fe40005744270 */
[----:B------:R-:W-:Y:S02]  /*1d6a0*/  FSEL R131, R131, -INF , !P4 ;  /* 0xff80000083837808 */ /* 0x000fe40006000000 */
[----:B------:R-:W-:Y:S02]  /*1d6b0*/  ISETP.LT.OR P2, PT, R14, 0x39, P2 ;  /* 0x000000390e00780c */ /* 0x000fe40001741670 */
[----:B0-----:R-:W-:-:S02]  /*1d6c0*/  FMNMX.FTZ R12, R3, R0, !PT ;  /* 0x00000000030c7209 */ /* 0x001fc40007810000 */
[----:B------:R-:W-:Y:S02]  /*1d6d0*/  FSEL R118, R118, -INF , !P2 ;  /* 0xff80000076767808 */ /* 0x000fe40005000000 */
[----:B------:R-:W-:Y:S01]  /*1d6e0*/  LOP3.LUT P2, RZ, R17, 0x200, RZ, 0xc0, !PT ;  /* 0x0000020011ff7812 */ /* 0x000fe2000784c0ff */
[----:B------:R-:W0:Y:S01]  /*1d6f0*/  SHFL.BFLY PT, R7, R12, 0x1, 0x1f ;  /* 0x0c201f000c077f89 */ /* 0x000e2200000e0000 */
[----:B------:R-:W-:Y:S02]  /*1d700*/  ISETP.LT.OR P5, PT, R14, 0x59, P5 ;  /* 0x000000590e00780c */ /* 0x000fe40002fa1670 */
[----:B------:R-:W-:Y:S02]  /*1d710*/  ISETP.GT.AND P2, PT, R11, 0x39, !P2 ;  /* 0x000000390b00780c */ /* 0x000fe40005744270 */
[----:B------:R-:W-:Y:S02]  /*1d720*/  FSEL R134, R134, -INF , !P5 ;  /* 0xff80000086867808 */ /* 0x000fe40006800000 */
[----:B------:R-:W-:-:S04]  /*1d730*/  ISETP.LT.OR P2, PT, R14, 0x3a, P2 ;  /* 0x0000003a0e00780c */ /* 0x000fc80001741670 */
[----:B------:R-:W-:Y:S02]  /*1d740*/  FSEL R119, R119, -INF , !P2 ;  /* 0xff80000077777808 */ /* 0x000fe40005000000 */
[----:B------:R-:W-:-:S04]  /*1d750*/  LOP3.LUT P2, RZ, R17, 0x100, RZ, 0xc0, !PT ;  /* 0x0000010011ff7812 */ /* 0x000fc8000784c0ff */
[----:B------:R-:W-:-:S04]  /*1d760*/  ISETP.GT.AND P2, PT, R11, 0x40, !P2 ;  /* 0x000000400b00780c */ /* 0x000fc80005744270 */
[----:B------:R-:W-:Y:S02]  /*1d770*/  ISETP.LT.OR P2, PT, R14, 0x41, P2 ;  /* 0x000000410e00780c */ /* 0x000fe40001741670 */
[----:B0-----:R-:W-:Y:S01]  /*1d780*/  FMNMX.FTZ R0, R12, R7, !PT ;  /* 0x000000070c007209 */ /* 0x001fe20007810000 */
[----:B------:R-:W-:Y:S01]  /*1d790*/  IMAD.U32 R7, RZ, RZ, UR4 ;  /* 0x00000004ff077e24 */ /* 0x000fe2000f8e00ff */
[----:B------:R-:W-:Y:S02]  /*1d7a0*/  FSEL R122, R122, -INF , !P2 ;  /* 0xff8000007a7a7808 */ /* 0x000fe40005000000 */
[----:B------:R-:W-:Y:S01]  /*1d7b0*/  LOP3.LUT P2, RZ, R17, 0x80, RZ, 0xc0, !PT ;  /* 0x0000008011ff7812 */ /* 0x000fe2000784c0ff */
[----:B------:R-:W-:-:S03]  /*1d7c0*/  FMUL.FTZ R4, R0, R7 ;  /* 0x0000000700047220 */ /* 0x000fc60000410000 */
[----:B------:R-:W-:-:S04]  /*1d7d0*/  ISETP.GT.AND P2, PT, R11, 0x41, !P2 ;  /* 0x000000410b00780c */ /* 0x000fc80005744270 */
        /* <DEDUP_REMOVED lines=42> */
[-CC-:B0-----:R-:W-:Y:S01]  /*1da80*/  FFMA.FTZ R89, R105, R7.reuse, -R4.reuse ;  /* 0x0000000769597223 */ /* 0x181fe20000010804 */
        /* <DEDUP_REMOVED lines=24> */
[----:B0-----:R-:W-:Y:S02]  /*1dc10*/  FSEL R101, R0, RZ, P2 ;  /* 0x000000ff00657208 */ /* 0x001fe40001000000 */
        /* <DEDUP_REMOVED lines=10> */
[----:B------:R-:W-:Y:S01]  /*1dcc0*/  FFMA.FTZ R92, R113, R7, -R4 ;  /* 0x00000007715c7223 */ /* 0x000fe20000010804 */
[----:B------:R-:W-:-:S03]  /*1dcd0*/  FADD.FTZ R4, -R101, R20 ;  /* 0x0000001465047221 */ /* 0x000fc60000010100 */
[----:B------:R-:W0:Y:S01]  /*1dce0*/  SHFL.BFLY PT, R11, R3, 0x2, 0x1f ;  /* 0x0c401f00030b7f89 */ /* 0x000e2200000e0000 */
[----:B------:R-:W-:Y:S01]  /*1dcf0*/  FMUL.FTZ R4, R4, R7 ;  /* 0x0000000704047220 */ /* 0x000fe20000410000 */
        /* <DEDUP_REMOVED lines=27> */
[-CC-:B------:R-:W-:Y:S01]  /*1deb0*/  FFMA.FTZ R95, R103, R7.reuse, -R104.reuse ;  /* 0x00000007675f7223 */ /* 0x180fe20000010868 */
[----:B------:R-:W-:Y:S01]  /*1dec0*/  FADD.FTZ R99, R12, R99 ;  /* 0x000000630c637221 */ /* 0x000fe20000010000 */
[-CC-:B------:R-:W-:Y:S01]  /*1ded0*/  FFMA.FTZ R149, R106, R7.reuse, -R104.reuse ;  /* 0x000000076a957223 */ /* 0x180fe20000010868 */
[----:B------:R-:W0:Y:S01]  /*1dee0*/  MUFU.EX2 R4, R4 ;  /* 0x0000000400047308 */ /* 0x000e220000000800 */
[-CC-:B------:R-:W-:Y:S01]  /*1def0*/  FFMA.FTZ R98, R107, R7.reuse, -R104.reuse ;  /* 0x000000076b627223 */ /* 0x180fe20000010868 */
[----:B------:R-:W-:Y:S01]  /*1df00*/  FADD.FTZ R6, R158, R99 ;  /* 0x000000639e067221 */ /* 0x000fe20000010000 */
[-CC-:B------:R-:W-:Y:S01]  /*1df10*/  FFMA.FTZ R151, R110, R7.reuse, -R104.reuse ;  /* 0x000000076e977223 */ /* 0x180fe20000010868 */
[-CC-:B------:R-:W-:Y:S01]  /*1df20*/  FFMA.FTZ R111, R111, R7.reuse, -R104.reuse ;  /* 0x000000076f6f7223 */ /* 0x180fe20000010868 */
[-C--:B------:R-:W-:Y:S01]  /*1df30*/  FFMA.FTZ R145, R114, R7.reuse, -R104 ;  /* 0x0000000772917223 */ /* 0x080fe20000010868 */
[----:B------:R-:W-:Y:S01]  /*1df40*/  FADD.FTZ R101, R13, R6 ;  /* 0x000000060d657221 */ /* 0x000fe20000010000 */
[-CC-:B------:R-:W-:Y:S01]  /*1df50*/  FFMA.FTZ R99, R115, R7.reuse, -R104.reuse ;  /* 0x0000000773637223 */ /* 0x180fe20000010868 */
[----:B------:R-:W1:Y:S01]  /*1df60*/  MUFU.EX2 R90, R90 ;  /* 0x0000005a005a7308 */ /* 0x000e620000000800 */
[-CC-:B------:R-:W-:Y:S01]  /*1df70*/  FFMA.FTZ R147, R118, R7.reuse, -R104.reuse ;  /* 0x0000000776937223 */ /* 0x180fe20000010868 */
[----:B------:R-:W-:Y:S01]  /*1df80*/  FADD.FTZ R6, R152, R101 ;  /* 0x0000006598067221 */ /* 0x000fe20000010000 */
[-CC-:B------:R-:W-:Y:S01]  /*1df90*/  FFMA.FTZ R141, R122, R7.reuse, -R104.reuse ;  /* 0x000000077a8d7223 */ /* 0x180fe20000010868 */
[-CC-:B------:R-:W-:Y:S01]  /*1dfa0*/  FFMA.FTZ R143, R126, R7.reuse, -R104.reuse ;  /* 0x000000077e8f7223 */ /* 0x180fe20000010868 */
[----:B------:R-:W-:Y:S01]  /*1dfb0*/  FFMA.FTZ R137, R130, R7, -R104 ;  /* 0x0000000782897223 */ /* 0x000fe20000010868 */
[----:B------:R-:W-:Y:S01]  /*1dfc0*/  FADD.FTZ R101, R15, R6 ;  /* 0x000000060f657221 */ /* 0x000fe20000010000 */
[----:B------:R-:W-:Y:S01]  /*1dfd0*/  F2FP.BF16.F32.PACK_AB R156, R12, R156 ;  /* 0x0000009c0c9c723e */ /* 0x000fe200000010ff */
[----:B------:R-:W2:Y:S01]  /*1dfe0*/  MUFU.EX2 R159, R159 ;  /* 0x0000009f009f7308 */ /* 0x000ea20000000800 */
[----:B0-----:R-:W-:Y:S01]  /*1dff0*/  FFMA.FTZ R5, R4, R5, R157 ;  /* 0x0000000504057223 */ /* 0x001fe2000001009d */
[----:B------:R-:W-:Y:S01]  /*1e000*/  FADD.FTZ R101, R154, R101 ;  /* 0x000000659a657221 */ /* 0x000fe20000010000 */
[----:B------:R-:W-:Y:S01]  /*1e010*/  F2FP.BF16.F32.PACK_AB R158, R13, R158 ;  /* 0x0000009e0d9e723e */ /* 0x000fe200000010ff */
[-CC-:B------:R-:W-:Y:S01]  /*1e020*/  FFMA.FTZ R131, R131, R7.reuse, -R104.reuse ;  /* 0x0000000783837223 */ /* 0x180fe20000010868 */
[-CC-:B------:R-:W-:Y:S01]  /*1e030*/  FFMA.FTZ R134, R134, R7.reuse, -R104.reuse ;  /* 0x0000000786867223 */ /* 0x180fe20000010868 */
[----:B------:R-:W-:Y:S01]  /*1e040*/  FADD.FTZ R101, R88, R101 ;  /* 0x0000006558657221 */ /* 0x000fe20000010000 */
[----:B------:R-:W-:Y:S01]  /*1e050*/  ISETP.GT.AND P2, PT, R10, R180, PT ;  /* 0x000000b40a00720c */ /* 0x000fe20003f44270 */
[----:B------:R-:W0:Y:S01]  /*1e060*/  MUFU.EX2 R91, R91 ;  /* 0x0000005b005b7308 */ /* 0x000e220000000800 */
[----:B-1----:R-:W-:Y:S01]  /*1e070*/  FADD.FTZ R6, R90, R5 ;  /* 0x000000055a067221 */ /* 0x002fe20000010000 */
[----:B------:R-:W-:Y:S01]  /*1e080*/  FADD.FTZ R102, R148, R101 ;  /* 0x0000006594667221 */ /* 0x000fe20000010000 */
[----:B------:R-:W-:Y:S01]  /*1e090*/  FFMA.FTZ R5, R119, R7, -R104 ;  /* 0x0000000777057223 */ /* 0x000fe20000010868 */
[----:B------:R-:W-:Y:S01]  /*1e0a0*/  F2FP.BF16.F32.PACK_AB R152, R15, R152 ;  /* 0x000000980f98723e */ /* 0x000fe200000010ff */
[----:B------:R-:W-:-:S02]  /*1e0b0*/  VIADD R10, R10, 0xffffffff ;  /* 0xffffffff0a0a7836 */ /* 0x000fc40000000000 */
[----:B------:R-:W-:Y:S01]  /*1e0c0*/  FADD.FTZ R103, R89, R102 ;  /* 0x0000006659677221 */ /* 0x000fe20000010000 */
[----:B------:R-:W-:Y:S01]  /*1e0d0*/  F2FP.BF16.F32.PACK_AB R154, R88, R154 ;  /* 0x0000009a589a723e */ /* 0x000fe200000010ff */
[----:B------:R-:W1:Y:S01]  /*1e0e0*/  MUFU.EX2 R153, R153 ;  /* 0x0000009900997308 */ /* 0x000e620000000800 */
[----:B--2---:R-:W-:Y:S01]  /*1e0f0*/  FADD.FTZ R6, R159, R6 ;  /* 0x000000069f067221 */ /* 0x004fe20000010000 */
[----:B------:R-:W-:Y:S01]  /*1e100*/  FADD.FTZ R103, R150, R103 ;  /* 0x0000006796677221 */ /* 0x000fe20000010000 */
[C---:B------:R-:W-:Y:S02]  /*1e110*/  F2FP.BF16.F32.PACK_AB R150, R14.reuse, R150 ;  /* 0x000000960e96723e */ /* 0x040fe400000010ff */
[----:B------:R-:W-:Y:S01]  /*1e120*/  F2FP.BF16.F32.PACK_AB R148, R89, R148 ;  /* 0x000000945994723e */ /* 0x000fe200000010ff */
[----:B------:R-:W-:Y:S01]  /*1e130*/  FADD.FTZ R103, R14, R103 ;  /* 0x000000670e677221 */ /* 0x000fe20000010000 */
[----:B------:R-:W-:Y:S01]  /*1e140*/  F2FP.BF16.F32.PACK_AB R157, R90, R157 ;  /* 0x0000009d5a9d723e */ /* 0x000fe200000010ff */
[----:B------:R-:W2:Y:S01]  /*1e150*/  MUFU.EX2 R94, R94 ;  /* 0x0000005e005e7308 */ /* 0x000ea20000000800 */
[----:B0-----:R-:W-:Y:S01]  /*1e160*/  FADD.FTZ R6, R91, R6 ;  /* 0x000000065b067221 */ /* 0x001fe20000010000 */
[----:B------:R-:W-:Y:S01]  /*1e170*/  FADD.FTZ R105, R144, R103 ;  /* 0x0000006790697221 */ /* 0x000fe20000010000 */
[----:B------:R-:W-:-:S02]  /*1e180*/  F2FP.BF16.F32.PACK_AB R144, R92, R144 ;  /* 0x000000905c90723e */ /* 0x000fc400000010ff */
[----:B------:R-:W-:Y:S01]  /*1e190*/  F2FP.BF16.F32.PACK_AB R159, R91, R159 ;  /* 0x0000009f5b9f723e */ /* 0x000fe200000010ff */
[----:B------:R-:W-:Y:S02]  /*1e1a0*/  FADD.FTZ R105, R92, R105 ;  /* 0x000000695c697221 */ /* 0x000fe40000010000 */
[----:B------:R-:W0:Y:S01]  /*1e1b0*/  MUFU.EX2 R155, R155 ;  /* 0x0000009b009b7308 */ /* 0x000e220000000800 */
[----:B-1----:R-:W-:Y:S01]  /*1e1c0*/  FADD.FTZ R101, R153, R6 ;  /* 0x0000000699657221 */ /* 0x002fe20000010000 */
[----:B------:R-:W-:Y:S01]  /*1e1d0*/  FADD.FTZ R102, R146, R105 ;  /* 0x0000006992667221 */ /* 0x000fe20000010000 */
[----:B------:R-:W-:-:S05]  /*1e1e0*/  F2FP.BF16.F32.PACK_AB R146, R93, R146 ;  /* 0x000000925d92723e */ /* 0x000fca00000010ff */
[----:B------:R-:W1:Y:S01]  /*1e1f0*/  MUFU.EX2 R95, R95 ;  /* 0x0000005f005f7308 */ /* 0x000e620000000800 */
[C---:B--2---:R-:W-:Y:S01]  /*1e200*/  FADD.FTZ R6, R94.reuse, R101 ;  /* 0x000000655e067221 */ /* 0x044fe20000010000 */
[----:B------:R-:W-:Y:S01]  /*1e210*/  @!P1 PRMT R101, RZ, 0x654, R21 ;  /* 0x00000654ff659816 */ /* 0x000fe20000000015 */
[----:B------:R-:W-:Y:S01]  /*1e220*/  FFMA.FTZ R21, R123, R7, -R104 ;  /* 0x000000077b157223 */ /* 0x000fe20000010868 */
[----:B------:R-:W-:Y:S02]  /*1e230*/  F2FP.BF16.F32.PACK_AB R153, R94, R153 ;  /* 0x000000995e99723e */ /* 0x000fe400000010ff */
[----:B------:R2:W-:Y:S02]  /*1e240*/  @!P1 SYNCS.ARRIVE.TRANS64.RED.A1T0 RZ, [R101+URZ], RZ ;  /* 0x000000ff65ff99a7 */ /* 0x0005e4000810043f */
[----:B------:R-:W3:Y:S01]  /*1e250*/  MUFU.EX2 R149, R149 ;  /* 0x0000009500957308 */ /* 0x000ee20000000800 */
[----:B0-----:R-:W-:Y:S01]  /*1e260*/  FADD.FTZ R6, R155, R6 ;  /* 0x000000069b067221 */ /* 0x001fe20000010000 */
[-CC-:B--2---:R-:W-:Y:S01]  /*1e270*/  FFMA.FTZ R101, R127, R7.reuse, -R104.reuse ;  /* 0x000000077f657223 */ /* 0x184fe20000010868 */
[----:B------:R-:W-:-:S05]  /*1e280*/  FFMA.FTZ R104, R135, R7, -R104 ;  /* 0x0000000787687223 */ /* 0x000fca0000010868 */
[----:B------:R-:W0:Y:S01]  /*1e290*/  MUFU.EX2 R98, R98 ;  /* 0x0000006200627308 */ /* 0x000e220000000800 */
[C---:B-1----:R-:W-:Y:S01]  /*1e2a0*/  FADD.FTZ R6, R95.reuse, R6 ;  /* 0x000000065f067221 */ /* 0x042fe20000010000 */
[----:B------:R-:W-:-:S06]  /*1e2b0*/  F2FP.BF16.F32.PACK_AB R155, R95, R155 ;  /* 0x0000009b5f9b723e */ /* 0x000fcc00000010ff */
[----:B------:R-:W1:Y:S01]  /*1e2c0*/  MUFU.EX2 R151, R151 ;  /* 0x0000009700977308 */ /* 0x000e620000000800 */
[----:B---3--:R-:W-:-:S07]  /*1e2d0*/  FADD.FTZ R103, R149, R6 ;  /* 0x0000000695677221 */ /* 0x008fce0000010000 */
[----:B------:R-:W2:Y:S01]  /*1e2e0*/  MUFU.EX2 R9, R111 ;  /* 0x0000006f00097308 */ /* 0x000ea20000000800 */
[C---:B0-----:R-:W-:Y:S01]  /*1e2f0*/  FADD.FTZ R6, R98.reuse, R103 ;  /* 0x0000006762067221 */ /* 0x041fe20000010000 */
[----:B------:R-:W-:Y:S01]  /*1e300*/  FADD.FTZ R103, R93, R102 ;  /* 0x000000665d677221 */ /* 0x000fe20000010000 */
[----:B------:R-:W-:-:S05]  /*1e310*/  F2FP.BF16.F32.PACK_AB R149, R98, R149 ;  /* 0x000000956295723e */ /* 0x000fca00000010ff */
[----:B------:R-:W0:Y:S01]  /*1e320*/  MUFU.EX2 R145, R145 ;  /* 0x0000009100917308 */ /* 0x000e220000000800 */
[----:B-1----:R-:W-:-:S07]  /*1e330*/  FADD.FTZ R6, R151, R6 ;  /* 0x0000000697067221 */ /* 0x002fce0000010000 */
[----:B------:R-:W1:Y:S01]  /*1e340*/  MUFU.EX2 R140, R140 ;  /* 0x0000008c008c7308 */ /* 0x000e620000000800 */
[C---:B--2---:R-:W-:Y:S01]  /*1e350*/  FADD.FTZ R6, R9.reuse, R6 ;  /* 0x0000000609067221 */ /* 0x044fe20000010000 */
        /* <DEDUP_REMOVED lines=41> */
[----:B------:R-:W-:Y:S01]  /*1e5f0*/  F2FP.BF16.F32.PACK_AB R138, R20, R138 ;  /* 0x0000008a148a723e */ /* 0x000fe200000010ff */
[----:B------:R-:W-:-:S05]  /*1e600*/  IMAD.MOV.U32 R20, RZ, RZ, R0 ;  /* 0x000000ffff147224 */ /* 0x000fca00078e0000 */
[----:B------:R-:W0:Y:S01]  /*1e610*/  MUFU.EX2 R134, R134 ;  /* 0x0000008600867308 */ /* 0x000e220000000800 */
[----:B-1----:R-:W-:-:S07]  /*1e620*/  FADD.FTZ R13, R137, R14 ;  /* 0x0000000e890d7221 */ /* 0x002fce0000010000 */
[----:B------:R-:W1:Y:S01]  /*1e630*/  MUFU.EX2 R104, R104 ;  /* 0x0000006800687308 */ /* 0x000e620000000800 */
[C---:B--2---:R-:W-:Y:S01]  /*1e640*/  FADD.FTZ R13, R12.reuse, R13 ;  /* 0x0000000d0c0d7221 */ /* 0x044fe20000010000 */
[----:B------:R-:W-:Y:S01]  /*1e650*/  F2FP.BF16.F32.PACK_AB R137, R12, R137 ;  /* 0x000000890c89723e */ /* 0x000fe200000010ff */
[----:B------:R-:W-:Y:S02]  /*1e660*/  IMAD.MOV.U32 R12, RZ, RZ, R23 ;  /* 0x000000ffff0c7224 */ /* 0x000fe400078e0017 */
[----:B0-----:R-:W-:-:S04]  /*1e670*/  FADD.FTZ R13, R134, R13 ;  /* 0x0000000d860d7221 */ /* 0x001fc80000010000 */
[C---:B-1----:R-:W-:Y:S01]  /*1e680*/  FADD.FTZ R5, R104.reuse, R13 ;  /* 0x0000000d68057221 */ /* 0x042fe20000010000 */
[----:B------:R-:W-:Y:S01]  /*1e690*/  F2FP.BF16.F32.PACK_AB R139, R104, R134 ;  /* 0x00000086688b723e */ /* 0x000fe200000010ff */
[----:B------:R-:W-:Y:S01]  /*1e6a0*/  IMAD.MOV.U32 R13, RZ, RZ, R22 ;  /* 0x000000ffff0d7224 */ /* 0x000fe200078e0016 */
[----:B------:R-:W-:Y:S06]  /*1e6b0*/  @P2 BRA `(.L_x_1711) ;  /* 0xffffffcc00a42947 */ /* 0x000fec000383ffff */
.L_x_1692:
[----:B------:R-:W-:Y:S05]  /*1e6c0*/  BSYNC B0 ;  /* 0x0000000000007941 */ /* 0x000fea0003800000 */
.L_x_1691:
        /* <DEDUP_REMOVED lines=67> */
.L_x_1712:
[----:B------:R-:W-:Y:S01]  /*1eb00*/  IMAD R13, R22, 0x8, R2 ;  /* 0x00000008160d7824 */ /* 0x000fe200078e0202 */
[----:B------:R-:W-:-:S04]  /*1eb10*/  SHF.L.U32 R4, R23, 0x1f, RZ ;  /* 0x0000001f17047819 */ /* 0x000fc800000006ff */
[----:B------:R0:W1:Y:S01]  /*1eb20*/  SYNCS.PHASECHK.TRANS64.TRYWAIT P2, [R13+URZ+0x2a850], R4 ;  /* 0x02a850040d0075a7 */ /* 0x000062000804017f */
[----:B------:R-:W-:Y:S05]  /*1eb30*/  @!P0 BRA `(.L_x_1713) ;  /* 0x0000000000048947 */ /* 0x000fea0003800000 */
[----:B------:R-:W-:Y:S01]  /*1eb40*/  BPT.TRAP 0x1 ;  /* 0x000000040000795c */ /* 0x000fe20000300000 */
.L_x_1713:
        /* <DEDUP_REMOVED lines=9> */
.L_x_1715:
[----:B------:R-:W-:Y:S05]  /*1ebe0*/  BSYNC B0 ;  /* 0x0000000000007941 */ /* 0x000fea0003800000 */
.L_x_1714:
[----:B------:R-:W-:Y:S01]  /*1ebf0*/  IMAD.MOV.U32 R8, RZ, RZ, R2 ;  /* 0x000000ffff087224 */ /* 0x000fe200078e0002 */
[----:B------:R-:W-:Y:S01]  /*1ec00*/  WARPGROUP.ARRIVE ;  /* 0x00000000000079c5 */ /* 0x000fe20000000000 */
[----:B------:R-:W-:Y:S02]  /*1ec10*/  IMAD.MOV.U32 R9, RZ, RZ, 0x40000040 ;  /* 0x40000040ff097424 */ /* 0x000fe400078e00ff */
        /* <DEDUP_REMOVED lines=37> */
[----:B01----:R-:W-:Y:S01]  /*1ee70*/  FADD.FTZ R4, R2, R5 ;  /* 0x0000000502047221 */ /* 0x003fe20000010000 */
[----:B------:R-:W-:-:S04]  /*1ee80*/  IMAD.MOV.U32 R5, RZ, RZ, RZ ;  /* 0x000000ffff057224 */ /* 0x000fc800078e00ff */
[----:B------:R-:W0:Y:S02]  /*1ee90*/  SHFL.BFLY PT, R11, R4, 0x1, 0x1f ;  /* 0x0c201f00040b7f89 */ /* 0x000e2400000e0000 */
[----:B0-----:R-:W-:Y:S01]  /*1eea0*/  FADD.FTZ R11, R4, R11 ;  /* 0x0000000b040b7221 */ /* 0x001fe20000010000 */
[----:B------:R-:W-:-:S04]  /*1eeb0*/  @!P1 VIADD R4, R13, 0x2a860 ;  /* 0x0002a8600d049836 */ /* 0x000fc80000000000 */
[----:B------:R-:W-:Y:S02]  /*1eec0*/  FSETP.NE.FTZ.AND P3, PT, R11, RZ, PT ;  /* 0x000000ff0b00720b */ /* 0x000fe40003f75000 */
[----:B------:R-:W-:Y:S01]  /*1eed0*/  @!P1 PRMT R4, RZ, 0x654, R4 ;  /* 0x00000654ff049816 */ /* 0x000fe20000000004 */
[----:B------:R-:W-:Y:S02]  /*1eee0*/  WARPGROUP.DEPBAR.LE gsb0, 0x0 ;  /* 0x00008000000079c5 */ /* 0x000fe40000010000 */
[----:B------:R-:W-:-:S06]  /*1eef0*/  WARPGROUP.ARRIVE ;  /* 0x00000000000079c5 */ /* 0x000fcc0000000000 */
[----:B------:R-:W-:Y:S01]  /*1ef00*/  HGMMA.64x128x16.F32.BF16 R24, R140, gdesc[UR4].tnspB, R24, gsb0 ;  /* 0x41e000048c187df0 */ /* 0x000fe20008001818 */
[----:B------:R-:W-:Y:S02]  /*1ef10*/  R2UR UR6, R8 ;  /* 0x00000000080672ca */ /* 0x000fe400000e0000 */
[----:B------:R-:W-:Y:S01]  /*1ef20*/  R2UR UR7, R9 ;  /* 0x00000000090772ca */ /* 0x000fe200000e0000 */
[----:B------:R-:W0:Y:S01]  /*1ef30*/  @P3 MUFU.LG2 R8, R11 ;  /* 0x0000000b00083308 */ /* 0x000e220000000c00 */
[----:B------:R-:W1:Y:S01]  /*1ef40*/  SHFL.BFLY PT, R9, R6, 0x2, 0x1f ;  /* 0x0c401f0006097f89 */ /* 0x000e6200000e0000 */
[----:B0-----:R-:W-:Y:S01]  /*1ef50*/  @P3 FMUL.FTZ R8, R8, 0.69314718246459960938 ;  /* 0x3f31721808083820 */ /* 0x001fe20000410000 */
[----:B-1----:R-:W-:-:S05]  /*1ef60*/  FADD.FTZ R9, R9, R6 ;  /* 0x0000000609097221 */ /* 0x002fca0000010000 */
[----:B------:R-:W0:Y:S02]  /*1ef70*/  SHFL.BFLY PT, R2, R9, 0x1, 0x1f ;  /* 0x0c201f0009027f89 */ /* 0x000e2400000e0000 */
[----:B0-----:R-:W-:Y:S01]  /*1ef80*/  FADD.FTZ R10, R9, R2 ;  /* 0x00000002090a7221 */ /* 0x001fe20000010000 */
[----:B------:R-:W-:-:S04]  /*1ef90*/  SEL R2, RZ, 0x1, P2 ;  /* 0x00000001ff027807 */ /* 0x000fc80001000000 */
[----:B------:R-:W-:Y:S02]  /*1efa0*/  FSETP.NE.FTZ.AND P0, PT, R10, RZ, PT ;  /* 0x000000ff0a00720b */ /* 0x000fe40003f15000 */
[----:B------:R-:W-:Y:S01]  /*1efb0*/  LOP3.LUT R23, R23, R2, RZ, 0x3c, !PT ;  /* 0x0000000217177212 */ /* 0x000fe200078e3cff */
[----:B------:R-:W-:-:S06]  /*1efc0*/  IMAD.MOV.U32 R2, RZ, RZ, RZ ;  /* 0x000000ffff027224 */ /* 0x000fcc00078e00ff */
[----:B------:R-:W-:Y:S04]  /*1efd0*/  @P3 MUFU.RCP R2, R11 ;  /* 0x0000000b00023308 */ /* 0x000fe80000001000 */
[C---:B------:R-:W-:Y:S01]  /*1efe0*/  @P0 FMUL.FTZ R9, R7.reuse, 0.69314718246459960938 ;  /* 0x3f31721807090820 */ /* 0x040fe20000410000 */
[----:B------:R-:W-:-:S03]  /*1eff0*/  @P3 FMUL.FTZ R7, R7, 0.69314718246459960938 ;  /* 0x3f31721807073820 */ /* 0x000fc60000410000 */
[----:B------:R-:W0:Y:S01]  /*1f000*/  @P0 MUFU.LG2 R6, R10 ;  /* 0x0000000a00060308 */ /* 0x000e220000000c00 */
[----:B------:R-:W-:-:S07]  /*1f010*/  @P3 FFMA.FTZ R21, R7, R3, R8 ;  /* 0x0000000307153223 */ /* 0x000fce0000010008 */
[----:B------:R-:W1:Y:S01]  /*1f020*/  @P0 MUFU.RCP R5, R10 ;  /* 0x0000000a00050308 */ /* 0x000e620000001000 */
[----:B0-----:R-:W-:-:S04]  /*1f030*/  @P0 FMUL.FTZ R6, R6, 0.69314718246459960938 ;  /* 0x3f31721806060820 */ /* 0x001fc80000410000 */
[----:B------:R-:W-:Y:S01]  /*1f040*/  @P0 FFMA.FTZ R20, R9, R0, R6 ;  /* 0x0000000009140223 */ /* 0x000fe20000010006 */
[----:B------:R-:W-:Y:S01]  /*1f050*/  PLOP3.LUT P0, PT, PT, PT, PT, 0x8, 0x0 ;  /* 0x000000000000781c */ /* 0x000fe20003f0e170 */
[----:B------:R-:W-:Y:S02]  /*1f060*/  WARPGROUP.DEPBAR.LE gsb0, 0x0 ;  /* 0x00008000000079c5 */ /* 0x000fe40000010000 */
[----:B------:R-:W-:-:S06]  /*1f070*/  WARPGROUP.ARRIVE ;  /* 0x00000000000079c5 */ /* 0x000fcc0000000000 */
[----:B------:R-:W-:Y:S03]  /*1f080*/  HGMMA.64x128x16.F32.BF16 R24, R136, gdesc[UR4].tnspB, R24, gsb0 ;  /* 0x41e0000488187df0 */ /* 0x000fe60008001818 */
[----:B------:R-:W-:Y:S02]  /*1f090*/  WARPGROUP.DEPBAR.LE gsb0, 0x0 ;  /* 0x00008000000079c5 */ /* 0x000fe40000010000 */
[----:B------:R0:W-:Y:S01]  /*1f0a0*/  @!P1 SYNCS.ARRIVE.TRANS64.RED.A1T0 RZ, [R4+URZ], RZ ;  /* 0x000000ff04ff99a7 */ /* 0x0001e2000810043f */
        /* <DEDUP_REMOVED lines=63> */
[----:B0-----:R-:W-:-:S07]  /*1f4a0*/  FMUL.FTZ R87, R87, R2 ;  /* 0x0000000257577220 */ /* 0x001fce0000410000 */
.L_x_1576:
[----:B------:R-:W0:Y:S08]  /*1f4b0*/  S2UR UR5, SR_CgaCtaId ;  /* 0x00000000000579c3 */ /* 0x000e300000008800 */
[----:B------:R-:W-:Y:S06]  /*1f4c0*/  BAR.SYNC.DEFER_BLOCKING 0x5, 0x180 ;  /* 0x0146000000007b1d */ /* 0x000fec0000010000 */
[----:B------:R-:W-:Y:S01]  /*1f4d0*/  UMOV UR4, 0x400 ;  /* 0x0000040000047882 */ /* 0x000fe20000000000 */
[----:B------:R-:W-:Y:S01]  /*1f4e0*/  BSSY B0, `(.L_x_1717) ;  /* 0x00002d2000007945 */ /* 0x000fe20003800000 */
[----:B0-----:R-:W-:-:S06]  /*1f4f0*/  ULEA UR4, UR5, UR4, 0x18 ;  /* 0x0000000405047291 */ /* 0x001fcc000f8ec03f */
[----:B------:R-:W-:-:S05]  /*1f500*/  IMAD.U32 R2, RZ, RZ, UR4 ;  /* 0x00000004ff027e24 */ /* 0x000fca000f8e00ff */
[----:B------:R0:W1:Y:S01]  /*1f510*/  LDS.128 R28, [R2+0x2a8d0] ;  /* 0x02a8d000021c7984 */ /* 0x0000620000000c00 */
[----:B------:R-:W-:Y:S06]  /*1f520*/  BAR.ARV 0x4, 0x180 ;  /* 0x0106000000007b1d */ /* 0x000fec0000002000 */
[----:B------:R-:W-:Y:S05]  /*1f530*/  @P0 BRA `(.L_x_1718) ;  /* 0x0000002000480947 */ /* 0x000fea0003800000 */
[----:B------:R-:W2:Y:S01]  /*1f540*/  LDL R0, [R1+0x80] ;  /* 0x0000800001007983 */ /* 0x000ea20000100800 */
[----:B------:R-:W-:Y:S01]  /*1f550*/  F2FP.BF16.F32.PACK_AB R34, R69, R68 ;  /* 0x000000444522723e */ /* 0x000fe200000010ff */
[----:B------:R-:W-:Y:S01]  /*1f560*/  ULDC.64 UR4, c[0x0][0xc00] ;  /* 0x0003000000047ab9 */ /* 0x000fe20000000a00 */
[----:B------:R-:W-:Y:S01]  /*1f570*/  ULDC.64 UR6, c[0x0][0xc08] ;  /* 0x0003020000067ab9 */ /* 0x000fe20000000a00 */
[----:B------:R-:W3:Y:S01]  /*1f580*/  S2R R3, SR_SWINHI ;  /* 0x0000000000037919 */ /* 0x000ee20000002f00 */
[----:B------:R-:W-:Y:S02]  /*1f590*/  MOV R72, R2 ;  /* 0x0000000200487202 */ /* 0x000fe40000000f00 */
[----:B---3--:R-:W-:Y:S01]  /*1f5a0*/  MOV R73, R3 ;  /* 0x0000000300497202 */ /* 0x008fe20000000f00 */
[----:B------:R-:W-:Y:S02]  /*1f5b0*/  BAR.SYNC.DEFER_BLOCKING 0x1, 0x100 ;  /* 0x0044000000007b1d */ /* 0x000fe40000010000 */
[----:B--2---:R-:W-:-:S03]  /*1f5c0*/  IMAD.WIDE R4, R0, 0x2, R72 ;  /* 0x0000000200047825 */ /* 0x004fc600078e0248 */
        /* <DEDUP_REMOVED lines=12> */
[----:B------:R-:W-:Y:S01]  /*1f690*/  IADD3 R107, P0, R4, 0x4060, RZ ;  /* 0x00004060046b7810 */ /* 0x000fe20007f1e0ff */
[--C-:B------:R-:W-:Y:S01]  /*1f6a0*/  IMAD.X R25, RZ, RZ, R5.reuse, P2 ;  /* 0x000000ffff197224 */ /* 0x100fe200010e0605 */
[----:B------:R-:W-:Y:S01]  /*1f6b0*/  LOP3.LUT R4, R3, R4, RZ, 0x3c, !PT ;  /* 0x0000000403047212 */ /* 0x000fe200078e3cff */
[--C-:B------:R-:W-:Y:S01]  /*1f6c0*/  IMAD.X R27, RZ, RZ, R5.reuse, P1 ;  /* 0x000000ffff1b7224 */ /* 0x100fe200008e0605 */
[----:B------:R-:W-:Y:S01]  /*1f6d0*/  LOP3.LUT R0, R7, 0x380, RZ, 0xc0, !PT ;  /* 0x0000038007007812 */ /* 0x000fe200078ec0ff */
[----:B------:R-:W-:Y:S01]  /*1f6e0*/  IMAD.X R33, RZ, RZ, R5, P0 ;  /* 0x000000ffff217224 */ /* 0x000fe200000e0605 */
[----:B------:R-:W-:-:S02]  /*1f6f0*/  LOP3.LUT R3, R6, 0x380, RZ, 0xc0, !PT ;  /* 0x0000038006037812 */ /* 0x000fc400078ec0ff */
[----:B------:R-:W-:Y:S02]  /*1f700*/  SHF.R.U64 R0, R0, 0x3, RZ ;  /* 0x0000000300007819 */ /* 0x000fe400000012ff */
[----:B------:R-:W-:Y:S02]  /*1f710*/  SHF.R.U64 R3, R3, 0x3, RZ ;  /* 0x0000000303037819 */ /* 0x000fe400000012ff */
[----:B------:R-:W-:Y:S02]  /*1f720*/  LOP3.LUT R12, R35, 0x380, RZ, 0xc0, !PT ;  /* 0x00000380230c7812 */ /* 0x000fe400078ec0ff */
[----:B------:R-:W-:Y:S02]  /*1f730*/  LOP3.LUT R14, R103, 0x380, RZ, 0xc0, !PT ;  /* 0x00000380670e7812 */ /* 0x000fe400078ec0ff */
[----:B------:R-:W-:Y:S02]  /*1f740*/  LOP3.LUT R8, R0, R7, RZ, 0x3c, !PT ;  /* 0x0000000700087212 */ /* 0x000fe400078e3cff */
[----:B------:R-:W-:-:S02]  /*1f750*/  LOP3.LUT R10, R3, R6, RZ, 0x3c, !PT ;  /* 0x00000006030a7212 */ /* 0x000fc400078e3cff */
[----:B------:R-:W-:Y:S02]  /*1f760*/  LOP3.LUT R0, R105, 0x380, RZ, 0xc0, !PT ;  /* 0x0000038069007812 */ /* 0x000fe400078ec0ff */
[----:B------:R-:W-:Y:S02]  /*1f770*/  LOP3.LUT R3, R26, 0x380, RZ, 0xc0, !PT ;  /* 0x000003801a037812 */ /* 0x000fe400078ec0ff */
[----:B------:R-:W-:Y:S02]  /*1f780*/  LOP3.LUT R32, R107, 0x380, RZ, 0xc0, !PT ;  /* 0x000003806b207812 */ /* 0x000fe400078ec0ff */
[----:B-1----:R-:W-:Y:S02]  /*1f790*/  MOV R28, R4 ;  /* 0x00000004001c7202 */ /* 0x002fe40000000f00 */
[----:B------:R-:W-:Y:S02]  /*1f7a0*/  SHF.R.U64 R12, R12, 0x3, RZ ;  /* 0x000000030c0c7819 */ /* 0x000fe400000012ff */
[----:B------:R-:W-:-:S02]  /*1f7b0*/  SHF.R.U64 R14, R14, 0x3, RZ ;  /* 0x000000030e0e7819 */ /* 0x000fc400000012ff */
[----:B------:R-:W-:Y:S02]  /*1f7c0*/  F2FP.BF16.F32.PACK_AB R4, R89, R88 ;  /* 0x000000585904723e */ /* 0x000fe400000010ff */
[----:B------:R-:W-:Y:S02]  /*1f7d0*/  F2FP.BF16.F32.PACK_AB R5, R97, R96 ;  /* 0x000000606105723e */ /* 0x000fe400000010ff */
[----:B------:R-:W-:Y:S02]  /*1f7e0*/  F2FP.BF16.F32.PACK_AB R6, R91, R90 ;  /* 0x0000005a5b06723e */ /* 0x000fe400000010ff */
[----:B------:R-:W-:Y:S02]  /*1f7f0*/  F2FP.BF16.F32.PACK_AB R7, R99, R98 ;  /* 0x000000626307723e */ /* 0x000fe400000010ff */
[----:B------:R-:W-:Y:S02]  /*1f800*/  SHF.R.U64 R0, R0, 0x3, RZ ;  /* 0x0000000300007819 */ /* 0x000fe400000012ff */
[----:B------:R-:W-:Y:S01]  /*1f810*/  SHF.R.U64 R3, R3, 0x3, RZ ;  /* 0x0000000303037819 */ /* 0x000fe200000012ff */
[----:B------:R1:W-:Y:S01]  /*1f820*/  STSM.16.M88.4 [R28], R4 ;  /* 0x000000041c007844 */ /* 0x0003e20000000200 */
[----:B------:R-:W-:-:S02]  /*1f830*/  SHF.R.U64 R32, R32, 0x3, RZ ;  /* 0x0000000320207819 */ /* 0x000fc400000012ff */
[----:B------:R-:W-:Y:S02]  /*1f840*/  LOP3.LUT R12, R12, R35, RZ, 0x3c, !PT ;  /* 0x000000230c0c7212 */ /* 0x000fe400078e3cff */
[----:B------:R-:W-:Y:S02]  /*1f850*/  LOP3.LUT R14, R14, R103, RZ, 0x3c, !PT ;  /* 0x000000670e0e7212 */ /* 0x000fe400078e3cff */
[----:B------:R-:W-:Y:S01]  /*1f860*/  LOP3.LUT R24, R0, R105, RZ, 0x3c, !PT ;  /* 0x0000006900187212 */ /* 0x000fe200078e3cff */
[----:B------:R-:W2:Y:S01]  /*1f870*/  LDC.64 R102, c[0x0][0xc00] ;  /* 0x00030000ff667b82 */ /* 0x000ea20000000a00 */
[----:B------:R-:W-:Y:S02]  /*1f880*/  LOP3.LUT R26, R3, R26, RZ, 0x3c, !PT ;  /* 0x0000001a031a7212 */ /* 0x000fe400078e3cff */
[----:B------:R-:W-:Y:S02]  /*1f890*/  LOP3.LUT R32, R32, R107, RZ, 0x3c, !PT ;  /* 0x0000006b20207212 */ /* 0x000fe400078e3cff */
[----:B------:R-:W-:-:S02]  /*1f8a0*/  MOV R107, R8 ;  /* 0x00000008006b7202 */ /* 0x000fc40000000f00 */
[----:B------:R-:W-:Y:S02]  /*1f8b0*/  MOV R106, R10 ;  /* 0x0000000a006a7202 */ /* 0x000fe40000000f00 */
[----:B-1----:R-:W-:Y:S02]  /*1f8c0*/  F2FP.BF16.F32.PACK_AB R4, R93, R92 ;  /* 0x0000005c5d04723e */ /* 0x002fe400000010ff */
[----:B------:R-:W-:Y:S02]  /*1f8d0*/  F2FP.BF16.F32.PACK_AB R5, R101, R100 ;  /* 0x000000646505723e */ /* 0x000fe400000010ff */
[----:B------:R-:W-:Y:S02]  /*1f8e0*/  F2FP.BF16.F32.PACK_AB R6, R37, R36 ;  /* 0x000000242506723e */ /* 0x000fe400000010ff */
[----:B------:R-:W-:Y:S02]  /*1f8f0*/  F2FP.BF16.F32.PACK_AB R7, R39, R38 ;  /* 0x000000262707723e */ /* 0x000fe400000010ff */
[----:B------:R-:W-:-:S02]  /*1f900*/  F2FP.BF16.F32.PACK_AB R8, R41, R40 ;  /* 0x000000282908723e */ /* 0x000fc400000010ff */
[----:B------:R-:W-:Y:S01]  /*1f910*/  F2FP.BF16.F32.PACK_AB R9, R43, R42 ;  /* 0x0000002a2b09723e */ /* 0x000fe200000010ff */
[----:B------:R1:W-:Y:S01]  /*1f920*/  STSM.16.M88.4 [R107], R4 ;  /* 0x000000046b007844 */ /* 0x0003e20000000200 */
[----:B------:R-:W-:Y:S02]  /*1f930*/  F2FP.BF16.F32.PACK_AB R10, R45, R44 ;  /* 0x0000002c2d0a723e */ /* 0x000fe400000010ff */
[----:B------:R-:W-:Y:S02]  /*1f940*/  F2FP.BF16.F32.PACK_AB R11, R47, R46 ;  /* 0x0000002e2f0b723e */ /* 0x000fe400000010ff */
[----:B------:R-:W-:Y:S02]  /*1f950*/  MOV R3, R12 ;  /* 0x0000000c00037202 */ /* 0x000fe40000000f00 */
[----:B------:R-:W-:Y:S01]  /*1f960*/  MOV R0, R14 ;  /* 0x0000000e00007202 */ /* 0x000fe20000000f00 */
[----:B------:R-:W-:Y:S01]  /*1f970*/  STSM.16.M88.4 [R106], R8 ;  /* 0x000000086a007844 */ /* 0x000fe20000000200 */
[----:B------:R-:W-:-:S02]  /*1f980*/  MOV R105, R24 ;  /* 0x0000001800697202 */ /* 0x000fc40000000f00 */
[----:B------:R-:W-:Y:S02]  /*1f990*/  MOV R104, R26 ;  /* 0x0000001a00687202 */ /* 0x000fe40000000f00 */
[----:B------:R-:W-:Y:S02]  /*1f9a0*/  F2FP.BF16.F32.PACK_AB R12, R49, R48 ;  /* 0x00000030310c723e */ /* 0x000fe400000010ff */
        /* <DEDUP_REMOVED lines=13> */
[----:B-1----:R-:W-:Y:S02]  /*1fa80*/  F2FP.BF16.F32.PACK_AB R4, R95, R94 ;  /* 0x0000005e5f04723e */ /* 0x002fe400000010ff */
[----:B------:R-:W-:Y:S01]  /*1fa90*/  F2FP.BF16.F32.PACK_AB R5, R75, R74 ;  /* 0x0000004a4b05723e */ /* 0x000fe200000010ff */
[----:B------:R-:W-:Y:S01]  /*1faa0*/  STSM.16.M88.4 [R105], R32 ;  /* 0x0000002069007844 */ /* 0x000fe20000000200 */
[----:B------:R-:W-:Y:S01]  /*1fab0*/  F2FP.BF16.F32.PACK_AB R6, R77, R76 ;  /* 0x0000004c4d06723e */ /* 0x000fe200000010ff */
[----:B--2---:R-:W-:Y:S01]  /*1fac0*/  IMAD.WIDE R12, R187, 0x4, R102 ;  /* 0x00000004bb0c7825 */ /* 0x004fe200078e0266 */
[----:B------:R-:W-:Y:S01]  /*1fad0*/  F2FP.BF16.F32.PACK_AB R7, R79, R78 ;  /* 0x0000004e4f07723e */ /* 0x000fe200000010ff */
[----:B------:R-:W1:Y:S01]  /*1fae0*/  LDC R102, c[0x0][0xbe8] ;  /* 0x0002fa00ff667b82 */ /* 0x000e620000000800 */
[----:B------:R-:W-:-:S02]  /*1faf0*/  F2FP.BF16.F32.PACK_AB R8, R81, R80 ;  /* 0x000000505108723e */ /* 0x000fc400000010ff */
[----:B------:R-:W-:Y:S01]  /*1fb00*/  F2FP.BF16.F32.PACK_AB R9, R83, R82 ;  /* 0x000000525309723e */ /* 0x000fe200000010ff */
[----:B------:R2:W-:Y:S01]  /*1fb10*/  STSM.16.M88.4 [R104], R4 ;  /* 0x0000000468007844 */ /* 0x0005e20000000200 */
[----:B------:R-:W-:Y:S01]  /*1fb20*/  F2FP.BF16.F32.PACK_AB R10, R85, R84 ;  /* 0x00000054550a723e */ /* 0x000fe200000010ff */
[----:B---3--:R-:W-:Y:S01]  /*1fb30*/  IMAD.MOV.U32 R0, RZ, RZ, RZ ;  /* 0x000000ffff007224 */ /* 0x008fe200078e00ff */
[----:B------:R-:W-:Y:S01]  /*1fb40*/  F2FP.BF16.F32.PACK_AB R11, R87, R86 ;  /* 0x00000056570b723e */ /* 0x000fe200000010ff */
[----:B------:R-:W3:Y:S01]  /*1fb50*/  LDC.64 R14, c[0x0][0xba8] ;  /* 0x0002ea00ff0e7b82 */ /* 0x000ee20000000a00 */
[----:B------:R-:W-:-:S03]  /*1fb60*/  ISETP.NE.U32.AND P0, PT, RZ, UR4, PT ;  /* 0x00000004ff007c0c */ /* 0x000fc6000bf05070 */
[----:B------:R4:W-:Y:S04]  /*1fb70*/  STSM.16.M88.4 [R28], R8 ;  /* 0x000000081c007844 */ /* 0x0009e80000000200 */
[----:B------:R-:W-:Y:S01]  /*1fb80*/  BAR.SYNC.DEFER_BLOCKING 0x1, 0x100 ;  /* 0x0044000000007b1d */ /* 0x000fe20000010000 */
[----:B------:R-:W-:-:S13]  /*1fb90*/  ISETP.NE.AND.EX P0, PT, RZ, UR5, PT, P0 ;  /* 0x00000005ff007c0c */ /* 0x000fda000bf05300 */
[----:B------:R-:W3:Y:S01]  /*1fba0*/  @P0 LDG.E R0, desc[UR46][R12.64] ;  /* 0x0000002e0c000981 */ /* 0x000ee2000c1e1900 */
[----:B------:R-:W-:Y:S01]  /*1fbb0*/  ISETP.NE.U32.AND P1, PT, RZ, UR6, PT ;  /* 0x00000006ff007c0c */ /* 0x000fe2000bf25070 */
[----:B------:R-:W-:Y:S01]  /*1fbc0*/  ULDC UR6, c[0x0][0xa88] ;  /* 0x0002a20000067ab9 */ /* 0x000fe20000000800 */
[C---:B------:R-:W-:Y:S01]  /*1fbd0*/  ISETP.NE.AND P2, PT, R186.reuse, RZ, PT ;  /* 0x000000ffba00720c */ /* 0x040fe20003f45270 */
[----:B------:R-:W-:Y:S01]  /*1fbe0*/  IMAD.U32 R3, RZ, RZ, UR6 ;  /* 0x00000006ff037e24 */ /* 0x000fe2000f8e00ff */
[----:B------:R-:W-:Y:S01]  /*1fbf0*/  ULDC UR6, c[0x0][0xad4] ;  /* 0x0002b50000067ab9 */ /* 0x000fe20000000800 */
[----:B------:R-:W-:Y:S02]  /*1fc00*/  ISETP.NE.AND.EX P1, PT, RZ, UR7, PT, P1 ;  /* 0x00000007ff007c0c */ /* 0x000fe4000bf25310 */
[----:B------:R-:W-:Y:S01]  /*1fc10*/  SEL R186, R186, UR6, P2 ;  /* 0x00000006baba7c07 */ /* 0x000fe20009000000 */
[----:B------:R-:W-:-:S03]  /*1fc20*/  IMAD.MOV.U32 R26, RZ, RZ, 0x9b8 ;  /* 0x000009b8ff1a7424 */ /* 0x000fc600078e00ff */
[----:B------:R-:W-:-:S04]  /*1fc30*/  ISETP.GT.AND P3, PT, R186, 0x1, PT ;  /* 0x00000001ba00780c */ /* 0x000fc80003f64270 */
[----:B------:R-:W-:-:S03]  /*1fc40*/  SEL R26, R26, 0x978, P3 ;  /* 0x000009781a1a7807 */ /* 0x000fc60001800000 */
[----:B--2---:R-:W2:Y:S08]  /*1fc50*/  @P1 LDC.64 R4, c[0x0][0xc08] ;  /* 0x00030200ff041b82 */ /* 0x004eb00000000a00 */
[----:B------:R-:W0:Y:S08]  /*1fc60*/  LDC.64 R6, c[0x0][R26+0x220] ;  /* 0x000088001a067b82 */ /* 0x000e300000000a00 */
[----:B----4-:R-:W4:Y:S01]  /*1fc70*/  LDC.64 R8, c[0x0][R26+0x218] ;  /* 0x000086001a087b82 */ /* 0x010f220000000a00 */
[----:B-1----:R-:W-:-:S07]  /*1fc80*/  ISETP.NE.AND P4, PT, R102, 0x1, PT ;  /* 0x000000016600780c */ /* 0x002fce0003f85270 */
[----:B------:R-:W1:Y:S01]  /*1fc90*/  LDC.64 R10, c[0x0][R26+0x228] ;  /* 0x00008a001a0a7b82 */ /* 0x000e620000000a00 */
[----:B--2---:R-:W-:-:S05]  /*1fca0*/  @P1 IMAD.WIDE R4, R187, 0x4, R4 ;  /* 0x00000004bb041825 */ /* 0x004fca00078e0204 */
[----:B------:R2:W5:Y:S01]  /*1fcb0*/  @P1 LDG.E R3, desc[UR46][R4.64] ;  /* 0x0000002e04031981 */ /* 0x000562000c1e1900 */
[----:B------:R-:W-:Y:S01]  /*1fcc0*/  ISETP.NE.U32.AND P2, PT, RZ, UR4, PT ;  /* 0x00000004ff007c0c */ /* 0x000fe2000bf45070 */
[----:B------:R-:W1:Y:S01]  /*1fcd0*/  @P4 LDC R32, c[0x0][0xbec] ;  /* 0x0002fb00ff204b82 */ /* 0x000e620000000800 */
[----:B------:R-:W-:Y:S02]  /*1fce0*/  SHF.R.S32.HI R24, RZ, 0x1f, R187 ;  /* 0x0000001fff187819 */ /* 0x000fe400000114bb */
[----:B------:R-:W-:Y:S02]  /*1fcf0*/  ISETP.NE.AND.EX P2, PT, RZ, UR5, PT, P2 ;  /* 0x00000005ff007c0c */ /* 0x000fe4000bf45320 */
[----:B------:R-:W-:Y:S02]  /*1fd00*/  SEL R27, R190, RZ, P3 ;  /* 0x000000ffbe1b7207 */ /* 0x000fe40001800000 */
[----:B------:R-:W-:Y:S01]  /*1fd10*/  SEL R28, R187, RZ, !P2 ;  /* 0x000000ffbb1c7207 */ /* 0x000fe20005000000 */
[----:B--2---:R-:W2:Y:S01]  /*1fd20*/  LDC.64 R4, c[0x0][R26+0x210] ;  /* 0x000084001a047b82 */ /* 0x004ea20000000a00 */
[----:B------:R-:W-:-:S07]  /*1fd30*/  SEL R25, R24, RZ, !P2 ;  /* 0x000000ff18197207 */ /* 0x000fce0005000000 */
[----:B------:R-:W2:Y:S01]  /*1fd40*/  @P4 LDC R105, c[0x0][0xbf0] ;  /* 0x0002fc00ff694b82 */ /* 0x000ea20000000800 */
[----:B0-----:R-:W-:-:S07]  /*1fd50*/  IMAD R7, R7, R28, RZ ;  /* 0x0000001c07077224 */ /* 0x001fce00078e02ff */
[----:B---3--:R-:W0:Y:S01]  /*1fd60*/  @!P3 LDC R14, c[0x0][0xb50] ;  /* 0x0002d400ff0ebb82 */ /* 0x008e220000000800 */
[C---:B------:R-:W-:Y:S02]  /*1fd70*/  IMAD R35, R6.reuse, R25, R7 ;  /* 0x0000001906237224 */ /* 0x040fe400078e0207 */
[----:B------:R-:W-:-:S05]  /*1fd80*/  IMAD.WIDE.U32 R6, R6, R28, RZ ;  /* 0x0000001c06067225 */ /* 0x000fca00078e00ff */
[----:B------:R-:W3:Y:S01]  /*1fd90*/  @!P3 LDC R15, c[0x0][0xb54] ;  /* 0x0002d500ff0fbb82 */ /* 0x000ee20000000800 */
[-C--:B----4-:R-:W-:Y:S02]  /*1fda0*/  IMAD R33, R9, R183.reuse, RZ ;  /* 0x000000b709217224 */ /* 0x090fe400078e02ff */
[----:B------:R-:W-:-:S04]  /*1fdb0*/  IMAD.WIDE.U32 R8, R8, R183, RZ ;  /* 0x000000b708087225 */ /* 0x000fc800078e00ff */
[----:B------:R-:W-:Y:S02]  /*1fdc0*/  IMAD.IADD R25, R181, 0x1, R178 ;  /* 0x00000001b5197824 */ /* 0x000fe400078e02b2 */
[----:B------:R-:W-:Y:S02]  /*1fdd0*/  IMAD.IADD R24, R9, 0x1, R33 ;  /* 0x0000000109187824 */ /* 0x000fe400078e0221 */
[----:B------:R-:W-:Y:S02]  /*1fde0*/  IMAD.IADD R9, R7, 0x1, R35 ;  /* 0x0000000107097824 */ /* 0x000fe400078e0223 */
[----:B------:R-:W-:Y:S02]  /*1fdf0*/  IMAD.MOV.U32 R7, RZ, RZ, R25 ;  /* 0x000000ffff077224 */ /* 0x000fe400078e0019 */
[-C--:B-1----:R-:W-:Y:S02]  /*1fe00*/  IMAD R33, R11, R27.reuse, RZ ;  /* 0x0000001b0b217224 */ /* 0x082fe400078e02ff */
[----:B------:R-:W-:-:S04]  /*1fe10*/  IMAD.WIDE.U32 R10, R10, R27, RZ ;  /* 0x0000001b0a0a7225 */ /* 0x000fc800078e00ff */
[----:B------:R-:W-:Y:S01]  /*1fe20*/  IMAD.IADD R33, R11, 0x1, R33 ;  /* 0x000000010b217824 */ /* 0x000fe200078e0221 */
[--C-:B------:R-:W-:Y:S01]  /*1fe30*/  IADD3 R8, P2, P5, R6, R8, R0.reuse ;  /* 0x0000000806087210 */ /* 0x100fe20007d5e000 */
[----:B------:R-:W-:Y:S01]  /*1fe40*/  @P4 IMAD.HI.U32 R6, R25, R32, RZ ;  /* 0x0000002019064227 */ /* 0x000fe200078e00ff */
[----:B------:R-:W-:-:S04]  /*1fe50*/  SHF.R.S32.HI R103, RZ, 0x1f, R0 ;  /* 0x0000001fff677819 */ /* 0x000fc80000011400 */
[----:B--2---:R-:W-:Y:S02]  /*1fe60*/  @P4 SHF.R.U32.HI R7, RZ, R105, R6 ;  /* 0x00000069ff074219 */ /* 0x004fe40000011606 */
[----:B------:R-:W-:Y:S02]  /*1fe70*/  IADD3.X R9, R9, R24, R103, P2, P5 ;  /* 0x0000001809097210 */ /* 0x000fe400017ea467 */
[----:B------:R-:W-:Y:S01]  /*1fe80*/  IADD3 R10, P2, P5, R7, R8, R10 ;  /* 0x00000008070a7210 */ /* 0x000fe20007d5e00a */
[--C-:B------:R-:W-:Y:S01]  /*1fe90*/  IMAD.MOV R24, RZ, RZ, -R7.reuse ;  /* 0x000000ffff187224 */ /* 0x100fe200078e0a07 */
[----:B------:R-:W-:-:S03]  /*1fea0*/  SHF.R.S32.HI R6, RZ, 0x1f, R7 ;  /* 0x0000001fff067819 */ /* 0x000fc60000011407 */
[----:B------:R-:W-:Y:S01]  /*1feb0*/  IMAD R7, R102, R24, R25 ;  /* 0x0000001866077224 */ /* 0x000fe200078e0219 */
[----:B------:R-:W-:-:S03]  /*1fec0*/  IADD3.X R11, R6, R9, R33, P2, P5 ;  /* 0x00000009060b7210 */ /* 0x000fc600017ea421 */
[-C--:B------:R-:W-:Y:S01]  /*1fed0*/  IMAD R5, R5, R7.reuse, RZ ;  /* 0x0000000705057224 */ /* 0x080fe200078e02ff */
[----:B------:R-:W-:Y:S01]  /*1fee0*/  SHF.R.S32.HI R9, RZ, 0x1f, R7 ;  /* 0x0000001fff097819 */ /* 0x000fe20000011407 */
[----:B------:R-:W-:-:S04]  /*1fef0*/  IMAD.WIDE.U32 R10, R4, R7, R10 ;  /* 0x00000007040a7225 */ /* 0x000fc800078e000a */
[----:B------:R-:W-:Y:S01]  /*1ff00*/  IMAD R5, R4, R9, R5 ;  /* 0x0000000904057224 */ /* 0x000fe200078e0205 */
[----:B0-----:R-:W-:-:S03]  /*1ff10*/  LEA R14, P2, R10, R14, 0x2 ;  /* 0x0000000e0a0e7211 */ /* 0x001fc600078410ff */
[----:B------:R-:W-:-:S05]  /*1ff20*/  IMAD.IADD R4, R11, 0x1, R5 ;  /* 0x000000010b047824 */ /* 0x000fca00078e0205 */
[----:B---3--:R-:W-:Y:S01]  /*1ff30*/  LEA.HI.X R15, R10, R15, R4, 0x2, P2 ;  /* 0x0000000f0a0f7211 */ /* 0x008fe200010f1404 */
[----:B------:R-:W-:Y:S06]  /*1ff40*/  @P1 BRA `(.L_x_1719) ;  /* 0x0000000000101947 */ /* 0x000fec0003800000 */
[----:B------:R-:W-:Y:S05]  /*1ff50*/  @!P0 BRA `(.L_x_1719) ;  /* 0x00000000000c8947 */ /* 0x000fea0003800000 */
[----:B------:R-:W2:Y:S04]  /*1ff60*/  LDG.E R4, desc[UR46][R12.64] ;  /* 0x0000002e0c047981 */ /* 0x000ea8000c1e1900 */
[----:B-----5:R-:W2:Y:S02]  /*1ff70*/  LDG.E R3, desc[UR46][R12.64+0x4] ;  /* 0x0000042e0c037981 */ /* 0x020ea4000c1e1900 */
[----:B--2---:R-:W-:-:S07]  /*1ff80*/  IMAD.IADD R3, R3, 0x1, -R4 ;  /* 0x0000000103037824 */ /* 0x004fce00078e0a04 */
.L_x_1719:
[----:B------:R-:W2:Y:S01]  /*1ff90*/  LDL R8, [R1+0x7c] ;  /* 0x00007c0001087983 */ /* 0x000ea20000100800 */
[----:B-----5:R-:W-:Y:S01]  /*1ffa0*/  IMAD R3, R3, R102, RZ ;  /* 0x0000006603037224 */ /* 0x020fe200078e02ff */
[----:B------:R-:W-:Y:S02]  /*1ffb0*/  LOP3.LUT P0, RZ, R230, 0x3, RZ, 0xc0, !PT ;  /* 0x00000003e6ff7812 */ /* 0x000fe4000780c0ff */
[----:B------:R-:W-:Y:S04]  /*1ffc0*/  SHFL.IDX PT, R4, R14, RZ, 0x1c1f ;  /* 0x001c1fff0e047589 */ /* 0x000fe800000e0000 */
[----:B------:R-:W0:Y:S04]  /*1ffd0*/  SHFL.IDX PT, R5, R15, RZ, 0x1c1f ;  /* 0x001c1fff0f057589 */ /* 0x000e2800000e0000 */
[----:B------:R-:W-:Y:S04]  /*1ffe0*/  SHFL.IDX PT, R6, R14, 0x1, 0x1c1f ;  /* 0x003c1f000e067f89 */ /* 0x000fe800000e0000 */
[----:B------:R-:W1:Y:S01]  /*1fff0*/  SHFL.IDX PT, R7, R15, 0x1, 0x1c1f ;  /* 0x003c1f000f077f89 */ /* 0x000e6200000e0000 */
[----:B--2---:R-:W-:-:S04]  /*20000*/  IMAD.IADD R8, R8, 0x1, R178 ;  /* 0x0000000108087824 */ /* 0x004fc800078e02b2 */
        /* <DEDUP_REMOVED lines=23> */
[----:B------:R-:W-:Y:S01]  /*20180*/  IMAD.IADD R48, R178, 0x1, R49 ;  /* 0x00000001b2307824 */ /* 0x000fe200078e0231 */
        /* <DEDUP_REMOVED lines=28> */
[C---:B------:R-:W-:Y:S01]  /*20350*/  IMAD R51, R28.reuse, UR5, R51 ;  /* 0x000000051c337c24 */ /* 0x040fe2000f8e0233 */
[----:B------:R-:W-:Y:S01]  /*20360*/  SHF.R.U64 R7, R7, 0x3, RZ ;  /* 0x0000000307077819 */ /* 0x000fe200000012ff */
[----:B------:R-:W-:Y:S01]  /*20370*/  IMAD.WIDE.U32 R20, R28, UR4, R20 ;  /* 0x000000041c147c25 */ /* 0x000fe2000f8e0014 */
[--C-:B------:R-:W-:Y:S01]  /*20380*/  SHF.R.S32.HI R0, RZ, 0x1f, R49.reuse ;  /* 0x0000001fff007819 */ /* 0x100fe20000011431 */
[----:B------:R-:W-:Y:S01]  /*20390*/  ULDC.64 UR4, c[0x0][0xae0] ;  /* 0x0002b80000047ab9 */ /* 0x000fe20000000a00 */
[----:B------:R-:W-:Y:S01]  /*203a0*/  LOP3.LUT R12, R12, R13, RZ, 0x3c, !PT ;  /* 0x0000000d0c0c7212 */ /* 0x000fe200078e3cff */
[----:B------:R-:W-:Y:S01]  /*203b0*/  IMAD.MOV R53, RZ, RZ, -R49 ;  /* 0x000000ffff357224 */ /* 0x000fe200078e0a31 */
        /* <DEDUP_REMOVED lines=11> */
[----:B------:R-:W-:Y:S01]  /*20470*/  IMAD.IADD R21, R21, 0x1, R51 ;  /* 0x0000000115157824 */ /* 0x000fe200078e0233 */
[----:B------:R-:W5:Y:S01]  /*20480*/  LD.E.128 R12, desc[UR46][R12.64] ;  /* 0x0000002e0c0c7980 */ /* 0x000f62000c101d00 */
[----:B------:R-:W-:-:S02]  /*20490*/  IMAD R0, R0, UR4, RZ ;  /* 0x0000000400007c24 */ /* 0x000fc4000f8e02ff */
[----:B------:R-:W-:Y:S01]  /*204a0*/  IMAD R51, R102, R53, R48 ;  /* 0x0000003566337224 */ /* 0x000fe200078e0230 */
[----:B------:R0:W5:Y:S01]  /*204b0*/  LD.E.128 R4, desc[UR46][R72.64] ;  /* 0x0000002e48047980 */ /* 0x000162000c101d00 */
[----:B------:R-:W-:-:S03]  /*204c0*/  IMAD R53, R49, UR5, R0 ;  /* 0x0000000531357c24 */ /* 0x000fc6000f8e0200 */
[----:B------:R-:W5:Y:S01]  /*204d0*/  LD.E.128 R24, desc[UR46][R24.64] ;  /* 0x0000002e18187980 */ /* 0x000f62000c101d00 */
[----:B------:R-:W-:-:S03]  /*204e0*/  SHF.R.S32.HI R0, RZ, 0x1f, R51 ;  /* 0x0000001fff007819 */ /* 0x000fc60000011433 */
[----:B------:R-:W5:Y:S01]  /*204f0*/  LD.E.128 R32, desc[UR46][R32.64] ;  /* 0x0000002e20207980 */ /* 0x000f62000c101d00 */
[----:B------:R-:W-:Y:S01]  /*20500*/  IMAD.WIDE.U32 R20, R49, UR4, R20 ;  /* 0x0000000431147c25 */ /* 0x000fe2000f8e0014 */
[----:B------:R-:W-:Y:S02]  /*20510*/  ULDC.64 UR4, c[0x0][0xad8] ;  /* 0x0002b60000047ab9 */ /* 0x000fe40000000a00 */
        /* <DEDUP_REMOVED lines=10> */
[----:B------:R-:W-:Y:S02]  /*205c0*/  IMAD.IADD R21, R21, 0x1, R53 ;  /* 0x0000000115157824 */ /* 0x000fe400078e0235 */
[----:B------:R-:W-:Y:S02]  /*205d0*/  IMAD R28, R0, UR4, RZ ;  /* 0x00000004001c7c24 */ /* 0x000fe4000f8e02ff */
[C---:B------:R-:W-:Y:S02]  /*205e0*/  VIADD R0, R178.reuse, 0x20 ;  /* 0x00000020b2007836 */ /* 0x040fe40000000000 */
[C---:B------:R-:W-:Y:S02]  /*205f0*/  IMAD R49, R51.reuse, UR5, R28 ;  /* 0x0000000533317c24 */ /* 0x040fe4000f8e021c */
[----:B------:R-:W-:Y:S01]  /*20600*/  IMAD.WIDE.U32 R20, R51, UR4, R20 ;  /* 0x0000000433147c25 */ /* 0x000fe2000f8e0014 */
[-C--:B------:R-:W-:Y:S01]  /*20610*/  ISETP.GE.AND P2, PT, R178, R3.reuse, PT ;  /* 0x00000003b200720c */ /* 0x080fe20003f46270 */
[----:B------:R-:W-:Y:S01]  /*20620*/  ULDC.64 UR4, c[0x0][0xa80] ;  /* 0x0002a00000047ab9 */ /* 0x000fe20000000a00 */
[----:B------:R-:W-:Y:S01]  /*20630*/  ISETP.GE.AND P0, PT, R0, R3, PT ;  /* 0x000000030000720c */ /* 0x000fe20003f06270 */
[----:B------:R-:W-:Y:S01]  /*20640*/  VIADD R28, R178, 0x40 ;  /* 0x00000040b21c7836 */ /* 0x000fe20000000000 */
[----:B------:R-:W-:Y:S01]  /*20650*/  LEA R50, P3, R20, UR4, 0x1 ;  /* 0x0000000414327c11 */ /* 0x000fe2000f8608ff */
[----:B------:R-:W-:-:S02]  /*20660*/  IMAD.IADD R21, R21, 0x1, R49 ;  /* 0x0000000115157824 */ /* 0x000fc400078e0231 */
[----:B------:R-:W-:Y:S01]  /*20670*/  VIADD R0, R2, 0x2a820 ;  /* 0x0002a82002007836 */ /* 0x000fe20000000000 */
[----:B------:R-:W-:Y:S02]  /*20680*/  ISETP.GE.AND P1, PT, R28, R3, PT ;  /* 0x000000031c00720c */ /* 0x000fe40003f26270 */
[----:B------:R-:W-:Y:S02]  /*20690*/  LEA.HI.X R28, R20, UR5, R21, 0x1, P3 ;  /* 0x00000005141c7c11 */ /* 0x000fe400098f0c15 */
[----:B------:R-:W-:Y:S01]  /*206a0*/  PRMT R0, RZ, 0x654, R0 ;  /* 0x00000654ff007816 */ /* 0x000fe20000000000 */
[----:B-1----:R0:W1:Y:S01]  /*206b0*/  SHFL.IDX PT, R21, R50, RZ, 0x181f ;  /* 0x00181fff32157589 */ /* 0x00206200000e0000 */
[----:B------:R-:W-:Y:S02]  /*206c0*/  BSSY B1, `(.L_x_1721) ;  /* 0x000000f000017945 */ /* 0x000fe40003800000 */
[----:B------:R0:W-:Y:S01]  /*206d0*/  SYNCS.ARRIVE.TRANS64.RED.A1T0 RZ, [R0+URZ], RZ ;  /* 0x000000ff00ff79a7 */ /* 0x0001e2000810043f */
[----:B------:R0:W2:Y:S01]  /*206e0*/  SHFL.IDX PT, R49, R28, RZ, 0x181f ;  /* 0x00181fff1c317589 */ /* 0x0000a200000e0000 */
[----:B------:R-:W-:-:S02]  /*206f0*/  SHF.R.S32.HI R104, RZ, 0x1f, R184 ;  /* 0x0000001fff687819 */ /* 0x000fc400000114b8 */
        /* <DEDUP_REMOVED lines=11> */
.L_x_1722:
[----:B------:R-:W-:Y:S05]  /*207b0*/  BSYNC B1 ;  /* 0x0000000000017941 */ /* 0x000fea0003800000 */
.L_x_1721:
[----:B---3-5:R3:W4:Y:S01]  /*207c0*/  SHFL.IDX PT, R7, R28, 0x1, 0x181f ;  /* 0x00381f001c077f89 */ /* 0x02872200000e0000 */
        /* <DEDUP_REMOVED lines=10> */
[----:B------:R0:W-:Y:S04]  /*20870*/  @!P3 ST.E.128 desc[UR46][R4.64], R8 ;  /* 0x000000080400b985 */ /* 0x0001e8000c101d2e */
[----:B------:R0:W-:Y:S02]  /*20880*/  @!P4 ST.E.128 desc[UR46][R6.64], R36 ;  /* 0x000000240600c985 */ /* 0x0001e4000c101d2e */
.L_x_1724:
[----:B------:R-:W-:Y:S05]  /*20890*/  BSYNC B1 ;  /* 0x0000000000017941 */ /* 0x000fea0003800000 */
.L_x_1723:
        /* <DEDUP_REMOVED lines=13> */
.L_x_1726:
[----:B------:R-:W-:Y:S05]  /*20970*/  BSYNC B1 ;  /* 0x0000000000017941 */ /* 0x000fea0003800000 */
.L_x_1725:
[----:B------:R-:W-:Y:S01]  /*20980*/  VIADD R0, R178, 0x60 ;  /* 0x00000060b2007836 */ /* 0x000fe20000000000 */
[----:B0---4-:R0:W4:Y:S04]  /*20990*/  SHFL.IDX PT, R7, R28, 0x3, 0x181f ;  /* 0x00781f001c077f89 */ /* 0x01112800000e0000 */
[----:B------:R-:W-:Y:S01]  /*209a0*/  ISETP.GE.AND P0, PT, R0, R3, PT ;  /* 0x000000030000720c */ /* 0x000fe20003f06270 */
[----:B------:R0:W0:-:S12]  /*209b0*/  SHFL.IDX PT, R9, R50, 0x3, 0x181f ;  /* 0x00781f0032097f89 */ /* 0x00001800000e0000 */
[----:B------:R-:W-:Y:S05]  /*209c0*/  @P0 BRA `(.L_x_1727) ;  /* 0x00000018000c0947 */ /* 0x000fea0003800000 */
[----:B------:R-:W-:Y:S02]  /*209d0*/  ULDC UR4, c[0x0][0xac8] ;  /* 0x0002b20000047ab9 */ /* 0x000fe40000000800 */
[----:B------:R-:W-:-:S13]  /*209e0*/  ISETP.GE.AND P1, PT, R182, UR4, PT ;  /* 0x00000004b6007c0c */ /* 0x000fda000bf26270 */
[----:B0-----:R-:W-:-:S04]  /*209f0*/  @!P1 LEA R4, P0, R182, R9, 0x1 ;  /* 0x00000009b6049211 */ /* 0x001fc800078008ff */
[----:B----4-:R-:W-:Y:S02]  /*20a00*/  @!P1 LEA.HI.X R5, R182, R7, R105, 0x1, P0 ;  /* 0x00000007b6059211 */ /* 0x010fe400000f0c69 */
[----:B------:R-:W-:-:S03]  /*20a10*/  ISETP.GE.AND P0, PT, R184, UR4, PT ;  /* 0x00000004b8007c0c */ /* 0x000fc6000bf06270 */
[----:B------:R0:W-:Y:S10]  /*20a20*/  @!P1 ST.E.128 desc[UR46][R4.64], R24 ;  /* 0x0000001804009985 */ /* 0x0001f4000c101d2e */
[----:B------:R-:W-:Y:S05]  /*20a30*/  @P0 BRA `(.L_x_1727) ;  /* 0x0000001400f00947 */ /* 0x000fea0003800000 */
[----:B0-----:R-:W-:-:S04]  /*20a40*/  LEA R4, P0, R184, R9, 0x1 ;  /* 0x00000009b8047211 */ /* 0x001fc800078008ff */
[----:B------:R-:W-:-:S05]  /*20a50*/  LEA.HI.X R5, R184, R7, R104, 0x1, P0 ;  /* 0x00000007b8057211 */ /* 0x000fca00000f0c68 */
[----:B------:R0:W-:Y:S01]  /*20a60*/  ST.E.128 desc[UR46][R4.64], R44 ;  /* 0x0000002c04007985 */ /* 0x0001e2000c101d2e */
[----:B------:R-:W-:Y:S05]  /*20a70*/  BRA `(.L_x_1727) ;  /* 0x0000001400e07947 */ /* 0x000fea0003800000 */
.L_x_1720:
[----:B0-----:R-:W0:Y:S01]  /*20a80*/  @P4 LDC R6, c[0x0][0xbec] ;  /* 0x0002fb00ff064b82 */ /* 0x001e220000000800 */
[----:B------:R-:W-:Y:S01]  /*20a90*/  ULDC.64 UR4, c[0x0][0xb08] ;  /* 0x0002c20000047ab9 */ /* 0x000fe20000000a00 */
[----:B------:R-:W-:Y:S01]  /*20aa0*/  SHF.R.S32.HI R7, RZ, 0x1f, R28 ;  /* 0x0000001fff077819 */ /* 0x000fe2000001141c */
[----:B------:R-:W-:Y:S01]  /*20ab0*/  IMAD R103, R103, UR4, RZ ;  /* 0x0000000467677c24 */ /* 0x000fe2000f8e02ff */
[----:B------:R-:W-:Y:S01]  /*20ac0*/  ULDC.64 UR6, c[0x0][0xb30] ;  /* 0x0002cc0000067ab9 */ /* 0x000fe20000000a00 */
[----:B------:R-:W-:Y:S01]  /*20ad0*/  IMAD.WIDE.U32 R4, R0, UR4, RZ ;  /* 0x0000000400047c25 */ /* 0x000fe2000f8e00ff */
[----:B------:R-:W-:Y:S01]  /*20ae0*/  ISETP.GE.AND P0, PT, R8, R3, PT ;  /* 0x000000030800720c */ /* 0x000fe20003f06270 */
[----:B------:R-:W-:Y:S01]  /*20af0*/  BSSY B1, `(.L_x_1728) ;  /* 0x0000070000017945 */ /* 0x000fe20003800000 */
[----:B------:R-:W1:Y:S01]  /*20b00*/  @P4 LDC R11, c[0x0][0xbf0] ;  /* 0x0002fc00ff0b4b82 */ /* 0x000e620000000800 */
[----:B------:R-:W-:Y:S01]  /*20b10*/  IMAD R103, R0, UR5, R103 ;  /* 0x0000000500677c24 */ /* 0x000fe2000f8e0267 */
[----:B------:R-:W-:Y:S01]  /*20b20*/  ULDC.64 UR4, c[0x0][0xb38] ;  /* 0x0002ce0000047ab9 */ /* 0x000fe20000000a00 */
[----:B------:R-:W-:-:S02]  /*20b30*/  SHF.R.S32.HI R24, RZ, 0x1f, R199 ;  /* 0x0000001fff187819 */ /* 0x000fc400000114c7 */
[----:B------:R-:W-:Y:S01]  /*20b40*/  IMAD.IADD R5, R5, 0x1, R103 ;  /* 0x0000000105057824 */ /* 0x000fe200078e0267 */
[----:B------:R-:W-:Y:S02]  /*20b50*/  SHF.R.S32.HI R26, RZ, 0x1f, R200 ;  /* 0x0000001fff1a7819 */ /* 0x000fe400000114c8 */
[----:B------:R-:W-:Y:S01]  /*20b60*/  SHF.R.S32.HI R27, RZ, 0x1f, R201 ;  /* 0x0000001fff1b7819 */ /* 0x000fe200000114c9 */
[C---:B------:R-:W-:Y:S01]  /*20b70*/  IMAD.WIDE.U32 R4, R183.reuse, UR4, R4 ;  /* 0x00000004b7047c25 */ /* 0x040fe2000f8e0004 */
[----:B------:R-:W-:Y:S02]  /*20b80*/  SHF.R.S32.HI R32, RZ, 0x1f, R202 ;  /* 0x0000001fff207819 */ /* 0x000fe400000114ca */
[----:B------:R-:W-:Y:S01]  /*20b90*/  SHF.R.S32.HI R33, RZ, 0x1f, R203 ;  /* 0x0000001fff217819 */ /* 0x000fe200000114cb */
[----:B------:R-:W-:Y:S01]  /*20ba0*/  IMAD R5, R183, UR5, R5 ;  /* 0x00000005b7057c24 */ /* 0x000fe2000f8e0205 */
[----:B------:R-:W-:Y:S01]  /*20bb0*/  ULDC.64 UR4, c[0x0][0xb40] ;  /* 0x0002d00000047ab9 */ /* 0x000fe20000000a00 */
[----:B------:R-:W-:Y:S01]  /*20bc0*/  SHF.R.S32.HI R20, RZ, 0x1f, R204 ;  /* 0x0000001fff147819 */ /* 0x000fe200000114cc */
[----:B------:R-:W-:Y:S01]  /*20bd0*/  IMAD R7, R7, UR4, RZ ;  /* 0x0000000407077c24 */ /* 0x000fe2000f8e02ff */
[----:B------:R-:W-:Y:S01]  /*20be0*/  SHF.R.S32.HI R14, RZ, 0x1f, R205 ;  /* 0x0000001fff0e7819 */ /* 0x000fe200000114cd */
[----:B0-----:R-:W-:Y:S01]  /*20bf0*/  @P4 IMAD.HI.U32 R6, R25, R6, RZ ;  /* 0x0000000619064227 */ /* 0x001fe200078e00ff */
[----:B------:R-:W-:-:S03]  /*20c00*/  SHF.R.S32.HI R15, RZ, 0x1f, R207 ;  /* 0x0000001fff0f7819 */ /* 0x000fc600000114cf */
[C---:B------:R-:W-:Y:S02]  /*20c10*/  IMAD R9, R28.reuse, UR5, R7 ;  /* 0x000000051c097c24 */ /* 0x040fe4000f8e0207 */
[----:B------:R-:W-:Y:S01]  /*20c20*/  IMAD.WIDE.U32 R4, R28, UR4, R4 ;  /* 0x000000041c047c25 */ /* 0x000fe2000f8e0004 */
[----:B------:R-:W-:-:S03]  /*20c30*/  ULDC.64 UR4, c[0x0][0xb48] ;  /* 0x0002d20000047ab9 */ /* 0x000fc60000000a00 */
[----:B------:R-:W-:Y:S01]  /*20c40*/  IMAD.MOV.U32 R7, RZ, RZ, R25 ;  /* 0x000000ffff077224 */ /* 0x000fe200078e0019 */
[----:B-1----:R-:W-:Y:S01]  /*20c50*/  @P4 SHF.R.U32.HI R7, RZ, R11, R6 ;  /* 0x0000000bff074219 */ /* 0x002fe20000011606 */
[----:B------:R-:W-:Y:S02]  /*20c60*/  IMAD.IADD R5, R5, 0x1, R9 ;  /* 0x0000000105057824 */ /* 0x000fe400078e0209 */
[----:B------:R-:W-:Y:S01]  /*20c70*/  VIADD R6, R2, 0x2a820 ;  /* 0x0002a82002067836 */ /* 0x000fe20000000000 */
[--C-:B------:R-:W-:Y:S01]  /*20c80*/  SHF.R.S32.HI R0, RZ, 0x1f, R7.reuse ;  /* 0x0000001fff007819 */ /* 0x100fe20000011407 */
[----:B------:R-:W-:Y:S02]  /*20c90*/  IMAD.MOV R9, RZ, RZ, -R7 ;  /* 0x000000ffff097224 */ /* 0x000fe400078e0a07 */
[----:B------:R-:W-:Y:S01]  /*20ca0*/  IMAD.WIDE.U32 R4, R190, UR4, R4 ;  /* 0x00000004be047c25 */ /* 0x000fe2000f8e0004 */
[----:B------:R-:W-:-:S03]  /*20cb0*/  PRMT R6, RZ, 0x654, R6 ;  /* 0x00000654ff067816 */ /* 0x000fc60000000006 */
[----:B------:R-:W-:Y:S01]  /*20cc0*/  IMAD R9, R102, R9, R25 ;  /* 0x0000000966097224 */ /* 0x000fe200078e0219 */
[----:B------:R0:W-:Y:S01]  /*20cd0*/  SYNCS.ARRIVE.TRANS64.RED.A1T0 RZ, [R6+URZ], RZ ;  /* 0x000000ff06ff79a7 */ /* 0x0001e2000810043f */
        /* <DEDUP_REMOVED lines=13> */
[----:B------:R-:W-:Y:S02]  /*20db0*/  LEA.HI.X R13, R4, UR5, R5, 0x2, P1 ;  /* 0x00000005040d7c11 */ /* 0x000fe400088f1405 */
[----:B------:R0:W1:Y:S04]  /*20dc0*/  SHFL.IDX PT, R4, R0, RZ, 0x1c1f ;  /* 0x001c1fff00047589 */ /* 0x00006800000e0000 */
        /* <DEDUP_REMOVED lines=41> */
[----:B------:R-:W-:Y:S02]  /*21060*/  @!P0 LEA.HI.X R11, R198, R5, R237, 0x2, P6 ;  /* 0x00000005c60b8211 */ /* 0x000fe400030f14ed */
[----:B------:R-:W-:Y:S01]  /*21070*/  ISETP.GE.AND P2, PT, R195, UR4, PT ;  /* 0x00000004c3007c0c */ /* 0x000fe2000bf46270 */
[----:B------:R1:W-:Y:S01]  /*21080*/  @!P1 ST.E.64 desc[UR46][R8.64], R56 ;  /* 0x0000003808009985 */ /* 0x0003e2000c101b2e */
[----:B------:R-:W-:-:S03]  /*21090*/  ISETP.GE.AND P1, PT, R194, UR4, PT ;  /* 0x00000004c2007c0c */ /* 0x000fc6000bf26270 */
[----:B------:R2:W-:Y:S01]  /*210a0*/  @!P0 ST.E.64 desc[UR46][R10.64], R60 ;  /* 0x0000003c0a008985 */ /* 0x0005e2000c101b2e */
[----:B------:R-:W-:Y:S02]  /*210b0*/  ISETP.GE.AND P0, PT, R193, UR4, PT ;  /* 0x00000004c1007c0c */ /* 0x000fe4000bf06270 */
[----:B0-----:R-:W-:-:S04]  /*210c0*/  @!P3 LEA R6, P5, R197, R4, 0x2 ;  /* 0x00000004c506b211 */ /* 0x001fc800078a10ff */
[-C--:B------:R-:W-:Y:S02]  /*210d0*/  @!P3 LEA.HI.X R7, R197, R5.reuse, R236, 0x2, P5 ;  /* 0x00000005c507b211 */ /* 0x080fe400028f14ec */
[----:B------:R-:W-:Y:S02]  /*210e0*/  ISETP.GE.AND P5, PT, R192, UR4, PT ;  /* 0x00000004c0007c0c */ /* 0x000fe4000bfa6270 */
[CC--:B-1----:R-:W-:Y:S01]  /*210f0*/  @!P4 LEA R8, P6, R196.reuse, R4.reuse, 0x2 ;  /* 0x00000004c408c211 */ /* 0x0c2fe200078c10ff */
[----:B------:R0:W-:Y:S03]  /*21100*/  @!P3 ST.E.64 desc[UR46][R6.64], R64 ;  /* 0x000000400600b985 */ /* 0x0001e6000c101b2e */
[----:B------:R-:W-:Y:S02]  /*21110*/  @!P4 LEA.HI.X R9, R196, R5, R235, 0x2, P6 ;  /* 0x00000005c409c211 */ /* 0x000fe400030f14eb */
[----:B--2---:R-:W-:-:S03]  /*21120*/  @!P1 LEA R10, P6, R194, R4, 0x2 ;  /* 0x00000004c20a9211 */ /* 0x004fc600078c10ff */
[----:B------:R1:W-:Y:S01]  /*21130*/  @!P4 ST.E.64 desc[UR46][R8.64], R68 ;  /* 0x000000440800c985 */ /* 0x0003e2000c101b2e */
[----:B------:R-:W-:Y:S02]  /*21140*/  @!P1 LEA.HI.X R11, R194, R5, R233, 0x2, P6 ;  /* 0x00000005c20b9211 */ /* 0x000fe400030f14e9 */
[----:B0-----:R-:W-:-:S04]  /*21150*/  @!P2 LEA R6, P3, R195, R4, 0x2 ;  /* 0x00000004c306a211 */ /* 0x001fc800078610ff */
[----:B------:R-:W-:Y:S02]  /*21160*/  @!P2 LEA.HI.X R7, R195, R5, R234, 0x2, P3 ;  /* 0x00000005c307a211 */ /* 0x000fe400018f14ea */
[----:B-1----:R-:W-:-:S03]  /*21170*/  @!P0 LEA R8, P4, R193, R4, 0x2 ;  /* 0x00000004c1088211 */ /* 0x002fc600078810ff */
[----:B------:R3:W-:Y:S01]  /*21180*/  @!P2 ST.E.64 desc[UR46][R6.64], R94 ;  /* 0x0000005e0600a985 */ /* 0x0007e2000c101b2e */
[C---:B------:R-:W-:Y:S02]  /*21190*/  @!P5 LEA R4, P3, R192.reuse, R4, 0x2 ;  /* 0x00000004c004d211 */ /* 0x040fe400078610ff */
[-C--:B------:R-:W-:Y:S01]  /*211a0*/  @!P0 LEA.HI.X R9, R193, R5.reuse, R232, 0x2, P4 ;  /* 0x00000005c1098211 */ /* 0x080fe200020f14e8 */
[----:B------:R3:W-:Y:S01]  /*211b0*/  @!P1 ST.E.64 desc[UR46][R10.64], R76 ;  /* 0x0000004c0a009985 */ /* 0x0007e2000c101b2e */
[----:B------:R-:W-:-:S03]  /*211c0*/  @!P5 LEA.HI.X R5, R192, R5, R231, 0x2, P3 ;  /* 0x00000005c005d211 */ /* 0x000fc600018f14e7 */
[----:B------:R3:W-:Y:S04]  /*211d0*/  @!P0 ST.E.64 desc[UR46][R8.64], R80 ;  /* 0x0000005008008985 */ /* 0x0007e8000c101b2e */
[----:B------:R3:W-:Y:S02]  /*211e0*/  @!P5 ST.E.64 desc[UR46][R4.64], R84 ;  /* 0x000000540400d985 */ /* 0x0007e4000c101b2e */
.L_x_1729:
[----:B------:R-:W-:Y:S05]  /*211f0*/  BSYNC B1 ;  /* 0x0000000000017941 */ /* 0x000fea0003800000 */
.L_x_1728:
        /* <DEDUP_REMOVED lines=70> */
.L_x_1718:
[----:B------:R-:W-:Y:S01]  /*21660*/  ULDC.64 UR4, c[0x0][0xc08] ;  /* 0x0003020000047ab9 */ /* 0x000fe20000000a00 */
[----:B------:R-:W2:Y:S01]  /*21670*/  LDC.64 R4, c[0x0][0xc00] ;  /* 0x00030000ff047b82 */ /* 0x000ea20000000a00 */
[----:B------:R-:W-:Y:S01]  /*21680*/  ISETP.NE.U32.AND P0, PT, RZ, UR4, PT ;  /* 0x00000004ff007c0c */ /* 0x000fe2000bf05070 */
[----:B------:R-:W-:-:S03]  /*21690*/  IMAD.MOV.U32 R3, RZ, RZ, RZ ;  /* 0x000000ffff037224 */ /* 0x000fc600078e00ff */
[----:B------:R-:W-:Y:S01]  /*216a0*/  ISETP.NE.AND.EX P1, PT, RZ, UR5, PT, P0 ;  /* 0x00000005ff007c0c */ /* 0x000fe2000bf25300 */
[----:B------:R-:W-:Y:S02]  /*216b0*/  ULDC.64 UR4, c[0x0][0xc00] ;  /* 0x0003000000047ab9 */ /* 0x000fe40000000a00 */
[----:B------:R-:W-:-:S04]  /*216c0*/  ISETP.NE.U32.AND P0, PT, RZ, UR4, PT ;  /* 0x00000004ff007c0c */ /* 0x000fc8000bf05070 */
[----:B------:R-:W-:-:S06]  /*216d0*/  ISETP.NE.AND.EX P0, PT, RZ, UR5, PT, P0 ;  /* 0x00000005ff007c0c */ /* 0x000fcc000bf05300 */
[----:B------:R-:W3:Y:S01]  /*216e0*/  @P1 LDC.64 R6, c[0x0][0xc08] ;  /* 0x00030200ff061b82 */ /* 0x000ee20000000a00 */
[----:B------:R-:W-:Y:S02]  /*216f0*/  ULDC UR4, c[0x0][0xa88] ;  /* 0x0002a20000047ab9 */ /* 0x000fe40000000800 */
[----:B------:R-:W-:Y:S02]  /*21700*/  IMAD.U32 R0, RZ, RZ, UR4 ;  /* 0x00000004ff007e24 */ /* 0x000fe4000f8e00ff */
[----:B--2---:R-:W-:-:S05]  /*21710*/  IMAD.WIDE R4, R187, 0x4, R4 ;  /* 0x00000004bb047825 */ /* 0x004fca00078e0204 */
[----:B------:R2:W5:Y:S01]  /*21720*/  @P0 LDG.E R3, desc[UR46][R4.64] ;  /* 0x0000002e04030981 */ /* 0x000562000c1e1900 */
[----:B---3--:R-:W-:-:S05]  /*21730*/  @P1 IMAD.WIDE R6, R187, 0x4, R6 ;  /* 0x00000004bb061825 */ /* 0x008fca00078e0206 */
[----:B------:R2:W5:Y:S01]  /*21740*/  @P1 LDG.E R0, desc[UR46][R6.64] ;  /* 0x0000002e06001981 */ /* 0x000562000c1e1900 */
[----:B------:R-:W-:Y:S02]  /*21750*/  ISETP.NE.AND P2, PT, R186, RZ, PT ;  /* 0x000000ffba00720c */ /* 0x000fe40003f45270 */
[----:B-1----:R-:W-:Y:S01]  /*21760*/  SHF.R.S32.HI R28, RZ, 0x1f, R187 ;  /* 0x0000001fff1c7819 */ /* 0x002fe200000114bb */
[----:B------:R-:W1:Y:S10]  /*21770*/  S2R R35, SR_TID.X ;  /* 0x0000000000237919 */ /* 0x000e740000002100 */
[----:B------:R-:W3:Y:S01]  /*21780*/  @!P2 LDC R186, c[0x0][0xad4] ;  /* 0x0002b500ffbaab82 */ /* 0x000ee20000000800 */
[----:B-1----:R-:W-:Y:S01]  /*21790*/  VIADD R8, R35, 0xffffff80 ;  /* 0xffffff8023087836 */ /* 0x002fe20000000000 */
[----:B---3--:R-:W-:-:S04]  /*217a0*/  ISETP.GT.AND P2, PT, R186, 0x1, PT ;  /* 0x00000001ba00780c */ /* 0x008fc80003f44270 */
[----:B------:R-:W-:Y:S01]  /*217b0*/  ISETP.GT.AND P3, PT, R8, 0x7f, PT ;  /* 0x0000007f0800780c */ /* 0x000fe20003f64270 */
[----:B--2---:R-:W-:-:S12]  /*217c0*/  @P1 BRA `(.L_x_1730) ;  /* 0x0000000000101947 */ /* 0x004fd80003800000 */
[----:B------:R-:W-:Y:S05]  /*217d0*/  @!P0 BRA `(.L_x_1730) ;  /* 0x00000000000c8947 */ /* 0x000fea0003800000 */
[----:B------:R-:W2:Y:S04]  /*217e0*/  LDG.E R7, desc[UR46][R4.64] ;  /* 0x0000002e04077981 */ /* 0x000ea8000c1e1900 */
[----:B-----5:R-:W2:Y:S02]  /*217f0*/  LDG.E R0, desc[UR46][R4.64+0x4] ;  /* 0x0000042e04007981 */ /* 0x020ea4000c1e1900 */
[----:B--2---:R-:W-:-:S07]  /*21800*/  IMAD.IADD R0, R0, 0x1, -R7 ;  /* 0x0000000100007824 */ /* 0x004fce00078e0a07 */
.L_x_1730:
[----:B------:R-:W-:Y:S01]  /*21810*/  BSSY B1, `(.L_x_1731) ;  /* 0x0000035000017945 */ /* 0x000fe20003800000 */
[----:B------:R-:W-:Y:S02]  /*21820*/  SEL R33, R187, RZ, !P0 ;  /* 0x000000ffbb217207 */ /* 0x000fe40004000000 */
[----:B------:R-:W-:Y:S02]  /*21830*/  SEL R28, R28, RZ, !P0 ;  /* 0x000000ff1c1c7207 */ /* 0x000fe40004000000 */
[----:B-----5:R-:W-:Y:S01]  /*21840*/  SHF.R.S32.HI R26, RZ, 0x1f, R3 ;  /* 0x0000001fff1a7819 */ /* 0x020fe20000011403 */
[----:B------:R-:W-:Y:S06]  /*21850*/  @P3 BRA `(.L_x_1732) ;  /* 0x0000000000c03947 */ /* 0x000fec0003800000 */
[----:B------:R-:W1:Y:S01]  /*21860*/  LDC R37, c[0x0][0xbe8] ;  /* 0x0002fa00ff257b82 */ /* 0x000e620000000800 */
[----:B------:R-:W-:Y:S01]  /*21870*/  IADD3 R35, R178, -0x80, R35 ;  /* 0xffffff80b2237810 */ /* 0x000fe20007ffe023 */
[----:B-1----:R-:W-:-:S05]  /*21880*/  IMAD R4, R0, R37, RZ ;  /* 0x0000002500047224 */ /* 0x002fca00078e02ff */
[----:B------:R-:W-:-:S13]  /*21890*/  ISETP.GE.AND P0, PT, R35, R4, PT ;  /* 0x000000042300720c */ /* 0x000fda0003f06270 */
[----:B------:R-:W-:Y:S05]  /*218a0*/  @P0 BRA `(.L_x_1732) ;  /* 0x0000000000ac0947 */ /* 0x000fea0003800000 */
[----:B------:R-:W-:Y:S01]  /*218b0*/  IMAD.MOV.U32 R24, RZ, RZ, 0x9b8 ;  /* 0x000009b8ff187424 */ /* 0x000fe200078e00ff */
[----:B------:R-:W-:Y:S01]  /*218c0*/  ISETP.GT.AND P0, PT, R186, 0x1, PT ;  /* 0x00000001ba00780c */ /* 0x000fe20003f04270 */
[----:B------:R-:W1:Y:S01]  /*218d0*/  LDC.64 R4, c[0x0][0xba8] ;  /* 0x0002ea00ff047b82 */ /* 0x000e620000000a00 */
[----:B------:R-:W-:Y:S01]  /*218e0*/  ISETP.NE.AND P1, PT, R37, 0x1, PT ;  /* 0x000000012500780c */ /* 0x000fe20003f25270 */
[----:B------:R-:W-:Y:S01]  /*218f0*/  IMAD.MOV.U32 R21, RZ, RZ, R35 ;  /* 0x000000ffff157224 */ /* 0x000fe200078e0023 */
[----:B------:R-:W-:-:S05]  /*21900*/  SEL R24, R24, 0x978, P0 ;  /* 0x0000097818187807 */ /* 0x000fca0000000000 */
[----:B------:R-:W2:Y:S08]  /*21910*/  LDC.64 R12, c[0x0][R24+0x220] ;  /* 0x00008800180c7b82 */ /* 0x000eb00000000a00 */
[----:B------:R-:W3:Y:S08]  /*21920*/  LDC.64 R10, c[0x0][R24+0x218] ;  /* 0x00008600180a7b82 */ /* 0x000ef00000000a00 */
[----:B------:R-:W4:Y:S08]  /*21930*/  LDC.64 R8, c[0x0][R24+0x228] ;  /* 0x00008a0018087b82 */ /* 0x000f300000000a00 */
[----:B------:R-:W5:Y:S08]  /*21940*/  LDC.64 R6, c[0x0][R24+0x210] ;  /* 0x0000840018067b82 */ /* 0x000f700000000a00 */
[----:B------:R-:W0:Y:S08]  /*21950*/  @P1 LDC R20, c[0x0][0xbec] ;  /* 0x0002fb00ff141b82 */ /* 0x000e300000000800 */
[----:B------:R-:W4:Y:S01]  /*21960*/  @P1 LDC R27, c[0x0][0xbf0] ;  /* 0x0002fc00ff1b1b82 */ /* 0x000f220000000800 */
[----:B--2---:R-:W-:-:S07]  /*21970*/  IMAD R13, R13, R33, RZ ;  /* 0x000000210d0d7224 */ /* 0x004fce00078e02ff */
[----:B-1----:R-:W1:Y:S01]  /*21980*/  @!P0 LDC R4, c[0x0][0xb50] ;  /* 0x0002d400ff048b82 */ /* 0x002e620000000800 */
[----:B0-----:R-:W-:-:S07]  /*21990*/  @P1 IMAD.HI.U32 R20, R35, R20, RZ ;  /* 0x0000001423141227 */ /* 0x001fce00078e00ff */
[----:B------:R-:W0:Y:S01]  /*219a0*/  @!P0 LDC R5, c[0x0][0xb54] ;  /* 0x0002d500ff058b82 */ /* 0x000e220000000800 */
[-C--:B---3--:R-:W-:Y:S02]  /*219b0*/  IMAD R25, R11, R183.reuse, RZ ;  /* 0x000000b70b197224 */ /* 0x088fe400078e02ff */
[----:B------:R-:W-:Y:S01]  /*219c0*/  IMAD.WIDE.U32 R14, R10, R183, RZ ;  /* 0x000000b70a0e7225 */ /* 0x000fe200078e00ff */
[----:B----4-:R-:W-:-:S03]  /*219d0*/  @P1 SHF.R.U32.HI R21, RZ, R27, R20 ;  /* 0x0000001bff151219 */ /* 0x010fc60000011614 */
[----:B------:R-:W-:-:S04]  /*219e0*/  IMAD.WIDE.U32 R10, R12, R33, RZ ;  /* 0x000000210c0a7225 */ /* 0x000fc800078e00ff */
[----:B------:R-:W-:Y:S01]  /*219f0*/  IMAD R27, R12, R28, R13 ;  /* 0x0000001c0c1b7224 */ /* 0x000fe200078e020d */
[----:B------:R-:W-:Y:S01]  /*21a00*/  SEL R13, R190, RZ, P0 ;  /* 0x000000ffbe0d7207 */ /* 0x000fe20000000000 */
[----:B------:R-:W-:Y:S01]  /*21a10*/  IMAD.IADD R25, R15, 0x1, R25 ;  /* 0x000000010f197824 */ /* 0x000fe200078e0219 */
[----:B------:R-:W-:Y:S01]  /*21a20*/  IADD3 R14, P1, P3, R10, R14, R3 ;  /* 0x0000000e0a0e7210 */ /* 0x000fe20007b3e003 */
[----:B------:R-:W-:Y:S02]  /*21a30*/  IMAD.MOV R10, RZ, RZ, -R21 ;  /* 0x000000ffff0a7224 */ /* 0x000fe400078e0a15 */
[----:B------:R-:W-:Y:S02]  /*21a40*/  IMAD.IADD R27, R11, 0x1, R27 ;  /* 0x000000010b1b7824 */ /* 0x000fe400078e021b */
[-C--:B------:R-:W-:Y:S02]  /*21a50*/  IMAD R15, R9, R13.reuse, RZ ;  /* 0x0000000d090f7224 */ /* 0x080fe400078e02ff */
[----:B------:R-:W-:-:S04]  /*21a60*/  IMAD.WIDE.U32 R8, R8, R13, RZ ;  /* 0x0000000d08087225 */ /* 0x000fc800078e00ff */
[----:B------:R-:W-:Y:S01]  /*21a70*/  IMAD R11, R37, R10, R35 ;  /* 0x0000000a250b7224 */ /* 0x000fe200078e0223 */
[----:B------:R-:W-:Y:S01]  /*21a80*/  IADD3.X R10, R27, R25, R26, P1, P3 ;  /* 0x000000191b0a7210 */ /* 0x000fe20000fe641a */
[----:B------:R-:W-:Y:S01]  /*21a90*/  IMAD.IADD R15, R9, 0x1, R15 ;  /* 0x00000001090f7824 */ /* 0x000fe200078e020f */
[----:B------:R-:W-:Y:S01]  /*21aa0*/  IADD3 R8, P0, P1, R21, R14, R8 ;  /* 0x0000000e15087210 */ /* 0x000fe2000791e008 */
[----:B-----5:R-:W-:Y:S01]  /*21ab0*/  IMAD R7, R7, R11, RZ ;  /* 0x0000000b07077224 */ /* 0x020fe200078e02ff */
[----:B------:R-:W-:Y:S02]  /*21ac0*/  SHF.R.S32.HI R21, RZ, 0x1f, R21 ;  /* 0x0000001fff157819 */ /* 0x000fe40000011415 */
[----:B------:R-:W-:Y:S02]  /*21ad0*/  SHF.R.S32.HI R13, RZ, 0x1f, R11 ;  /* 0x0000001fff0d7819 */ /* 0x000fe4000001140b */
[----:B------:R-:W-:-:S03]  /*21ae0*/  IADD3.X R9, R21, R10, R15, P0, P1 ;  /* 0x0000000a15097210 */ /* 0x000fc600007e240f */
[C---:B------:R-:W-:Y:S02]  /*21af0*/  IMAD R13, R6.reuse, R13, R7 ;  /* 0x0000000d060d7224 */ /* 0x040fe400078e0207 */
[----:B------:R-:W-:-:S04]  /*21b00*/  IMAD.WIDE.U32 R6, R6, R11, R8 ;  /* 0x0000000b06067225 */ /* 0x000fc800078e0008 */
[----:B------:R-:W-:Y:S01]  /*21b10*/  IMAD.IADD R7, R7, 0x1, R13 ;  /* 0x0000000107077824 */ /* 0x000fe200078e020d */
[----:B-1----:R-:W-:-:S04]  /*21b20*/  LEA R4, P0, R6, R4, 0x2 ;  /* 0x0000000406047211 */ /* 0x002fc800078010ff */
[----:B0-----:R-:W-:Y:S01]  /*21b30*/  LEA.HI.X R5, R6, R5, R7, 0x2, P0 ;  /* 0x0000000506057211 */ /* 0x001fe200000f1407 */
[----:B------:R-:W-:-:S05]  /*21b40*/  IMAD.MOV.U32 R7, RZ, RZ, -0x800000 ;  /* 0xff800000ff077424 */ /* 0x000fca00078e00ff */
[----:B------:R1:W-:Y:S03]  /*21b50*/  STG.E desc[UR46][R4.64], R7 ;  /* 0x0000000704007986 */ /* 0x0003e6000c10192e */
.L_x_1732:
[----:B------:R-:W-:Y:S05]  /*21b60*/  BSYNC B1 ;  /* 0x0000000000017941 */ /* 0x000fea0003800000 */
.L_x_1731:
[----:B------:R-:W-:Y:S05]  /*21b70*/  @P2 BRA `(.L_x_1727) ;  /* 0x0000000400a02947 */ /* 0x000fea0003800000 */
[----:B------:R-:W2:Y:S01]  /*21b80*/  LDC R11, c[0x0][0xbe8] ;  /* 0x0002fa00ff0b7b82 */ /* 0x000ea20000000800 */
[----:B------:R-:W-:Y:S01]  /*21b90*/  ULDC.64 UR4, c[0x0][0xaa0] ;  /* 0x0002a80000047ab9 */ /* 0x000fe20000000a00 */
[----:B------:R-:W-:Y:S01]  /*21ba0*/  ULDC.64 UR6, c[0x0][0xaf0] ;  /* 0x0002bc0000067ab9 */ /* 0x000fe20000000a00 */
[----:B-1----:R-:W-:Y:S01]  /*21bb0*/  IMAD R4, R26, UR4, RZ ;  /* 0x000000041a047c24 */ /* 0x002fe2000f8e02ff */
        /* <DEDUP_REMOVED lines=8> */
[----:B------:R-:W-:Y:S02]  /*21c40*/  IMAD.IADD R9, R178, 0x1, R3 ;  /* 0x00000001b2097824 */ /* 0x000fe400078e0203 */
[----:B------:R-:W-:-:S04]  /*21c50*/  IMAD.WIDE.U32 R4, R183, UR4, R4 ;  /* 0x00000004b7047c25 */ /* 0x000fc8000f8e0004 */
[----:B------:R-:W-:Y:S01]  /*21c60*/  IMAD.MOV.U32 R3, RZ, RZ, R9 ;  /* 0x000000ffff037224 */ /* 0x000fe200078e0009 */
[----:B--2---:R-:W-:Y:S01]  /*21c70*/  ISETP.NE.AND P0, PT, R11, 0x1, PT ;  /* 0x000000010b00780c */ /* 0x004fe20003f05270 */
[----:B------:R-:W-:Y:S02]  /*21c80*/  IMAD R7, R28, UR6, RZ ;  /* 0x000000061c077c24 */ /* 0x000fe4000f8e02ff */
[----:B------:R-:W-:Y:S01]  /*21c90*/  IMAD R5, R183, UR5, R5 ;  /* 0x00000005b7057c24 */ /* 0x000fe2000f8e0205 */
[----:B------:R-:W-:Y:S01]  /*21ca0*/  ULDC.64 UR4, c[0x0][0xae0] ;  /* 0x0002b80000047ab9 */ /* 0x000fe20000000a00 */
[C---:B------:R-:W-:Y:S02]  /*21cb0*/  IMAD R7, R33.reuse, UR7, R7 ;  /* 0x0000000721077c24 */ /* 0x040fe4000f8e0207 */
[----:B------:R-:W-:-:S04]  /*21cc0*/  IMAD.WIDE.U32 R4, R33, UR6, R4 ;  /* 0x0000000621047c25 */ /* 0x000fc8000f8e0004 */
[----:B------:R-:W-:Y:S02]  /*21cd0*/  IMAD.IADD R5, R5, 0x1, R7 ;  /* 0x0000000105057824 */ /* 0x000fe400078e0207 */
[----:B------:R-:W1:Y:S01]  /*21ce0*/  @P0 LDC R6, c[0x0][0xbec] ;  /* 0x0002fb00ff060b82 */ /* 0x000e620000000800 */
[----:B------:R-:W-:-:S07]  /*21cf0*/  IMAD.IADD R178, R208, 0x1, R178 ;  /* 0x00000001d0b27824 */ /* 0x000fce00078e02b2 */
[----:B------:R-:W2:Y:S01]  /*21d00*/  @P0 LDC R13, c[0x0][0xbf0] ;  /* 0x0002fc00ff0d0b82 */ /* 0x000ea20000000800 */
[----:B-1----:R-:W-:-:S05]  /*21d10*/  @P0 IMAD.HI.U32 R6, R9, R6, RZ ;  /* 0x0000000609060227 */ /* 0x002fca00078e00ff */
[----:B--2---:R-:W-:-:S04]  /*21d20*/  @P0 SHF.R.U32.HI R3, RZ, R13, R6 ;  /* 0x0000000dff030219 */ /* 0x004fc80000011606 */
[--C-:B------:R-:W-:Y:S01]  /*21d30*/  SHF.R.S32.HI R6, RZ, 0x1f, R3.reuse ;  /* 0x0000001fff067819 */ /* 0x100fe20000011403 */
[----:B------:R-:W-:Y:S02]  /*21d40*/  IMAD.MOV R8, RZ, RZ, -R3 ;  /* 0x000000ffff087224 */ /* 0x000fe400078e0a03 */
[----:B------:R-:W-:-:S04]  /*21d50*/  IMAD.WIDE.U32 R4, R3, UR4, R4 ;  /* 0x0000000403047c25 */ /* 0x000fc8000f8e0004 */
[----:B------:R-:W-:Y:S02]  /*21d60*/  IMAD R6, R6, UR4, RZ ;  /* 0x0000000406067c24 */ /* 0x000fe4000f8e02ff */
[----:B------:R-:W-:Y:S02]  /*21d70*/  IMAD R7, R11, R8, R9 ;  /* 0x000000080b077224 */ /* 0x000fe400078e0209 */
[----:B------:R-:W-:Y:S01]  /*21d80*/  IMAD R9, R3, UR5, R6 ;  /* 0x0000000503097c24 */ /* 0x000fe2000f8e0206 */
[----:B------:R-:W-:Y:S01]  /*21d90*/  ULDC.64 UR4, c[0x0][0xad8] ;  /* 0x0002b60000047ab9 */ /* 0x000fe20000000a00 */
[----:B------:R-:W-:Y:S01]  /*21da0*/  IMAD R11, R0, R11, RZ ;  /* 0x0000000b000b7224 */ /* 0x000fe200078e02ff */
[----:B------:R-:W-:Y:S01]  /*21db0*/  SHF.R.S32.HI R3, RZ, 0x1f, R7 ;  /* 0x0000001fff037819 */ /* 0x000fe20000011407 */
[----:B------:R-:W-:Y:S02]  /*21dc0*/  IMAD.IADD R5, R5, 0x1, R9 ;  /* 0x0000000105057824 */ /* 0x000fe400078e0209 */
[C---:B------:R-:W-:Y:S01]  /*21dd0*/  VIADD R0, R178.reuse, 0x20 ;  /* 0x00000020b2007836 */ /* 0x040fe20000000000 */
[----:B------:R-:W-:Y:S01]  /*21de0*/  ISETP.GE.AND P2, PT, R178, R11, PT ;  /* 0x0000000bb200720c */ /* 0x000fe20003f46270 */
[----:B------:R-:W-:-:S02]  /*21df0*/  IMAD R6, R3, UR4, RZ ;  /* 0x0000000403067c24 */ /* 0x000fc4000f8e02ff */
[----:B------:R-:W-:Y:S01]  /*21e00*/  IMAD.WIDE.U32 R4, R7, UR4, R4 ;  /* 0x0000000407047c25 */ /* 0x000fe2000f8e0004 */
[----:B------:R-:W-:-:S03]  /*21e10*/  ISETP.GE.AND P1, PT, R0, R11, PT ;  /* 0x0000000b0000720c */ /* 0x000fc60003f26270 */
[----:B------:R-:W-:Y:S01]  /*21e20*/  IMAD R3, R7, UR5, R6 ;  /* 0x0000000507037c24 */ /* 0x000fe2000f8e0206 */
[----:B------:R-:W-:Y:S01]  /*21e30*/  ULDC.64 UR4, c[0x0][0xa80] ;  /* 0x0002a00000047ab9 */ /* 0x000fe20000000a00 */
[----:B------:R-:W-:Y:S01]  /*21e40*/  VIADD R0, R178, 0x40 ;  /* 0x00000040b2007836 */ /* 0x000fe20000000000 */
[----:B------:R-:W-:Y:S01]  /*21e50*/  LEA R6, P3, R4, UR4, 0x1 ;  /* 0x0000000404067c11 */ /* 0x000fe2000f8608ff */
[----:B------:R-:W-:-:S03]  /*21e60*/  IMAD.IADD R3, R5, 0x1, R3 ;  /* 0x0000000105037824 */ /* 0x000fc600078e0203 */
[----:B------:R-:W-:Y:S01]  /*21e70*/  ISETP.GE.AND P0, PT, R0, R11, PT ;  /* 0x0000000b0000720c */ /* 0x000fe20003f06270 */
[----:B------:R1:W2:Y:S01]  /*21e80*/  SHFL.IDX PT, R7, R6, RZ, 0x181f ;  /* 0x00181fff06077589 */ /* 0x0002a200000e0000 */
[----:B------:R-:W-:-:S05]  /*21e90*/  LEA.HI.X R3, R4, UR5, R3, 0x1, P3 ;  /* 0x0000000504037c11 */ /* 0x000fca00098f0c03 */
[----:B------:R1:W3:Y:S01]  /*21ea0*/  SHFL.IDX PT, R5, R3, RZ, 0x181f ;  /* 0x00181fff03057589 */ /* 0x0002e200000e0000 */
[----:B------:R-:W-:Y:S05]  /*21eb0*/  @P2 BRA `(.L_x_1734) ;  /* 0x0000000000242947 */ /* 0x000fea0003800000 */
[----:B------:R-:W-:Y:S02]  /*21ec0*/  ULDC UR4, c[0x0][0xac8] ;  /* 0x0002b20000047ab9 */ /* 0x000fe40000000800 */
[----:B------:R-:W-:Y:S02]  /*21ed0*/  ISETP.GE.AND P4, PT, R182, UR4, PT ;  /* 0x00000004b6007c0c */ /* 0x000fe4000bf86270 */
[----:B------:R-:W-:-:S11]  /*21ee0*/  ISETP.GE.AND P5, PT, R184, UR4, PT ;  /* 0x00000004b8007c0c */ /* 0x000fd6000bfa6270 */
[-C--:B--2---:R-:W-:Y:S02]  /*21ef0*/  @!P4 LEA R8, P2, R182, R7.reuse, 0x1 ;  /* 0x00000007b608c211 */ /* 0x084fe400078408ff */
[----:B------:R-:W-:Y:S02]  /*21f00*/  @!P5 LEA R4, P3, R184, R7, 0x1 ;  /* 0x00000007b804d211 */ /* 0x000fe400078608ff */
[-C--:B---3--:R-:W-:Y:S02]  /*21f10*/  @!P4 LEA.HI.X R9, R182, R5.reuse, R12, 0x1, P2 ;  /* 0x00000005b609c211 */ /* 0x088fe400010f0c0c */
[----:B------:R-:W-:-:S03]  /*21f20*/  @!P5 LEA.HI.X R5, R184, R5, R10, 0x1, P3 ;  /* 0x00000005b805d211 */ /* 0x000fc600018f0c0a */
[----:B------:R4:W-:Y:S04]  /*21f30*/  @!P4 ST.E.128 desc[UR46][R8.64], RZ ;  /* 0x000000ff0800c985 */ /* 0x0009e8000c101d2e */
[----:B------:R4:W-:Y:S02]  /*21f40*/  @!P5 ST.E.128 desc[UR46][R4.64], RZ ;  /* 0x000000ff0400d985 */ /* 0x0009e4000c101d2e */
.L_x_1734:
[----:B------:R-:W-:Y:S05]  /*21f50*/  BSYNC B1 ;  /* 0x0000000000017941 */ /* 0x000fea0003800000 */
.L_x_1733:
[----:B---34-:R3:W4:Y:S01]  /*21f60*/  SHFL.IDX PT, R5, R3, 0x1, 0x181f ;  /* 0x00381f0003057f89 */ /* 0x01872200000e0000 */
[----:B------:R-:W-:Y:S03]  /*21f70*/  BSSY B1, `(.L_x_1735) ;  /* 0x000000c000017945 */ /* 0x000fe60003800000 */
[----:B--2---:R3:W2:Y:S01]  /*21f80*/  SHFL.IDX PT, R7, R6, 0x1, 0x181f ;  /* 0x00381f0006077f89 */ /* 0x0046a200000e0000 */
[----:B------:R-:W-:Y:S05]  /*21f90*/  @P1 BRA `(.L_x_1736) ;  /* 0x0000000000241947 */ /* 0x000fea0003800000 */
[----:B------:R-:W-:Y:S02]  /*21fa0*/  ULDC UR4, c[0x0][0xac8] ;  /* 0x0002b20000047ab9 */ /* 0x000fe40000000800 */
[----:B------:R-:W-:Y:S02]  /*21fb0*/  ISETP.GE.AND P3, PT, R182, UR4, PT ;  /* 0x00000004b6007c0c */ /* 0x000fe4000bf66270 */
[----:B------:R-:W-:-:S11]  /*21fc0*/  ISETP.GE.AND P4, PT, R184, UR4, PT ;  /* 0x00000004b8007c0c */ /* 0x000fd6000bf86270 */
[-C--:B--2---:R-:W-:Y:S02]  /*21fd0*/  @!P3 LEA R8, P1, R182, R7.reuse, 0x1 ;  /* 0x00000007b608b211 */ /* 0x084fe400078208ff */
[----:B------:R-:W-:Y:S02]  /*21fe0*/  @!P4 LEA R4, P2, R184, R7, 0x1 ;  /* 0x00000007b804c211 */ /* 0x000fe400078408ff */
[-C--:B----4-:R-:W-:Y:S02]  /*21ff0*/  @!P3 LEA.HI.X R9, R182, R5.reuse, R12, 0x1, P1 ;  /* 0x00000005b609b211 */ /* 0x090fe400008f0c0c */
[----:B------:R-:W-:-:S03]  /*22000*/  @!P4 LEA.HI.X R5, R184, R5, R10, 0x1, P2 ;  /* 0x00000005b805c211 */ /* 0x000fc600010f0c0a */
[----:B------:R2:W-:Y:S04]  /*22010*/  @!P3 ST.E.128 desc[UR46][R8.64], RZ ;  /* 0x000000ff0800b985 */ /* 0x0005e8000c101d2e */
[----:B------:R2:W-:Y:S02]  /*22020*/  @!P4 ST.E.128 desc[UR46][R4.64], RZ ;  /* 0x000000ff0400c985 */ /* 0x0005e4000c101d2e */
.L_x_1736:
[----:B------:R-:W-:Y:S05]  /*22030*/  BSYNC B1 ;  /* 0x0000000000017941 */ /* 0x000fea0003800000 */
.L_x_1735:
[----:B--2-4-:R2:W4:Y:S01]  /*22040*/  SHFL.IDX PT, R5, R3, 0x2, 0x181f ;  /* 0x00581f0003057f89 */ /* 0x01452200000e0000 */
        /* <DEDUP_REMOVED lines=12> */
.L_x_1738:
[----:B------:R-:W-:Y:S05]  /*22110*/  BSYNC B1 ;  /* 0x0000000000017941 */ /* 0x000fea0003800000 */
.L_x_1737:
[----:B------:R-:W-:Y:S01]  /*22120*/  VIADD R0, R178, 0x60 ;  /* 0x00000060b2007836 */ /* 0x000fe20000000000 */
[----:B-123--:R-:W1:Y:S04]  /*22130*/  SHFL.IDX PT, R3, R3, 0x3, 0x181f ;  /* 0x00781f0003037f89 */ /* 0x00ee6800000e0000 */
[----:B------:R-:W-:Y:S01]  /*22140*/  ISETP.GE.AND P0, PT, R0, R11, PT ;  /* 0x0000000b0000720c */ /* 0x000fe20003f06270 */
[----:B0---4-:R0:W2:-:S12]  /*22150*/  SHFL.IDX PT, R5, R6, 0x3, 0x181f ;  /* 0x00781f0006057f89 */ /* 0x01109800000e0000 */
[----:B0-----:R-:W-:Y:S05]  /*22160*/  @P0 BRA `(.L_x_1727) ;  /* 0x0000000000240947 */ /* 0x001fea0003800000 */
[----:B------:R-:W-:Y:S02]  /*22170*/  ULDC UR4, c[0x0][0xac8] ;  /* 0x0002b20000047ab9 */ /* 0x000fe40000000800 */
[----:B------:R-:W-:Y:S02]  /*22180*/  ISETP.GE.AND P2, PT, R182, UR4, PT ;  /* 0x00000004b6007c0c */ /* 0x000fe4000bf46270 */
[----:B------:R-:W-:-:S11]  /*22190*/  ISETP.GE.AND P3, PT, R184, UR4, PT ;  /* 0x00000004b8007c0c */ /* 0x000fd6000bf66270 */
[-C--:B--2---:R-:W-:Y:S02]  /*221a0*/  @!P2 LEA R6, P0, R182, R5.reuse, 0x1 ;  /* 0x00000005b606a211 */ /* 0x084fe400078008ff */
[----:B------:R-:W-:Y:S02]  /*221b0*/  @!P3 LEA R4, P1, R184, R5, 0x1 ;  /* 0x00000005b804b211 */ /* 0x000fe400078208ff */
[-C--:B-1----:R-:W-:Y:S02]  /*221c0*/  @!P2 LEA.HI.X R7, R182, R3.reuse, R12, 0x1, P0 ;  /* 0x00000003b607a211 */ /* 0x082fe400000f0c0c */
[----:B------:R-:W-:-:S03]  /*221d0*/  @!P3 LEA.HI.X R5, R184, R3, R10, 0x1, P1 ;  /* 0x00000003b805b211 */ /* 0x000fc600008f0c0a */
[----:B------:R0:W-:Y:S04]  /*221e0*/  @!P2 ST.E.128 desc[UR46][R6.64], RZ ;  /* 0x000000ff0600a985 */ /* 0x0001e8000c101d2e */
[----:B------:R0:W-:Y:S02]  /*221f0*/  @!P3 ST.E.128 desc[UR46][R4.64], RZ ;  /* 0x000000ff0400b985 */ /* 0x0001e4000c101d2e */
.L_x_1727:
[----:B------:R-:W-:Y:S05]  /*22200*/  BSYNC B0 ;  /* 0x0000000000007941 */ /* 0x000fea0003800000 */
.L_x_1717:
[----:B------:R-:W-:Y:S02]  /*22210*/  ULDC UR4, c[0x0][0xc3c] ;  /* 0x00030f0000047ab9 */ /* 0x000fe40000000800 */
[----:B------:R-:W-:-:S13]  /*22220*/  ISETP.GE.AND P0, PT, R31, UR4, PT ;  /* 0x000000041f007c0c */ /* 0x000fda000bf06270 */
[----:B------:R-:W-:Y:S05]  /*22230*/  @!P0 BRA `(.L_x_1739) ;  /* 0xfffffdf000b88947 */ /* 0x000fea000383ffff */
[----:B------:R-:W-:Y:S05]  /*22240*/  BRA `(.L_x_1445) ;  /* 0x0000009000207947 */ /* 0x000fea0003800000 */
.L_x_1443:
[----:B------:R-:W-:-:S08]  /*22250*/  NOP ;  /* 0x0000000000007918 */ /* 0x000fd00000000000 */
[----:B0-----:R-:W0:-:S00]  /*22260*/  USETMAXREG.DEALLOC.CTAPOOL 0x18 ;  /* 0x00000018000079c8 */ /* 0x001e0000080e0500 */
[----:B0-----:R-:W-:Y:S01]  /*22270*/  LOP3.LUT R0, R0, 0x3, RZ, 0xc0, !PT ;  /* 0x0000000300007812 */ /* 0x001fe200078ec0ff */
[----:B------:R-:W-:Y:S01]  /*22280*/  IMAD.MOV.U32 R7, RZ, RZ, RZ ;  /* 0x000000ffff077224 */ /* 0x000fe200078e00ff */
[----:B------:R-:W-:-:S04]  /*22290*/  LOP3.LUT R17, R17, 0xfffffffd, RZ, 0xc0, !PT ;  /* 0xfffffffd11117812 */ /* 0x000fc800078ec0ff */
[----:B------:R-:W0:Y:S02]  /*222a0*/  SHFL.IDX PT, R0, R0, RZ, 0x1f ;  /* 0x00001fff00007589 */ /* 0x000e2400000e0000 */
[----:B0-----:R-:W-:-:S13]  /*222b0*/  ISETP.NE.AND P0, PT, R0, RZ, PT ;  /* 0x000000ff0000720c */ /* 0x001fda0003f05270 */
[----:B------:R-:W-:Y:S01]  /*222c0*/  @P0 LOP3.LUT R17, R17, 0x2, RZ, 0xfc, !PT ;  /* 0x0000000211110812 */ /* 0x000fe200078efcff */
[----:B------:R-:W-:Y:S06]  /*222d0*/  @!P0 BRA `(.L_x_1740) ;  /* 0x0000000000248947 */ /* 0x000fec0003800000 */
[----:B------:R-:W0:Y:S08]  /*222e0*/  S2UR UR5, SR_CgaCtaId ;  /* 0x00000000000579c3 */ /* 0x000e300000008800 */
[----:B------:R-:W-:Y:S06]  /*222f0*/  BAR.SYNC.DEFER_BLOCKING 0x5, 0x180 ;  /* 0x0146000000007b1d */ /* 0x000fec0000010000 */
[----:B------:R-:W-:-:S02]  /*22300*/  UMOV UR4, 0x400 ;  /* 0x0000040000047882 */ /* 0x000fc40000000000 */
[----:B0-----:R-:W-:-:S09]  /*22310*/  ULEA UR4, UR5, UR4, 0x18 ;  /* 0x0000000405047291 */ /* 0x001fd2000f8ec03f */
[----:B------:R-:W0:Y:S04]  /*22320*/  LDS.128 R8, [UR4+0x2a8d0] ;  /* 0x02a8d004ff087984 */ /* 0x000e280008000c00 */
[----:B0-----:R0:W-:Y:S04]  /*22330*/  STL.64 [R1], R8 ;  /* 0x0000000801007387 */ /* 0x0011e80000100a00 */
[----:B------:R0:W-:Y:S01]  /*22340*/  STL.64 [R1+0x8], R10 ;  /* 0x0000080a01007387 */ /* 0x0001e20000100a00 */
[----:B------:R-:W-:Y:S06]  /*22350*/  BAR.ARV 0x4, 0x180 ;  /* 0x0106000000007b1d */ /* 0x000fec0000002000 */
[----:B------:R-:W-:Y:S05]  /*22360*/  BRA `(.L_x_1741) ;  /* 0x0000000c00b07947 */ /* 0x000fea0003800000 */
.L_x_1740:
[----:B------:R-:W-:Y:S01]  /*22370*/  LOP3.LUT R0, R6, 0x1f, RZ, 0xc0, !PT ;  /* 0x0000001f06007812 */ /* 0x000fe200078ec0ff */
[----:B------:R-:W-:Y:S01]  /*22380*/  ULDC UR4, c[0x0][0xc3c] ;  /* 0x00030f0000047ab9 */ /* 0x000fe20000000800 */
[----:B------:R-:W-:Y:S01]  /*22390*/  IMAD.MOV.U32 R8, RZ, RZ, RZ ;  /* 0x000000ffff087224 */ /* 0x000fe200078e00ff */
[----:B------:R-:W0:Y:S01]  /*223a0*/  S2UR UR6, SR_CTAID.X ;  /* 0x00000000000679c3 */ /* 0x000e220000002500 */
[----:B------:R-:W-:Y:S01]  /*223b0*/  ISETP.NE.AND P0, PT, R0, 0x1f, PT ;  /* 0x0000001f0000780c */ /* 0x000fe20003f05270 */
[----:B------:R-:W-:-:S03]  /*223c0*/  ULDC UR5, c[0x0][0xc38] ;  /* 0x00030e0000057ab9 */ /* 0x000fc60000000800 */
[----:B------:R-:W-:-:S13]  /*223d0*/  ISETP.GE.OR P1, PT, R0, UR4, !P0 ;  /* 0x0000000400007c0c */ /* 0x000fda000c726670 */
[----:B------:R-:W1:Y:S08]  /*223e0*/  @!P1 LDC.64 R2, c[0x0][0xc80] ;  /* 0x00032000ff029b82 */ /* 0x000e700000000a00 */
[----:B------:R-:W2:Y:S01]  /*223f0*/  @!P1 LDC.64 R4, c[0x0][0xc78] ;  /* 0x00031e00ff049b82 */ /* 0x000ea20000000a00 */
[----:B-1----:R-:W-:-:S05]  /*22400*/  @!P1 IMAD.WIDE.U32 R2, R0, 0x4, R2 ;  /* 0x0000000400029825 */ /* 0x002fca00078e0002 */
        /* <DEDUP_REMOVED lines=33> */
.L_x_1744:
        /* <DEDUP_REMOVED lines=39> */
.L_x_1742:
        /* <DEDUP_REMOVED lines=12> */
.L_x_1745:
        /* <DEDUP_REMOVED lines=63> */
.L_x_1746:
[----:B-1----:R-:W1:Y:S02]  /*22d40*/  LDC.64 R2, c[0x0][0xc90] ;  /* 0x00032400ff027b82 */ /* 0x002e640000000a00 */
        /* <DEDUP_REMOVED lines=60> */
.L_x_1747:
[----:B01----:R-:W-:-:S05]  /*23110*/  LOP3.LUT R3, RZ, R2, RZ, 0x33, !PT ;  /* 0x00000002ff037212 */ /* 0x003fca00078e33ff */
[----:B------:R-:W-:-:S05]  /*23120*/  IMAD.IADD R2, R4, 0x1, R3 ;  /* 0x0000000104027824 */ /* 0x000fca00078e0203 */
[----:B------:R1:W-:Y:S01]  /*23130*/  STL [R1+0x4], R2 ;  /* 0x0000040201007387 */ /* 0x0003e20000100800 */
[----:B------:R-:W-:Y:S05]  /*23140*/  BRA `(.L_x_1748) ;  /* 0x0000000000107947 */ /* 0x000fea0003800000 */
.L_x_1743:
[----:B------:R-:W-:Y:S01]  /*23150*/  IMAD.U32 R2, RZ, RZ, UR6 ;  /* 0x00000006ff027e24 */ /* 0x000fe2000f8e00ff */
[----:B------:R0:W-:Y:S04]  /*23160*/  STL [R1+0x4], RZ ;  /* 0x000004ff01007387 */ /* 0x0001e80000100800 */
[----:B------:R0:W-:Y:S04]  /*23170*/  STL [R1+0x8], RZ ;  /* 0x000008ff01007387 */ /* 0x0001e80000100800 */
[----:B------:R0:W-:Y:S02]  /*23180*/  STL [R1], R2 ;  /* 0x0000000201007387 */ /* 0x0001e40000100800 */
.L_x_1748:
        /* <DEDUP_REMOVED lines=10> */
.L_x_1741:
[----:B--2---:R-:W2:Y:S01]  /*23230*/  LDL R0, [R1+0xc] ;  /* 0x00000c0001007983 */ /* 0x004ea20000100800 */
[----:B------:R-:W-:-:S03]  /*23240*/  ULDC UR4, c[0x0][0xc3c] ;  /* 0x00030f0000047ab9 */ /* 0x000fc60000000800 */
[----:B------:R3:W-:Y:S01]  /*23250*/  STL [R1+0x10], RZ ;  /* 0x000010ff01007387 */ /* 0x0007e20000100800 */
[----:B--2---:R-:W-:Y:S01]  /*23260*/  ISETP.GE.AND P0, PT, R0, UR4, PT ;  /* 0x0000000400007c0c */ /* 0x004fe2000bf06270 */
[----:B------:R-:W-:-:S05]  /*23270*/  IMAD.MOV.U32 R0, RZ, RZ, 0x1 ;  /* 0x00000001ff007424 */ /* 0x000fca00078e00ff */
[----:B------:R3:W-:Y:S04]  /*23280*/  STL [R1+0x18], R0 ;  /* 0x0000180001007387 */ /* 0x0007e80000100800 */
[----:B------:R3:W-:Y:S03]  /*23290*/  STL [R1+0x58], RZ ;  /* 0x000058ff01007387 */ /* 0x0007e60000100800 */
[----:B------:R-:W-:Y:S05]  /*232a0*/  @P0 BRA `(.L_x_1749) ;  /* 0x0000007c00180947 */ /* 0x000fea0003800000 */
[----:B------:R-:W2:Y:S01]  /*232b0*/  S2UR UR5, SR_CgaCtaId ;  /* 0x00000000000579c3 */ /* 0x000ea20000008800 */
[C---:B---3--:R-:W-:Y:S01]  /*232c0*/  IMAD.SHL.U32 R0, R6.reuse, 0x8, RZ ;  /* 0x0000000806007824 */ /* 0x048fe200078e00ff */
[----:B------:R-:W-:Y:S01]  /*232d0*/  LOP3.LUT R4, R6, 0x7f, RZ, 0xc0, !PT ;  /* 0x0000007f06047812 */ /* 0x000fe200078ec0ff */
[----:B------:R-:W-:Y:S01]  /*232e0*/  UMOV UR4, 0x400 ;  /* 0x0000040000047882 */ /* 0x000fe20000000000 */
[----:B------:R-:W-:Y:S01]  /*232f0*/  BSSY B8, `(.L_x_1749) ;  /* 0x00007c1000087945 */ /* 0x000fe20003800000 */
[----:B------:R-:W-:Y:S01]  /*23300*/  ULDC.64 UR36, c[0x0][0x198] ;  /* 0x0000660000247ab9 */ /* 0x000fe20000000a00 */
[----:B------:R-:W-:Y:S01]  /*23310*/  LOP3.LUT R3, R0, 0x1f8, RZ, 0xc0, !PT ;  /* 0x000001f800037812 */ /* 0x000fe200078ec0ff */
[----:B01----:R-:W-:Y:S01]  /*23320*/  IMAD.SHL.U32 R2, R4, 0x8, RZ ;  /* 0x0000000804027824 */ /* 0x003fe200078e00ff */
[----:B------:R-:W-:Y:S01]  /*23330*/  LOP3.LUT R0, R0, 0x38, RZ, 0xc0, !PT ;  /* 0x0000003800007812 */ /* 0x000fe200078ec0ff */
[----:B------:R-:W-:Y:S01]  /*23340*/  ULDC UR38, c[0x0][0xc] ;  /* 0x0000030000267ab9 */ /* 0x000fe20000000800 */
[----:B------:R-:W-:Y:S01]  /*23350*/  LOP3.LUT R3, R3, 0x38, R6, 0x78, !PT ;  /* 0x0000003803037812 */ /* 0x000fe200078e7806 */
[----:B------:R-:W-:-:S03]  /*23360*/  IMAD.SHL.U32 R6, R6, 0x10, RZ ;  /* 0x0000001006067824 */ /* 0x000fc600078e00ff */
[----:B------:R-:W-:Y:S02]  /*23370*/  LOP3.LUT R2, R3, 0x200, R2, 0xf8, !PT ;  /* 0x0000020003027812 */ /* 0x000fe400078ef802 */
[----:B------:R-:W-:-:S04]  /*23380*/  SHF.R.U32.HI R3, RZ, 0x3, R4 ;  /* 0x00000003ff037819 */ /* 0x000fc80000011604 */
[----:B------:R-:W-:Y:S01]  /*23390*/  LOP3.LUT R4, R3, 0x70, R6, 0xf8, !PT ;  /* 0x0000007003047812 */ /* 0x000fe200078ef806 */
[----:B--2---:R-:W-:-:S06]  /*233a0*/  ULEA UR4, UR5, UR4, 0x18 ;  /* 0x0000000405047291 */ /* 0x004fcc000f8ec03f */
[----:B------:R-:W-:-:S04]  /*233b0*/  IMAD.U32 R19, RZ, RZ, UR4 ;  /* 0x00000004ff137e24 */ /* 0x000fc8000f8e00ff */
[----:B------:R-:W-:Y:S02]  /*233c0*/  IMAD R3, R2, 0x2, R19 ;  /* 0x0000000202037824 */ /* 0x000fe400078e0213 */
[----:B------:R-:W-:-:S03]  /*233d0*/  IMAD.MOV.U32 R2, RZ, RZ, 0x1 ;  /* 0x00000001ff027424 */ /* 0x000fc600078e00ff */
[----:B------:R0:W-:Y:S04]  /*233e0*/  STL [R1+0x28], R3 ;  /* 0x0000280301007387 */ /* 0x0001e80000100800 */
[----:B------:R-:W-:Y:S04]  /*233f0*/  STL [R1+0x58], RZ ;  /* 0x000058ff01007387 */ /* 0x000fe80000100800 */
[----:B------:R1:W-:Y:S01]  /*23400*/  STL [R1+0x20], R2 ;  /* 0x0000200201007387 */ /* 0x0003e20000100800 */
[----:B0-----:R-:W-:-:S03]  /*23410*/  IMAD.MOV.U32 R3, RZ, RZ, 0x1 ;  /* 0x00000001ff037424 */ /* 0x001fc600078e00ff */
[----:B------:R0:W-:Y:S04]  /*23420*/  STL [R1+0x14], RZ ;  /* 0x000014ff01007387 */ /* 0x0001e80000100800 */
[----:B------:R0:W-:Y:S01]  /*23430*/  STL [R1+0x10], RZ ;  /* 0x000010ff01007387 */ /* 0x0001e20000100800 */
[----:B-1----:R-:W-:-:S03]  /*23440*/  LOP3.LUT R2, R0, 0x40, RZ, 0xfc, !PT ;  /* 0x0000004000027812 */ /* 0x002fc600078efcff */
[----:B------:R0:W-:Y:S01]  /*23450*/  STL [R1+0x18], R3 ;  /* 0x0000180301007387 */ /* 0x0001e20000100800 */
[----:B------:R-:W-:-:S07]  /*23460*/  LOP3.LUT R0, R0, 0x80, RZ, 0xfc, !PT ;  /* 0x0000008000007812 */ /* 0x000fce00078efcff */
.L_x_1909:
[----:B------:R-:W2:Y:S01]  /*23470*/  LDL R14, [R1+0xc] ;  /* 0x00000c00010e7983 */ /* 0x000ea20000100800 */
[----:B------:R-:W-:Y:S05]  /*23480*/  YIELD ;  /* 0x0000000000007946 */ /* 0x000fea0003800000 */
[----:B------:R-:W-:Y:S01]  /*23490*/  ULDC.64 UR4, c[0x0][0xa28] ;  /* 0x00028a0000047ab9 */ /* 0x000fe20000000a00 */
[----:B0--3--:R-:W-:Y:S02]  /*234a0*/  CS2R R6, SRZ ;  /* 0x0000000000067805 */ /* 0x009fe4000001ff00 */
[----:B------:R-:W-:Y:S01]  /*234b0*/  ISETP.NE.U32.AND P0, PT, RZ, UR4, PT ;  /* 0x00000004ff007c0c */ /* 0x000fe2000bf05070 */
[----:B-1----:R-:W1:Y:S01]  /*234c0*/  LDC.64 R12, c[0x0][0xa00] ;  /* 0x00028000ff0c7b82 */ /* 0x002e620000000a00 */
[----:B------:R-:W-:Y:S01]  /*234d0*/  ULDC.64 UR6, c[0x0][0xa08] ;  /* 0x0002820000067ab9 */ /* 0x000fe20000000a00 */
[----:B------:R-:W-:Y:S01]  /*234e0*/  ULDC.64 UR8, c[0x0][0xa10] ;  /* 0x0002840000087ab9 */ /* 0x000fe20000000a00 */
[----:B------:R-:W-:Y:S01]  /*234f0*/  ISETP.NE.AND.EX P0, PT, RZ, UR5, PT, P0 ;  /* 0x00000005ff007c0c */ /* 0x000fe2000bf05300 */
[----:B------:R-:W-:-:S04]  /*23500*/  ULDC.64 UR4, c[0x0][0xa18] ;  /* 0x0002860000047ab9 */ /* 0x000fc80000000a00 */
[----:B------:R-:W3:Y:S08]  /*23510*/  LDC.64 R4, c[0x0][0xa08] ;  /* 0x00028200ff047b82 */ /* 0x000ef00000000a00 */
[----:B0-----:R-:W2:Y:S02]  /*23520*/  @P0 LDC.64 R2, c[0x0][0xa28] ;  /* 0x00028a00ff020b82 */ /* 0x001ea40000000a00 */
[----:B--2---:R-:W-:-:S05]  /*23530*/  @P0 IMAD.WIDE R2, R14, 0x4, R2 ;  /* 0x000000040e020825 */ /* 0x004fca00078e0202 */
[----:B------:R0:W5:Y:S01]  /*23540*/  @P0 LDG.E R6, desc[UR46][R2.64] ;  /* 0x0000002e02060981 */ /* 0x000162000c1e1900 */
[----:B------:R-:W-:Y:S01]  /*23550*/  ISETP.NE.U32.AND P0, PT, RZ, UR4, PT ;  /* 0x00000004ff007c0c */ /* 0x000fe2000bf05070 */
[----:B-1----:R-:W-:Y:S01]  /*23560*/  IMAD.WIDE R12, R14, 0x4, R12 ;  /* 0x000000040e0c7825 */ /* 0x002fe200078e020c */
[----:B------:R-:W-:Y:S02]  /*23570*/  ISETP.NE.U32.AND P2, PT, RZ, UR6, PT ;  /* 0x00000006ff007c0c */ /* 0x000fe4000bf45070 */
[----:B------:R-:W-:Y:S01]  /*23580*/  ISETP.NE.AND.EX P0, PT, RZ, UR5, PT, P0 ;  /* 0x00000005ff007c0c */ /* 0x000fe2000bf05300 */
[----:B------:R-:W-:Y:S01]  /*23590*/  ULDC.64 UR4, c[0x0][0xa00] ;  /* 0x0002800000047ab9 */ /* 0x000fe20000000a00 */
[----:B------:R-:W-:Y:S01]  /*235a0*/  ISETP.NE.U32.AND P4, PT, RZ, UR8, PT ;  /* 0x00000008ff007c0c */ /* 0x000fe2000bf85070 */
[----:B------:R-:W-:Y:S01]  /*235b0*/  IMAD.MOV.U32 R8, RZ, RZ, RZ ;  /* 0x000000ffff087224 */ /* 0x000fe200078e00ff */
[----:B------:R-:W-:Y:S01]  /*235c0*/  ISETP.NE.U32.AND P1, PT, RZ, UR4, PT ;  /* 0x00000004ff007c0c */ /* 0x000fe2000bf25070 */
[----:B0-----:R-:W0:Y:S01]  /*235d0*/  LDC.64 R2, c[0x0][0xa10] ;  /* 0x00028400ff027b82 */ /* 0x001e220000000a00 */
[----:B------:R-:W-:-:S02]  /*235e0*/  IMAD.MOV.U32 R0, RZ, RZ, RZ ;  /* 0x000000ffff007224 */ /* 0x000fc400078e00ff */
[----:B------:R-:W-:Y:S01]  /*235f0*/  ISETP.NE.AND.EX P3, PT, RZ, UR5, PT, P1 ;  /* 0x00000005ff007c0c */ /* 0x000fe2000bf65310 */
[----:B---3--:R-:W-:-:S04]  /*23600*/  IMAD.WIDE R4, R14, 0x4, R4 ;  /* 0x000000040e047825 */ /* 0x008fc800078e0204 */
[----:B------:R-:W1:Y:S01]  /*23610*/  @P0 LDC.64 R10, c[0x0][0xa18] ;  /* 0x00028600ff0a0b82 */ /* 0x000e620000000a00 */
[----:B------:R-:W-:Y:S01]  /*23620*/  ULDC UR4, c[0x0][0x288] ;  /* 0x0000a20000047ab9 */ /* 0x000fe20000000800 */
[----:B------:R-:W-:Y:S02]  /*23630*/  ISETP.NE.AND.EX P1, PT, RZ, UR7, PT, P2 ;  /* 0x00000007ff007c0c */ /* 0x000fe4000bf25320 */
[----:B------:R-:W-:-:S04]  /*23640*/  ISETP.NE.AND.EX P2, PT, RZ, UR9, PT, P4 ;  /* 0x00000009ff007c0c */ /* 0x000fc8000bf45340 */
[----:B------:R-:W2:Y:S07]  /*23650*/  @P3 LDG.E R7, desc[UR46][R12.64] ;  /* 0x0000002e0c073981 */ /* 0x000eae000c1e1900 */
[----:B------:R3:W5:Y:S01]  /*23660*/  @P1 LDG.E R8, desc[UR46][R4.64] ;  /* 0x0000002e04081981 */ /* 0x000762000c1e1900 */
[----:B0-----:R-:W-:-:S05]  /*23670*/  IMAD.WIDE R2, R14, 0x4, R2 ;  /* 0x000000040e027825 */ /* 0x001fca00078e0202 */
[----:B------:R3:W5:Y:S01]  /*23680*/  @P2 LDG.E R0, desc[UR46][R2.64] ;  /* 0x0000002e02002981 */ /* 0x000762000c1e1900 */
[----:B-1----:R-:W-:-:S03]  /*23690*/  @P0 IMAD.WIDE R10, R14, 0x4, R10 ;  /* 0x000000040e0a0825 */ /* 0x002fc600078e020a */
[----:B--2---:R0:W-:Y:S02]  /*236a0*/  STL [R1+0x48], R7 ;  /* 0x0000480701007387 */ /* 0x0041e40000100800 */
[----:B0-----:R-:W-:Y:S01]  /*236b0*/  IMAD.U32 R7, RZ, RZ, UR4 ;  /* 0x00000004ff077e24 */ /* 0x001fe2000f8e00ff */
[----:B------:R-:W-:-:S05]  /*236c0*/  ULDC.64 UR4, c[0x0][0x418] ;  /* 0x0001060000047ab9 */ /* 0x000fca0000000a00 */
[----:B------:R-:W2:Y:S01]  /*236d0*/  @P0 LDG.E R7, desc[UR46][R10.64] ;  /* 0x0000002e0a070981 */ /* 0x000ea2000c1e1900 */
[----:B------:R-:W-:-:S03]  /*236e0*/  UISETP.NE.U32.AND UP0, UPT, UR4, URZ, UPT ;  /* 0x0000003f0400728c */ /* 0x000fc6000bf05070 */
[----:B------:R-:W-:Y:S01]  /*236f0*/  ULDC UR4, c[0x0][0x424] ;  /* 0x0001090000047ab9 */ /* 0x000fe20000000800 */
[----:B------:R-:W-:-:S03]  /*23700*/  UISETP.NE.AND.EX UP0, UPT, UR5, URZ, UPT, UP0 ;  /* 0x0000003f0500728c */ /* 0x000fc6000bf05300 */
[----:B------:R-:W-:Y:S01]  /*23710*/  ULDC UR5, c[0x0][0x2f0] ;  /* 0x0000bc0000057ab9 */ /* 0x000fe20000000800 */
[----:B------:R-:W-:Y:S01]  /*23720*/  USEL UR4, UR4, 0x1, UP0 ;  /* 0x0000000104047887 */ /* 0x000fe20008000000 */
[----:B--2---:R0:W-:Y:S04]  /*23730*/  STL [R1+0x38], R7 ;  /* 0x0000380701007387 */ /* 0x0041e80000100800 */
[----:B------:R3:W5:Y:S01]  /*23740*/  LDL R15, [R1+0x38] ;  /* 0x00003800010f7983 */ /* 0x0007620000100800 */
[----:B------:R-:W-:-:S03]  /*23750*/  UIMAD UR4, UR4, UR5, URZ ;  /* 0x00000005040472a4 */ /* 0x000fc6000f8e023f */
[----:B------:R-:W-:Y:S02]  /*23760*/  ULDC UR5, c[0x0][0x348] ;  /* 0x0000d20000057ab9 */ /* 0x000fe40000000800 */
[----:B------:R-:W-:Y:S02]  /*23770*/  IMAD.U32 R10, RZ, RZ, UR5 ;  /* 0x00000005ff0a7e24 */ /* 0x000fe4000f8e00ff */
[----:B0-----:R-:W-:Y:S01]  /*23780*/  IMAD.U32 R7, RZ, RZ, UR4 ;  /* 0x00000004ff077e24 */ /* 0x001fe2000f8e00ff */
[----:B---3--:R-:W-:Y:S06]  /*23790*/  @P0 BRA `(.L_x_1750) ;  /* 0x0000000000140947 */ /* 0x008fec0003800000 */
[----:B------:R-:W-:Y:S05]  /*237a0*/  @!P3 BRA `(.L_x_1750) ;  /* 0x000000000010b947 */ /* 0x000fea0003800000 */
[----:B------:R-:W2:Y:S04]  /*237b0*/  LDG.E R9, desc[UR46][R12.64] ;  /* 0x0000002e0c097981 */ /* 0x000ea8000c1e1900 */
[----:B------:R-:W2:Y:S02]  /*237c0*/  LDG.E R12, desc[UR46][R12.64+0x4] ;  /* 0x0000042e0c0c7981 */ /* 0x000ea4000c1e1900 */
[----:B--2--5:R-:W-:-:S05]  /*237d0*/  IMAD.IADD R15, R12, 0x1, -R9 ;  /* 0x000000010c0f7824 */ /* 0x024fca00078e0a09 */
[----:B------:R0:W-:Y:S02]  /*237e0*/  STL [R1+0x38], R15 ;  /* 0x0000380f01007387 */ /* 0x0001e40000100800 */
.L_x_1750:
[----:B------:R-:W2:Y:S01]  /*237f0*/  LDL.LU R11, [R1+0x8] ;  /* 0x00000800010b7983 */ /* 0x000ea20000300800 */
[----:B-----5:R-:W-:Y:S01]  /*23800*/  IMAD.IADD R8, R8, 0x1, R6 ;  /* 0x0000000108087824 */ /* 0x020fe200078e0206 */
[----:B------:R-:W-:Y:S02]  /*23810*/  ULDC.64 UR4, c[0x0][0xa20] ;  /* 0x0002880000047ab9 */ /* 0x000fe40000000a00 */
[----:B------:R-:W-:Y:S02]  /*23820*/  ISETP.NE.U32.AND P0, PT, RZ, UR4, PT ;  /* 0x00000004ff007c0c */ /* 0x000fe4000bf05070 */
[----:B------:R1:W-:Y:S02]  /*23830*/  STL [R1+0x1c], R8 ;  /* 0x00001c0801007387 */ /* 0x0003e40000100800 */
[----:B------:R-:W-:Y:S02]  /*23840*/  ISETP.NE.AND.EX P0, PT, RZ, UR5, PT, P0 ;  /* 0x00000005ff007c0c */ /* 0x000fe4000bf05300 */
[----:B--2---:R-:W-:-:S02]  /*23850*/  LOP3.LUT R18, R11, 0xff000000, RZ, 0xc0, !PT ;  /* 0xff0000000b127812 */ /* 0x004fc400078ec0ff */
[C---:B------:R-:W-:Y:S02]  /*23860*/  LOP3.LUT R9, R11.reuse, 0xff0000, RZ, 0xc0, !PT ;  /* 0x00ff00000b097812 */ /* 0x040fe400078ec0ff */
[----:B------:R-:W-:Y:S02]  /*23870*/  SHF.R.U32.HI R18, RZ, 0x8, R18 ;  /* 0x00000008ff127819 */ /* 0x000fe40000011612 */
[----:B------:R-:W-:Y:S02]  /*23880*/  LOP3.LUT R16, R11, 0xffff, RZ, 0xc0, !PT ;  /* 0x0000ffff0b107812 */ /* 0x000fe400078ec0ff */
[----:B------:R-:W-:-:S03]  /*23890*/  LEA.HI R18, R9, R18, RZ, 0x10 ;  /* 0x0000001209127211 */ /* 0x000fc600078f80ff */
[----:B-1----:R-:W-:Y:S05]  /*238a0*/  @!P0 BRA `(.L_x_1751) ;  /* 0x0000000000108947 */ /* 0x002fea0003800000 */
[----:B------:R-:W1:Y:S02]  /*238b0*/  LDC.64 R4, c[0x0][0xa20] ;  /* 0x00028800ff047b82 */ /* 0x000e640000000a00 */
[----:B-1----:R-:W-:-:S05]  /*238c0*/  IMAD.WIDE R4, R14, 0x4, R4 ;  /* 0x000000040e047825 */ /* 0x002fca00078e0204 */
[----:B------:R1:W5:Y:S01]  /*238d0*/  LDG.E R7, desc[UR46][R4.64] ;  /* 0x0000002e04077981 */ /* 0x000362000c1e1900 */
[----:B------:R-:W-:Y:S05]  /*238e0*/  BRA `(.L_x_1752) ;  /* 0x0000000000107947 */ /* 0x000fea0003800000 */
.L_x_1751:
[----:B------:R-:W-:Y:S05]  /*238f0*/  @!P1 BRA `(.L_x_1752) ;  /* 0x00000000000c9947 */ /* 0x000fea0003800000 */
[----:B------:R-:W2:Y:S04]  /*23900*/  LDG.E R7, desc[UR46][R4.64] ;  /* 0x0000002e04077981 */ /* 0x000ea8000c1e1900 */
[----:B------:R-:W2:Y:S02]  /*23910*/  LDG.E R4, desc[UR46][R4.64+0x4] ;  /* 0x0000042e04047981 */ /* 0x000ea4000c1e1900 */
[----:B--2---:R-:W-:-:S07]  /*23920*/  IMAD.IADD R7, R4, 0x1, -R7 ;  /* 0x0000000104077824 */ /* 0x004fce00078e0a07 */
.L_x_1752:
[----:B------:R-:W2:Y:S04]  /*23930*/  LDL.LU R8, [R1+0x4] ;  /* 0x0000040001087983 */ /* 0x000ea80000300800 */
[----:B-1----:R-:W3:Y:S04]  /*23940*/  @P2 LDG.E R4, desc[UR46][R2.64] ;  /* 0x0000002e02042981 */ /* 0x002ee8000c1e1900 */
[----:B------:R1:W3:Y:S01]  /*23950*/  @P2 LDG.E R2, desc[UR46][R2.64+0x4] ;  /* 0x0000042e02022981 */ /* 0x0002e2000c1e1900 */
[----:B-----5:R-:W-:Y:S01]  /*23960*/  IMAD.IADD R9, R7, 0x1, -R6 ;  /* 0x0000000107097824 */ /* 0x020fe200078e0a06 */
[----:B-1----:R-:W1:Y:S02]  /*23970*/  LDC R3, c[0x0][0x448] ;  /* 0x00011200ff037b82 */ /* 0x002e640000000800 */
[----:B-1----:R-:W-:-:S13]  /*23980*/  ISETP.NE.AND P1, PT, R3, 0x1, PT ;  /* 0x000000010300780c */ /* 0x002fda0003f25270 */
[----:B------:R-:W1:Y:S08]  /*23990*/  @P1 LDC R3, c[0x0][0x44c] ;  /* 0x00011300ff031b82 */ /* 0x000e700000000800 */
[----:B------:R-:W4:Y:S01]  /*239a0*/  @P1 LDC R5, c[0x0][0x450] ;  /* 0x00011400ff051b82 */ /* 0x000f220000000800 */
[----:B--2---:R-:W-:-:S04]  /*239b0*/  IMAD.SHL.U32 R12, R8, 0x80, RZ ;  /* 0x00000080080c7824 */ /* 0x004fc800078e00ff */
[----:B------:R-:W-:Y:S01]  /*239c0*/  VIADD R7, R12, 0x7f ;  /* 0x0000007f0c077836 */ /* 0x000fe20000000000 */
[----:B------:R2:W-:Y:S01]  /*239d0*/  STL [R1+0x30], R12 ;  /* 0x0000300c01007387 */ /* 0x0005e20000100800 */
[----:B---3--:R-:W-:Y:S02]  /*239e0*/  @P2 IMAD.IADD R10, R2, 0x1, -R4 ;  /* 0x00000001020a2824 */ /* 0x008fe400078e0a04 */
[----:B-1----:R-:W-:-:S04]  /*239f0*/  @P1 IMAD.HI.U32 R2, R7, R3, RZ ;  /* 0x0000000307021227 */ /* 0x002fc800078e00ff */
[----:B------:R-:W-:Y:S01]  /*23a00*/  IMAD.IADD R6, R9, 0x1, R10 ;  /* 0x0000000109067824 */ /* 0x000fe200078e020a */
[----:B----4-:R-:W-:-:S03]  /*23a10*/  @P1 SHF.R.U32.HI R7, RZ, R5, R2 ;  /* 0x00000005ff071219 */ /* 0x010fc60000011602 */
[C---:B------:R-:W-:Y:S01]  /*23a20*/  VIADD R2, R6.reuse, 0x5f ;  /* 0x0000005f06027836 */ /* 0x040fe20000000000 */
[----:B------:R-:W-:-:S03]  /*23a30*/  IADD3 R21, R6, 0x1, -R15 ;  /* 0x0000000106157810 */ /* 0x000fc60007ffe80f */
[----:B------:R-:W-:-:S04]  /*23a40*/  IMAD.HI R2, R2, 0x2aaaaaab, RZ ;  /* 0x2aaaaaab02027827 */ /* 0x000fc800078e02ff */
[----:B------:R-:W-:Y:S01]  /*23a50*/  IMAD.IADD R7, R21, 0x1, R7 ;  /* 0x0000000115077824 */ /* 0x000fe200078e0207 */
[----:B------:R-:W-:-:S04]  /*23a60*/  SHF.R.U32.HI R3, RZ, 0x1f, R2 ;  /* 0x0000001fff037819 */ /* 0x000fc80000011602 */
[----:B------:R-:W-:Y:S02]  /*23a70*/  LEA.HI.SX32 R11, R2, R3, 0x1c ;  /* 0x00000003020b7211 */ /* 0x000fe400078fe2ff */
[----:B------:R-:W1:Y:S03]  /*23a80*/  LDC.64 R2, c[0x0][0x9e0] ;  /* 0x00027800ff027b82 */ /* 0x000e660000000a00 */
[----:B------:R2:W-:Y:S01]  /*23a90*/  STL [R1+0x5c], R11 ;  /* 0x00005c0b01007387 */ /* 0x0005e20000100800 */
[----:B-1----:R-:W-:Y:S01]  /*23aa0*/  ISETP.GE.AND P3, PT, R3, 0x1, PT ;  /* 0x000000010300780c */ /* 0x002fe20003f66270 */
        /* <DEDUP_REMOVED lines=13> */
.L_x_1755:
[----:B------:R-:W-:-:S13]  /*23b80*/  ISETP.NE.AND P0, PT, R3, 0x1, PT ;  /* 0x000000010300780c */ /* 0x000fda0003f05270 */
[----:B------:R-:W1:Y:S02]  /*23b90*/  @P0 LDC.64 R4, c[0x0][0x9e8] ;  /* 0x00027a00ff040b82 */ /* 0x000e640000000a00 */
[----:B-1----:R-:W-:-:S05]  /*23ba0*/  @P0 IMAD.HI.U32 R4, R2, R4, RZ ;  /* 0x0000000402040227 */ /* 0x002fca00078e00ff */
[----:B------:R-:W-:-:S07]  /*23bb0*/  @P0 SHF.R.U32.HI R2, RZ, R5, R4 ;  /* 0x00000005ff020219 */ /* 0x000fce0000011604 */
.L_x_1756:
[----:B------:R-:W-:Y:S05]  /*23bc0*/  BSYNC B0 ;  /* 0x0000000000007941 */ /* 0x000fea0003800000 */
.L_x_1754:
[----:B------:R-:W-:-:S05]  /*23bd0*/  IMAD R2, R2, R3, R3 ;  /* 0x0000000302027224 */ /* 0x000fca00078e0203 */
[----:B------:R-:W-:-:S07]  /*23be0*/  VIMNMX R8, R8, R2, PT ;  /* 0x0000000208087248 */ /* 0x000fce0003fe0100 */
.L_x_1753:
[----:B------:R-:W1:Y:S01]  /*23bf0*/  @P1 LDC R4, c[0x0][0x44c] ;  /* 0x00011300ff041b82 */ /* 0x000e620000000800 */
[----:B------:R-:W-:Y:S01]  /*23c00*/  VIADD R8, R8, 0x5f ;  /* 0x0000005f08087836 */ /* 0x000fe20000000000 */
[----:B------:R-:W-:Y:S01]  /*23c10*/  ULDC UR4, c[0x0][0x9dc] ;  /* 0x0002770000047ab9 */ /* 0x000fe20000000800 */
[----:B------:R-:W-:Y:S02]  /*23c20*/  IMAD.MOV.U32 R2, RZ, RZ, R12 ;  /* 0x000000ffff027224 */ /* 0x000fe400078e000c */
[----:B------:R-:W-:-:S03]  /*23c30*/  IMAD.HI R8, R8, 0x2aaaaaab, RZ ;  /* 0x2aaaaaab08087827 */ /* 0x000fc600078e02ff */
[----:B------:R-:W2:Y:S01]  /*23c40*/  @P1 LDC R5, c[0x0][0x450] ;  /* 0x00011400ff051b82 */ /* 0x000ea20000000800 */
[----:B------:R-:W-:Y:S01]  /*23c50*/  IMAD.IADD R20, R6, 0x1, -R15 ;  /* 0x0000000106147824 */ /* 0x000fe200078e0a0f */
[----:B------:R-:W-:-:S04]  /*23c60*/  SHF.R.U32.HI R7, RZ, 0x1f, R8 ;  /* 0x0000001fff077819 */ /* 0x000fc80000011608 */
[----:B------:R-:W-:-:S04]  /*23c70*/  LEA.HI.SX32 R7, R8, R7, 0x1c ;  /* 0x0000000708077211 */ /* 0x000fc800078fe2ff */
[----:B------:R-:W-:Y:S01]  /*23c80*/  VIMNMX R7, R11, R7, PT ;  /* 0x000000070b077248 */ /* 0x000fe20003fe0100 */
[----:B-1----:R-:W-:-:S05]  /*23c90*/  @P1 IMAD.HI.U32 R4, R12, R4, RZ ;  /* 0x000000040c041227 */ /* 0x002fca00078e00ff */
[----:B--2---:R-:W-:-:S05]  /*23ca0*/  @P1 SHF.R.U32.HI R2, RZ, R5, R4 ;  /* 0x00000005ff021219 */ /* 0x004fca0000011604 */
        /* <DEDUP_REMOVED lines=13> */
.L_x_1759:
[----:B------:R-:W-:-:S13]  /*23d80*/  ISETP.NE.AND P0, PT, R3, 0x1, PT ;  /* 0x000000010300780c */ /* 0x000fda0003f05270 */
[----:B------:R-:W1:Y:S02]  /*23d90*/  @P0 LDC.64 R4, c[0x0][0x9e8] ;  /* 0x00027a00ff040b82 */ /* 0x000e640000000a00 */
[----:B-1----:R-:W-:-:S05]  /*23da0*/  @P0 IMAD.HI.U32 R4, R2, R4, RZ ;  /* 0x0000000402040227 */ /* 0x002fca00078e00ff */
[----:B------:R-:W-:-:S07]  /*23db0*/  @P0 SHF.R.U32.HI R2, RZ, R5, R4 ;  /* 0x00000005ff020219 */ /* 0x000fce0000011604 */
.L_x_1760:
[----:B------:R-:W-:Y:S05]  /*23dc0*/  BSYNC B0 ;  /* 0x0000000000007941 */ /* 0x000fea0003800000 */
.L_x_1758:
[----:B------:R-:W-:-:S05]  /*23dd0*/  IMAD R2, R2, R3, RZ ;  /* 0x0000000302027224 */ /* 0x000fca00078e02ff */
[----:B------:R-:W-:-:S07]  /*23de0*/  VIMNMX R6, R6, R2, !PT ;  /* 0x0000000206067248 */ /* 0x000fce0007fe0100 */
.L_x_1757:
[----:B------:R-:W-:Y:S01]  /*23df0*/  IMAD.HI R6, R6, 0x2aaaaaab, RZ ;  /* 0x2aaaaaab06067827 */ /* 0x000fe200078e02ff */
[----:B------:R-:W-:Y:S01]  /*23e00*/  LOP3.LUT R12, R18, 0xff, RZ, 0xc0, !PT ;  /* 0x000000ff120c7812 */ /* 0x000fe200078ec0ff */
[----:B------:R-:W-:Y:S01]  /*23e10*/  BSSY B0, `(.L_x_1761) ;  /* 0x0000027000007945 */ /* 0x000fe20003800000 */
[----:B------:R-:W-:Y:S01]  /*23e20*/  SHF.R.U32.HI R18, RZ, 0x10, R18 ;  /* 0x00000010ff127819 */ /* 0x000fe20000011612 */
[----:B------:R-:W-:Y:S01]  /*23e30*/  IMAD.MOV.U32 R2, RZ, RZ, RZ ;  /* 0x000000ffff027224 */ /* 0x000fe200078e00ff */
[----:B------:R-:W-:Y:S01]  /*23e40*/  SHF.R.U32.HI R4, RZ, 0x1f, R6 ;  /* 0x0000001fff047819 */ /* 0x000fe20000011606 */
[----:B------:R1:W-:Y:S03]  /*23e50*/  STL [R1+0x50], R12 ;  /* 0x0000500c01007387 */ /* 0x0003e60000100800 */
[----:B------:R-:W-:-:S04]  /*23e60*/  LEA.HI.SX32 R4, R6, R4, 0x1c ;  /* 0x0000000406047211 */ /* 0x000fc800078fe2ff */
[----:B------:R-:W-:-:S04]  /*23e70*/  VIMNMX R4, RZ, R4, !PT ;  /* 0x00000004ff047248 */ /* 0x000fc80007fe0100 */
[----:B------:R-:W-:-:S13]  /*23e80*/  ISETP.GT.AND P0, PT, R7, R4, PT ;  /* 0x000000040700720c */ /* 0x000fda0003f04270 */
[----:B-1----:R-:W-:Y:S05]  /*23e90*/  @!P0 BRA `(.L_x_1762) ;  /* 0x0000000000788947 */ /* 0x002fea0003800000 */
[----:B------:R-:W-:Y:S01]  /*23ea0*/  ISETP.NE.AND P0, PT, R18, RZ, PT ;  /* 0x000000ff1200720c */ /* 0x000fe20003f05270 */
[----:B------:R-:W-:-:S03]  /*23eb0*/  ULDC UR4, c[0x0][0x9f0] ;  /* 0x00027c0000047ab9 */ /* 0x000fc60000000800 */
[----:B------:R-:W-:-:S04]  /*23ec0*/  SEL R5, R18, UR4, P0 ;  /* 0x0000000412057c07 */ /* 0x000fc80008000000 */
[----:B------:R-:W-:Y:S02]  /*23ed0*/  IABS R6, R5 ;  /* 0x0000000500067213 */ /* 0x000fe40000000000 */
[----:B------:R-:W-:Y:S02]  /*23ee0*/  IADD3 R8, R5, -0x1, R7 ;  /* 0xffffffff05087810 */ /* 0x000fe40007ffe007 */
[----:B------:R-:W1:Y:S03]  /*23ef0*/  I2F.RP R2, R6 ;  /* 0x0000000600027306 */ /* 0x000e660000209400 */
[----:B------:R-:W-:-:S05]  /*23f00*/  IMAD.IADD R8, R8, 0x1, -R4 ;  /* 0x0000000108087824 */ /* 0x000fca00078e0a04 */
        /* <DEDUP_REMOVED lines=10> */
[----:B------:R-:W-:-:S03]  /*23fb0*/  IABS R3, R8 ;  /* 0x0000000800037213 */ /* 0x000fc60000000000 */
        /* <DEDUP_REMOVED lines=12> */
.L_x_1762:
[----:B------:R-:W-:Y:S05]  /*24080*/  BSYNC B0 ;  /* 0x0000000000007941 */ /* 0x000fea0003800000 */
.L_x_1761:
[-C--:B------:R-:W-:Y:S01]  /*24090*/  IMAD R4, R12, R2.reuse, R4 ;  /* 0x000000020c047224 */ /* 0x080fe200078e0204 */
[----:B------:R-:W-:Y:S04]  /*240a0*/  BSSY B0, `(.L_x_1763) ;  /* 0x0000143000007945 */ /* 0x000fe80003800000 */
        /* <DEDUP_REMOVED lines=12> */
[----:B------:R-:W-:Y:S02]  /*24170*/  @P0 LEA.HI.SX32 R4, R2, R5, 0x1c ;  /* 0x0000000502040211 */ /* 0x000fe400078fe2ff */
        /* <DEDUP_REMOVED lines=10> */
.L_x_1952:
[----:B--2---:R-:W-:Y:S02]  /*24220*/  ISETP.NE.AND P0, PT, R14, RZ, PT ;  /* 0x000000ff0e00720c */ /* 0x004fe40003f05270 */
[----:B------:R-:W-:-:S11]  /*24230*/  PLOP3.LUT P6, PT, PT, PT, PT, 0x8, 0x0 ;  /* 0x000000000000781c */ /* 0x000fd60003fce170 */
[----:B------:R-:W-:Y:S05]  /*24240*/  @P0 BRA `(.L_x_1766) ;  /* 0x00000000000c0947 */ /* 0x000fea0003800000 */
[----:B------:R-:W-:-:S03]  /*24250*/  UMOV UR4, 0xffffffff ;  /* 0xffffffff00047882 */ /* 0x000fc60000000000 */
[----:B------:R-:W-:Y:S05]  /*24260*/  BRA.DIV UR4, `(.L_x_1767) ;  /* 0x0000007e04407947 */ /* 0x000fea000b800000 */
[----:B------:R-:W-:-:S13]  /*24270*/  ELECT P6, URZ, PT ;  /* 0x00000000003f782f */ /* 0x000fda00038c0000 */
.L_x_1766:
        /* <DEDUP_REMOVED lines=9> */
.L_x_1955:
[----:B------:R-:W-:Y:S05]  /*24310*/  BSYNC B1 ;  /* 0x0000000000017941 */ /* 0x000fea0003800000 */
.L_x_1768:
        /* <DEDUP_REMOVED lines=12> */
.L_x_1956:
[----:B------:R-:W-:Y:S05]  /*243e0*/  BSYNC B2 ;  /* 0x0000000000027941 */ /* 0x000fea0003800000 */
.L_x_1772:
        /* <DEDUP_REMOVED lines=9> */
.L_x_1775:
[----:B------:R-:W-:Y:S05]  /*24480*/  BSYNC B2 ;  /* 0x0000000000027941 */ /* 0x000fea0003800000 */
.L_x_1774:
[----:B-1----:R-:W3:Y:S01]  /*24490*/  LDL R5, [R1+0x14] ;  /* 0x0000140001057983 */ /* 0x002ee20000100800 */
[----:B------:R-:W-:Y:S01]  /*244a0*/  IMAD.MOV.U32 R12, RZ, RZ, RZ ;  /* 0x000000ffff0c7224 */ /* 0x000fe200078e00ff */
        /* <DEDUP_REMOVED lines=11> */
.L_x_1776:
        /* <DEDUP_REMOVED lines=16> */
.L_x_1777:
        /* <DEDUP_REMOVED lines=15> */
.L_x_1778:
        /* <DEDUP_REMOVED lines=10> */
[----:B------:R-:W1:Y:S01]  /*247f0*/  SYNCS.PHASECHK.TRANS64.TRYWAIT P0, [R7+URZ+0x2a8c0], R10 ;  /* 0x02a8c00a070075a7 */ /* 0x000e62000800017f */
[----:B------:R-:W-:Y:S04]  /*24800*/  BSSY B2, `(.L_x_1779) ;  /* 0x0000002000027945 */ /* 0x000fe80003800000 */
[----:B-1----:R-:W-:Y:S05]  /*24810*/  @!P0 BRA `(.L_x_1780) ;  /* 0x00000078001c8947 */ /* 0x002fea0003800000 */
.L_x_1957:
[----:B------:R-:W-:Y:S05]  /*24820*/  BSYNC B2 ;  /* 0x0000000000027941 */ /* 0x000fea0003800000 */
.L_x_1779:
[----:B------:R-:W-:Y:S01]  /*24830*/  BSSY B2, `(.L_x_1781) ;  /* 0x000000b000027945 */ /* 0x000fe20003800000 */
[----:B-12---:R-:W-:Y:S02]  /*24840*/  IMAD.MOV.U32 R10, RZ, RZ, 0x0 ;  /* 0x00000000ff0a7424 */ /* 0x006fe400078e00ff */
        /* <DEDUP_REMOVED lines=9> */
.L_x_1782:
[----:B------:R-:W-:Y:S05]  /*248e0*/  BSYNC B2 ;  /* 0x0000000000027941 */ /* 0x000fea0003800000 */
.L_x_1781:
[----:B------:R-:W2:Y:S01]  /*248f0*/  LDL R5, [R1+0x14] ;  /* 0x0000140001057983 */ /* 0x000ea20000100800 */
[----:B------:R-:W-:Y:S01]  /*24900*/  R2UR UR10, R12 ;  /* 0x000000000c0a72ca */ /* 0x000fe200000e0000 */
[----:B------:R-:W-:Y:S01]  /*24910*/  UIADD3 UR4, UP0, UR36, 0x670, URZ ;  /* 0x0000067024047890 */ /* 0x000fe2000ff1e03f */
[----:B------:R-:W-:Y:S01]  /*24920*/  R2UR UR6, R10 ;  /* 0x000000000a0672ca */ /* 0x000fe200000e0000 */
[----:B------:R-:W-:Y:S01]  /*24930*/  VIADD R7, R7, 0x2a8b0 ;  /* 0x0002a8b007077836 */ /* 0x000fe20000000000 */
[----:B------:R-:W-:Y:S01]  /*24940*/  R2UR UR7, R11 ;  /* 0x000000000b0772ca */ /* 0x000fe200000e0000 */
[----:B------:R-:W-:Y:S01]  /*24950*/  UIADD3.X UR5, URZ, UR37, URZ, UP0, !UPT ;  /* 0x000000253f057290 */ /* 0x000fe200087fe43f */
[----:B------:R-:W-:Y:S01]  /*24960*/  PLOP3.LUT P0, PT, PT, PT, PT, 0x80, 0x0 ;  /* 0x000000000000781c */ /* 0x000fe20003f0f070 */
[----:B--2---:R-:W-:-:S04]  /*24970*/  IMAD R8, R5, 0x6000, R19 ;  /* 0x0000600005087824 */ /* 0x004fc800078e0213 */
[----:B------:R-:W-:-:S08]  /*24980*/  VIADD R5, R8, 0x400 ;  /* 0x0000040008057836 */ /* 0x000fd00000000000 */
.L_x_1783:
        /* <DEDUP_REMOVED lines=10> */
[----:B------:R-:W-:Y:S01]  /*24a30*/  R2UR UR10, R13 ;  /* 0x000000000d0a72ca */ /* 0x000fe200000e0000 */
[----:B------:R-:W-:Y:S01]  /*24a40*/  VIADD R5, R8, 0x3400 ;  /* 0x0000340008057836 */ /* 0x000fe20000000000 */
[----:B------:R-:W-:Y:S02]  /*24a50*/  R2UR UR6, R10 ;  /* 0x000000000a0672ca */ /* 0x000fe400000e0000 */
[----:B------:R-:W-:Y:S02]  /*24a60*/  R2UR UR7, R11 ;  /* 0x000000000b0772ca */ /* 0x000fe400000e0000 */
[----:B------:R-:W-:-:S13]  /*24a70*/  PLOP3.LUT P0, PT, PT, PT, PT, 0x80, 0x0 ;  /* 0x000000000000781c */ /* 0x000fda0003f0f070 */
.L_x_1784:
        /* <DEDUP_REMOVED lines=10> */
.L_x_1771:
[----:B------:R-:W-:Y:S05]  /*24b20*/  BSYNC B1 ;  /* 0x0000000000017941 */ /* 0x000fea0003800000 */
.L_x_1770:
[----:B------:R-:W1:Y:S04]  /*24b30*/  LDL.LU R9, [R1+0x14] ;  /* 0x0000140001097983 */ /* 0x000e680000300800 */
[----:B------:R-:W2:Y:S01]  /*24b40*/  LDL.LU R8, [R1+0x20] ;  /* 0x0000200001087983 */ /* 0x000ea20000300800 */
[----:B------:R-:W-:Y:S01]  /*24b50*/  PLOP3.LUT P0, PT, PT, PT, PT, 0x8, 0x0 ;  /* 0x000000000000781c */ /* 0x000fe20003f0e170 */
[----:B-1----:R-:W-:Y:S02]  /*24b60*/  VIADD R5, R9, 0x1 ;  /* 0x0000000109057836 */ /* 0x002fe40000000000 */
[----:B------:R-:W-:-:S03]  /*24b70*/  VIADD R9, R4, 0xfffffffe ;  /* 0xfffffffe04097836 */ /* 0x000fc60000000000 */
[----:B------:R-:W-:Y:S02]  /*24b80*/  ISETP.NE.AND P1, PT, R5, 0x2, PT ;  /* 0x000000020500780c */ /* 0x000fe40003f25270 */
[----:B------:R-:W-:Y:S02]  /*24b90*/  ISETP.GE.AND P2, PT, R9, R3, PT ;  /* 0x000000030900720c */ /* 0x000fe40003f46270 */
[----:B------:R-:W-:-:S04]  /*24ba0*/  SEL R4, RZ, 0x1, P1 ;  /* 0x00000001ff047807 */ /* 0x000fc80000800000 */
[----:B--2---:R-:W-:Y:S02]  /*24bb0*/  LOP3.LUT R8, R8, R4, RZ, 0x3c, !PT ;  /* 0x0000000408087212 */ /* 0x004fe400078e3cff */
[----:B------:R-:W-:-:S05]  /*24bc0*/  SEL R4, R5, RZ, P1 ;  /* 0x000000ff05047207 */ /* 0x000fca0000800000 */
[----:B------:R1:W-:Y:S04]  /*24bd0*/  STL [R1+0x14], R4 ;  /* 0x0000140401007387 */ /* 0x0003e80000100800 */
[----:B------:R1:W-:Y:S01]  /*24be0*/  STL [R1+0x20], R8 ;  /* 0x0000200801007387 */ /* 0x0003e20000100800 */
[----:B------:R-:W-:Y:S05]  /*24bf0*/  @!P2 BRA `(.L_x_1764) ;  /* 0x000000080034a947 */ /* 0x000fea0003800000 */
.L_x_1800:
        /* <DEDUP_REMOVED lines=13> */
.L_x_1958:
[----:B------:R-:W-:Y:S05]  /*24cd0*/  BSYNC B2 ;  /* 0x0000000000027941 */ /* 0x000fea0003800000 */
.L_x_1787:
        /* <DEDUP_REMOVED lines=9> */
.L_x_1790:
[----:B------:R-:W-:Y:S05]  /*24d70*/  BSYNC B2 ;  /* 0x0000000000027941 */ /* 0x000fea0003800000 */
.L_x_1789:
[----:B------:R-:W2:Y:S01]  /*24d80*/  LDL R4, [R1+0x14] ;  /* 0x0000140001047983 */ /* 0x000ea20000100800 */
[----:B------:R-:W-:Y:S01]  /*24d90*/  IMAD.MOV.U32 R12, RZ, RZ, RZ ;  /* 0x000000ffff0c7224 */ /* 0x000fe200078e00ff */
        /* <DEDUP_REMOVED lines=10> */
.L_x_1791:
        /* <DEDUP_REMOVED lines=10> */
[----:B------:R-:W-:Y:S01]  /*24ee0*/  IMAD.MOV.U32 R13, RZ, RZ, 0x40 ;  /* 0x00000040ff0d7424 */ /* 0x000fe200078e00ff */
[----:B------:R-:W-:Y:S01]  /*24ef0*/  PLOP3.LUT P1, PT, PT, PT, PT, 0x80, 0x0 ;  /* 0x000000000000781c */ /* 0x000fe20003f2f070 */
[----:B------:R-:W-:Y:S01]  /*24f00*/  VIADD R10, R6, 0x1b400 ;  /* 0x0001b400060a7836 */ /* 0x000fe20000000000 */
[----:B------:R-:W-:Y:S01]  /*24f10*/  UMOV UR6, 0x0 ;  /* 0x0000000000067882 */ /* 0x000fe20000000000 */
[----:B------:R-:W-:Y:S01]  /*24f20*/  UMOV UR7, 0x12f00000 ;  /* 0x12f0000000077882 */ /* 0x000fe20000000000 */
[----:B------:R-:W-:-:S15]  /*24f30*/  R2UR UR10, R13 ;  /* 0x000000000d0a72ca */ /* 0x000fde00000e0000 */
.L_x_1792:
        /* <DEDUP_REMOVED lines=15> */
.L_x_1793:
        /* <DEDUP_REMOVED lines=10> */
[----:B------:R-:W2:Y:S01]  /*250d0*/  SYNCS.PHASECHK.TRANS64.TRYWAIT P1, [R8+URZ+0x2a8c0], R7 ;  /* 0x02a8c007080075a7 */ /* 0x000ea2000802017f */
[----:B------:R-:W-:Y:S04]  /*250e0*/  BSSY B2, `(.L_x_1794) ;  /* 0x0000002000027945 */ /* 0x000fe80003800000 */
[----:B--2---:R-:W-:Y:S05]  /*250f0*/  @!P1 BRA `(.L_x_1795) ;  /* 0x00000070000c9947 */ /* 0x004fea0003800000 */
.L_x_1959:
[----:B------:R-:W-:Y:S05]  /*25100*/  BSYNC B2 ;  /* 0x0000000000027941 */ /* 0x000fea0003800000 */
.L_x_1794:
[----:B------:R-:W-:Y:S01]  /*25110*/  BSSY B2, `(.L_x_1796) ;  /* 0x000000b000027945 */ /* 0x000fe20003800000 */
[----:B------:R-:W-:Y:S02]  /*25120*/  IMAD.MOV.U32 R10, RZ, RZ, 0x0 ;  /* 0x00000000ff0a7424 */ /* 0x000fe400078e00ff */
[----:B------:R-:W-:Y:S01]  /*25130*/  IMAD.MOV.U32 R11, RZ, RZ, 0x12f00000 ;  /* 0x12f00000ff0b7424 */ /* 0x000fe200078e00ff */
[----:B------:R-:W-:Y:S06]  /*25140*/  @P2 BRA `(.L_x_1797) ;  /* 0x00000000001c2947 */ /* 0x000fec0003800000 */
[----:B------:R-:W3:Y:S01]  /*25150*/  S2R R6, SR_TID.X ;  /* 0x0000000000067919 */ /* 0x000ee20000002100 */
[----:B------:R-:W-:-:S04]  /*25160*/  IMAD.MOV.U32 R4, RZ, RZ, 0x6000 ;  /* 0x00006000ff047424 */ /* 0x000fc800078e00ff */
[----:B------:R4:W-:Y:S01]  /*25170*/  SYNCS.ARRIVE.TRANS64 RZ, [R8+URZ+0x2a8b0], R4 ;  /* 0x02a8b00408ff79a7 */ /* 0x0009e2000800003f */
[----:B---3--:R-:W-:-:S04]  /*25180*/  LOP3.LUT R6, R6, 0x1f, RZ, 0xc0, !PT ;  /* 0x0000001f06067812 */ /* 0x008fc800078ec0ff */
[----:B------:R-:W-:-:S13]  /*25190*/  ISETP.NE.AND P1, PT, R6, RZ, PT ;  /* 0x000000ff0600720c */ /* 0x000fda0003f25270 */
[----:B----4-:R-:W-:Y:S05]  /*251a0*/  @!P1 BRA `(.L_x_1797) ;  /* 0x0000000000049947 */ /* 0x010fea0003800000 */
[----:B------:R-:W-:Y:S01]  /*251b0*/  BPT.TRAP 0x1 ;  /* 0x000000040000795c */ /* 0x000fe20000300000 */
.L_x_1797:
[----:B------:R-:W-:Y:S05]  /*251c0*/  BSYNC B2 ;  /* 0x0000000000027941 */ /* 0x000fea0003800000 */
.L_x_1796:
[----:B------:R-:W3:Y:S01]  /*251d0*/  LDL R4, [R1+0x14] ;  /* 0x0000140001047983 */ /* 0x000ee20000100800 */
[----:B------:R-:W-:Y:S01]  /*251e0*/  R2UR UR10, R12 ;  /* 0x000000000c0a72ca */ /* 0x000fe200000e0000 */
[----:B------:R-:W-:Y:S01]  /*251f0*/  UIADD3 UR4, UP0, UR36, 0x670, URZ ;  /* 0x0000067024047890 */ /* 0x000fe2000ff1e03f */
[----:B------:R-:W-:Y:S01]  /*25200*/  R2UR UR6, R10 ;  /* 0x000000000a0672ca */ /* 0x000fe200000e0000 */
[----:B-12---:R-:W-:Y:S01]  /*25210*/  VIADD R8, R8, 0x2a8b0 ;  /* 0x0002a8b008087836 */ /* 0x006fe20000000000 */
[----:B------:R-:W-:Y:S01]  /*25220*/  R2UR UR7, R11 ;  /* 0x000000000b0772ca */ /* 0x000fe200000e0000 */
[----:B------:R-:W-:Y:S01]  /*25230*/  UIADD3.X UR5, URZ, UR37, URZ, UP0, !UPT ;  /* 0x000000253f057290 */ /* 0x000fe200087fe43f */
[----:B------:R-:W-:Y:S01]  /*25240*/  PLOP3.LUT P1, PT, PT, PT, PT, 0x80, 0x0 ;  /* 0x000000000000781c */ /* 0x000fe20003f2f070 */
[----:B---3--:R-:W-:-:S04]  /*25250*/  IMAD R4, R4, 0x6000, R19 ;  /* 0x0000600004047824 */ /* 0x008fc800078e0213 */
[----:B------:R-:W-:-:S08]  /*25260*/  VIADD R6, R4, 0x400 ;  /* 0x0000040004067836 */ /* 0x000fd00000000000 */
.L_x_1798:
        /* <DEDUP_REMOVED lines=15> */
.L_x_1799:
        /* <DEDUP_REMOVED lines=10> */
.L_x_1786:
[----:B------:R-:W-:Y:S05]  /*25400*/  BSYNC B1 ;  /* 0x0000000000017941 */ /* 0x000fea0003800000 */
.L_x_1785:
[----:B------:R-:W1:Y:S04]  /*25410*/  LDL.LU R7, [R1+0x14] ;  /* 0x0000140001077983 */ /* 0x000e680000300800 */
[----:B------:R-:W2:Y:S01]  /*25420*/  LDL.LU R6, [R1+0x20] ;  /* 0x0000200001067983 */ /* 0x000ea20000300800 */
[C---:B------:R-:W-:Y:S01]  /*25430*/  ISETP.GT.AND P2, PT, R9.reuse, R3, PT ;  /* 0x000000030900720c */ /* 0x040fe20003f44270 */
[----:B------:R-:W-:Y:S02]  /*25440*/  VIADD R9, R9, 0xffffffff ;  /* 0xffffffff09097836 */ /* 0x000fe40000000000 */
[----:B-1----:R-:W-:-:S05]  /*25450*/  VIADD R4, R7, 0x1 ;  /* 0x0000000107047836 */ /* 0x002fca0000000000 */
[----:B------:R-:W-:-:S04]  /*25460*/  ISETP.NE.AND P1, PT, R4, 0x2, PT ;  /* 0x000000020400780c */ /* 0x000fc80003f25270 */
[----:B------:R-:W-:Y:S02]  /*25470*/  SEL R5, RZ, 0x1, P1 ;  /* 0x00000001ff057807 */ /* 0x000fe40000800000 */
[----:B------:R-:W-:Y:S02]  /*25480*/  SEL R4, R4, RZ, P1 ;  /* 0x000000ff04047207 */ /* 0x000fe40000800000 */
[----:B--2---:R-:W-:-:S05]  /*25490*/  LOP3.LUT R6, R6, R5, RZ, 0x3c, !PT ;  /* 0x0000000506067212 */ /* 0x004fca00078e3cff */
[----:B------:R2:W-:Y:S04]  /*254a0*/  STL [R1+0x20], R6 ;  /* 0x0000200601007387 */ /* 0x0005e80000100800 */
[----:B------:R2:W-:Y:S01]  /*254b0*/  STL [R1+0x14], R4 ;  /* 0x0000140401007387 */ /* 0x0005e20000100800 */
[----:B------:R-:W-:Y:S05]  /*254c0*/  @P2 BRA `(.L_x_1800) ;  /* 0xfffffff400cc2947 */ /* 0x000fea000383ffff */
.L_x_1764:
[----:B------:R-:W-:Y:S05]  /*254d0*/  BSYNC B0 ;  /* 0x0000000000007941 */ /* 0x000fea0003800000 */
.L_x_1763:
[----:B------:R-:W3:Y:S01]  /*254e0*/  LDL R7, [R1+0x30] ;  /* 0x0000300001077983 */ /* 0x000ee20000100800 */
[----:B------:R-:W4:Y:S01]  /*254f0*/  LDC R0, c[0x0][0x448] ;  /* 0x00011200ff007b82 */ /* 0x000f220000000800 */
[----:B------:R-:W-:Y:S07]  /*25500*/  @!P0 WARPSYNC.ALL ;  /* 0x0000000000008948 */ /* 0x000fee0003800000 */
[----:B------:R-:W-:Y:S01]  /*25510*/  @!P0 BAR.SYNC.DEFER_BLOCKING 0xc, 0x180 ;  /* 0x0306000000008b1d */ /* 0x000fe20000010000 */
[----:B----4-:R-:W-:-:S13]  /*25520*/  ISETP.NE.AND P1, PT, R0, 0x1, PT ;  /* 0x000000010000780c */ /* 0x010fda0003f25270 */
[----:B------:R-:W4:Y:S08]  /*25530*/  @P1 LDC R0, c[0x0][0x44c] ;  /* 0x00011300ff001b82 */ /* 0x000f300000000800 */
[----:B------:R-:W5:Y:S01]  /*25540*/  @P1 LDC R3, c[0x0][0x450] ;  /* 0x00011400ff031b82 */ /* 0x000f620000000800 */
[----:B---3--:R-:W-:-:S04]  /*25550*/  VIADD R2, R7, 0x7f ;  /* 0x0000007f07027836 */ /* 0x008fc80000000000 */
[----:B----4-:R-:W-:-:S05]  /*25560*/  @P1 IMAD.HI.U32 R0, R2, R0, RZ ;  /* 0x0000000002001227 */ /* 0x010fca00078e00ff */
[----:B-----5:R-:W-:-:S05]  /*25570*/  @P1 SHF.R.U32.HI R2, RZ, R3, R0 ;  /* 0x00000003ff021219 */ /* 0x020fca0000011600 */
[----:B------:R-:W-:Y:S02]  /*25580*/  IMAD.IADD R0, R21, 0x1, R2 ;  /* 0x0000000115007824 */ /* 0x000fe400078e0202 */
[----:B------:R-:W3:Y:S02]  /*25590*/  LDC.64 R2, c[0x0][0x9e0] ;  /* 0x00027800ff027b82 */ /* 0x000ee40000000a00 */
[----:B---3--:R-:W-:Y:S01]  /*255a0*/  ISETP.GE.AND P2, PT, R3, 0x1, PT ;  /* 0x000000010300780c */ /* 0x008fe20003f46270 */
[----:B------:R-:W-:-:S12]  /*255b0*/  IMAD.IADD R2, R0, 0x1, R2 ;  /* 0x0000000100027824 */ /* 0x000fd800078e0202 */
[----:B------:R-:W-:Y:S05]  /*255c0*/  @!P2 BRA `(.L_x_1801) ;  /* 0x000000000048a947 */ /* 0x000fea0003800000 */
[C---:B------:R-:W-:Y:S01]  /*255d0*/  ISETP.GT.AND P0, PT, R0.reuse, RZ, PT ;  /* 0x000000ff0000720c */ /* 0x040fe20003f04270 */
[----:B------:R-:W-:Y:S01]  /*255e0*/  BSSY B0, `(.L_x_1802) ;  /* 0x000000e000007945 */ /* 0x000fe20003800000 */
[----:B--2---:R-:W-:-:S11]  /*255f0*/  VIADD R6, R0, 0xffffffff ;  /* 0xffffffff00067836 */ /* 0x004fd60000000000 */
[----:B------:R-:W-:Y:S05]  /*25600*/  @P0 BRA `(.L_x_1803) ;  /* 0x00000000001c0947 */ /* 0x000fea0003800000 */
[----:B------:R-:W-:Y:S01]  /*25610*/  ISETP.NE.AND P0, PT, R3, 0x1, PT ;  /* 0x000000010300780c */ /* 0x000fe20003f05270 */
[----:B------:R-:W-:-:S12]  /*25620*/  IMAD.MOV R0, RZ, RZ, -R0 ;  /* 0x000000ffff007224 */ /* 0x000fd800078e0a00 */
[----:B-1----:R-:W1:Y:S02]  /*25630*/  @P0 LDC.64 R4, c[0x0][0x9e8] ;  /* 0x00027a00ff040b82 */ /* 0x002e640000000a00 */
[----:B-1----:R-:W-:-:S05]  /*25640*/  @P0 IMAD.HI.U32 R4, R0, R4, RZ ;  /* 0x0000000400040227 */ /* 0x002fca00078e00ff */
[----:B------:R-:W-:-:S04]  /*25650*/  @P0 SHF.R.U32.HI R0, RZ, R5, R4 ;  /* 0x00000005ff000219 */ /* 0x000fc80000011604 */
[----:B------:R-:W-:Y:S01]  /*25660*/  LOP3.LUT R6, RZ, R0, RZ, 0x33, !PT ;  /* 0x00000000ff067212 */ /* 0x000fe200078e33ff */
[----:B------:R-:W-:Y:S06]  /*25670*/  BRA `(.L_x_1804) ;  /* 0x0000000000107947 */ /* 0x000fec0003800000 */
.L_x_1803:
[----:B------:R-:W-:-:S13]  /*25680*/  ISETP.NE.AND P0, PT, R3, 0x1, PT ;  /* 0x000000010300780c */ /* 0x000fda0003f05270 */
[----:B-1----:R-:W1:Y:S02]  /*25690*/  @P0 LDC.64 R4, c[0x0][0x9e8] ;  /* 0x00027a00ff040b82 */ /* 0x002e640000000a00 */
[----:B-1----:R-:W-:-:S05]  /*256a0*/  @P0 IMAD.HI.U32 R4, R6, R4, RZ ;  /* 0x0000000406040227 */ /* 0x002fca00078e00ff */
[----:B------:R-:W-:-:S07]  /*256b0*/  @P0 SHF.R.U32.HI R6, RZ, R5, R4 ;  /* 0x00000005ff060219 */ /* 0x000fce0000011604 */
.L_x_1804:
[----:B------:R-:W-:Y:S05]  /*256c0*/  BSYNC B0 ;  /* 0x0000000000007941 */ /* 0x000fea0003800000 */
.L_x_1802:
[----:B------:R-:W-:-:S05]  /*256d0*/  IMAD R6, R6, R3, R3 ;  /* 0x0000000306067224 */ /* 0x000fca00078e0203 */
[----:B------:R-:W-:-:S07]  /*256e0*/  VIMNMX R2, R2, R6, PT ;  /* 0x0000000602027248 */ /* 0x000fce0003fe0100 */
.L_x_1801:
[----:B--2---:R-:W2:Y:S01]  /*256f0*/  LDL R6, [R1+0x5c] ;  /* 0x00005c0001067983 */ /* 0x004ea20000100800 */
[----:B------:R-:W3:Y:S01]  /*25700*/  @P1 LDC R0, c[0x0][0x44c] ;  /* 0x00011300ff001b82 */ /* 0x000ee20000000800 */
[----:B------:R-:W-:Y:S01]  /*25710*/  VIADD R2, R2, 0x5f ;  /* 0x0000005f02027836 */ /* 0x000fe20000000000 */
[----:B------:R-:W-:Y:S01]  /*25720*/  ULDC UR4, c[0x0][0x9dc] ;  /* 0x0002770000047ab9 */ /* 0x000fe20000000800 */
[----:B-1----:R-:W-:Y:S02]  /*25730*/  IMAD.MOV.U32 R4, RZ, RZ, R7 ;  /* 0x000000ffff047224 */ /* 0x002fe400078e0007 */
[----:B------:R-:W-:-:S03]  /*25740*/  IMAD.HI R2, R2, 0x2aaaaaab, RZ ;  /* 0x2aaaaaab02027827 */ /* 0x000fc600078e02ff */
[----:B------:R-:W1:Y:S01]  /*25750*/  @P1 LDC R5, c[0x0][0x450] ;  /* 0x00011400ff051b82 */ /* 0x000e620000000800 */
[----:B---3--:R-:W-:-:S05]  /*25760*/  @P1 IMAD.HI.U32 R0, R7, R0, RZ ;  /* 0x0000000007001227 */ /* 0x008fca00078e00ff */
[----:B-1----:R-:W-:-:S05]  /*25770*/  @P1 SHF.R.U32.HI R4, RZ, R5, R0 ;  /* 0x00000005ff041219 */ /* 0x002fca0000011600 */
[----:B------:R-:W-:Y:S01]  /*25780*/  IMAD.IADD R0, R20, 0x1, R4 ;  /* 0x0000000114007824 */ /* 0x000fe200078e0204 */
[----:B------:R-:W-:-:S04]  /*25790*/  SHF.R.U32.HI R4, RZ, 0x1f, R2 ;  /* 0x0000001fff047819 */ /* 0x000fc80000011602 */
[----:B------:R-:W-:Y:S01]  /*257a0*/  LEA.HI.SX32 R7, R2, R4, 0x1c ;  /* 0x0000000402077211 */ /* 0x000fe200078fe2ff */
[----:B------:R-:W-:-:S04]  /*257b0*/  VIADD R2, R0, -UR4 ;  /* 0x8000000400027c36 */ /* 0x000fc80008000000 */
[----:B------:R1:W-:Y:S01]  /*257c0*/  STL [R1+0x60], R7 ;  /* 0x0000600701007387 */ /* 0x0003e20000100800 */
[----:B--2---:R-:W-:Y:S01]  /*257d0*/  VIMNMX R6, R6, R7, PT ;  /* 0x0000000706067248 */ /* 0x004fe20003fe0100 */
[----:B-1----:R-:W-:Y:S06]  /*257e0*/  @!P2 BRA `(.L_x_1805) ;  /* 0x000000000044a947 */ /* 0x002fec0003800000 */
        /* <DEDUP_REMOVED lines=10> */
.L_x_1807:
[----:B------:R-:W-:-:S13]  /*25890*/  ISETP.NE.AND P0, PT, R3, 0x1, PT ;  /* 0x000000010300780c */ /* 0x000fda0003f05270 */
[----:B------:R-:W1:Y:S02]  /*258a0*/  @P0 LDC.64 R4, c[0x0][0x9e8] ;  /* 0x00027a00ff040b82 */ /* 0x000e640000000a00 */
[----:B-1----:R-:W-:-:S05]  /*258b0*/  @P0 IMAD.HI.U32 R4, R0, R4, RZ ;  /* 0x0000000400040227 */ /* 0x002fca00078e00ff */
[----:B------:R-:W-:-:S07]  /*258c0*/  @P0 SHF.R.U32.HI R0, RZ, R5, R4 ;  /* 0x00000005ff000219 */ /* 0x000fce0000011604 */
.L_x_1808:
[----:B------:R-:W-:Y:S05]  /*258d0*/  BSYNC B0 ;  /* 0x0000000000007941 */ /* 0x000fea0003800000 */
.L_x_1806:
[----:B------:R-:W-:-:S05]  /*258e0*/  IMAD R0, R0, R3, RZ ;  /* 0x0000000300007224 */ /* 0x000fca00078e02ff */
[----:B------:R-:W-:-:S07]  /*258f0*/  VIMNMX R2, R2, R0, !PT ;  /* 0x0000000002027248 */ /* 0x000fce0007fe0100 */
.L_x_1805:
[----:B------:R-:W-:Y:S01]  /*25900*/  IMAD.HI R2, R2, 0x2aaaaaab, RZ ;  /* 0x2aaaaaab02027827 */ /* 0x000fe200078e02ff */
[----:B------:R-:W-:Y:S01]  /*25910*/  ISETP.NE.AND P1, PT, R18, RZ, PT ;  /* 0x000000ff1200720c */ /* 0x000fe20003f25270 */
[----:B------:R-:W-:Y:S03]  /*25920*/  BSSY B0, `(.L_x_1809) ;  /* 0x0000025000007945 */ /* 0x000fe60003800000 */
[----:B------:R-:W-:-:S04]  /*25930*/  SHF.R.U32.HI R0, RZ, 0x1f, R2 ;  /* 0x0000001fff007819 */ /* 0x000fc80000011602 */
[----:B------:R-:W-:-:S04]  /*25940*/  LEA.HI.SX32 R0, R2, R0, 0x1c ;  /* 0x0000000002007211 */ /* 0x000fc800078fe2ff */
[----:B------:R-:W-:Y:S01]  /*25950*/  VIMNMX R8, RZ, R0, !PT ;  /* 0x00000000ff087248 */ /* 0x000fe20007fe0100 */
[----:B------:R-:W1:Y:S03]  /*25960*/  @!P1 LDC R18, c[0x0][0x9f0] ;  /* 0x00027c00ff129b82 */ /* 0x000e660000000800 */
[----:B------:R-:W-:Y:S01]  /*25970*/  ISETP.GT.AND P0, PT, R6, R8, PT ;  /* 0x000000080600720c */ /* 0x000fe20003f04270 */
[----:B------:R2:W-:Y:S04]  /*25980*/  STL [R1+0x3c], R8 ;  /* 0x00003c0801007387 */ /* 0x0005e80000100800 */
[----:B------:R2:W-:Y:S08]  /*25990*/  STL [R1+0x40], RZ ;  /* 0x000040ff01007387 */ /* 0x0005f00000100800 */
[----:B--2---:R-:W-:Y:S05]  /*259a0*/  @!P0 BRA `(.L_x_1810) ;  /* 0x0000000000708947 */ /* 0x004fea0003800000 */
[----:B-1----:R-:W-:-:S04]  /*259b0*/  IABS R0, R18 ;  /* 0x0000001200007213 */ /* 0x002fc80000000000 */
[----:B------:R-:W1:Y:S08]  /*259c0*/  I2F.RP R2, R0 ;  /* 0x0000000000027306 */ /* 0x000e700000209400 */
[----:B-1----:R-:W1:Y:S02]  /*259d0*/  MUFU.RCP R2, R2 ;  /* 0x0000000200027308 */ /* 0x002e640000001000 */
[----:B-1----:R-:W-:-:S06]  /*259e0*/  VIADD R2, R2, 0xffffffe ;  /* 0x0ffffffe02027836 */ /* 0x002fcc0000000000 */
[----:B------:R-:W1:Y:S02]  /*259f0*/  F2I.FTZ.U32.TRUNC.NTZ R3, R2 ;  /* 0x0000000200037305 */ /* 0x000e64000021f000 */
[----:B-1----:R-:W-:-:S04]  /*25a00*/  IMAD.MOV R2, RZ, RZ, -R3 ;  /* 0x000000ffff027224 */ /* 0x002fc800078e0a03 */
[----:B------:R-:W-:Y:S02]  /*25a10*/  IMAD R4, R2, R0, RZ ;  /* 0x0000000002047224 */ /* 0x000fe400078e02ff */
[----:B------:R-:W-:-:S04]  /*25a20*/  IMAD.MOV.U32 R2, RZ, RZ, RZ ;  /* 0x000000ffff027224 */ /* 0x000fc800078e00ff */
[----:B------:R-:W-:Y:S01]  /*25a30*/  IMAD.HI.U32 R7, R3, R4, R2 ;  /* 0x0000000403077227 */ /* 0x000fe200078e0002 */
[----:B------:R-:W-:Y:S02]  /*25a40*/  IADD3 R4, R18, -0x1, R6 ;  /* 0xffffffff12047810 */ /* 0x000fe40007ffe006 */
[----:B------:R-:W-:-:S03]  /*25a50*/  IABS R2, R18 ;  /* 0x0000001200027213 */ /* 0x000fc60000000000 */
[----:B------:R-:W-:Y:S02]  /*25a60*/  IMAD.IADD R4, R4, 0x1, -R8 ;  /* 0x0000000104047824 */ /* 0x000fe400078e0a08 */
[----:B------:R-:W-:-:S03]  /*25a70*/  IMAD.MOV R2, RZ, RZ, -R2 ;  /* 0x000000ffff027224 */ /* 0x000fc600078e0a02 */
[----:B------:R-:W-:Y:S01]  /*25a80*/  IABS R3, R4 ;  /* 0x0000000400037213 */ /* 0x000fe20000000000 */
[----:B------:R-:W-:Y:S01]  /*25a90*/  IMAD.MOV.U32 R5, RZ, RZ, R2 ;  /* 0x000000ffff057224 */ /* 0x000fe200078e0002 */
        /* <DEDUP_REMOVED lines=13> */
.L_x_1810:
[----:B------:R-:W-:Y:S05]  /*25b70*/  BSYNC B0 ;  /* 0x0000000000007941 */ /* 0x000fea0003800000 */
.L_x_1809:
[----:B------:R-:W3:Y:S04]  /*25b80*/  LDL R0, [R1+0x40] ;  /* 0x0000400001007983 */ /* 0x000ee80000100800 */
[----:B--2---:R-:W3:Y:S01]  /*25b90*/  LDL R2, [R1+0x50] ;  /* 0x0000500001027983 */ /* 0x004ee20000100800 */
[----:B------:R-:W-:Y:S01]  /*25ba0*/  BSSY B7, `(.L_x_1811) ;  /* 0x0000417000077945 */ /* 0x000fe20003800000 */
[----:B---3--:R-:W-:-:S05]  /*25bb0*/  IMAD R2, R2, R0, R8 ;  /* 0x0000000002027224 */ /* 0x008fca00078e0208 */
[----:B------:R-:W-:Y:S01]  /*25bc0*/  VIADDMNMX R0, R2, R0, R6, PT ;  /* 0x0000000002007246 */ /* 0x000fe20003800106 */
[----:B------:R2:W-:Y:S03]  /*25bd0*/  STL [R1+0x2c], R2 ;  /* 0x00002c0201007387 */ /* 0x0005e60000100800 */
[----:B------:R-:W-:Y:S01]  /*25be0*/  ISETP.GT.AND P0, PT, R0, R2, PT ;  /* 0x000000020000720c */ /* 0x000fe20003f04270 */
[----:B------:R2:W-:-:S12]  /*25bf0*/  STL [R1+0x44], R0 ;  /* 0x0000440001007387 */ /* 0x0005d80000100800 */
[----:B--2---:R-:W-:Y:S05]  /*25c00*/  @P0 BRA `(.L_x_1812) ;  /* 0x0000000000480947 */ /* 0x004fea0003800000 */
[----:B------:R-:W2:Y:S02]  /*25c10*/  S2R R0, SR_TID.X ;  /* 0x0000000000007919 */ /* 0x000ea40000002100 */
[----:B--2---:R-:W-:-:S04]  /*25c20*/  LOP3.LUT R0, R0, 0x7f, RZ, 0xc0, !PT ;  /* 0x0000007f00007812 */ /* 0x004fc800078ec0ff */
[----:B------:R-:W-:-:S13]  /*25c30*/  ISETP.NE.AND P0, PT, R0, RZ, PT ;  /* 0x000000ff0000720c */ /* 0x000fda0003f05270 */
[----:B------:R-:W-:Y:S05]  /*25c40*/  @P0 BRA `(.L_x_1813) ;  /* 0x0000004000300947 */ /* 0x000fea0003800000 */
[----:B------:R-:W2:Y:S01]  /*25c50*/  S2R R3, SR_LANEID ;  /* 0x0000000000037919 */ /* 0x000ea20000000000 */
[----:B------:R-:W-:Y:S02]  /*25c60*/  VOTEU.ANY UR4, UPT, PT ;  /* 0x0000000000047886 */ /* 0x000fe400038e0100 */
[----:B------:R-:W2:Y:S08]  /*25c70*/  FLO.U32 R0, UR4 ;  /* 0x0000000400007d00 */ /* 0x000eb000080e0000 */
[----:B------:R-:W3:Y:S01]  /*25c80*/  POPC R4, UR4 ;  /* 0x0000000400047d09 */ /* 0x000ee20008000000 */
[----:B--2---:R-:W-:-:S02]  /*25c90*/  ISETP.EQ.U32.AND P0, PT, R0, R3, PT ;  /* 0x000000030000720c */ /* 0x004fc40003f02070 */
[----:B------:R-:W3:Y:S11]  /*25ca0*/  LDC.64 R2, c[0x0][0xc60] ;  /* 0x00031800ff027b82 */ /* 0x000ef60000000a00 */
[----:B---3--:R-:W2:Y:S01]  /*25cb0*/  @P0 ATOMG.E.ADD.STRONG.GPU PT, R3, desc[UR46][R2.64], R4 ;  /* 0x00000004020309a8 */ /* 0x008ea200081ee1ee */
[----:B------:R-:W3:Y:S02]  /*25cc0*/  S2R R5, SR_LTMASK ;  /* 0x0000000000057919 */ /* 0x000ee40000003900 */
[----:B---3--:R-:W-:-:S06]  /*25cd0*/  LOP3.LUT R5, R5, UR4, RZ, 0xc0, !PT ;  /* 0x0000000405057c12 */ /* 0x008fcc000f8ec0ff */
[----:B------:R-:W3:Y:S01]  /*25ce0*/  POPC R5, R5 ;  /* 0x0000000500057309 */ /* 0x000ee20000000000 */
[----:B--2---:R-:W3:Y:S02]  /*25cf0*/  SHFL.IDX PT, R0, R3, R0, 0x1f ;  /* 0x00001f0003007589 */ /* 0x004ee400000e0000 */
[----:B---3--:R-:W-:-:S05]  /*25d00*/  IADD3 R0, R0, UR38, R5 ;  /* 0x0000002600007c10 */ /* 0x008fca000fffe005 */
[----:B------:R2:W-:Y:S01]  /*25d10*/  STL [R1], R0 ;  /* 0x0000000001007387 */ /* 0x0005e20000100800 */
[----:B------:R-:W-:Y:S05]  /*25d20*/  BRA `(.L_x_1813) ;  /* 0x0000003c00f87947 */ /* 0x000fea0003800000 */
.L_x_1812:
        /* <DEDUP_REMOVED lines=19> */
[----:B012---:R-:W-:Y:S05]  /*25e60*/  CALL.ABS.NOINC R2 ;  /* 0x0000000002007343 */ /* 0x007fea0003c00000 */
.L_x_1815:
[----:B------:R-:W-:Y:S05]  /*25e70*/  BSYNC B6 ;  /* 0x0000000000067941 */ /* 0x000fea0003800000 */
.L_x_1814:
[----:B------:R-:W-:Y:S01]  /*25e80*/  VIADD R0, R19, 0x400 ;  /* 0x0000040013007836 */ /* 0x000fe20000000000 */
[----:B------:R-:W-:Y:S04]  /*25e90*/  BSSY B6, `(.L_x_1816) ;  /* 0x0000022000067945 */ /* 0x000fe80003800000 */
[----:B------:R-:W-:-:S13]  /*25ea0*/  LOP3.LUT P0, RZ, R0, 0x3ff, RZ, 0xc0, !PT ;  /* 0x000003ff00ff7812 */ /* 0x000fda000780c0ff */
[----:B------:R-:W-:Y:S05]  /*25eb0*/  @!P0 BRA `(.L_x_1817) ;  /* 0x00000000007c8947 */ /* 0x000fea0003800000 */
[----:B-1----:R-:W-:Y:S01]  /*25ec0*/  MOV R18, 0x0 ;  /* 0x0000000000127802 */ /* 0x002fe20000000f00 */
[----:B------:R-:W-:Y:S01]  /*25ed0*/  ULDC.64 UR6, c[0x4][0xb8] ;  /* 0x01002e0000067ab9 */ /* 0x000fe20000000a00 */
[----:B------:R-:W-:Y:S01]  /*25ee0*/  ULDC.64 UR8, c[0x4][0xc0] ;  /* 0x0100300000087ab9 */ /* 0x000fe20000000a00 */
[----:B------:R-:W-:Y:S01]  /*25ef0*/  ULDC.64 UR4, c[0x4][0x40] ;  /* 0x0100100000047ab9 */ /* 0x000fe20000000a00 */
[----:B------:R1:W2:Y:S01]  /*25f00*/  LDC.64 R2, c[0x4][R18] ;  /* 0x0100000012027b82 */ /* 0x0002a20000000a00 */
        /* <DEDUP_REMOVED lines=10> */
[----:B0-2---:R-:W-:Y:S05]  /*25fb0*/  CALL.ABS.NOINC R2 ;  /* 0x0000000002007343 */ /* 0x005fea0003c00000 */
.L_x_1818:
        /* <DEDUP_REMOVED lines=15> */
.L_x_1817:
[----:B------:R-:W-:Y:S05]  /*260b0*/  BSYNC B6 ;  /* 0x0000000000067941 */ /* 0x000fea0003800000 */
.L_x_1816:
[----:B------:R-:W2:Y:S01]  /*260c0*/  LDL R0, [R1+0xc] ;  /* 0x00000c0001007983 */ /* 0x000ea20000100800 */
[----:B------:R-:W-:Y:S02]  /*260d0*/  ULDC.64 UR4, c[0x0][0x9f8] ;  /* 0x00027e0000047ab9 */ /* 0x000fe40000000a00 */
[----:B------:R-:W-:Y:S01]  /*260e0*/  ISETP.NE.U32.AND P0, PT, RZ, UR4, PT ;  /* 0x00000004ff007c0c */ /* 0x000fe2000bf05070 */
[----:B-1----:R-:W3:Y:S03]  /*260f0*/  LDL R18, [R1+0x44] ;  /* 0x0000440001127983 */ /* 0x002ee60000100800 */
[----:B------:R-:W-:Y:S01]  /*26100*/  ISETP.NE.AND.EX P0, PT, RZ, UR5, PT, P0 ;  /* 0x00000005ff007c0c */ /* 0x000fe2000bf05300 */
[----:B------:R-:W-:-:S12]  /*26110*/  ULDC.64 UR4, c[0x0][0xa08] ;  /* 0x0002820000047ab9 */ /* 0x000fd80000000a00 */
[----:B------:R-:W1:Y:S01]  /*26120*/  @P0 LDC.64 R2, c[0x0][0x9f8] ;  /* 0x00027e00ff020b82 */ /* 0x000e620000000a00 */
[----:B--2---:R-:W-:Y:S02]  /*26130*/  IMAD.MOV.U32 R7, RZ, RZ, R0 ;  /* 0x000000ffff077224 */ /* 0x004fe400078e0000 */
[----:B-1----:R-:W-:-:S05]  /*26140*/  @P0 IMAD.WIDE R2, R0, 0x4, R2 ;  /* 0x0000000400020825 */ /* 0x002fca00078e0202 */
[----:B------:R1:W2:Y:S01]  /*26150*/  @P0 LDG.E R7, desc[UR46][R2.64] ;  /* 0x0000002e02070981 */ /* 0x0002a2000c1e1900 */
[----:B---3--:R-:W-:Y:S01]  /*26160*/  VIADD R0, R18, 0xffffffff ;  /* 0xffffffff12007836 */ /* 0x008fe20000000000 */
[----:B-1----:R-:W1:Y:S02]  /*26170*/  LDC.64 R2, c[0x0][0x418] ;  /* 0x00010600ff027b82 */ /* 0x002e640000000a00 */
[----:B-1----:R-:W-:Y:S01]  /*26180*/  LOP3.LUT P0, RZ, R2, UR4, RZ, 0xfc, !PT ;  /* 0x0000000402ff7c12 */ /* 0x002fe2000f80fcff */
[----:B------:R-:W-:-:S03]  /*26190*/  UMOV UR4, 0xffffffff ;  /* 0xffffffff00047882 */ /* 0x000fc60000000000 */
[----:B------:R-:W-:Y:S02]  /*261a0*/  LOP3.LUT P0, RZ, R3, UR5, RZ, 0xfc, P0 ;  /* 0x0000000503ff7c12 */ /* 0x000fe4000800fcff */
[----:B--2---:R-:W-:Y:S01]  /*261b0*/  SHF.R.S32.HI R8, RZ, 0x1f, R7 ;  /* 0x0000001fff087819 */ /* 0x004fe20000011407 */
[----:B------:R1:W-:Y:S01]  /*261c0*/  STL [R1+0x8], R7 ;  /* 0x0000080701007387 */ /* 0x0003e20000100800 */
[----:B------:R-:W-:-:S03]  /*261d0*/  SEL R18, R7, RZ, !P0 ;  /* 0x000000ff07127207 */ /* 0x000fc60004000000 */
[----:B------:R1:W-:Y:S01]  /*261e0*/  STL [R1+0x24], R8 ;  /* 0x0000240801007387 */ /* 0x0003e20000100800 */
[----:B------:R-:W-:Y:S05]  /*261f0*/  BRA.DIV UR4, `(.L_x_1819) ;  /* 0x0000005e04e07947 */ /* 0x000fea000b800000 */
[----:B------:R-:W2:Y:S02]  /*26200*/  S2R R4, SR_TID.X ;  /* 0x0000000000047919 */ /* 0x000ea40000002100 */
[----:B--2---:R-:W-:-:S04]  /*26210*/  SHF.R.U32.HI R4, RZ, 0x5, R4 ;  /* 0x00000005ff047819 */ /* 0x004fc80000011604 */
[----:B------:R-:W-:-:S05]  /*26220*/  LOP3.LUT R4, R4, 0x3, RZ, 0xc0, !PT ;  /* 0x0000000304047812 */ /* 0x000fca00078ec0ff */
[----:B------:R2:W3:Y:S02]  /*26230*/  SHFL.IDX PT, R14, R4, RZ, 0x1f ;  /* 0x00001fff040e7589 */ /* 0x0004e400000e0000 */
.L_x_1962:
[----:B------:R4:W-:Y:S01]  /*26240*/  STL [R1+0x4], R0 ;  /* 0x0000040001007387 */ /* 0x0009e20000100800 */
[----:B---3--:R-:W-:Y:S02]  /*26250*/  ISETP.NE.AND P0, PT, R14, RZ, PT ;  /* 0x000000ff0e00720c */ /* 0x008fe40003f05270 */
[----:B------:R-:W-:Y:S02]  /*26260*/  PLOP3.LUT P1, PT, PT, PT, PT, 0x8, 0x0 ;  /* 0x000000000000781c */ /* 0x000fe40003f2e170 */
[----:B------:R-:W-:-:S11]  /*26270*/  LOP3.LUT R17, R17, 0xfffffffe, RZ, 0xc0, !PT ;  /* 0xfffffffe11117812 */ /* 0x000fd600078ec0ff */
[----:B------:R-:W-:Y:S01]  /*26280*/  @P1 LOP3.LUT R17, R17, 0x1, RZ, 0xfc, !PT ;  /* 0x0000000111111812 */ /* 0x000fe200078efcff */
[----:B----4-:R-:W-:Y:S06]  /*26290*/  @P0 BRA `(.L_x_1820) ;  /* 0x0000000400380947 */ /* 0x010fec0003800000 */
[----:B------:R-:W-:-:S03]  /*262a0*/  UMOV UR4, 0xffffffff ;  /* 0xffffffff00047882 */ /* 0x000fc60000000000 */
[----:B------:R-:W-:Y:S05]  /*262b0*/  BRA.DIV UR4, `(.L_x_1821) ;  /* 0x0000005e04e47947 */ /* 0x000fea000b800000 */
[----:B------:R-:W-:-:S13]  /*262c0*/  ELECT P6, URZ, PT ;  /* 0x00000000003f782f */ /* 0x000fda00038c0000 */
.L_x_1965:
[----:B------:R-:W-:Y:S05]  /*262d0*/  @!P6 BRA `(.L_x_1820) ;  /* 0x000000040028e947 */ /* 0x000fea0003800000 */
[----:B------:R-:W-:-:S04]  /*262e0*/  ISETP.NE.U32.AND P0, PT, R2, RZ, PT ;  /* 0x000000ff0200720c */ /* 0x000fc80003f05070 */
[----:B------:R-:W-:-:S13]  /*262f0*/  ISETP.NE.AND.EX P0, PT, R3, RZ, PT, P0 ;  /* 0x000000ff0300720c */ /* 0x000fda0003f05300 */
[----:B------:R-:W-:Y:S05]  /*26300*/  @!P0 BRA `(.L_x_1822) ;  /* 0x0000000000508947 */ /* 0x000fea0003800000 */
[----:B------:R-:W3:Y:S01]  /*26310*/  LDC R6, c[0x0][0x43c] ;  /* 0x00010f00ff067b82 */ /* 0x000ee20000000800 */
[----:B------:R-:W-:Y:S01]  /*26320*/  IMAD.MOV.U32 R9, RZ, RZ, R0 ;  /* 0x000000ffff097224 */ /* 0x000fe200078e0000 */
[----:B------:R-:W-:-:S03]  /*26330*/  ULDC.64 UR4, c[0x0][0x428] ;  /* 0x00010a0000047ab9 */ /* 0x000fc60000000a00 */
[----:B------:R-:W-:Y:S01]  /*26340*/  IMAD.MOV.U32 R0, RZ, RZ, R9 ;  /* 0x000000ffff007224 */ /* 0x000fe200078e0009 */
[----:B---3--:R-:W-:-:S13]  /*26350*/  ISETP.NE.AND P0, PT, R6, 0x1, PT ;  /* 0x000000010600780c */ /* 0x008fda0003f05270 */
[----:B--2---:R-:W2:Y:S02]  /*26360*/  @P0 LDC.64 R4, c[0x0][0x440] ;  /* 0x00011000ff040b82 */ /* 0x004ea40000000a00 */
        /* <DEDUP_REMOVED lines=14> */
.L_x_1822:
[----:B------:R-:W4:Y:S04]  /*26450*/  LDL R0, [R1+0x10] ;  /* 0x0000100001007983 */ /* 0x000f280000100800 */
[----:B---3--:R-:W3:Y:S01]  /*26460*/  LDL R2, [R1+0x18] ;  /* 0x0000180001027983 */ /* 0x008ee20000100800 */
[----:B----4-:R-:W-:Y:S01]  /*26470*/  IMAD R0, R0, 0x8, R19 ;  /* 0x0000000800007824 */ /* 0x010fe200078e0213 */
[----:B---3--:R-:W-:-:S04]  /*26480*/  SHF.L.U32 R2, R2, 0x1f, RZ ;  /* 0x0000001f02027819 */ /* 0x008fc800000006ff */
[----:B------:R-:W3:Y:S02]  /*26490*/  SYNCS.PHASECHK.TRANS64.TRYWAIT P0, [R0+URZ+0x2a840], R2 ;  /* 0x02a84002000075a7 */ /* 0x000ee4000800017f */
[----:B---3--:R-:W-:Y:S05]  /*264a0*/  @!P0 BRA `(.L_x_1823) ;  /* 0x0000005c00888947 */ /* 0x008fea0003800000 */
.L_x_1966:
[----:B------:R-:W4:Y:S02]  /*264b0*/  S2R R3, SR_TID.X ;  /* 0x0000000000037919 */ /* 0x000f240000002100 */
[----:B----4-:R-:W-:-:S04]  /*264c0*/  LOP3.LUT R3, R3, 0x7f, RZ, 0xc0, !PT ;  /* 0x0000007f03037812 */ /* 0x010fc800078ec0ff */
[----:B------:R-:W-:-:S13]  /*264d0*/  ISETP.NE.AND P0, PT, R3, RZ, PT ;  /* 0x000000ff0300720c */ /* 0x000fda0003f05270 */
        /* <DEDUP_REMOVED lines=8> */
.L_x_1824:
[----:B--2---:R-:W2:Y:S04]  /*26560*/  LDL R4, [R1+0x10] ;  /* 0x0000100001047983 */ /* 0x004ea80000100800 */
[----:B------:R-:W4:Y:S04]  /*26570*/  LDL R3, [R1+0x4] ;  /* 0x0000040001037983 */ /* 0x000f280000100800 */
[----:B---3--:R-:W3:Y:S01]  /*26580*/  LDL R2, [R1+0x1c] ;  /* 0x00001c0001027983 */ /* 0x008ee20000100800 */
[----:B------:R-:W-:Y:S01]  /*26590*/  R2UR UR9, R0 ;  /* 0x00000000000972ca */ /* 0x000fe200000e0000 */
[----:B------:R-:W-:Y:S01]  /*265a0*/  UIADD3 UR4, UP0, UR36, 0x370, URZ ;  /* 0x0000037024047890 */ /* 0x000fe2000ff1e03f */
[----:B------:R-:W-:Y:S01]  /*265b0*/  R2UR UR12, R16 ;  /* 0x00000000100c72ca */ /* 0x000fe200000e0000 */
[----:B------:R-:W-:Y:S01]  /*265c0*/  UMOV UR10, URZ ;  /* 0x0000003f000a7c82 */ /* 0x000fe20008000000 */
[----:B-----5:R-:W-:Y:S01]  /*265d0*/  R2UR UR13, R18 ;  /* 0x00000000120d72ca */ /* 0x020fe200000e0000 */
[----:B------:R-:W-:Y:S01]  /*265e0*/  UMOV UR6, 0x0 ;  /* 0x0000000000067882 */ /* 0x000fe20000000000 */
[----:B------:R-:W-:Y:S01]  /*265f0*/  UMOV UR7, 0x14f00000 ;  /* 0x14f0000000077882 */ /* 0x000fe20000000000 */
[----:B------:R-:W-:Y:S01]  /*26600*/  UMOV UR17, 0x40 ;  /* 0x0000004000117882 */ /* 0x000fe20000000000 */
[----:B------:R-:W-:-:S02]  /*26610*/  PLOP3.LUT P0, PT, PT, PT, PT, 0x80, 0x0 ;  /* 0x000000000000781c */ /* 0x000fc40003f0f070 */
[----:B------:R-:W-:-:S03]  /*26620*/  LOP3.LUT R17, R17, 0xfffffffe, RZ, 0xc0, !PT ;  /* 0xfffffffe11117812 */ /* 0x000fc600078ec0ff */
[----:B------:R-:W-:-:S08]  /*26630*/  UIADD3 UR9, UR9, 0x2a830, URZ ;  /* 0x0002a83009097890 */ /* 0x000fd0000fffe03f */
[----:B------:R-:W-:Y:S01]  /*26640*/  @P0 LOP3.LUT R17, R17, 0x1, RZ, 0xfc, !PT ;  /* 0x0000000111110812 */ /* 0x000fe200078efcff */
[----:B--2---:R-:W-:Y:S01]  /*26650*/  IMAD R0, R4, 0x9000, R19 ;  /* 0x0000900004007824 */ /* 0x004fe200078e0213 */
[----:B----4-:R-:W-:-:S04]  /*26660*/  R2UR UR11, R3 ;  /* 0x00000000030b72ca */ /* 0x010fc800000e0000 */
[----:B------:R-:W-:Y:S02]  /*26670*/  R2UR UR8, R0 ;  /* 0x00000000000872ca */ /* 0x000fe400000e0000 */
[----:B---3--:R-:W-:-:S11]  /*26680*/  R2UR UR5, R2 ;  /* 0x00000000020572ca */ /* 0x008fd600000e0000 */
[----:B------:R-:W-:Y:S02]  /*26690*/  UIADD3 UR14, UR8, 0x18400, URZ ;  /* 0x00018400080e7890 */ /* 0x000fe4000fffe03f */
[----:B------:R-:W-:Y:S02]  /*266a0*/  UIMAD UR11, UR11, 0x60, UR5 ;  /* 0x000000600b0b78a4 */ /* 0x000fe4000f8e0205 */
[----:B------:R-:W-:Y:S02]  /*266b0*/  UIADD3.X UR5, URZ, UR37, URZ, UP0, !UPT ;  /* 0x000000253f057290 */ /* 0x000fe400087fe43f */
[----:B------:R-:W-:Y:S02]  /*266c0*/  UIADD3 UR15, UR8, 0x1b400, URZ ;  /* 0x0001b400080f7890 */ /* 0x000fe4000fffe03f */
[----:B------:R-:W-:-:S03]  /*266d0*/  UIADD3 UR16, UR8, 0x1e400, URZ ;  /* 0x0001e40008107890 */ /* 0x000fc6000fffe03f */
[----:B------:R-:W-:Y:S01]  /*266e0*/  UMOV UR8, UR14 ;  /* 0x0000000e00087c82 */ /* 0x000fe20008000000 */
[----:B------:R-:W-:Y:S01]  /*266f0*/  UMOV UR14, 0x80 ;  /* 0x00000080000e7882 */ /* 0x000fe20000000000 */
[----:B------:R2:W-:Y:S02]  /*26700*/  UTMALDG.4D [UR8], [UR4], desc[UR6] ;  /* 0x00000608040075b4 */ /* 0x0005e40008019000 */
[----:B--2---:R-:W-:Y:S01]  /*26710*/  UMOV UR8, UR15 ;  /* 0x0000000f00087c82 */ /* 0x004fe20008000000 */
[----:B------:R-:W-:Y:S02]  /*26720*/  UMOV UR10, UR17 ;  /* 0x00000011000a7c82 */ /* 0x000fe40008000000 */
[----:B------:R2:W-:Y:S02]  /*26730*/  UTMALDG.4D [UR8], [UR4], desc[UR6] ;  /* 0x00000608040075b4 */ /* 0x0005e40008019000 */
[----:B--2---:R-:W-:Y:S01]  /*26740*/  UMOV UR8, UR16 ;  /* 0x0000001000087c82 */ /* 0x004fe20008000000 */
[----:B------:R-:W-:-:S02]  /*26750*/  UMOV UR10, UR14 ;  /* 0x0000000e000a7c82 */ /* 0x000fc40008000000 */
[----:B------:R3:W-:Y:S02]  /*26760*/  UTMALDG.4D [UR8], [UR4], desc[UR6] ;  /* 0x00000608040075b4 */ /* 0x0007e40008019000 */
[----:B---3--:R-:W-:Y:S01]  /*26770*/  NOP ;  /* 0x0000000000007918 */ /* 0x008fe20000000000 */
.L_x_1820:
[----:B------:R-:W3:Y:S01]  /*26780*/  LDL.LU R3, [R1+0x48] ;  /* 0x0000480001037983 */ /* 0x000ee20000300800 */
[----:B------:R-:W-:Y:S05]  /*26790*/  WARPSYNC.ALL ;  /* 0x0000000000007948 */ /* 0x000fea0003800000 */
[----:B------:R-:W-:Y:S01]  /*267a0*/  ULDC.64 UR4, c[0x0][0x298] ;  /* 0x0000a60000047ab9 */ /* 0x000fe20000000a00 */
[----:B------:R-:W-:Y:S01]  /*267b0*/  BSSY B6, `(.L_x_1825) ;  /* 0x000001c000067945 */ /* 0x000fe20003800000 */
[----:B------:R-:W-:Y:S01]  /*267c0*/  BAR.SYNC.DEFER_BLOCKING 0x8, 0x180 ;  /* 0x0206000000007b1d */ /* 0x000fe20000010000 */
[----:B---3--:R-:W-:Y:S01]  /*267d0*/  SHF.R.S32.HI R0, RZ, 0x1f, R3 ;  /* 0x0000001fff007819 */ /* 0x008fe20000011403 */
[----:B--2---:R-:W-:-:S04]  /*267e0*/  IMAD.WIDE.U32 R4, R3, UR4, RZ ;  /* 0x0000000403047c25 */ /* 0x004fc8000f8e00ff */
        /* <DEDUP_REMOVED lines=12> */
[----:B--2---:R-:W-:Y:S02]  /*268b0*/  IMAD.U32 R4, RZ, RZ, UR4 ;  /* 0x00000004ff047e24 */ /* 0x004fe4000f8e00ff */
[----:B------:R-:W2:Y:S01]  /*268c0*/  LDC.64 R2, c[0x4][R2] ;  /* 0x0100000002027b82 */ /* 0x000ea20000000a00 */
[----:B------:R-:W-:Y:S02]  /*268d0*/  IMAD.U32 R5, RZ, RZ, UR5 ;  /* 0x00000005ff057e24 */ /* 0x000fe4000f8e00ff */
[----:B------:R-:W-:Y:S02]  /*268e0*/  IMAD.U32 R6, RZ, RZ, UR6 ;  /* 0x00000006ff067e24 */ /* 0x000fe4000f8e00ff */
[----:B-1----:R-:W-:-:S02]  /*268f0*/  IMAD.U32 R7, RZ, RZ, UR7 ;  /* 0x00000007ff077e24 */ /* 0x002fc4000f8e00ff */
[----:B------:R-:W-:Y:S02]  /*26900*/  IMAD.U32 R10, RZ, RZ, UR8 ;  /* 0x00000008ff0a7e24 */ /* 0x000fe4000f8e00ff */
[----:B------:R-:W-:Y:S02]  /*26910*/  IMAD.U32 R11, RZ, RZ, UR9 ;  /* 0x00000009ff0b7e24 */ /* 0x000fe4000f8e00ff */
[----:B------:R-:W-:Y:S02]  /*26920*/  IMAD.MOV.U32 R8, RZ, RZ, 0x70 ;  /* 0x00000070ff087424 */ /* 0x000fe400078e00ff */
[----:B------:R-:W-:Y:S02]  /*26930*/  IMAD.MOV.U32 R12, RZ, RZ, 0x1 ;  /* 0x00000001ff0c7424 */ /* 0x000fe400078e00ff */
[----:B------:R-:W-:-:S07]  /*26940*/  IMAD.MOV.U32 R13, RZ, RZ, RZ ;  /* 0x000000ffff0d7224 */ /* 0x000fce00078e00ff */
[----:B------:R-:W-:-:S07]  /*26950*/  LEPC R20, `(.L_x_1826) ;  /* 0x000000001014794e */ /* 0x000fce0000000000 */
[----:B0-2---:R-:W-:Y:S05]  /*26960*/  CALL.ABS.NOINC R2 ;  /* 0x0000000002007343 */ /* 0x005fea0003c00000 */
.L_x_1826:
[----:B------:R-:W-:Y:S05]  /*26970*/  BSYNC B6 ;  /* 0x0000000000067941 */ /* 0x000fea0003800000 */
.L_x_1825:
[----:B--2---:R-:W2:Y:S01]  /*26980*/  LDL.LU R0, [R1+0x54] ;  /* 0x0000540001007983 */ /* 0x004ea20000300800 */
[----:B------:R-:W-:Y:S01]  /*26990*/  ULDC.64 UR6, c[0x0][0xa00] ;  /* 0x0002800000067ab9 */ /* 0x000fe20000000a00 */
[----:B-1----:R-:W1:Y:S01]  /*269a0*/  LDC R7, c[0x0][0x448] ;  /* 0x00011200ff077b82 */ /* 0x002e620000000800 */
[----:B------:R-:W-:Y:S01]  /*269b0*/  ULDC.64 UR4, c[0x0][0x2d8] ;  /* 0x0000b60000047ab9 */ /* 0x000fe20000000a00 */
[----:B------:R-:W2:Y:S04]  /*269c0*/  LDL.LU.64 R2, [R1+0x48] ;  /* 0x0000480001027983 */ /* 0x000ea80000300a00 */
[----:B------:R-:W3:Y:S04]  /*269d0*/  LDL R5, [R1+0xc] ;  /* 0x00000c0001057983 */ /* 0x000ee80000100800 */
[----:B------:R-:W4:Y:S01]  /*269e0*/  LDL R9, [R1+0x30] ;  /* 0x0000300001097983 */ /* 0x000f220000100800 */
[----:B------:R-:W-:-:S04]  /*269f0*/  ISETP.NE.U32.AND P0, PT, RZ, UR6, PT ;  /* 0x00000006ff007c0c */ /* 0x000fc8000bf05070 */
[----:B------:R-:W-:Y:S01]  /*26a00*/  ISETP.NE.AND.EX P0, PT, RZ, UR7, PT, P0 ;  /* 0x00000007ff007c0c */ /* 0x000fe2000bf05300 */
[----:B------:R-:W0:Y:S01]  /*26a10*/  S2R R8, SR_TID.X ;  /* 0x0000000000087919 */ /* 0x000e220000002100 */
[----:B------:R-:W-:Y:S01]  /*26a20*/  ULDC.64 UR6, c[0x0][0x280] ;  /* 0x0000a00000067ab9 */ /* 0x000fe20000000a00 */
[----:B------:R-:W1:Y:S01]  /*26a30*/  S2R R10, SR_TID.X ;  /* 0x00000000000a7919 */ /* 0x000e620000002100 */
[----:B0-----:R-:W-:Y:S02]  /*26a40*/  IMAD.SHL.U32 R8, R8, 0x10, RZ ;  /* 0x0000001008087824 */ /* 0x001fe400078e00ff */
[----:B-1----:R-:W-:-:S05]  /*26a50*/  IMAD.SHL.U32 R10, R10, 0x8, RZ ;  /* 0x000000080a0a7824 */ /* 0x002fca00078e00ff */
[----:B------:R-:W-:-:S04]  /*26a60*/  LOP3.LUT R10, R10, 0x38, RZ, 0xc0, !PT ;  /* 0x000000380a0a7812 */ /* 0x000fc800078ec0ff */
[C---:B------:R-:W-:Y:S02]  /*26a70*/  LOP3.LUT R11, R10.reuse, 0x40, RZ, 0xfc, !PT ;  /* 0x000000400a0b7812 */ /* 0x040fe400078efcff */
[----:B------:R-:W-:Y:S01]  /*26a80*/  LOP3.LUT R10, R10, 0x80, RZ, 0xfc, !PT ;  /* 0x000000800a0a7812 */ /* 0x000fe200078efcff */
[----:B--2---:R-:W-:Y:S01]  /*26a90*/  IMAD.MOV.U32 R3, RZ, RZ, R0 ;  /* 0x000000ffff037224 */ /* 0x004fe200078e0000 */
[----:B---3--:R-:W-:-:S04]  /*26aa0*/  SHF.R.S32.HI R0, RZ, 0x1f, R5 ;  /* 0x0000001fff007819 */ /* 0x008fc80000011405 */
[----:B------:R-:W-:Y:S02]  /*26ab0*/  SEL R4, R0, RZ, !P0 ;  /* 0x000000ff00047207 */ /* 0x000fe40004000000 */
[----:B------:R-:W-:Y:S02]  /*26ac0*/  SEL R0, R5, RZ, !P0 ;  /* 0x000000ff05007207 */ /* 0x000fe40004000000 */
[----:B------:R-:W0:Y:S01]  /*26ad0*/  S2R R5, SR_TID.X ;  /* 0x0000000000057919 */ /* 0x000e220000002100 */
[----:B------:R-:W-:Y:S01]  /*26ae0*/  ISETP.NE.AND P0, PT, R7, 0x1, PT ;  /* 0x000000010700780c */ /* 0x000fe20003f05270 */
[----:B------:R-:W-:-:S04]  /*26af0*/  IMAD.WIDE.U32 R2, R16, UR4, R2 ;  /* 0x0000000410027c25 */ /* 0x000fc8000f8e0002 */
[----:B------:R-:W-:Y:S01]  /*26b00*/  IMAD R3, R16, UR5, R3 ;  /* 0x0000000510037c24 */ /* 0x000fe2000f8e0203 */
[----:B------:R-:W-:-:S07]  /*26b10*/  ULDC.64 UR4, c[0x0][0x2e0] ;  /* 0x0000b80000047ab9 */ /* 0x000fce0000000a00 */
[----:B------:R-:W1:Y:S01]  /*26b20*/  @P0 LDC R6, c[0x0][0x450] ;  /* 0x00011400ff060b82 */ /* 0x000e620000000800 */
[----:B0-----:R-:W-:-:S04]  /*26b30*/  LOP3.LUT R5, R5, 0x7f, RZ, 0xc0, !PT ;  /* 0x0000007f05057812 */ /* 0x001fc800078ec0ff */
[----:B------:R-:W-:-:S04]  /*26b40*/  SHF.R.U32.HI R5, RZ, 0x3, R5 ;  /* 0x00000003ff057819 */ /* 0x000fc80000011605 */
[----:B------:R-:W-:Y:S02]  /*26b50*/  LOP3.LUT R8, R5, 0x70, R8, 0xf8, !PT ;  /* 0x0000007005087812 */ /* 0x000fe400078ef808 */
[----:B------:R-:W0:Y:S01]  /*26b60*/  @P0 LDC R5, c[0x0][0x44c] ;  /* 0x00011300ff050b82 */ /* 0x000e220000000800 */
[----:B------:R-:W-:Y:S02]  /*26b70*/  IMAD R4, R4, UR4, RZ ;  /* 0x0000000404047c24 */ /* 0x000fe4000f8e02ff */
[----:B------:R-:W-:-:S04]  /*26b80*/  IMAD.WIDE.U32 R2, R0, UR4, R2 ;  /* 0x0000000400027c25 */ /* 0x000fc8000f8e0002 */
[----:B------:R-:W-:Y:S01]  /*26b90*/  IMAD R0, R0, UR5, R4 ;  /* 0x0000000500007c24 */ /* 0x000fe2000f8e0204 */
[----:B------:R-:W-:Y:S01]  /*26ba0*/  ULDC.64 UR4, c[0x0][0x2d0] ;  /* 0x0000b40000047ab9 */ /* 0x000fe20000000a00 */
[----:B----4-:R-:W-:Y:S02]  /*26bb0*/  IMAD.IADD R4, R8, 0x1, R9 ;  /* 0x0000000108047824 */ /* 0x010fe400078e0209 */
[----:B------:R-:W-:Y:S02]  /*26bc0*/  IMAD.IADD R3, R3, 0x1, R0 ;  /* 0x0000000103037824 */ /* 0x000fe400078e0200 */
[----:B------:R-:W-:Y:S02]  /*26bd0*/  IMAD.MOV.U32 R0, RZ, RZ, R4 ;  /* 0x000000ffff007224 */ /* 0x000fe400078e0004 */
[----:B0-----:R-:W-:-:S05]  /*26be0*/  @P0 IMAD.HI.U32 R5, R4, R5, RZ ;  /* 0x0000000504050227 */ /* 0x001fca00078e00ff */
[----:B-1----:R-:W-:-:S05]  /*26bf0*/  @P0 SHF.R.U32.HI R0, RZ, R6, R5 ;  /* 0x00000006ff000219 */ /* 0x002fca0000011605 */
        /* <DEDUP_REMOVED lines=30> */
[----:B------:R-:W0:Y:S02]  /*26de0*/  S2R R11, SR_TID.X ;  /* 0x00000000000b7919 */ /* 0x000e240000002100 */
        /* <DEDUP_REMOVED lines=83> */
.L_x_1983:
[----:B------:R-:W-:Y:S01]  /*27320*/  VIADD R0, R0, 0x70 ;  /* 0x0000007000007836 */ /* 0x000fe20000000000 */
[----:B------:R-:W-:Y:S04]  /*27330*/  BSSY B0, `(.L_x_1828) ;  /* 0x000000e000007945 */ /* 0x000fe80003800000 */
[----:B------:R-:W-:-:S13]  /*27340*/  ISETP.GE.AND P3, PT, R0, R2, PT ;  /* 0x000000020000720c */ /* 0x000fda0003f66270 */
[----:B------:R-:W-:Y:S05]  /*27350*/  @P3 BRA `(.L_x_1829) ;  /* 0x00000000002c3947 */ /* 0x000fea0003800000 */
[----:B0-----:R-:W0:Y:S02]  /*27360*/  S2R R4, SR_TID.X ;  /* 0x0000000000047919 */ /* 0x001e240000002100 */
        /* <DEDUP_REMOVED lines=10> */
.L_x_1829:
[----:B------:R-:W-:Y:S05]  /*27410*/  BSYNC B0 ;  /* 0x0000000000007941 */ /* 0x000fea0003800000 */
.L_x_1828:
[----:B------:R-:W-:Y:S01]  /*27420*/  NOP ;  /* 0x0000000000007918 */ /* 0x000fe20000000000 */
[----:B------:R-:W-:Y:S01]  /*27430*/  PLOP3.LUT P0, PT, PT, PT, PT, 0x80, 0x0 ;  /* 0x000000000000781c */ /* 0x000fe20003f0f070 */
[----:B------:R-:W-:-:S12]  /*27440*/  VIADD R11, R19, 0x2a800 ;  /* 0x0002a800130b7836 */ /* 0x000fd80000000000 */
.L_x_1830:
        /* <DEDUP_REMOVED lines=18> */
.L_x_1984:
[----:B------:R-:W-:Y:S05]  /*27570*/  BSYNC B0 ;  /* 0x0000000000007941 */ /* 0x000fea0003800000 */
.L_x_1831:
[----:B------:R-:W4:Y:S04]  /*27580*/  LDL R2, [R1+0x44] ;  /* 0x0000440001027983 */ /* 0x000f280000100800 */
[----:B0-----:R-:W5:Y:S01]  /*27590*/  LDL R4, [R1+0x2c] ;  /* 0x00002c0001047983 */ /* 0x001f620000100800 */
[----:B------:R-:W-:Y:S01]  /*275a0*/  BSSY B0, `(.L_x_1833) ;  /* 0x000021d000007945 */ /* 0x000fe20003800000 */
[----:B----4-:R-:W-:-:S05]  /*275b0*/  VIADD R0, R2, 0xfffffffe ;  /* 0xfffffffe02007836 */ /* 0x010fca0000000000 */
[----:B-----5:R-:W-:-:S13]  /*275c0*/  ISETP.GE.AND P0, PT, R0, R4, PT ;  /* 0x000000040000720c */ /* 0x020fda0003f06270 */
[----:B------:R-:W-:Y:S05]  /*275d0*/  @!P0 BRA `(.L_x_1834) ;  /* 0x0000002000648947 */ /* 0x000fea0003800000 */
[----:B--2---:R-:W2:Y:S04]  /*275e0*/  LDL.LU R3, [R1+0x50] ;  /* 0x0000500001037983 */ /* 0x004ea80000300800 */
[----:B---3--:R-:W3:Y:S04]  /*275f0*/  LDL.LU R7, [R1+0x40] ;  /* 0x0000400001077983 */ /* 0x008ee80000300800 */
[----:B------:R-:W4:Y:S04]  /*27600*/  LDL.LU R2, [R1+0x60] ;  /* 0x0000600001027983 */ /* 0x000f280000300800 */
[----:B------:R-:W5:Y:S04]  /*27610*/  LDL.LU R6, [R1+0x3c] ;  /* 0x00003c0001067983 */ /* 0x000f680000300800 */
[----:B-1----:R-:W5:Y:S01]  /*27620*/  LDL.LU R5, [R1+0x5c] ;  /* 0x00005c0001057983 */ /* 0x002f620000300800 */
[----:B------:R-:W-:Y:S01]  /*27630*/  LOP3.LUT R10, RZ, R4, RZ, 0x33, !PT ;  /* 0x00000004ff0a7212 */ /* 0x000fe200078e33ff */
[----:B------:R-:W-:Y:S01]  /*27640*/  BSSY B2, `(.L_x_1835) ;  /* 0x00000bb000027945 */ /* 0x000fe20003800000 */
[----:B--2---:R-:W-:-:S04]  /*27650*/  VIADD R3, R3, 0x1 ;  /* 0x0000000103037836 */ /* 0x004fc80000000000 */
[----:B---3--:R-:W-:Y:S01]  /*27660*/  IMAD R3, R3, R7, RZ ;  /* 0x0000000703037224 */ /* 0x008fe200078e02ff */
[----:B----4-:R-:W-:-:S04]  /*27670*/  LOP3.LUT R2, RZ, R2, RZ, 0x33, !PT ;  /* 0x00000002ff027212 */ /* 0x010fc800078e33ff */
        /* <DEDUP_REMOVED lines=12> */
[----:B------:R-:W-:Y:S01]  /*27740*/  LOP3.LUT P1, RZ, R17, 0x1, RZ, 0xc0, !PT ;  /* 0x0000000111ff7812 */ /* 0x000fe2000782c0ff */
[----:B------:R-:W-:Y:S01]  /*27750*/  BSSY B1, `(.L_x_1837) ;  /* 0x00000a5000017945 */ /* 0x000fe20003800000 */
[----:B--2---:R-:W-:-:S05]  /*27760*/  VIADD R8, R5, 0x1 ;  /* 0x0000000105087836 */ /* 0x004fca0000000000 */
[----:B------:R-:W-:-:S04]  /*27770*/  ISETP.NE.AND P0, PT, R8, 0x2, PT ;  /* 0x000000020800780c */ /* 0x000fc80003f05270 */
[----:B------:R-:W-:Y:S02]  /*27780*/  SEL R9, RZ, 0x1, P0 ;  /* 0x00000001ff097807 */ /* 0x000fe40000000000 */
[----:B------:R-:W-:Y:S02]  /*27790*/  SEL R8, R8, RZ, P0 ;  /* 0x000000ff08087207 */ /* 0x000fe40000000000 */
[----:B---3--:R-:W-:Y:S01]  /*277a0*/  LOP3.LUT R9, R4, R9, RZ, 0x3c, !PT ;  /* 0x0000000904097212 */ /* 0x008fe200078e3cff */
[----:B------:R-:W-:Y:S06]  /*277b0*/  @!P1 BRA `(.L_x_1838) ;  /* 0x0000000800789947 */ /* 0x000fec0003800000 */
        /* <DEDUP_REMOVED lines=24> */
.L_x_1839:
[----:B------:R-:W-:Y:S01]  /*27940*/  IMAD R3, R8, 0x8, R19 ;  /* 0x0000000808037824 */ /* 0x000fe200078e0213 */
[----:B------:R-:W-:Y:S01]  /*27950*/  SHF.L.U32 R2, R9, 0x1f, RZ ;  /* 0x0000001f09027819 */ /* 0x000fe200000006ff */
[----:B------:R-:W-:Y:S03]  /*27960*/  BSSY B3, `(.L_x_1840) ;  /* 0x0000003000037945 */ /* 0x000fe60003800000 */
[----:B------:R-:W1:Y:S02]  /*27970*/  SYNCS.PHASECHK.TRANS64.TRYWAIT P0, [R3+URZ+0x2a840], R2 ;  /* 0x02a84002030075a7 */ /* 0x000e64000800017f */
[----:B-1----:R-:W-:Y:S05]  /*27980*/  @!P0 BRA `(.L_x_1841) ;  /* 0x0000005400708947 */ /* 0x002fea0003800000 */
.L_x_1985:
[----:B------:R-:W-:Y:S05]  /*27990*/  BSYNC B3 ;  /* 0x0000000000037941 */ /* 0x000fea0003800000 */
.L_x_1840:
        /* <DEDUP_REMOVED lines=12> */
.L_x_1843:
[----:B------:R-:W-:Y:S05]  /*27a60*/  BSYNC B3 ;  /* 0x0000000000037941 */ /* 0x000fea0003800000 */
.L_x_1842:
        /* <DEDUP_REMOVED lines=12> */
.L_x_1844:
        /* <DEDUP_REMOVED lines=16> */
.L_x_1845:
        /* <DEDUP_REMOVED lines=15> */
.L_x_1846:
        /* <DEDUP_REMOVED lines=10> */
[----:B------:R-:W2:Y:S04]  /*27dc0*/  LDL.LU R12, [R1+0x18] ;  /* 0x00001800010c7983 */ /* 0x000ea80000300800 */
[----:B------:R-:W3:Y:S01]  /*27dd0*/  LDL R6, [R1+0x10] ;  /* 0x0000100001067983 */ /* 0x000ee20000100800 */
[----:B------:R-:W-:Y:S01]  /*27de0*/  BSSY B3, `(.L_x_1847) ;  /* 0x0000005000037945 */ /* 0x000fe20003800000 */
[----:B--2---:R-:W-:Y:S01]  /*27df0*/  SHF.L.U32 R2, R12, 0x1f, RZ ;  /* 0x0000001f0c027819 */ /* 0x004fe200000006ff */
[----:B---3--:R-:W-:-:S04]  /*27e00*/  IMAD R3, R6, 0x8, R11 ;  /* 0x0000000806037824 */ /* 0x008fc800078e020b */
[----:B------:R-:W0:Y:S02]  /*27e10*/  SYNCS.PHASECHK.TRANS64.TRYWAIT P0, [R3+URZ+0x60], R2 ;  /* 0x00006002030075a7 */ /* 0x000e24000800017f */
[----:B0-----:R-:W-:Y:S05]  /*27e20*/  @!P0 BRA `(.L_x_1848) ;  /* 0x00000050005c8947 */ /* 0x001fea0003800000 */
.L_x_1986:
[----:B------:R-:W-:Y:S05]  /*27e30*/  BSYNC B3 ;  /* 0x0000000000037941 */ /* 0x000fea0003800000 */
.L_x_1847:
[----:B------:R1:W5:Y:S01]  /*27e40*/  LDL R6, [R1+0x10] ;  /* 0x0000100001067983 */ /* 0x0003620000100800 */
[----:B------:R-:W-:Y:S01]  /*27e50*/  BSSY B3, `(.L_x_1849) ;  /* 0x000000c000037945 */ /* 0x000fe20003800000 */
[----:B------:R-:W-:Y:S02]  /*27e60*/  IMAD.MOV.U32 R12, RZ, RZ, 0x0 ;  /* 0x00000000ff0c7424 */ /* 0x000fe400078e00ff */
[----:B------:R-:W-:Y:S01]  /*27e70*/  IMAD.MOV.U32 R13, RZ, RZ, 0x14f00000 ;  /* 0x14f00000ff0d7424 */ /* 0x000fe200078e00ff */
[----:B------:R-:W-:Y:S06]  /*27e80*/  @P1 BRA `(.L_x_1850) ;  /* 0x0000000000201947 */ /* 0x000fec0003800000 */
[----:B------:R-:W2:Y:S01]  /*27e90*/  S2R R5, SR_TID.X ;  /* 0x0000000000057919 */ /* 0x000ea20000002100 */
[----:B0----5:R-:W-:Y:S02]  /*27ea0*/  IMAD R2, R6, 0x8, R19 ;  /* 0x0000000806027824 */ /* 0x021fe400078e0213 */
[----:B------:R-:W-:-:S04]  /*27eb0*/  IMAD.MOV.U32 R3, RZ, RZ, 0x6000 ;  /* 0x00006000ff037424 */ /* 0x000fc800078e00ff */
[----:B------:R3:W-:Y:S01]  /*27ec0*/  SYNCS.ARRIVE.TRANS64 RZ, [R2+URZ+0x2a850], R3 ;  /* 0x02a8500302ff79a7 */ /* 0x0007e2000800003f */
[----:B--2---:R-:W-:-:S04]  /*27ed0*/  LOP3.LUT R5, R5, 0x1f, RZ, 0xc0, !PT ;  /* 0x0000001f05057812 */ /* 0x004fc800078ec0ff */
[----:B------:R-:W-:-:S13]  /*27ee0*/  ISETP.NE.AND P0, PT, R5, RZ, PT ;  /* 0x000000ff0500720c */ /* 0x000fda0003f05270 */
[----:B---3--:R-:W-:Y:S05]  /*27ef0*/  @!P0 BRA `(.L_x_1850) ;  /* 0x0000000000048947 */ /* 0x008fea0003800000 */
[----:B------:R-:W-:Y:S01]  /*27f00*/  BPT.TRAP 0x1 ;  /* 0x000000040000795c */ /* 0x000fe20000300000 */
.L_x_1850:
[----:B------:R-:W-:Y:S05]  /*27f10*/  BSYNC B3 ;  /* 0x0000000000037941 */ /* 0x000fea0003800000 */
.L_x_1849:
[----:B------:R-:W2:Y:S04]  /*27f20*/  LDL R5, [R1+0x1c] ;  /* 0x00001c0001057983 */ /* 0x000ea80000100800 */
[----:B0-----:R-:W2:Y:S01]  /*27f30*/  LDL.LU R3, [R1+0x4] ;  /* 0x0000040001037983 */ /* 0x001ea20000300800 */
[----:B------:R-:W-:Y:S01]  /*27f40*/  R2UR UR10, R14 ;  /* 0x000000000e0a72ca */ /* 0x000fe200000e0000 */
[--C-:B-----5:R-:W-:Y:S01]  /*27f50*/  IMAD R2, R6, 0x8, R19.reuse ;  /* 0x0000000806027824 */ /* 0x120fe200078e0213 */
        /* <DEDUP_REMOVED lines=9> */
.L_x_1851:
        /* <DEDUP_REMOVED lines=15> */
.L_x_1852:
        /* <DEDUP_REMOVED lines=12> */
.L_x_1838:
[----:B------:R-:W-:Y:S05]  /*281a0*/  BSYNC B1 ;  /* 0x0000000000017941 */ /* 0x000fea0003800000 */
.L_x_1837:
[----:B0-----:R-:W2:Y:S04]  /*281b0*/  LDL.LU R0, [R1+0x44] ;  /* 0x0000440001007983 */ /* 0x001ea80000300800 */
[----:B------:R0:W-:Y:S04]  /*281c0*/  STL [R1+0x10], R8 ;  /* 0x0000100801007387 */ /* 0x0001e80000100800 */
[----:B------:R0:W-:Y:S02]  /*281d0*/  STL [R1+0x18], R9 ;  /* 0x0000180901007387 */ /* 0x0001e40000100800 */
[----:B0-2---:R-:W-:-:S07]  /*281e0*/  VIADD R0, R0, 0xfffffffd ;  /* 0xfffffffd00007836 */ /* 0x005fce0000000000 */
.L_x_1836:
[----:B------:R-:W-:Y:S05]  /*281f0*/  BSYNC B2 ;  /* 0x0000000000027941 */ /* 0x000fea0003800000 */
.L_x_1835:
[----:B------:R-:W-:-:S05]  /*28200*/  VIADD R10, R10, 0xfffffffe ;  /* 0xfffffffe0a0a7836 */ /* 0x000fca0000000000 */
[----:B------:R-:W-:-:S13]  /*28210*/  ISETP.NE.AND P0, PT, R10, R7, PT ;  /* 0x000000070a00720c */ /* 0x000fda0003f05270 */
[----:B------:R-:W-:Y:S05]  /*28220*/  @!P0 BRA `(.L_x_1834) ;  /* 0x0000001400508947 */ /* 0x000fea0003800000 */
[----:B------:R-:W-:-:S07]  /*28230*/  IMAD.MOV.U32 R9, RZ, RZ, R18 ;  /* 0x000000ffff097224 */ /* 0x000fce00078e0012 */
.L_x_1885:
[----:B--2---:R-:W2:Y:S04]  /*28240*/  LDL R3, [R1+0x10] ;  /* 0x0000100001037983 */ /* 0x004ea80000100800 */
[----:B------:R-:W3:Y:S01]  /*28250*/  LDL R2, [R1+0x18] ;  /* 0x0000180001027983 */ /* 0x000ee20000100800 */
[----:B------:R-:W-:Y:S01]  /*28260*/  LOP3.LUT P1, RZ, R17, 0x1, RZ, 0xc0, !PT ;  /* 0x0000000111ff7812 */ /* 0x000fe2000782c0ff */
[----:B------:R-:W-:Y:S05]  /*28270*/  YIELD ;  /* 0x0000000000007946 */ /* 0x000fea0003800000 */
[----:B------:R-:W-:Y:S01]  /*28280*/  BSSY B1, `(.L_x_1853) ;  /* 0x00000a3000017945 */ /* 0x000fe20003800000 */
[----:B--2---:R-:W-:-:S05]  /*28290*/  VIADD R4, R3, 0x1 ;  /* 0x0000000103047836 */ /* 0x004fca0000000000 */
[----:B------:R-:W-:-:S04]  /*282a0*/  ISETP.NE.AND P0, PT, R4, 0x2, PT ;  /* 0x000000020400780c */ /* 0x000fc80003f05270 */
[----:B------:R-:W-:Y:S02]  /*282b0*/  SEL R5, RZ, 0x1, P0 ;  /* 0x00000001ff057807 */ /* 0x000fe40000000000 */
[----:B------:R-:W-:Y:S02]  /*282c0*/  SEL R4, R4, RZ, P0 ;  /* 0x000000ff04047207 */ /* 0x000fe40000000000 */
[----:B---3--:R-:W-:Y:S01]  /*282d0*/  LOP3.LUT R5, R2, R5, RZ, 0x3c, !PT ;  /* 0x0000000502057212 */ /* 0x008fe200078e3cff */
[----:B0-----:R-:W-:Y:S06]  /*282e0*/  @!P1 BRA `(.L_x_1854) ;  /* 0x0000000800709947 */ /* 0x001fec0003800000 */
        /* <DEDUP_REMOVED lines=24> */
.L_x_1855:
[----:B------:R-:W-:Y:S01]  /*28470*/  IMAD R3, R4, 0x8, R19 ;  /* 0x0000000804037824 */ /* 0x000fe200078e0213 */
[----:B------:R-:W-:Y:S01]  /*28480*/  SHF.L.U32 R2, R5, 0x1f, RZ ;  /* 0x0000001f05027819 */ /* 0x000fe200000006ff */
[----:B------:R-:W-:Y:S03]  /*28490*/  BSSY B2, `(.L_x_1856) ;  /* 0x0000003000027945 */ /* 0x000fe60003800000 */
[----:B------:R-:W2:Y:S02]  /*284a0*/  SYNCS.PHASECHK.TRANS64.TRYWAIT P0, [R3+URZ+0x2a840], R2 ;  /* 0x02a84002030075a7 */ /* 0x000ea4000800017f */
[----:B--2---:R-:W-:Y:S05]  /*284b0*/  @!P0 BRA `(.L_x_1857) ;  /* 0x0000004800cc8947 */ /* 0x004fea0003800000 */
.L_x_1987:
[----:B------:R-:W-:Y:S05]  /*284c0*/  BSYNC B2 ;  /* 0x0000000000027941 */ /* 0x000fea0003800000 */
.L_x_1856:
[----:B------:R-:W3:Y:S01]  /*284d0*/  S2R R7, SR_TID.X ;  /* 0x0000000000077919 */ /* 0x000ee20000002100 */
[----:B------:R-:W-:Y:S01]  /*284e0*/  BSSY B2, `(.L_x_1858) ;  /* 0x000000b000027945 */ /* 0x000fe20003800000 */
        /* <DEDUP_REMOVED lines=10> */
.L_x_1859:
[----:B------:R-:W-:Y:S05]  /*28590*/  BSYNC B2 ;  /* 0x0000000000027941 */ /* 0x000fea0003800000 */
.L_x_1858:
[----:B--2---:R-:W2:Y:S01]  /*285a0*/  LDL R2, [R1+0x1c] ;  /* 0x00001c0001027983 */ /* 0x004ea20000100800 */
        /* <DEDUP_REMOVED lines=11> */
.L_x_1860:
        /* <DEDUP_REMOVED lines=16> */
.L_x_1861:
        /* <DEDUP_REMOVED lines=15> */
.L_x_1862:
        /* <DEDUP_REMOVED lines=17> */
.L_x_1988:
[----:B------:R-:W-:Y:S05]  /*28960*/  BSYNC B2 ;  /* 0x0000000000027941 */ /* 0x000fea0003800000 */
.L_x_1863:
[----:B------:R-:W-:Y:S01]  /*28970*/  BSSY B2, `(.L_x_1865) ;  /* 0x000000b000027945 */ /* 0x000fe20003800000 */
[----:B------:R-:W-:Y:S02]  /*28980*/  IMAD.MOV.U32 R12, RZ, RZ, 0x0 ;  /* 0x00000000ff0c7424 */ /* 0x000fe400078e00ff */
[----:B------:R-:W-:Y:S01]  /*28990*/  IMAD.MOV.U32 R13, RZ, RZ, 0x14f00000 ;  /* 0x14f00000ff0d7424 */ /* 0x000fe200078e00ff */
[----:B------:R-:W-:Y:S06]  /*289a0*/  @P1 BRA `(.L_x_1866) ;  /* 0x00000000001c1947 */ /* 0x000fec0003800000 */
[----:B------:R-:W2:Y:S01]  /*289b0*/  S2R R7, SR_TID.X ;  /* 0x0000000000077919 */ /* 0x000ea20000002100 */
[----:B0-----:R-:W-:-:S04]  /*289c0*/  IMAD.MOV.U32 R3, RZ, RZ, 0x6000 ;  /* 0x00006000ff037424 */ /* 0x001fc800078e00ff */
[----:B------:R3:W-:Y:S01]  /*289d0*/  SYNCS.ARRIVE.TRANS64 RZ, [R2+URZ+0x50], R3 ;  /* 0x0000500302ff79a7 */ /* 0x0007e2000800003f */
[----:B--2---:R-:W-:-:S04]  /*289e0*/  LOP3.LUT R7, R7, 0x1f, RZ, 0xc0, !PT ;  /* 0x0000001f07077812 */ /* 0x004fc800078ec0ff */
[----:B------:R-:W-:-:S13]  /*289f0*/  ISETP.NE.AND P0, PT, R7, RZ, PT ;  /* 0x000000ff0700720c */ /* 0x000fda0003f05270 */
[----:B---3--:R-:W-:Y:S05]  /*28a00*/  @!P0 BRA `(.L_x_1866) ;  /* 0x0000000000048947 */ /* 0x008fea0003800000 */
[----:B------:R-:W-:Y:S01]  /*28a10*/  BPT.TRAP 0x1 ;  /* 0x000000040000795c */ /* 0x000fe20000300000 */
.L_x_1866:
[----:B------:R-:W-:Y:S05]  /*28a20*/  BSYNC B2 ;  /* 0x0000000000027941 */ /* 0x000fea0003800000 */
.L_x_1865:
[----:B0-----:R-:W2:Y:S04]  /*28a30*/  LDL.LU R3, [R1+0x10] ;  /* 0x0000100001037983 */ /* 0x001ea80000300800 */
[----:B------:R-:W3:Y:S04]  /*28a40*/  LDL R8, [R1+0x1c] ;  /* 0x00001c0001087983 */ /* 0x000ee80000100800 */
[----:B------:R-:W3:Y:S01]  /*28a50*/  LDL.LU R7, [R1+0x4] ;  /* 0x0000040001077983 */ /* 0x000ee20000300800 */
[----:B------:R-:W-:Y:S01]  /*28a60*/  R2UR UR10, R10 ;  /* 0x000000000a0a72ca */ /* 0x000fe200000e0000 */
[----:B------:R-:W-:Y:S01]  /*28a70*/  UIADD3 UR4, UP0, UR36, 0x470, URZ ;  /* 0x0000047024047890 */ /* 0x000fe2000ff1e03f */
[----:B------:R-:W-:Y:S01]  /*28a80*/  R2UR UR6, R12 ;  /* 0x000000000c0672ca */ /* 0x000fe200000e0000 */
[----:B------:R-:W-:Y:S01]  /*28a90*/  VIADD R2, R2, 0x50 ;  /* 0x0000005002027836 */ /* 0x000fe20000000000 */
[----:B------:R-:W-:Y:S01]  /*28aa0*/  R2UR UR7, R13 ;  /* 0x000000000d0772ca */ /* 0x000fe200000e0000 */
[----:B------:R-:W-:Y:S01]  /*28ab0*/  UIADD3.X UR5, URZ, UR37, URZ, UP0, !UPT ;  /* 0x000000253f057290 */ /* 0x000fe200087fe43f */
[----:B------:R-:W-:Y:S01]  /*28ac0*/  PLOP3.LUT P0, PT, PT, PT, PT, 0x80, 0x0 ;  /* 0x000000000000781c */ /* 0x000fe20003f0f070 */
[----:B--2---:R-:W-:-:S02]  /*28ad0*/  IMAD R3, R3, 0x6000, R19 ;  /* 0x0000600003037824 */ /* 0x004fc400078e0213 */
[----:B---3--:R-:W-:Y:S02]  /*28ae0*/  IMAD R7, R7, 0x60, R8 ;  /* 0x0000006007077824 */ /* 0x008fe400078e0208 */
[----:B------:R-:W-:-:S08]  /*28af0*/  VIADD R8, R3, 0x400 ;  /* 0x0000040003087836 */ /* 0x000fd00000000000 */
.L_x_1867:
        /* <DEDUP_REMOVED lines=15> */
.L_x_1868:
        /* <DEDUP_REMOVED lines=12> */
.L_x_1854:
[----:B------:R-:W-:Y:S05]  /*28cb0*/  BSYNC B1 ;  /* 0x0000000000017941 */ /* 0x000fea0003800000 */
.L_x_1853:
[----:B------:R-:W-:Y:S01]  /*28cc0*/  VIADD R3, R4, 0x1 ;  /* 0x0000000104037836 */ /* 0x000fe20000000000 */
[----:B------:R-:W-:Y:S01]  /*28cd0*/  LOP3.LUT P1, RZ, R17, 0x1, RZ, 0xc0, !PT ;  /* 0x0000000111ff7812 */ /* 0x000fe2000782c0ff */
[----:B------:R-:W-:Y:S01]  /*28ce0*/  BSSY B1, `(.L_x_1869) ;  /* 0x00000a4000017945 */ /* 0x000fe20003800000 */
[----:B0-----:R-:W-:Y:S02]  /*28cf0*/  VIADD R6, R0, 0xffffffff ;  /* 0xffffffff00067836 */ /* 0x001fe40000000000 */
[----:B------:R-:W-:-:S04]  /*28d00*/  ISETP.NE.AND P0, PT, R3, 0x2, PT ;  /* 0x000000020300780c */ /* 0x000fc80003f05270 */
[----:B------:R-:W-:Y:S02]  /*28d10*/  SEL R2, RZ, 0x1, P0 ;  /* 0x00000001ff027807 */ /* 0x000fe40000000000 */
[----:B------:R-:W-:Y:S02]  /*28d20*/  SEL R12, R3, RZ, P0 ;  /* 0x000000ff030c7207 */ /* 0x000fe40000000000 */
[----:B------:R-:W-:-:S05]  /*28d30*/  LOP3.LUT R10, R5, R2, RZ, 0x3c, !PT ;  /* 0x00000002050a7212 */ /* 0x000fca00078e3cff */
[----:B------:R0:W-:Y:S04]  /*28d40*/  STL [R1+0x18], R10 ;  /* 0x0000180a01007387 */ /* 0x0001e80000100800 */
[----:B------:R0:W-:Y:S01]  /*28d50*/  STL [R1+0x10], R12 ;  /* 0x0000100c01007387 */ /* 0x0001e20000100800 */
[----:B------:R-:W-:Y:S05]  /*28d60*/  @!P1 BRA `(.L_x_1870) ;  /* 0x00000008006c9947 */ /* 0x000fea0003800000 */
[----:B------:R-:W-:Y:S01]  /*28d70*/  ULDC.64 UR4, c[0x0][0x418] ;  /* 0x0001060000047ab9 */ /* 0x000fe20000000a00 */
[----:B------:R-:W-:Y:S01]  /*28d80*/  IMAD.MOV.U32 R7, RZ, RZ, R6 ;  /* 0x000000ffff077224 */ /* 0x000fe200078e0006 */
[----:B------:R-:W-:-:S04]  /*28d90*/  ISETP.NE.U32.AND P0, PT, RZ, UR4, PT ;  /* 0x00000004ff007c0c */ /* 0x000fc8000bf05070 */
[----:B------:R-:W-:-:S13]  /*28da0*/  ISETP.NE.AND.EX P0, PT, RZ, UR5, PT, P0 ;  /* 0x00000005ff007c0c */ /* 0x000fda000bf05300 */
[----:B------:R-:W-:Y:S05]  /*28db0*/  @!P0 BRA `(.L_x_1871) ;  /* 0x00000000004c8947 */ /* 0x000fea0003800000 */
[----:B------:R-:W2:Y:S01]  /*28dc0*/  LDL R14, [R1+0x24] ;  /* 0x00002400010e7983 */ /* 0x000ea20000100800 */
[----:B------:R-:W3:Y:S01]  /*28dd0*/  LDC R8, c[0x0][0x43c] ;  /* 0x00010f00ff087b82 */ /* 0x000ee20000000800 */
[----:B------:R-:W-:Y:S02]  /*28de0*/  ULDC.64 UR6, c[0x0][0x428] ;  /* 0x00010a0000067ab9 */ /* 0x000fe40000000a00 */
[----:B------:R-:W4:Y:S01]  /*28df0*/  LDL R13, [R1+0x8] ;  /* 0x00000800010d7983 */ /* 0x000f220000100800 */
[----:B---3--:R-:W-:-:S13]  /*28e00*/  ISETP.NE.AND P0, PT, R8, 0x1, PT ;  /* 0x000000010800780c */ /* 0x008fda0003f05270 */
[----:B------:R-:W3:Y:S02]  /*28e10*/  @P0 LDC.64 R2, c[0x0][0x440] ;  /* 0x00011000ff020b82 */ /* 0x000ee40000000a00 */
[----:B---3--:R-:W-:-:S04]  /*28e20*/  @P0 IMAD.HI.U32 R7, R6, R2, RZ ;  /* 0x0000000206070227 */ /* 0x008fc800078e00ff */
[----:B------:R-:W-:Y:S01]  /*28e30*/  IMAD.MOV.U32 R2, RZ, RZ, R6 ;  /* 0x000000ffff027224 */ /* 0x000fe200078e0006 */
[----:B------:R-:W-:-:S04]  /*28e40*/  @P0 SHF.R.U32.HI R2, RZ, R3, R7 ;  /* 0x00000003ff020219 */ /* 0x000fc80000011607 */
[--C-:B------:R-:W-:Y:S01]  /*28e50*/  SHF.R.S32.HI R3, RZ, 0x1f, R2.reuse ;  /* 0x0000001fff037819 */ /* 0x100fe20000011402 */
[----:B------:R-:W-:-:S04]  /*28e60*/  IMAD.MOV R7, RZ, RZ, -R2 ;  /* 0x000000ffff077224 */ /* 0x000fc800078e0a02 */
[----:B------:R-:W-:Y:S02]  /*28e70*/  IMAD R7, R8, R7, R6 ;  /* 0x0000000708077224 */ /* 0x000fe400078e0206 */
[----:B--2---:R-:W-:-:S04]  /*28e80*/  IMAD R8, R14, UR6, RZ ;  /* 0x000000060e087c24 */ /* 0x004fc8000f8e02ff */
[C---:B----4-:R-:W-:Y:S02]  /*28e90*/  IMAD R8, R13.reuse, UR7, R8 ;  /* 0x000000070d087c24 */ /* 0x050fe4000f8e0208 */
[----:B------:R-:W-:-:S04]  /*28ea0*/  IMAD.WIDE.U32 R2, R13, UR6, R2 ;  /* 0x000000060d027c25 */ /* 0x000fc8000f8e0002 */
[----:B------:R-:W-:Y:S01]  /*28eb0*/  IMAD.IADD R3, R8, 0x1, R3 ;  /* 0x0000000108037824 */ /* 0x000fe200078e0203 */
[----:B------:R-:W-:-:S04]  /*28ec0*/  LEA R8, P0, R2, UR4, 0x2 ;  /* 0x0000000402087c11 */ /* 0x000fc8000f8010ff */
[----:B------:R-:W-:-:S06]  /*28ed0*/  LEA.HI.X R9, R2, UR5, R3, 0x2, P0 ;  /* 0x0000000502097c11 */ /* 0x000fcc00080f1403 */
[----:B------:R2:W5:Y:S03]  /*28ee0*/  LDG.E R9, desc[UR46][R8.64] ;  /* 0x0000002e08097981 */ /* 0x000566000c1e1900 */
.L_x_1871:
[----:B------:R-:W-:Y:S01]  /*28ef0*/  IMAD R2, R12, 0x8, R19 ;  /* 0x000000080c027824 */ /* 0x000fe200078e0213 */
[----:B------:R-:W-:Y:S01]  /*28f00*/  SHF.L.U32 R3, R10, 0x1f, RZ ;  /* 0x0000001f0a037819 */ /* 0x000fe200000006ff */
[----:B------:R-:W-:Y:S03]  /*28f10*/  BSSY B2, `(.L_x_1872) ;  /* 0x0000003000027945 */ /* 0x000fe60003800000 */
[----:B------:R-:W3:Y:S02]  /*28f20*/  SYNCS.PHASECHK.TRANS64.TRYWAIT P0, [R2+URZ+0x2a840], R3 ;  /* 0x02a84003020075a7 */ /* 0x000ee4000800017f */
[----:B---3--:R-:W-:Y:S05]  /*28f30*/  @!P0 BRA `(.L_x_1873) ;  /* 0x0000004000548947 */ /* 0x008fea0003800000 */
.L_x_1989:
[----:B------:R-:W-:Y:S05]  /*28f40*/  BSYNC B2 ;  /* 0x0000000000027941 */ /* 0x000fea0003800000 */
.L_x_1872:
[----:B--2---:R-:W2:Y:S01]  /*28f50*/  S2R R8, SR_TID.X ;  /* 0x0000000000087919 */ /* 0x004ea20000002100 */
[----:B------:R-:W-:Y:S01]  /*28f60*/  BSSY B2, `(.L_x_1874) ;  /* 0x000000b000027945 */ /* 0x000fe20003800000 */
[----:B--2---:R-:W-:-:S04]  /*28f70*/  LOP3.LUT R8, R8, 0x7f, RZ, 0xc0, !PT ;  /* 0x0000007f08087812 */ /* 0x004fc800078ec0ff */
[----:B------:R-:W-:-:S13]  /*28f80*/  ISETP.NE.AND P1, PT, R8, RZ, PT ;  /* 0x000000ff0800720c */ /* 0x000fda0003f25270 */
[----:B------:R-:W-:Y:S05]  /*28f90*/  @P1 BRA `(.L_x_1875) ;  /* 0x00000000001c1947 */ /* 0x000fea0003800000 */
[----:B------:R-:W2:Y:S01]  /*28fa0*/  S2R R8, SR_TID.X ;  /* 0x0000000000087919 */ /* 0x000ea20000002100 */
[----:B---3--:R-:W-:-:S04]  /*28fb0*/  IMAD.MOV.U32 R3, RZ, RZ, 0x9000 ;  /* 0x00009000ff037424 */ /* 0x008fc800078e00ff */
[----:B------:R4:W-:Y:S01]  /*28fc0*/  SYNCS.ARRIVE.TRANS64 RZ, [R2+URZ+0x2a830], R3 ;  /* 0x02a8300302ff79a7 */ /* 0x0009e2000800003f */
[----:B--2---:R-:W-:-:S04]  /*28fd0*/  LOP3.LUT R8, R8, 0x1f, RZ, 0xc0, !PT ;  /* 0x0000001f08087812 */ /* 0x004fc800078ec0ff */
[----:B------:R-:W-:-:S13]  /*28fe0*/  ISETP.NE.AND P0, PT, R8, RZ, PT ;  /* 0x000000ff0800720c */ /* 0x000fda0003f05270 */
[----:B----4-:R-:W-:Y:S05]  /*28ff0*/  @!P0 BRA `(.L_x_1875) ;  /* 0x0000000000048947 */ /* 0x010fea0003800000 */
[----:B------:R-:W-:Y:S01]  /*29000*/  BPT.TRAP 0x1 ;  /* 0x000000040000795c */ /* 0x000fe20000300000 */
.L_x_1875:
[----:B------:R-:W-:Y:S05]  /*29010*/  BSYNC B2 ;  /* 0x0000000000027941 */ /* 0x000fea0003800000 */
.L_x_1874:
[----:B------:R-:W2:Y:S04]  /*29020*/  LDL R8, [R1+0x10] ;  /* 0x0000100001087983 */ /* 0x000ea80000100800 */
[----:B---3--:R-:W3:Y:S01]  /*29030*/  LDL R2, [R1+0x1c] ;  /* 0x00001c0001027983 */ /* 0x008ee20000100800 */
[----:B------:R-:W-:Y:S01]  /*29040*/  IMAD.MOV.U32 R14, RZ, RZ, RZ ;  /* 0x000000ffff0e7224 */ /* 0x000fe200078e00ff */
[----:B------:R-:W-:Y:S01]  /*29050*/  UIADD3 UR4, UP0, UR36, 0x370, URZ ;  /* 0x0000037024047890 */ /* 0x000fe2000ff1e03f */
[----:B------:R-:W-:Y:S01]  /*29060*/  PLOP3.LUT P0, PT, PT, PT, PT, 0x80, 0x0 ;  /* 0x000000000000781c */ /* 0x000fe20003f0f070 */
[----:B------:R-:W-:Y:S01]  /*29070*/  UMOV UR6, 0x0 ;  /* 0x0000000000067882 */ /* 0x000fe20000000000 */
[----:B------:R-:W-:Y:S01]  /*29080*/  UMOV UR7, 0x14f00000 ;  /* 0x14f0000000077882 */ /* 0x000fe20000000000 */
[----:B------:R-:W-:Y:S01]  /*29090*/  R2UR UR10, R14 ;  /* 0x000000000e0a72ca */ /* 0x000fe200000e0000 */
[----:B------:R-:W-:Y:S01]  /*290a0*/  UIADD3.X UR5, URZ, UR37, URZ, UP0, !UPT ;  /* 0x000000253f057290 */ /* 0x000fe200087fe43f */
[----:B--2---:R-:W-:-:S02]  /*290b0*/  IMAD R3, R8, 0x8, R11 ;  /* 0x0000000808037824 */ /* 0x004fc400078e020b */
[----:B------:R-:W-:Y:S02]  /*290c0*/  IMAD R8, R8, 0x9000, R19 ;  /* 0x0000900008087824 */ /* 0x000fe400078e0213 */
[----:B------:R-:W-:Y:S02]  /*290d0*/  VIADD R3, R3, 0x30 ;  /* 0x0000003003037836 */ /* 0x000fe40000000000 */
[----:B---3--:R-:W-:Y:S02]  /*290e0*/  IMAD R2, R7, 0x60, R2 ;  /* 0x0000006007027824 */ /* 0x008fe400078e0202 */
[----:B0-----:R-:W-:-:S07]  /*290f0*/  VIADD R10, R8, 0x18400 ;  /* 0x00018400080a7836 */ /* 0x001fce0000000000 */
.L_x_1876:
        /* <DEDUP_REMOVED lines=16> */
.L_x_1877:
        /* <DEDUP_REMOVED lines=15> */
.L_x_1878:
        /* <DEDUP_REMOVED lines=15> */
.L_x_1990:
[----:B------:R-:W-:Y:S05]  /*293e0*/  BSYNC B2 ;  /* 0x0000000000027941 */ /* 0x000fea0003800000 */
.L_x_1879:
        /* <DEDUP_REMOVED lines=11> */
.L_x_1882:
[----:B------:R-:W-:Y:S05]  /*294a0*/  BSYNC B2 ;  /* 0x0000000000027941 */ /* 0x000fea0003800000 */
.L_x_1881:
        /* <DEDUP_REMOVED lines=12> */
.L_x_1883:
        /* <DEDUP_REMOVED lines=15> */
.L_x_1884:
        /* <DEDUP_REMOVED lines=12> */
.L_x_1870:
[----:B------:R-:W-:Y:S05]  /*29720*/  BSYNC B1 ;  /* 0x0000000000017941 */ /* 0x000fea0003800000 */
.L_x_1869:
[----:B------:R-:W3:Y:S01]  /*29730*/  LDL R2, [R1+0x2c] ;  /* 0x00002c0001027983 */ /* 0x000ee20000100800 */
[----:B------:R-:W-:Y:S01]  /*29740*/  VIADD R0, R0, 0xfffffffe ;  /* 0xfffffffe00007836 */ /* 0x000fe20000000000 */
[----:B---3--:R-:W-:-:S13]  /*29750*/  ISETP.GT.AND P0, PT, R6, R2, PT ;  /* 0x000000020600720c */ /* 0x008fda0003f04270 */
[----:B------:R-:W-:Y:S05]  /*29760*/  @P0 BRA `(.L_x_1885) ;  /* 0xffffffe800b40947 */ /* 0x000fea000383ffff */
.L_x_1834:
[----:B------:R-:W-:Y:S05]  /*29770*/  BSYNC B0 ;  /* 0x0000000000007941 */ /* 0x000fea0003800000 */
.L_x_1833:
        /* <DEDUP_REMOVED lines=8> */
[----:B------:R-:W2:Y:S02]  /*29800*/  FLO.U32 R0, UR4 ;  /* 0x0000000400007d00 */ /* 0x000ea400080e0000 */
        /* <DEDUP_REMOVED lines=9> */
.L_x_1887:
[----:B------:R-:W-:Y:S05]  /*298a0*/  BSYNC B0 ;  /* 0x0000000000007941 */ /* 0x000fea0003800000 */
.L_x_1886:
[----:B------:R-:W-:Y:S01]  /*298b0*/  LOP3.LUT P0, RZ, R17, 0x1, RZ, 0xc0, !PT ;  /* 0x0000000111ff7812 */ /* 0x000fe2000780c0ff */
[----:B------:R-:W-:-:S12]  /*298c0*/  BSSY B0, `(.L_x_1888) ;  /* 0x000003b000007945 */ /* 0x000fd80003800000 */
[----:B------:R-:W-:Y:S05]  /*298d0*/  @!P0 BRA `(.L_x_1889) ;  /* 0x0000000000e48947 */ /* 0x000fea0003800000 */
[----:B--2---:R-:W2:Y:S04]  /*298e0*/  LDL R0, [R1+0x10] ;  /* 0x0000100001007983 */ /* 0x004ea80000100800 */
[----:B------:R-:W4:Y:S01]  /*298f0*/  LDL R2, [R1+0x18] ;  /* 0x0000180001027983 */ /* 0x000f220000100800 */
[----:B------:R-:W-:Y:S01]  /*29900*/  BSSY B1, `(.L_x_1890) ;  /* 0x0000006000017945 */ /* 0x000fe20003800000 */
[----:B------:R-:W-:Y:S01]  /*29910*/  ISETP.NE.AND P1, PT, R3, RZ, PT ;  /* 0x000000ff0300720c */ /* 0x000fe20003f25270 */
[----:B--2---:R-:W-:Y:S01]  /*29920*/  IMAD R0, R0, 0x8, R19 ;  /* 0x0000000800007824 */ /* 0x004fe200078e0213 */
[----:B----4-:R-:W-:-:S04]  /*29930*/  SHF.L.U32 R2, R2, 0x1f, RZ ;  /* 0x0000001f02027819 */ /* 0x010fc800000006ff */
[----:B------:R-:W2:Y:S02]  /*29940*/  SYNCS.PHASECHK.TRANS64.TRYWAIT P0, [R0+URZ+0x2a860], R2 ;  /* 0x02a86002000075a7 */ /* 0x000ea4000800017f */
[----:B--2---:R-:W-:Y:S05]  /*29950*/  @!P0 BRA `(.L_x_1891) ;  /* 0x0000003400f48947 */ /* 0x004fea0003800000 */
.L_x_1991:
[----:B------:R-:W-:Y:S05]  /*29960*/  BSYNC B1 ;  /* 0x0000000000017941 */ /* 0x000fea0003800000 */
.L_x_1890:
[----:B------:R-:W-:Y:S04]  /*29970*/  BSSY B1, `(.L_x_1892) ;  /* 0x0000009000017945 */ /* 0x000fe80003800000 */
[----:B------:R-:W-:Y:S05]  /*29980*/  @P1 BRA `(.L_x_1893) ;  /* 0x00000000001c1947 */ /* 0x000fea0003800000 */
[----:B------:R-:W4:Y:S01]  /*29990*/  S2R R3, SR_TID.X ;  /* 0x0000000000037919 */ /* 0x000f220000002100 */
[----:B--2---:R-:W-:-:S04]  /*299a0*/  IMAD.MOV.U32 R2, RZ, RZ, 0x6000 ;  /* 0x00006000ff027424 */ /* 0x004fc800078e00ff */
[----:B------:R2:W-:Y:S01]  /*299b0*/  SYNCS.ARRIVE.TRANS64 RZ, [R0+URZ+0x2a850], R2 ;  /* 0x02a8500200ff79a7 */ /* 0x0005e2000800003f */
[----:B----4-:R-:W-:-:S04]  /*299c0*/  LOP3.LUT R3, R3, 0x1f, RZ, 0xc0, !PT ;  /* 0x0000001f03037812 */ /* 0x010fc800078ec0ff */
[----:B------:R-:W-:-:S13]  /*299d0*/  ISETP.NE.AND P0, PT, R3, RZ, PT ;  /* 0x000000ff0300720c */ /* 0x000fda0003f05270 */
[----:B--2---:R-:W-:Y:S05]  /*299e0*/  @!P0 BRA `(.L_x_1893) ;  /* 0x0000000000048947 */ /* 0x004fea0003800000 */
[----:B------:R-:W-:Y:S01]  /*299f0*/  BPT.TRAP 0x1 ;  /* 0x000000040000795c */ /* 0x000fe20000300000 */
.L_x_1893:
[----:B------:R-:W-:Y:S05]  /*29a00*/  BSYNC B1 ;  /* 0x0000000000017941 */ /* 0x000fea0003800000 */
.L_x_1892:
[----:B------:R-:W4:Y:S04]  /*29a10*/  LDL.LU R4, [R1+0x1c] ;  /* 0x00001c0001047983 */ /* 0x000f280000300800 */
[----:B------:R-:W4:Y:S04]  /*29a20*/  LDL.LU R3, [R1+0x4] ;  /* 0x0000040001037983 */ /* 0x000f280000300800 */
[----:B--2---:R-:W2:Y:S01]  /*29a30*/  LDL R2, [R1+0x10] ;  /* 0x0000100001027983 */ /* 0x004ea20000100800 */
        /* <DEDUP_REMOVED lines=8> */
[----:B--2---:R-:W-:-:S04]  /*29ac0*/  IMAD R2, R2, 0x6000, R19 ;  /* 0x0000600002027824 */ /* 0x004fc800078e0213 */
[----:B------:R-:W-:-:S07]  /*29ad0*/  VIADD R4, R2, 0x400 ;  /* 0x0000040002047836 */ /* 0x000fce0000000000 */
.L_x_1894:
        /* <DEDUP_REMOVED lines=15> */
.L_x_1895:
        /* <DEDUP_REMOVED lines=9> */
[----:B----4-:R-:W-:Y:S05]  /*29c60*/  @P0 BRA.U.ANY `(.L_x_1895) ;  /* 0xfffffffd00d80947 */ /* 0x010fea000393ffff */
.L_x_1889:
[----:B------:R-:W-:Y:S05]  /*29c70*/  BSYNC B0 ;  /* 0x0000000000007941 */ /* 0x000fea0003800000 */
.L_x_1888:
[----:B-1----:R-:W2:Y:S04]  /*29c80*/  LDL.LU R5, [R1+0x10] ;  /* 0x0000100001057983 */ /* 0x002ea80000300800 */
[----:B------:R-:W4:Y:S01]  /*29c90*/  LDL.LU R4, [R1+0x18] ;  /* 0x0000180001047983 */ /* 0x000f220000300800 */
[----:B--2---:R-:W-:-:S05]  /*29ca0*/  VIADD R0, R5, 0x1 ;  /* 0x0000000105007836 */ /* 0x004fca0000000000 */
[----:B------:R-:W-:-:S04]  /*29cb0*/  ISETP.NE.AND P0, PT, R0, 0x2, PT ;  /* 0x000000020000780c */ /* 0x000fc80003f05270 */
[----:B------:R-:W-:Y:S02]  /*29cc0*/  SEL R2, RZ, 0x1, P0 ;  /* 0x00000001ff027807 */ /* 0x000fe40000000000 */
[----:B------:R-:W-:Y:S02]  /*29cd0*/  SEL R0, R0, RZ, P0 ;  /* 0x000000ff00007207 */ /* 0x000fe40000000000 */
[----:B----4-:R-:W-:-:S03]  /*29ce0*/  LOP3.LUT R4, R4, R2, RZ, 0x3c, !PT ;  /* 0x0000000204047212 */ /* 0x010fc600078e3cff */
[----:B------:R4:W-:Y:S04]  /*29cf0*/  STL [R1+0x10], R0 ;  /* 0x0000100001007387 */ /* 0x0009e80000100800 */
[----:B------:R4:W-:Y:S02]  /*29d00*/  STL [R1+0x18], R4 ;  /* 0x0000180401007387 */ /* 0x0009e40000100800 */
.L_x_1813:
[----:B------:R-:W-:Y:S05]  /*29d10*/  BSYNC B7 ;  /* 0x0000000000077941 */ /* 0x000fea0003800000 */
.L_x_1811:
[----:B------:R-:W-:-:S13]  /*29d20*/  LOP3.LUT P0, RZ, R17, 0x2, RZ, 0xc0, !PT ;  /* 0x0000000211ff7812 */ /* 0x000fda000780c0ff */
[----:B------:R-:W-:Y:S05]  /*29d30*/  @!P0 BRA `(.L_x_1896) ;  /* 0x00000000002c8947 */ /* 0x000fea0003800000 */
[----:B------:R-:W-:Y:S05]  /*29d40*/  WARPSYNC.ALL ;  /* 0x0000000000007948 */ /* 0x000fea0003800000 */
[----:B------:R-:W5:Y:S08]  /*29d50*/  S2UR UR5, SR_CgaCtaId ;  /* 0x00000000000579c3 */ /* 0x000f700000008800 */
[----:B------:R-:W-:Y:S06]  /*29d60*/  BAR.SYNC.DEFER_BLOCKING 0x5, 0x180 ;  /* 0x0146000000007b1d */ /* 0x000fec0000010000 */
[----:B------:R-:W-:-:S02]  /*29d70*/  UMOV UR4, 0x400 ;  /* 0x0000040000047882 */ /* 0x000fc40000000000 */
[----:B-----5:R-:W-:-:S06]  /*29d80*/  ULEA UR4, UR5, UR4, 0x18 ;  /* 0x0000000405047291 */ /* 0x020fcc000f8ec03f */
[----:B------:R-:W-:-:S05]  /*29d90*/  IMAD.U32 R19, RZ, RZ, UR4 ;  /* 0x00000004ff137e24 */ /* 0x000fca000f8e00ff */
[----:B---34-:R-:W3:Y:S04]  /*29da0*/  LDS.128 R4, [R19+0x2a8d0] ;  /* 0x02a8d00013047984 */ /* 0x018ee80000000c00 */
[----:B---3--:R3:W-:Y:S04]  /*29db0*/  STL.64 [R1], R4 ;  /* 0x0000000401007387 */ /* 0x0087e80000100a00 */
[----:B------:R3:W-:Y:S01]  /*29dc0*/  STL.64 [R1+0x8], R6 ;  /* 0x0000080601007387 */ /* 0x0007e20000100a00 */
[----:B------:R-:W-:Y:S06]  /*29dd0*/  BAR.ARV 0x4, 0x180 ;  /* 0x0106000000007b1d */ /* 0x000fec0000002000 */
[----:B------:R-:W-:Y:S05]  /*29de0*/  BRA `(.L_x_1897) ;  /* 0x0000001000347947 */ /* 0x000fea0003800000 */
.L_x_1896:
[----:B------:R-:W5:Y:S01]  /*29df0*/  S2R R16, SR_TID.X ;  /* 0x0000000000107919 */ /* 0x000f620000002100 */
[----:B------:R-:W-:Y:S01]  /*29e00*/  UMOV UR4, 0xffffffff ;  /* 0xffffffff00047882 */ /* 0x000fe20000000000 */
[----:B-----5:R-:W-:-:S04]  /*29e10*/  LOP3.LUT R16, R16, 0x1f, RZ, 0xc0, !PT ;  /* 0x0000001f10107812 */ /* 0x020fc800078ec0ff */
[----:B------:R-:W-:Y:S01]  /*29e20*/  ISETP.NE.AND P0, PT, R16, 0x1f, PT ;  /* 0x0000001f1000780c */ /* 0x000fe20003f05270 */
[----:B------:R-:W-:-:S12]  /*29e30*/  BRA.DIV UR4, `(.L_x_1898) ;  /* 0x0000003204d07947 */ /* 0x000fd8000b800000 */
[----:B------:R-:W0:Y:S01]  /*29e40*/  LDL.LU R2, [R1] ;  /* 0x0000000001027983 */ /* 0x000e220000300800 */
[----:B------:R-:W-:-:S03]  /*29e50*/  ULDC UR4, c[0x0][0xc3c] ;  /* 0x00030f0000047ab9 */ /* 0x000fc60000000800 */
[----:B------:R-:W2:Y:S01]  /*29e60*/  LDL R3, [R1+0xc] ;  /* 0x00000c0001037983 */ /* 0x000ea20000100800 */
[----:B0--3--:R-:W-:Y:S02]  /*29e70*/  IMAD.MOV.U32 R10, RZ, RZ, R2 ;  /* 0x000000ffff0a7224 */ /* 0x009fe400078e0002 */
[----:B--2-4-:R-:W-:-:S05]  /*29e80*/  IMAD.IADD R0, R3, 0x1, R16 ;  /* 0x0000000103007824 */ /* 0x014fca00078e0210 */
[----:B------:R-:W-:-:S13]  /*29e90*/  ISETP.GE.OR P1, PT, R0, UR4, !P0 ;  /* 0x0000000400007c0c */ /* 0x000fda000c726670 */
[----:B------:R-:W0:Y:S08]  /*29ea0*/  @!P1 LDC.64 R2, c[0x0][0xc80] ;  /* 0x00032000ff029b82 */ /* 0x000e300000000a00 */
[----:B------:R-:W2:Y:S01]  /*29eb0*/  @!P1 LDC.64 R6, c[0x0][0xc78] ;  /* 0x00031e00ff069b82 */ /* 0x000ea20000000a00 */
[----:B0-----:R-:W-:-:S05]  /*29ec0*/  @!P1 IMAD.WIDE R2, R0, 0x4, R2 ;  /* 0x0000000400029825 */ /* 0x001fca00078e0202 */
[----:B------:R2:W3:Y:S02]  /*29ed0*/  @!P1 LDG.E R8, desc[UR46][R2.64] ;  /* 0x0000002e02089981 */ /* 0x0004e4000c1e1900 */
[----:B--2---:R-:W-:-:S06]  /*29ee0*/  @!P1 IMAD.WIDE R2, R0, 0x4, R6 ;  /* 0x0000000400029825 */ /* 0x004fcc00078e0206 */
[----:B------:R-:W2:Y:S01]  /*29ef0*/  @!P1 LDG.E R2, desc[UR46][R2.64] ;  /* 0x0000002e02029981 */ /* 0x000ea2000c1e1900 */
[----:B------:R-:W-:Y:S01]  /*29f00*/  IMAD.MOV.U32 R4, RZ, RZ, RZ ;  /* 0x000000ffff047224 */ /* 0x000fe200078e00ff */
[C---:B------:R-:W-:Y:S01]  /*29f10*/  ISETP.GE.U32.AND P2, PT, R16.reuse, 0x2, PT ;  /* 0x000000021000780c */ /* 0x040fe20003f46070 */
[----:B------:R-:W-:Y:S01]  /*29f20*/  IMAD.MOV.U32 R6, RZ, RZ, RZ ;  /* 0x000000ffff067224 */ /* 0x000fe200078e00ff */
[C---:B------:R-:W-:Y:S01]  /*29f30*/  ISETP.GE.U32.AND P3, PT, R16.reuse, 0x4, PT ;  /* 0x000000041000780c */ /* 0x040fe20003f66070 */
[----:B------:R-:W-:Y:S01]  /*29f40*/  SHFL.IDX PT, R5, R10, RZ, 0x1f ;  /* 0x00001fff0a057589 */ /* 0x000fe200000e0000 */
[C---:B------:R-:W-:Y:S02]  /*29f50*/  ISETP.GE.U32.AND P4, PT, R16.reuse, 0x8, PT ;  /* 0x000000081000780c */ /* 0x040fe40003f86070 */
[----:B------:R-:W-:Y:S01]  /*29f60*/  ISETP.GE.U32.AND P5, PT, R16, 0x10, PT ;  /* 0x000000101000780c */ /* 0x000fe20003fa6070 */
[----:B------:R-:W-:Y:S01]  /*29f70*/  SHFL.IDX PT, R0, R10, 0x1, 0x1f ;  /* 0x00201f000a007f89 */ /* 0x000fe200000e0000 */
[----:B---3--:R-:W-:-:S02]  /*29f80*/  @!P1 IMAD.MOV.U32 R4, RZ, RZ, R8 ;  /* 0x000000ffff049224 */ /* 0x008fc400078e0008 */
[----:B------:R-:W-:Y:S02]  /*29f90*/  IMAD.MOV.U32 R8, RZ, RZ, RZ ;  /* 0x000000ffff087224 */ /* 0x000fe400078e00ff */
[----:B--2---:R-:W-:Y:S01]  /*29fa0*/  @!P1 IMAD.MOV.U32 R6, RZ, RZ, R2 ;  /* 0x000000ffff069224 */ /* 0x004fe200078e0002 */
        /* <DEDUP_REMOVED lines=17> */
[----:B------:R0:W2:Y:S02]  /*2a0c0*/  SHFL.IDX PT, R9, R7, 0x1f, 0x1f ;  /* 0x03e01f0007097f89 */ /* 0x0000a400000e0000 */
.L_x_2001:
[----:B------:R-:W-:Y:S02]  /*2a0d0*/  ULDC UR4, c[0x0][0xc38] ;  /* 0x00030e0000047ab9 */ /* 0x000fe40000000800 */
[----:B------:R-:W-:-:S04]  /*2a0e0*/  IMAD.U32 R2, RZ, RZ, UR4 ;  /* 0x00000004ff027e24 */ /* 0x000fc8000f8e00ff */
[----:B--2---:R-:W-:-:S04]  /*2a0f0*/  IMAD R9, R9, R2, RZ ;  /* 0x0000000209097224 */ /* 0x004fc800078e02ff */
[----:B------:R-:W-:-:S05]  /*2a100*/  IMAD.IADD R0, R0, 0x1, R9 ;  /* 0x0000000100007824 */ /* 0x000fca00078e0209 */
[----:B------:R-:W-:-:S13]  /*2a110*/  ISETP.GT.AND P6, PT, R0, R5, PT ;  /* 0x000000050000720c */ /* 0x000fda0003fc4270 */
[----:B------:R-:W-:Y:S05]  /*2a120*/  @P6 BRA `(.L_x_1899) ;  /* 0x0000000000ac6947 */ /* 0x000fea0003800000 */
.L_x_1902:
[----:B------:R-:W2:Y:S01]  /*2a130*/  LDL.LU R3, [R1+0xc] ;  /* 0x00000c0001037983 */ /* 0x000ea20000300800 */
[----:B------:R-:W3:Y:S01]  /*2a140*/  LDC R2, c[0x0][0xc3c] ;  /* 0x00030f00ff027b82 */ /* 0x000ee20000000800 */
[----:B--2---:R-:W-:-:S05]  /*2a150*/  VIADD R3, R3, 0x1f ;  /* 0x0000001f03037836 */ /* 0x004fca0000000000 */
[----:B---3--:R-:W-:-:S13]  /*2a160*/  ISETP.GE.AND P6, PT, R3, R2, PT ;  /* 0x000000020300720c */ /* 0x008fda0003fc6270 */
[----:B------:R-:W-:Y:S05]  /*2a170*/  @P6 BRA `(.L_x_1900) ;  /* 0x0000000800e86947 */ /* 0x000fea0003800000 */
[----:B------:R-:W2:Y:S01]  /*2a180*/  S2R R4, SR_TID.X ;  /* 0x0000000000047919 */ /* 0x000ea20000002100 */
[----:B------:R3:W-:Y:S01]  /*2a190*/  STL [R1+0xc], R3 ;  /* 0x00000c0301007387 */ /* 0x0007e20000100800 */
[----:B--2---:R-:W-:-:S05]  /*2a1a0*/  LOP3.LUT R4, R4, 0x1f, RZ, 0xc0, !PT ;  /* 0x0000001f04047812 */ /* 0x004fca00078ec0ff */
[----:B------:R-:W-:Y:S02]  /*2a1b0*/  IMAD.IADD R6, R3, 0x1, R4 ;  /* 0x0000000103067824 */ /* 0x000fe400078e0204 */
[----:B------:R-:W-:-:S03]  /*2a1c0*/  IMAD.MOV.U32 R4, RZ, RZ, RZ ;  /* 0x000000ffff047224 */ /* 0x000fc600078e00ff */
[----:B------:R-:W-:-:S13]  /*2a1d0*/  ISETP.GE.OR P6, PT, R6, R2, !P0 ;  /* 0x000000020600720c */ /* 0x000fda00047c6670 */
[----:B---3--:R-:W2:Y:S02]  /*2a1e0*/  @!P6 LDC.64 R2, c[0x0][0xc80] ;  /* 0x00032000ff02eb82 */ /* 0x008ea40000000a00 */
[----:B--2---:R-:W-:-:S05]  /*2a1f0*/  @!P6 IMAD.WIDE R2, R6, 0x4, R2 ;  /* 0x000000040602e825 */ /* 0x004fca00078e0202 */
[----:B------:R2:W3:Y:S02]  /*2a200*/  @!P6 LDG.E R4, desc[UR46][R2.64] ;  /* 0x0000002e0204e981 */ /* 0x0004e4000c1e1900 */
[----:B--2---:R-:W2:Y:S02]  /*2a210*/  @!P6 LDC.64 R2, c[0x0][0xc78] ;  /* 0x00031e00ff02eb82 */ /* 0x004ea40000000a00 */
[----:B--2---:R-:W-:-:S04]  /*2a220*/  @!P6 IMAD.WIDE R2, R6, 0x4, R2 ;  /* 0x000000040602e825 */ /* 0x004fc800078e0202 */
[----:B------:R-:W-:-:S06]  /*2a230*/  IMAD.MOV.U32 R6, RZ, RZ, RZ ;  /* 0x000000ffff067224 */ /* 0x000fcc00078e00ff */
[----:B------:R-:W3:Y:S01]  /*2a240*/  @!P6 LDG.E R6, desc[UR46][R2.64] ;  /* 0x0000002e0206e981 */ /* 0x000ee2000c1e1900 */
[----:B------:R-:W-:Y:S01]  /*2a250*/  UMOV UR4, 0xffffffff ;  /* 0xffffffff00047882 */ /* 0x000fe20000000000 */
[----:B---3--:R-:W-:Y:S02]  /*2a260*/  IMAD R2, R6, R4, RZ ;  /* 0x0000000406027224 */ /* 0x008fe400078e02ff */
[----:B------:R-:W-:Y:S05]  /*2a270*/  BRA.DIV UR4, `(.L_x_1901) ;  /* 0x0000003604207947 */ /* 0x000fea000b800000 */
[----:B------:R-:W2:Y:S02]  /*2a280*/  SHFL.UP PT, R3, R2, 0x1, RZ ;  /* 0x0420000002037989 */ /* 0x000ea400000e00ff */
[----:B--2---:R-:W-:-:S05]  /*2a290*/  SEL R3, R3, RZ, P1 ;  /* 0x000000ff03037207 */ /* 0x004fca0000800000 */
[----:B------:R-:W-:-:S05]  /*2a2a0*/  IMAD.IADD R2, R2, 0x1, R3 ;  /* 0x0000000102027824 */ /* 0x000fca00078e0203 */
        /* <DEDUP_REMOVED lines=11> */
[----:B0-----:R-:W-:-:S05]  /*2a360*/  IMAD.IADD R7, R2, 0x1, R3 ;  /* 0x0000000102077824 */ /* 0x001fca00078e0203 */
[----:B------:R0:W2:Y:S02]  /*2a370*/  SHFL.IDX PT, R9, R7, 0x1f, 0x1f ;  /* 0x03e01f0007097f89 */ /* 0x0000a400000e0000 */
.L_x_2009:
[----:B------:R-:W-:Y:S02]  /*2a380*/  ULDC UR4, c[0x0][0xc38] ;  /* 0x00030e0000047ab9 */ /* 0x000fe40000000800 */
[----:B------:R-:W-:-:S04]  /*2a390*/  IMAD.U32 R2, RZ, RZ, UR4 ;  /* 0x00000004ff027e24 */ /* 0x000fc8000f8e00ff */
[----:B--2---:R-:W-:-:S04]  /*2a3a0*/  IMAD R9, R9, R2, RZ ;  /* 0x0000000209097224 */ /* 0x004fc800078e02ff */
[----:B------:R-:W-:-:S05]  /*2a3b0*/  IMAD.IADD R0, R9, 0x1, R0 ;  /* 0x0000000109007824 */ /* 0x000fca00078e0200 */
[----:B------:R-:W-:-:S13]  /*2a3c0*/  ISETP.GT.AND P6, PT, R0, R5, PT ;  /* 0x000000050000720c */ /* 0x000fda0003fc4270 */
[----:B------:R-:W-:Y:S05]  /*2a3d0*/  @!P6 BRA `(.L_x_1902) ;  /* 0xfffffffc0054e947 */ /* 0x000fea000383ffff */
.L_x_1899:
[----:B------:R-:W-:Y:S01]  /*2a3e0*/  IMAD.IADD R9, R0, 0x1, -R9 ;  /* 0x0000000100097824 */ /* 0x000fe200078e0a09 */
[----:B------:R-:W-:-:S03]  /*2a3f0*/  UMOV UR4, 0xffffffff ;  /* 0xffffffff00047882 */ /* 0x000fc60000000000 */
[----:B------:R-:W-:-:S05]  /*2a400*/  IMAD R0, R7, R2, R9 ;  /* 0x0000000207007224 */ /* 0x000fca00078e0209 */
[----:B------:R-:W-:Y:S01]  /*2a410*/  ISETP.GT.AND P6, PT, R0, R5, PT ;  /* 0x000000050000720c */ /* 0x000fe20003fc4270 */
[----:B------:R-:W-:-:S12]  /*2a420*/  BRA.DIV UR4, `(.L_x_1903) ;  /* 0x00000036048c7947 */ /* 0x000fd8000b800000 */
[----:B------:R-:W2:Y:S01]  /*2a430*/  LDL.LU R10, [R1+0xc] ;  /* 0x00000c00010a7983 */ /* 0x000ea20000300800 */
[----:B------:R-:W-:-:S04]  /*2a440*/  VOTE.ANY R0, PT, !P6 ;  /* 0x0000000000007806 */ /* 0x000fc800070e0100 */
[----:B------:R-:W3:Y:S02]  /*2a450*/  POPC R3, R0 ;  /* 0x0000000000037309 */ /* 0x000ee40000000000 */
[----:B---3--:R3:W4:Y:S04]  /*2a460*/  SHFL.IDX PT, R4, R4, R3, 0x1f ;  /* 0x00001f0304047589 */ /* 0x00872800000e0000 */
[----:B------:R3:W0:Y:S01]  /*2a470*/  SHFL.IDX PT, R6, R6, R3, 0x1f ;  /* 0x00001f0306067589 */ /* 0x00062200000e0000 */
[----:B--2---:R-:W-:-:S05]  /*2a480*/  IMAD.IADD R10, R3, 0x1, R10 ;  /* 0x00000001030a7824 */ /* 0x004fca00078e020a */
[----:B0---4-:R3:W-:Y:S02]  /*2a490*/  STL [R1+0xc], R10 ;  /* 0x00000c0a01007387 */ /* 0x0117e40000100800 */
.L_x_2014:
[----:B------:R-:W-:-:S13]  /*2a4a0*/  ISETP.NE.AND P0, PT, R0, RZ, PT ;  /* 0x000000ff0000720c */ /* 0x000fda0003f05270 */
[----:B------:R-:W-:Y:S05]  /*2a4b0*/  @!P0 BRA `(.L_x_1904) ;  /* 0x0000000000148947 */ /* 0x000fea0003800000 */
[----:B------:R-:W-:Y:S01]  /*2a4c0*/  UMOV UR4, 0xffffffff ;  /* 0xffffffff00047882 */ /* 0x000fe20000000000 */
[----:B---3--:R-:W-:Y:S02]  /*2a4d0*/  VIADD R3, R3, 0xffffffff ;  /* 0xffffffff03037836 */ /* 0x008fe40000000000 */
[----:B------:R-:W-:Y:S05]  /*2a4e0*/  BRA.DIV UR4, `(.L_x_1905) ;  /* 0x0000003604c47947 */ /* 0x000fea000b800000 */
[----:B------:R2:W3:Y:S02]  /*2a4f0*/  SHFL.IDX PT, R3, R7, R3, 0x1f ;  /* 0x00001f0307037589 */ /* 0x0004e400000e0000 */
.L_x_2017:
[----:B---3--:R-:W-:-:S07]  /*2a500*/  IMAD.MOV.U32 R8, RZ, RZ, R3 ;  /* 0x000000ffff087224 */ /* 0x008fce00078e0003 */
.L_x_1904:
[----:B------:R-:W-:Y:S01]  /*2a510*/  ISETP.NE.AND P0, PT, R6, 0x1, PT ;  /* 0x000000010600780c */ /* 0x000fe20003f05270 */
[----:B------:R-:W-:-:S05]  /*2a520*/  IMAD R0, R8, R2, R9 ;  /* 0x0000000208007224 */ /* 0x000fca00078e0209 */
[----:B------:R4:W-:Y:S02]  /*2a530*/  STL [R1], R0 ;  /* 0x0000000001007387 */ /* 0x0009e40000100800 */
[----:B----4-:R-:W-:-:S05]  /*2a540*/  IMAD.IADD R0, R5, 0x1, -R0 ;  /* 0x0000000105007824 */ /* 0x010fca00078e0a00 */
[----:B------:R-:W-:Y:S05]  /*2a550*/  @!P0 BRA `(.L_x_1906) ;  /* 0x0000000000e48947 */ /* 0x000fea0003800000 */
[----:B------:R-:W-:-:S04]  /*2a560*/  IABS R5, R4 ;  /* 0x0000000400057213 */ /* 0x000fc80000000000 */
[----:B------:R-:W4:Y:S08]  /*2a570*/  I2F.RP R2, R5 ;  /* 0x0000000500027306 */ /* 0x000f300000209400 */
[----:B----4-:R-:W4:Y:S02]  /*2a580*/  MUFU.RCP R2, R2 ;  /* 0x0000000200027308 */ /* 0x010f240000001000 */
[----:B----4-:R-:W-:-:S06]  /*2a590*/  VIADD R2, R2, 0xffffffe ;  /* 0x0ffffffe02027836 */ /* 0x010fcc0000000000 */
[----:B---3--:R-:W3:Y:S02]  /*2a5a0*/  F2I.FTZ.U32.TRUNC.NTZ R3, R2 ;  /* 0x0000000200037305 */ /* 0x008ee4000021f000 */
[----:B---3--:R-:W-:-:S04]  /*2a5b0*/  IMAD.MOV R2, RZ, RZ, -R3 ;  /* 0x000000ffff027224 */ /* 0x008fc800078e0a03 */
        /* <DEDUP_REMOVED lines=14> */
[----:B------:R-:W3:Y:S07]  /*2a6a0*/  I2F.RP R2, R5 ;  /* 0x0000000500027306 */ /* 0x000eee0000209400 */
[----:B------:R-:W-:Y:S01]  /*2a6b0*/  @P0 VIADD R8, R8, 0x1 ;  /* 0x0000000108080836 */ /* 0x000fe20000000000 */
[----:B---3--:R-:W3:Y:S02]  /*2a6c0*/  MUFU.RCP R2, R2 ;  /* 0x0000000200027308 */ /* 0x008ee40000001000 */
[----:B---3--:R-:W-:-:S06]  /*2a6d0*/  VIADD R2, R2, 0xffffffe ;  /* 0x0ffffffe02027836 */ /* 0x008fcc0000000000 */
[----:B------:R-:W3:Y:S02]  /*2a6e0*/  F2I.FTZ.U32.TRUNC.NTZ R3, R2 ;  /* 0x0000000200037305 */ /* 0x000ee4000021f000 */
[----:B---3--:R-:W-:-:S04]  /*2a6f0*/  IMAD.MOV R2, RZ, RZ, -R3 ;  /* 0x000000ffff027224 */ /* 0x008fc800078e0a03 */
[----:B--2---:R-:W-:Y:S02]  /*2a700*/  IMAD R7, R2, R5, RZ ;  /* 0x0000000502077224 */ /* 0x004fe400078e02ff */
        /* <DEDUP_REMOVED lines=30> */
.L_x_1906:
[----:B---3--:R-:W3:Y:S01]  /*2a8f0*/  LDL R3, [R1+0xc] ;  /* 0x00000c0001037983 */ /* 0x008ee20000100800 */
[----:B--2---:R-:W3:Y:S02]  /*2a900*/  LDC.64 R6, c[0x0][0xc90] ;  /* 0x00032400ff067b82 */ /* 0x004ee40000000a00 */
[----:B---3--:R-:W-:-:S05]  /*2a910*/  IMAD.WIDE R6, R3, 0x4, R6 ;  /* 0x0000000403067825 */ /* 0x008fca00078e0206 */
[----:B------:R-:W2:Y:S02]  /*2a920*/  LDG.E R3, desc[UR46][R6.64] ;  /* 0x0000002e06037981 */ /* 0x000ea4000c1e1900 */
[----:B--2---:R-:W-:-:S05]  /*2a930*/  IMAD R5, R4, R3, RZ ;  /* 0x0000000304057224 */ /* 0x004fca00078e02ff */
[----:B------:R-:W-:-:S04]  /*2a940*/  IABS R8, R5 ;  /* 0x0000000500087213 */ /* 0x000fc80000000000 */
[----:B------:R-:W2:Y:S08]  /*2a950*/  I2F.RP R6, R8 ;  /* 0x0000000800067306 */ /* 0x000eb00000209400 */
[----:B--2---:R-:W2:Y:S02]  /*2a960*/  MUFU.RCP R6, R6 ;  /* 0x0000000600067308 */ /* 0x004ea40000001000 */
[----:B--2---:R-:W-:-:S06]  /*2a970*/  VIADD R6, R6, 0xffffffe ;  /* 0x0ffffffe06067836 */ /* 0x004fcc0000000000 */
[----:B------:R-:W2:Y:S02]  /*2a980*/  F2I.FTZ.U32.TRUNC.NTZ R7, R6 ;  /* 0x0000000600077305 */ /* 0x000ea4000021f000 */
[----:B--2---:R-:W-:-:S04]  /*2a990*/  IMAD.MOV R6, RZ, RZ, -R7 ;  /* 0x000000ffff067224 */ /* 0x004fc800078e0a07 */
        /* <DEDUP_REMOVED lines=22> */
[----:B------:R-:W-:-:S04]  /*2ab00*/  VIADDMNMX R8, R8, R2, R3, PT ;  /* 0x0000000208087246 */ /* 0x000fc80003800103 */
[----:B------:R-:W-:-:S04]  /*2ab10*/  IABS R9, R8 ;  /* 0x0000000800097213 */ /* 0x000fc80000000000 */
[----:B------:R-:W2:Y:S08]  /*2ab20*/  I2F.RP R2, R9 ;  /* 0x0000000900027306 */ /* 0x000eb00000209400 */
[----:B--2---:R-:W2:Y:S02]  /*2ab30*/  MUFU.RCP R2, R2 ;  /* 0x0000000200027308 */ /* 0x004ea40000001000 */
[----:B--2---:R-:W-:-:S06]  /*2ab40*/  VIADD R2, R2, 0xffffffe ;  /* 0x0ffffffe02027836 */ /* 0x004fcc0000000000 */
[----:B------:R2:W3:Y:S02]  /*2ab50*/  F2I.FTZ.U32.TRUNC.NTZ R3, R2 ;  /* 0x0000000200037305 */ /* 0x0004e4000021f000 */
[----:B--2---:R-:W-:Y:S02]  /*2ab60*/  IMAD.MOV.U32 R2, RZ, RZ, RZ ;  /* 0x000000ffff027224 */ /* 0x004fe400078e00ff */
[----:B---3--:R-:W-:-:S04]  /*2ab70*/  IMAD.MOV R0, RZ, RZ, -R3 ;  /* 0x000000ffff007224 */ /* 0x008fc800078e0a03 */
[----:B------:R-:W-:-:S04]  /*2ab80*/  IMAD R0, R0, R9, RZ ;  /* 0x0000000900007224 */ /* 0x000fc800078e02ff */
        /* <DEDUP_REMOVED lines=11> */
[----:B------:R-:W-:Y:S02]  /*2ac40*/  LOP3.LUT R0, R6, R8, RZ, 0x3c, !PT ;  /* 0x0000000806007212 */ /* 0x000fe400078e3cff */
[----:B------:R-:W-:Y:S02]  /*2ac50*/  IADD3 R6, R7, 0x1000000, R6 ;  /* 0x0100000007067810 */ /* 0x000fe40007ffe006 */
[----:B------:R-:W-:-:S07]  /*2ac60*/  ISETP.GE.AND P2, PT, R0, RZ, PT ;  /* 0x000000ff0000720c */ /* 0x000fce0003f46270 */
[----:B------:R-:W-:-:S04]  /*2ac70*/  @P0 VIADD R2, R2, 0x1 ;  /* 0x0000000102020836 */ /* 0x000fc80000000000 */
[----:B------:R-:W-:-:S04]  /*2ac80*/  IMAD.MOV.U32 R0, RZ, RZ, R2 ;  /* 0x000000ffff007224 */ /* 0x000fc800078e0002 */
[----:B------:R-:W-:Y:S01]  /*2ac90*/  @!P2 IMAD.MOV R0, RZ, RZ, -R0 ;  /* 0x000000ffff00a224 */ /* 0x000fe200078e0a00 */
[----:B------:R-:W-:Y:S01]  /*2aca0*/  @!P1 LOP3.LUT R0, RZ, R8, RZ, 0x33, !PT ;  /* 0x00000008ff009212 */ /* 0x000fe200078e33ff */
[----:B------:R-:W-:-:S04]  /*2acb0*/  IMAD.MOV R8, RZ, RZ, -R8 ;  /* 0x000000ffff087224 */ /* 0x000fc800078e0a08 */
[----:B------:R-:W-:-:S05]  /*2acc0*/  IMAD R2, R0, R8, R6 ;  /* 0x0000000800027224 */ /* 0x000fca00078e0206 */
[----:B------:R2:W-:Y:S02]  /*2acd0*/  STL [R1+0x8], R2 ;  /* 0x0000080201007387 */ /* 0x0005e40000100800 */
.L_x_1907:
[----:B------:R-:W-:-:S05]  /*2ace0*/  LOP3.LUT R0, RZ, R0, RZ, 0x33, !PT ;  /* 0x00000000ff007212 */ /* 0x000fca00078e33ff */
[----:B------:R-:W-:-:S05]  /*2acf0*/  IMAD.IADD R0, R4, 0x1, R0 ;  /* 0x0000000104007824 */ /* 0x000fca00078e0200 */
[----:B------:R4:W-:Y:S01]  /*2ad00*/  STL [R1+0x4], R0 ;  /* 0x0000040001007387 */ /* 0x0009e20000100800 */
[----:B------:R-:W-:Y:S05]  /*2ad10*/  BRA `(.L_x_1908) ;  /* 0x0000000000287947 */ /* 0x000fea0003800000 */
.L_x_1900:
        /* <DEDUP_REMOVED lines=10> */
.L_x_1908:
[----:B--23--:R-:W0:Y:S04]  /*2adc0*/  LDL R2, [R1+0xc] ;  /* 0x00000c0001027983 */ /* 0x00ce280000100800 */
[----:B------:R-:W2:Y:S04]  /*2add0*/  LDL R3, [R1+0x8] ;  /* 0x0000080001037983 */ /* 0x000ea80000100800 */
[----:B------:R-:W3:Y:S04]  /*2ade0*/  LDL R5, [R1+0x4] ;  /* 0x0000040001057983 */ /* 0x000ee80000100800 */
[----:B------:R-:W3:Y:S01]  /*2adf0*/  LDL R4, [R1] ;  /* 0x0000000001047983 */ /* 0x000ee20000100800 */
[----:B----4-:R-:W4:Y:S01]  /*2ae00*/  S2R R0, SR_TID.X ;  /* 0x0000000000007919 */ /* 0x010f220000002100 */
[----:B------:R-:W-:Y:S05]  /*2ae10*/  WARPSYNC.ALL ;  /* 0x0000000000007948 */ /* 0x000fea0003800000 */
[----:B----4-:R-:W-:Y:S01]  /*2ae20*/  LOP3.LUT R0, R0, 0x1f, RZ, 0xc0, !PT ;  /* 0x0000001f00007812 */ /* 0x010fe200078ec0ff */
[----:B------:R-:W-:Y:S03]  /*2ae30*/  BAR.SYNC.DEFER_BLOCKING 0x4, 0x180 ;  /* 0x0106000000007b1d */ /* 0x000fe60000010000 */
[----:B------:R-:W-:-:S13]  /*2ae40*/  ISETP.NE.AND P0, PT, R0, RZ, PT ;  /* 0x000000ff0000720c */ /* 0x000fda0003f05270 */
[----:B------:R-:W4:Y:S01]  /*2ae50*/  @!P0 S2R R0, SR_CgaCtaId ;  /* 0x0000000000008919 */ /* 0x000f220000008800 */
[----:B0-----:R-:W-:Y:S01]  /*2ae60*/  IMAD.MOV.U32 R7, RZ, RZ, R2 ;  /* 0x000000ffff077224 */ /* 0x001fe200078e0002 */
[----:B------:R-:W-:Y:S01]  /*2ae70*/  @!P0 MOV R2, 0x400 ;  /* 0x0000040000028802 */ /* 0x000fe20000000f00 */
[----:B--2---:R-:W-:-:S03]  /*2ae80*/  IMAD.MOV.U32 R6, RZ, RZ, R3 ;  /* 0x000000ffff067224 */ /* 0x004fc600078e0003 */
[----:B----4-:R-:W-:-:S05]  /*2ae90*/  @!P0 LEA R19, R0, R2, 0x18 ;  /* 0x0000000200138211 */ /* 0x010fca00078ec0ff */
[----:B---3--:R0:W-:Y:S01]  /*2aea0*/  @!P0 STS.128 [R19+0x2a8d0], R4 ;  /* 0x02a8d00413008388 */ /* 0x0081e20000000c00 */
[----:B------:R-:W-:Y:S06]  /*2aeb0*/  BAR.ARV 0x5, 0x180 ;  /* 0x0146000000007b1d */ /* 0x000fec0000002000 */
.L_x_1897:
[----:B--2---:R-:W2:Y:S01]  /*2aec0*/  LDL R0, [R1+0xc] ;  /* 0x00000c0001007983 */ /* 0x004ea20000100800 */
[----:B------:R-:W-:Y:S02]  /*2aed0*/  ULDC UR4, c[0x0][0xc3c] ;  /* 0x00030f0000047ab9 */ /* 0x000fe40000000800 */
[----:B--2---:R-:W-:-:S13]  /*2aee0*/  ISETP.GE.AND P0, PT, R0, UR4, PT ;  /* 0x0000000400007c0c */ /* 0x004fda000bf06270 */
[----:B------:R-:W-:Y:S05]  /*2aef0*/  @!P0 BRA `(.L_x_1909) ;  /* 0xffffff84005c8947 */ /* 0x000fea000383ffff */
[----:B------:R-:W-:Y:S05]  /*2af00*/  BSYNC B8 ;  /* 0x0000000000087941 */ /* 0x000fea0003800000 */
.L_x_1749:
[----:B---3--:R-:W2:Y:S01]  /*2af10*/  LDL.LU R0, [R1+0x58] ;  /* 0x0000580001007983 */ /* 0x008ea20000300800 */
[----:B------:R-:W-:Y:S01]  /*2af20*/  BSSY B0, `(.L_x_1910) ;  /* 0x000000b000007945 */ /* 0x000fe20003800000 */
[----:B0-----:R-:W0:Y:S01]  /*2af30*/  S2R R5, SR_CgaCtaId ;  /* 0x0000000000057919 */ /* 0x001e220000008800 */
[----:B--2---:R-:W-:-:S05]  /*2af40*/  VIADD R0, R0, 0x1 ;  /* 0x0000000100007836 */ /* 0x004fca0000000000 */
[----:B-1----:R-:W-:-:S04]  /*2af50*/  LEA.HI R2, R0, R0, RZ, 0x1 ;  /* 0x0000000000027211 */ /* 0x002fc800078f08ff */
[----:B------:R-:W-:-:S05]  /*2af60*/  LOP3.LUT R3, R2, 0xfffffffe, RZ, 0xc0, !PT ;  /* 0xfffffffe02037812 */ /* 0x000fca00078ec0ff */
[----:B------:R-:W-:Y:S01]  /*2af70*/  IMAD.IADD R3, R0, 0x1, -R3 ;  /* 0x0000000100037824 */ /* 0x000fe200078e0a03 */
[----:B------:R-:W-:-:S04]  /*2af80*/  MOV R0, 0x400 ;  /* 0x0000040000007802 */ /* 0x000fc80000000f00 */
[----:B0-----:R-:W-:Y:S02]  /*2af90*/  LEA R0, R5, R0, 0x18 ;  /* 0x0000000005007211 */ /* 0x001fe400078ec0ff */
[----:B------:R-:W-:-:S04]  /*2afa0*/  SHF.L.U32 R3, R3, 0x1f, RZ ;  /* 0x0000001f03037819 */ /* 0x000fc800000006ff */
[----:B------:R-:W0:Y:S02]  /*2afb0*/  SYNCS.PHASECHK.TRANS64.TRYWAIT P0, [R0+URZ+0x2a820], R3 ;  /* 0x02a82003000075a7 */ /* 0x000e24000800017f */
[----:B0-----:R-:W-:Y:S05]  /*2afc0*/  @!P0 BRA `(.L_x_1911) ;  /* 0x0000002c00388947 */ /* 0x001fea0003800000 */
.L_x_2018:
[----:B------:R-:W-:Y:S05]  /*2afd0*/  BSYNC B0 ;  /* 0x0000000000007941 */ /* 0x000fea0003800000 */
.L_x_1910:
[----:B------:R-:W-:-:S03]  /*2afe0*/  UMOV UR4, 0xffffffff ;  /* 0xffffffff00047882 */ /* 0x000fc60000000000 */
[----:B------:R-:W-:Y:S05]  /*2aff0*/  BRA.DIV UR4, `(.L_x_1912) ;  /* 0x0000002e04407947 */ /* 0x000fea000b800000 */
[----:B------:R-:W1:Y:S02]  /*2b000*/  S2R R2, SR_TID.X ;  /* 0x0000000000027919 */ /* 0x000e640000002100 */
[----:B-1----:R-:W-:-:S04]  /*2b010*/  SHF.R.U32.HI R2, RZ, 0x5, R2 ;  /* 0x00000005ff027819 */ /* 0x002fc80000011602 */
[----:B------:R-:W-:-:S05]  /*2b020*/  LOP3.LUT R2, R2, 0x3, RZ, 0xc0, !PT ;  /* 0x0000000302027812 */ /* 0x000fca00078ec0ff */
[----:B------:R1:W2:Y:S02]  /*2b030*/  SHFL.IDX PT, R14, R2, RZ, 0x1f ;  /* 0x00001fff020e7589 */ /* 0x0002a400000e0000 */
.L_x_2021:
[----:B--2---:R-:W-:-:S13]  /*2b040*/  ISETP.NE.AND P0, PT, R14, RZ, PT ;  /* 0x000000ff0e00720c */ /* 0x004fda0003f05270 */
[----:B------:R-:W-:Y:S05]  /*2b050*/  @P0 BRA `(.L_x_1445) ;  /* 0x00000000009c0947 */ /* 0x000fea0003800000 */
[----:B------:R-:W-:-:S03]  /*2b060*/  UMOV UR4, 0xffffffff ;  /* 0xffffffff00047882 */ /* 0x000fc60000000000 */
[----:B------:R-:W-:Y:S05]  /*2b070*/  BRA.DIV UR4, `(.L_x_1913) ;  /* 0x0000002e04547947 */ /* 0x000fea000b800000 */
[----:B------:R-:W-:-:S13]  /*2b080*/  ELECT P6, URZ, PT ;  /* 0x00000000003f782f */ /* 0x000fda00038c0000 */
.L_x_2024:
        /* <DEDUP_REMOVED lines=8> */
.L_x_1914:
[----:B0-----:R-:W2:Y:S04]  /*2b110*/  LDL R3, [R1+0x10] ;  /* 0x0000100001037983 */ /* 0x001ea80000100800 */
[----:B------:R-:W3:Y:S01]  /*2b120*/  LDL.LU R7, [R1+0x18] ;  /* 0x0000180001077983 */ /* 0x000ee20000300800 */
[----:B------:R-:W-:-:S04]  /*2b130*/  VIADD R2, R0, 0x2a840 ;  /* 0x0002a84000027836 */ /* 0x000fc80000000000 */
[C---:B--2---:R-:W-:Y:S02]  /*2b140*/  IMAD R6, R3.reuse, 0x8, R2 ;  /* 0x0000000803067824 */ /* 0x044fe400078e0202 */
[----:B------:R-:W-:Y:S01]  /*2b150*/  VIADD R3, R3, 0x1 ;  /* 0x0000000103037836 */ /* 0x000fe20000000000 */
[----:B---3--:R-:W-:-:S04]  /*2b160*/  SHF.L.U32 R5, R7, 0x1f, RZ ;  /* 0x0000001f07057819 */ /* 0x008fc800000006ff */
        /* <DEDUP_REMOVED lines=8> */
.L_x_2025:
[----:B------:R-:W1:Y:S02]  /*2b1f0*/  SYNCS.PHASECHK.TRANS64.TRYWAIT P0, [R7+URZ], R2 ;  /* 0x00000002070075a7 */ /* 0x000e64000800017f */
[----:B-1----:R-:W-:Y:S05]  /*2b200*/  @!P0 BRA `(.L_x_1916) ;  /* 0x0000002c00248947 */ /* 0x002fea0003800000 */
.L_x_2026:
[----:B------:R-:W-:Y:S05]  /*2b210*/  @!P2 BRA `(.L_x_1917) ;  /* 0x000000000004a947 */ /* 0x000fea0003800000 */
[----:B------:R-:W-:Y:S01]  /*2b220*/  BPT.TRAP 0x1 ;  /* 0x000000040000795c */ /* 0x000fe20000300000 */
.L_x_1917:
[----:B------:R-:W2:Y:S01]  /*2b230*/  LDL.LU R4, [R1+0x10] ;  /* 0x0000100001047983 */ /* 0x000ea20000300800 */
[----:B------:R-:W-:-:S04]  /*2b240*/  VIADD R0, R0, 0x2a860 ;  /* 0x0002a86000007836 */ /* 0x000fc80000000000 */
[----:B--2---:R-:W-:-:S04]  /*2b250*/  IMAD R4, R4, 0x8, R0 ;  /* 0x0000000804047824 */ /* 0x004fc800078e0200 */
[----:B------:R-:W2:Y:S02]  /*2b260*/  SYNCS.PHASECHK.TRANS64.TRYWAIT P0, [R4+URZ], R5 ;  /* 0x00000005040075a7 */ /* 0x000ea4000800017f */
[----:B--2---:R-:W-:Y:S05]  /*2b270*/  @!P0 BRA `(.L_x_1918) ;  /* 0x0000002c001c8947 */ /* 0x004fea0003800000 */
.L_x_2027:
[----:B------:R-:W-:-:S07]  /*2b280*/  IMAD R3, R3, 0x8, R0 ;  /* 0x0000000803037824 */ /* 0x000fce00078e0200 */
.L_x_1919:
[----:B---3--:R3:W4:Y:S02]  /*2b290*/  SYNCS.PHASECHK.TRANS64.TRYWAIT P0, [R3+URZ], R2 ;  /* 0x00000002030075a7 */ /* 0x008724000800017f */
[----:B----4-:R-:W-:Y:S05]  /*2b2a0*/  @!P0 NANOSLEEP.SYNCS 0x989680 ;  /* 0x009896800000895d */ /* 0x010fea0003900000 */
[----:B------:R-:W4:Y:S02]  /*2b2b0*/  @!P0 SYNCS.PHASECHK.TRANS64 P0, [R3+URZ], R2 ;  /* 0x00000002030085a7 */ /* 0x000f24000800007f */
[----:B----4-:R-:W-:Y:S05]  /*2b2c0*/  @!P0 BRA `(.L_x_1919) ;  /* 0xfffffffc00f08947 */ /* 0x010fea000383ffff */
.L_x_1445:
[----:B------:R-:W-:Y:S05]  /*2b2d0*/  BSYNC B9 ;  /* 0x0000000000097941 */ /* 0x000fea0003800000 */
.L_x_1442:
[----:B------:R-:W-:Y:S05]  /*2b2e0*/  EXIT ;  /* 0x000000000000794d */ /* 0x000fea0003800000 */
.L_x_1473:
[----:B0-----:R0:W1:Y:S02]  /*2b2f0*/  SYNCS.PHASECHK.TRANS64.TRYWAIT P5, [R3+URZ+0x2a890], R0 ;  /* 0x02a89000030075a7 */ /* 0x00106400080a017f */
[----:B-1----:R-:W-:Y:S05]  /*2b300*/  @!P5 NANOSLEEP.SYNCS 0x989680 ;  /* 0x009896800000d95d */ /* 0x002fea0003900000 */
[----:B------:R-:W1:Y:S02]  /*2b310*/  @!P5 SYNCS.PHASECHK.TRANS64 P5, [R3+URZ+0x2a890], R0 ;  /* 0x02a890000300d5a7 */ /* 0x000e6400080a007f */
[----:B-1----:R-:W-:Y:S05]  /*2b320*/  @!P5 BRA `(.L_x_1473) ;  /* 0xfffffffc00f0d947 */ /* 0x002fea000383ffff */
[----:B------:R-:W-:Y:S05]  /*2b330*/  BRA `(.L_x_1920) ;  /* 0xfffffd8c00087947 */ /* 0x000fea000383ffff */
.L_x_1527:
[----:B-1----:R1:W2:Y:S02]  /*2b340*/  SYNCS.PHASECHK.TRANS64.TRYWAIT P5, [R3+URZ+0x2a890], R0 ;  /* 0x02a89000030075a7 */ /* 0x0022a400080a017f */
[----:B--2---:R-:W-:Y:S05]  /*2b350*/  @!P5 NANOSLEEP.SYNCS 0x989680 ;  /* 0x009896800000d95d */ /* 0x004fea0003900000 */
[----:B------:R-:W2:Y:S02]  /*2b360*/  @!P5 SYNCS.PHASECHK.TRANS64 P5, [R3+URZ+0x2a890], R0 ;  /* 0x02a890000300d5a7 */ /* 0x000ea400080a007f */
[----:B--2---:R-:W-:Y:S05]  /*2b370*/  @!P5 BRA `(.L_x_1527) ;  /* 0xfffffffc00f0d947 */ /* 0x004fea000383ffff */
[----:B------:R-:W-:Y:S05]  /*2b380*/  BRA `(.L_x_1921) ;  /* 0xfffffdc000747947 */ /* 0x000fea000383ffff */
.L_x_1552:
[----:B0-----:R0:W1:Y:S02]  /*2b390*/  SYNCS.PHASECHK.TRANS64.TRYWAIT P4, [R3+URZ+0x2a890], R0 ;  /* 0x02a89000030075a7 */ /* 0x001064000808017f */
[----:B-1----:R-:W-:Y:S05]  /*2b3a0*/  @!P4 NANOSLEEP.SYNCS 0x989680 ;  /* 0x009896800000c95d */ /* 0x002fea0003900000 */
[----:B------:R-:W1:Y:S02]  /*2b3b0*/  @!P4 SYNCS.PHASECHK.TRANS64 P4, [R3+URZ+0x2a890], R0 ;  /* 0x02a890000300c5a7 */ /* 0x000e64000808007f */
[----:B-1----:R-:W-:Y:S05]  /*2b3c0*/  @!P4 BRA `(.L_x_1552) ;  /* 0xfffffffc00f0c947 */ /* 0x002fea000383ffff */
[----:B------:R-:W-:Y:S05]  /*2b3d0*/  BRA `(.L_x_1922) ;  /* 0xfffffdf4005c7947 */ /* 0x000fea000383ffff */
.L_x_1558:
[----:B0-----:R0:W1:Y:S02]  /*2b3e0*/  SYNCS.PHASECHK.TRANS64.TRYWAIT P4, [R3+URZ+0x2a8b0], R0 ;  /* 0x02a8b000030075a7 */ /* 0x001064000808017f */
[----:B-1----:R-:W-:Y:S05]  /*2b3f0*/  @!P4 NANOSLEEP.SYNCS 0x989680 ;  /* 0x009896800000c95d */ /* 0x002fea0003900000 */
[----:B------:R-:W1:Y:S02]  /*2b400*/  @!P4 SYNCS.PHASECHK.TRANS64 P4, [R3+URZ+0x2a8b0], R0 ;  /* 0x02a8b0000300c5a7 */ /* 0x000e64000808007f */
[----:B-1----:R-:W-:Y:S05]  /*2b410*/  @!P4 BRA `(.L_x_1558) ;  /* 0xfffffffc00f0c947 */ /* 0x002fea000383ffff */
[----:B------:R-:W-:Y:S05]  /*2b420*/  BRA `(.L_x_1923) ;  /* 0xfffffdf8005c7947 */ /* 0x000fea000383ffff */
.L_x_1586:
        /* <DEDUP_REMOVED lines=8> */
.L_x_1925:
[----:B------:R-:W-:Y:S05]  /*2b4b0*/  BSYNC B1 ;  /* 0x0000000000017941 */ /* 0x000fea0003800000 */
.L_x_1924:
        /* <DEDUP_REMOVED lines=8> */
.L_x_1926:
[----:B------:R-:W-:Y:S02]  /*2b540*/  IMAD.MOV.U32 R13, RZ, RZ, R63 ;  /* 0x000000ffff0d7224 */ /* 0x000fe400078e003f */
[----:B------:R-:W-:-:S07]  /*2b550*/  IMAD.MOV.U32 R6, RZ, RZ, R14 ;  /* 0x000000ffff067224 */ /* 0x000fce00078e000e */
[----:B------:R-:W-:Y:S05]  /*2b560*/  WARPSYNC.COLLECTIVE R15, `(.L_x_1927) ;  /* 0x000000000f087348 */ /* 0x000fea0003c00000 */
[----:B------:R0:W1:Y:S02]  /*2b570*/  SHFL.IDX P6, R14, R13, R12, R11 ;  /* 0x0000000c0d0e7389 */ /* 0x00006400000c000b */
[----:B01----:R-:W-:Y:S01]  /*2b580*/  ENDCOLLECTIVE ;  /* 0x000000000000791b */ /* 0x003fe20003800000 */
.L_x_1927:
[----:B------:R-:W-:Y:S02]  /*2b590*/  IMAD.MOV.U32 R13, RZ, RZ, R3 ;  /* 0x000000ffff0d7224 */ /* 0x000fe400078e0003 */
[----:B------:R-:W-:-:S07]  /*2b5a0*/  IMAD.MOV.U32 R9, RZ, RZ, R14 ;  /* 0x000000ffff097224 */ /* 0x000fce00078e000e */
[----:B------:R-:W-:Y:S05]  /*2b5b0*/  WARPSYNC.COLLECTIVE R15, `(.L_x_1928) ;  /* 0x000000000f087348 */ /* 0x000fea0003c00000 */
[----:B------:R0:W1:Y:S02]  /*2b5c0*/  SHFL.IDX P6, R14, R13, R12, R11 ;  /* 0x0000000c0d0e7389 */ /* 0x00006400000c000b */
[----:B01----:R-:W-:Y:S01]  /*2b5d0*/  ENDCOLLECTIVE ;  /* 0x000000000000791b */ /* 0x003fe20003800000 */
.L_x_1928:
[----:B------:R-:W-:Y:S01]  /*2b5e0*/  IMAD.MOV.U32 R8, RZ, RZ, R14 ;  /* 0x000000ffff087224 */ /* 0x000fe200078e000e */
[----:B------:R-:W-:Y:S06]  /*2b5f0*/  BRA `(.L_x_1929) ;  /* 0xfffffe0c00247947 */ /* 0x000fec000383ffff */
.L_x_1589:
[----:B------:R-:W-:Y:S01]  /*2b600*/  BSSY B1, `(.L_x_1930) ;  /* 0x0000008000017945 */ /* 0x000fe20003800000 */
[----:B------:R-:W-:Y:S02]  /*2b610*/  IMAD.MOV.U32 R13, RZ, RZ, R0 ;  /* 0x000000ffff0d7224 */ /* 0x000fe400078e0000 */
[----:B------:R-:W-:Y:S02]  /*2b620*/  IMAD.MOV.U32 R12, RZ, RZ, 0x1 ;  /* 0x00000001ff0c7424 */ /* 0x000fe400078e00ff */
[----:B------:R-:W-:Y:S02]  /*2b630*/  IMAD.MOV.U32 R11, RZ, RZ, 0x1c1f ;  /* 0x00001c1fff0b7424 */ /* 0x000fe400078e00ff */
[----:B------:R-:W-:-:S07]  /*2b640*/  IMAD.MOV.U32 R15, RZ, RZ, -0x1 ;  /* 0xffffffffff0f7424 */ /* 0x000fce00078e00ff */
[----:B0--34-:R-:W-:Y:S05]  /*2b650*/  WARPSYNC.COLLECTIVE R15, `(.L_x_1931) ;  /* 0x000000000f087348 */ /* 0x019fea0003c00000 */
[----:B------:R1:W2:Y:S02]  /*2b660*/  SHFL.IDX P6, R14, R13, R12, R11 ;  /* 0x0000000c0d0e7389 */ /* 0x0002a400000c000b */
[----:B01234-:R-:W-:Y:S01]  /*2b670*/  ENDCOLLECTIVE ;  /* 0x000000000000791b */ /* 0x01ffe20003800000 */
.L_x_1931:
[----:B------:R-:W-:Y:S05]  /*2b680*/  BSYNC B1 ;  /* 0x0000000000017941 */ /* 0x000fea0003800000 */
.L_x_1930:
[----:B------:R-:W-:Y:S02]  /*2b690*/  IMAD.MOV.U32 R13, RZ, RZ, R10 ;  /* 0x000000ffff0d7224 */ /* 0x000fe400078e000a */
[----:B------:R-:W-:Y:S02]  /*2b6a0*/  IMAD.MOV.U32 R12, RZ, RZ, 0x1 ;  /* 0x00000001ff0c7424 */ /* 0x000fe400078e00ff */
[----:B------:R-:W-:Y:S02]  /*2b6b0*/  IMAD.MOV.U32 R11, RZ, RZ, 0x1c1f ;  /* 0x00001c1fff0b7424 */ /* 0x000fe400078e00ff */
[----:B------:R-:W-:Y:S02]  /*2b6c0*/  IMAD.MOV.U32 R15, RZ, RZ, -0x1 ;  /* 0xffffffffff0f7424 */ /* 0x000fe400078e00ff */
[----:B------:R-:W-:-:S07]  /*2b6d0*/  IMAD.MOV.U32 R0, RZ, RZ, R14 ;  /* 0x000000ffff007224 */ /* 0x000fce00078e000e */
[----:B------:R-:W-:Y:S05]  /*2b6e0*/  WARPSYNC.COLLECTIVE R15, `(.L_x_1932) ;  /* 0x000000000f087348 */ /* 0x000fea0003c00000 */
[----:B------:R0:W1:Y:S02]  /*2b6f0*/  SHFL.IDX P6, R14, R13, R12, R11 ;  /* 0x0000000c0d0e7389 */ /* 0x00006400000c000b */
[----:B01----:R-:W-:Y:S01]  /*2b700*/  ENDCOLLECTIVE ;  /* 0x000000000000791b */ /* 0x003fe20003800000 */
.L_x_1932:
[----:B------:R-:W-:Y:S02]  /*2b710*/  IMAD.MOV.U32 R13, RZ, RZ, R63 ;  /* 0x000000ffff0d7224 */ /* 0x000fe400078e003f */
[----:B------:R-:W-:-:S07]  /*2b720*/  IMAD.MOV.U32 R65, RZ, RZ, R14 ;  /* 0x000000ffff417224 */ /* 0x000fce00078e000e */
[----:B------:R-:W-:Y:S05]  /*2b730*/  WARPSYNC.COLLECTIVE R15, `(.L_x_1933) ;  /* 0x000000000f087348 */ /* 0x000fea0003c00000 */
[----:B------:R0:W1:Y:S02]  /*2b740*/  SHFL.IDX P6, R14, R13, R12, R11 ;  /* 0x0000000c0d0e7389 */ /* 0x00006400000c000b */
[----:B01----:R-:W-:Y:S01]  /*2b750*/  ENDCOLLECTIVE ;  /* 0x000000000000791b */ /* 0x003fe20003800000 */
.L_x_1933:
[----:B------:R-:W-:Y:S02]  /*2b760*/  IMAD.MOV.U32 R13, RZ, RZ, R3 ;  /* 0x000000ffff0d7224 */ /* 0x000fe400078e0003 */
[----:B------:R-:W-:-:S07]  /*2b770*/  IMAD.MOV.U32 R63, RZ, RZ, R14 ;  /* 0x000000ffff3f7224 */ /* 0x000fce00078e000e */
[----:B------:R-:W-:Y:S05]  /*2b780*/  WARPSYNC.COLLECTIVE R15, `(.L_x_1934) ;  /* 0x000000000f087348 */ /* 0x000fea0003c00000 */
[----:B------:R0:W1:Y:S02]  /*2b790*/  SHFL.IDX P6, R14, R13, R12, R11 ;  /* 0x0000000c0d0e7389 */ /* 0x00006400000c000b */
[----:B01----:R-:W-:Y:S01]  /*2b7a0*/  ENDCOLLECTIVE ;  /* 0x000000000000791b */ /* 0x003fe20003800000 */
.L_x_1934:
[----:B------:R-:W-:Y:S01]  /*2b7b0*/  IMAD.MOV.U32 R62, RZ, RZ, R14 ;  /* 0x000000ffff3e7224 */ /* 0x000fe200078e000e */
[----:B------:R-:W-:Y:S06]  /*2b7c0*/  BRA `(.L_x_1935) ;  /* 0xfffffe1000d47947 */ /* 0x000fec000383ffff */
.L_x_1593:
[----:B0-----:R0:W1:Y:S02]  /*2b7d0*/  SYNCS.PHASECHK.TRANS64.TRYWAIT P0, [R2+URZ+0x2a800], R5 ;  /* 0x02a80005020075a7 */ /* 0x001064000800017f */
[----:B-1----:R-:W-:Y:S05]  /*2b7e0*/  @!P0 NANOSLEEP.SYNCS 0x989680 ;  /* 0x009896800000895d */ /* 0x002fea0003900000 */
[----:B------:R-:W1:Y:S02]  /*2b7f0*/  @!P0 SYNCS.PHASECHK.TRANS64 P0, [R2+URZ+0x2a800], R5 ;  /* 0x02a80005020085a7 */ /* 0x000e64000800007f */
[----:B-1----:R-:W-:Y:S05]  /*2b800*/  @!P0 BRA `(.L_x_1593) ;  /* 0xfffffffc00f08947 */ /* 0x002fea000383ffff */
[----:B------:R-:W-:Y:S05]  /*2b810*/  BRA `(.L_x_1936) ;  /* 0xfffffe1c00047947 */ /* 0x000fea000383ffff */
.L_x_1617:
        /* <DEDUP_REMOVED lines=8> */
.L_x_1938:
[----:B------:R-:W-:Y:S05]  /*2b8a0*/  BSYNC B1 ;  /* 0x0000000000017941 */ /* 0x000fea0003800000 */
.L_x_1937:
        /* <DEDUP_REMOVED lines=8> */
.L_x_1939:
[----:B------:R-:W-:Y:S02]  /*2b930*/  IMAD.MOV.U32 R7, RZ, RZ, R3 ;  /* 0x000000ffff077224 */ /* 0x000fe400078e0003 */
[----:B------:R-:W-:Y:S02]  /*2b940*/  IMAD.MOV.U32 R13, RZ, RZ, R67 ;  /* 0x000000ffff0d7224 */ /* 0x000fe400078e0043 */
[----:B------:R-:W-:-:S07]  /*2b950*/  IMAD.MOV.U32 R0, RZ, RZ, R14 ;  /* 0x000000ffff007224 */ /* 0x000fce00078e000e */
[----:B------:R-:W-:Y:S05]  /*2b960*/  WARPSYNC.COLLECTIVE R15, `(.L_x_1940) ;  /* 0x000000000f087348 */ /* 0x000fea0003c00000 */
[----:B------:R0:W1:Y:S02]  /*2b970*/  SHFL.IDX P6, R14, R13, R12, R11 ;  /* 0x0000000c0d0e7389 */ /* 0x00006400000c000b */
[----:B01----:R-:W-:Y:S01]  /*2b980*/  ENDCOLLECTIVE ;  /* 0x000000000000791b */ /* 0x003fe20003800000 */
.L_x_1940:
[----:B------:R-:W-:Y:S02]  /*2b990*/  IMAD.MOV.U32 R6, RZ, RZ, R0 ;  /* 0x000000ffff067224 */ /* 0x000fe400078e0000 */
[----:B------:R-:W-:Y:S02]  /*2b9a0*/  IMAD.MOV.U32 R13, RZ, RZ, R66 ;  /* 0x000000ffff0d7224 */ /* 0x000fe400078e0042 */
[----:B------:R-:W-:-:S07]  /*2b9b0*/  IMAD.MOV.U32 R4, RZ, RZ, R14 ;  /* 0x000000ffff047224 */ /* 0x000fce00078e000e */
[----:B------:R-:W-:Y:S05]  /*2b9c0*/  WARPSYNC.COLLECTIVE R15, `(.L_x_1941) ;  /* 0x000000000f087348 */ /* 0x000fea0003c00000 */
[----:B------:R0:W1:Y:S02]  /*2b9d0*/  SHFL.IDX P6, R14, R13, R12, R11 ;  /* 0x0000000c0d0e7389 */ /* 0x00006400000c000b */
[----:B01----:R-:W-:Y:S01]  /*2b9e0*/  ENDCOLLECTIVE ;  /* 0x000000000000791b */ /* 0x003fe20003800000 */
.L_x_1941:
[----:B------:R-:W-:Y:S05]  /*2b9f0*/  BRA `(.L_x_1942) ;  /* 0xfffffe4000987947 */ /* 0x000fea000383ffff */
.L_x_1620:
[----:B------:R-:W-:Y:S01]  /*2ba00*/  BSSY B1, `(.L_x_1943) ;  /* 0x0000008000017945 */ /* 0x000fe20003800000 */
[----:B------:R-:W-:Y:S02]  /*2ba10*/  IMAD.MOV.U32 R13, RZ, RZ, R61 ;  /* 0x000000ffff0d7224 */ /* 0x000fe400078e003d */
[----:B------:R-:W-:Y:S02]  /*2ba20*/  IMAD.MOV.U32 R12, RZ, RZ, 0x1 ;  /* 0x00000001ff0c7424 */ /* 0x000fe400078e00ff */
[----:B------:R-:W-:Y:S02]  /*2ba30*/  IMAD.MOV.U32 R11, RZ, RZ, 0x1c1f ;  /* 0x00001c1fff0b7424 */ /* 0x000fe400078e00ff */
[----:B------:R-:W-:-:S07]  /*2ba40*/  IMAD.MOV.U32 R15, RZ, RZ, -0x1 ;  /* 0xffffffffff0f7424 */ /* 0x000fce00078e00ff */
[----:B------:R-:W-:Y:S05]  /*2ba50*/  WARPSYNC.COLLECTIVE R15, `(.L_x_1944) ;  /* 0x000000000f087348 */ /* 0x000fea0003c00000 */
[----:B------:R0:W1:Y:S02]  /*2ba60*/  SHFL.IDX P6, R14, R13, R12, R11 ;  /* 0x0000000c0d0e7389 */ /* 0x00006400000c000b */
[----:B01----:R-:W-:Y:S01]  /*2ba70*/  ENDCOLLECTIVE ;  /* 0x000000000000791b */ /* 0x003fe20003800000 */
.L_x_1944:
[----:B------:R-:W-:Y:S05]  /*2ba80*/  BSYNC B1 ;  /* 0x0000000000017941 */ /* 0x000fea0003800000 */
.L_x_1943:
        /* <DEDUP_REMOVED lines=8> */
.L_x_1945:
[----:B------:R-:W-:Y:S02]  /*2bb10*/  IMAD.MOV.U32 R13, RZ, RZ, R67 ;  /* 0x000000ffff0d7224 */ /* 0x000fe400078e0043 */
[----:B------:R-:W-:-:S07]  /*2bb20*/  IMAD.MOV.U32 R60, RZ, RZ, R14 ;  /* 0x000000ffff3c7224 */ /* 0x000fce00078e000e */
[----:B------:R-:W-:Y:S05]  /*2bb30*/  WARPSYNC.COLLECTIVE R15, `(.L_x_1946) ;  /* 0x000000000f087348 */ /* 0x000fea0003c00000 */
[----:B------:R0:W1:Y:S02]  /*2bb40*/  SHFL.IDX P6, R14, R13, R12, R11 ;  /* 0x0000000c0d0e7389 */ /* 0x00006400000c000b */
[----:B01----:R-:W-:Y:S01]  /*2bb50*/  ENDCOLLECTIVE ;  /* 0x000000000000791b */ /* 0x003fe20003800000 */
.L_x_1946:
[----:B------:R-:W-:Y:S02]  /*2bb60*/  IMAD.MOV.U32 R13, RZ, RZ, R66 ;  /* 0x000000ffff0d7224 */ /* 0x000fe400078e0042 */
[----:B------:R-:W-:-:S07]  /*2bb70*/  IMAD.MOV.U32 R67, RZ, RZ, R14 ;  /* 0x000000ffff437224 */ /* 0x000fce00078e000e */
[----:B------:R-:W-:Y:S05]  /*2bb80*/  WARPSYNC.COLLECTIVE R15, `(.L_x_1947) ;  /* 0x000000000f087348 */ /* 0x000fea0003c00000 */
[----:B------:R0:W1:Y:S02]  /*2bb90*/  SHFL.IDX P6, R14, R13, R12, R11 ;  /* 0x0000000c0d0e7389 */ /* 0x00006400000c000b */
[----:B01----:R-:W-:Y:S01]  /*2bba0*/  ENDCOLLECTIVE ;  /* 0x000000000000791b */ /* 0x003fe20003800000 */
.L_x_1947:
[----:B------:R-:W-:Y:S01]  /*2bbb0*/  IMAD.MOV.U32 R66, RZ, RZ, R14 ;  /* 0x000000ffff427224 */ /* 0x000fe200078e000e */
[----:B------:R-:W-:Y:S06]  /*2bbc0*/  BRA `(.L_x_1948) ;  /* 0xfffffe4400c47947 */ /* 0x000fec000383ffff */
.L_x_1624:
[----:B0-----:R0:W1:Y:S02]  /*2bbd0*/  SYNCS.PHASECHK.TRANS64.TRYWAIT P0, [R2+URZ+0x2a800], R61 ;  /* 0x02a8003d020075a7 */ /* 0x001064000800017f */
[----:B-1----:R-:W-:Y:S05]  /*2bbe0*/  @!P0 NANOSLEEP.SYNCS 0x989680 ;  /* 0x009896800000895d */ /* 0x002fea0003900000 */
[----:B------:R-:W1:Y:S02]  /*2bbf0*/  @!P0 SYNCS.PHASECHK.TRANS64 P0, [R2+URZ+0x2a800], R61 ;  /* 0x02a8003d020085a7 */ /* 0x000e64000800007f */
[----:B-1----:R-:W-:Y:S05]  /*2bc00*/  @!P0 BRA `(.L_x_1624) ;  /* 0xfffffffc00f08947 */ /* 0x002fea000383ffff */
[----:B------:R-:W-:Y:S05]  /*2bc10*/  BRA `(.L_x_1949) ;  /* 0xfffffe4c00407947 */ /* 0x000fea000383ffff */
.L_x_1638:
[----:B-1----:R1:W2:Y:S02]  /*2bc20*/  SYNCS.PHASECHK.TRANS64.TRYWAIT P2, [R9+URZ+0x2a830], R0 ;  /* 0x02a83000090075a7 */ /* 0x0022a4000804017f */
[----:B--2---:R-:W-:Y:S05]  /*2bc30*/  @!P2 NANOSLEEP.SYNCS 0x989680 ;  /* 0x009896800000a95d */ /* 0x004fea0003900000 */
[----:B------:R-:W2:Y:S02]  /*2bc40*/  @!P2 SYNCS.PHASECHK.TRANS64 P2, [R9+URZ+0x2a830], R0 ;  /* 0x02a830000900a5a7 */ /* 0x000ea4000804007f */
[----:B--2---:R-:W-:Y:S05]  /*2bc50*/  @!P2 BRA `(.L_x_1638) ;  /* 0xfffffffc00f0a947 */ /* 0x004fea000383ffff */
[----:B------:R-:W-:Y:S05]  /*2bc60*/  BRA `(.L_x_1637) ;  /* 0xfffffe7400c47947 */ /* 0x000fea000383ffff */
.L_x_1658:
[----:B-1----:R1:W2:Y:S02]  /*2bc70*/  SYNCS.PHASECHK.TRANS64.TRYWAIT P2, [R7+URZ+0x2a830], R12 ;  /* 0x02a8300c070075a7 */ /* 0x0022a4000804017f */
[----:B--2---:R-:W-:Y:S05]  /*2bc80*/  @!P2 NANOSLEEP.SYNCS 0x989680 ;  /* 0x009896800000a95d */ /* 0x004fea0003900000 */
[----:B------:R-:W2:Y:S02]  /*2bc90*/  @!P2 SYNCS.PHASECHK.TRANS64 P2, [R7+URZ+0x2a830], R12 ;  /* 0x02a8300c0700a5a7 */ /* 0x000ea4000804007f */
[----:B--2---:R-:W-:Y:S05]  /*2bca0*/  @!P2 BRA `(.L_x_1658) ;  /* 0xfffffffc00f0a947 */ /* 0x004fea000383ffff */
[----:B------:R-:W-:Y:S05]  /*2bcb0*/  BRA `(.L_x_1657) ;  /* 0xfffffea400647947 */ /* 0x000fea000383ffff */
.L_x_1663:
[----:B-1----:R1:W2:Y:S02]  /*2bcc0*/  SYNCS.PHASECHK.TRANS64.TRYWAIT P2, [R23+URZ+0x2a850], R4 ;  /* 0x02a85004170075a7 */ /* 0x0022a4000804017f */
[----:B--2---:R-:W-:Y:S05]  /*2bcd0*/  @!P2 NANOSLEEP.SYNCS 0x989680 ;  /* 0x009896800000a95d */ /* 0x004fea0003900000 */
[----:B------:R-:W2:Y:S02]  /*2bce0*/  @!P2 SYNCS.PHASECHK.TRANS64 P2, [R23+URZ+0x2a850], R4 ;  /* 0x02a850041700a5a7 */ /* 0x000ea4000804007f */
[----:B--2---:R-:W-:Y:S05]  /*2bcf0*/  @!P2 BRA `(.L_x_1663) ;  /* 0xfffffffc00f0a947 */ /* 0x004fea000383ffff */
[----:B------:R-:W-:Y:S05]  /*2bd00*/  BRA `(.L_x_1662) ;  /* 0xfffffeb0000c7947 */ /* 0x000fea000383ffff */
.L_x_1684:
[----:B-1----:R1:W2:Y:S02]  /*2bd10*/  SYNCS.PHASECHK.TRANS64.TRYWAIT P2, [R0+URZ+0x2a830], R3 ;  /* 0x02a83003000075a7 */ /* 0x0022a4000804017f */
[----:B--2---:R-:W-:Y:S05]  /*2bd20*/  @!P2 NANOSLEEP.SYNCS 0x989680 ;  /* 0x009896800000a95d */ /* 0x004fea0003900000 */
[----:B------:R-:W2:Y:S02]  /*2bd30*/  @!P2 SYNCS.PHASECHK.TRANS64 P2, [R0+URZ+0x2a830], R3 ;  /* 0x02a830030000a5a7 */ /* 0x000ea4000804007f */
[----:B--2---:R-:W-:Y:S05]  /*2bd40*/  @!P2 BRA `(.L_x_1684) ;  /* 0xfffffffc00f0a947 */ /* 0x004fea000383ffff */
[----:B------:R-:W-:Y:S05]  /*2bd50*/  BRA `(.L_x_1683) ;  /* 0xfffffed800747947 */ /* 0x000fea000383ffff */
.L_x_1689:
[----:B-1----:R1:W2:Y:S02]  /*2bd60*/  SYNCS.PHASECHK.TRANS64.TRYWAIT P2, [R210+URZ+0x2a850], R0 ;  /* 0x02a85000d20075a7 */ /* 0x0022a4000804017f */
[----:B--2---:R-:W-:Y:S05]  /*2bd70*/  @!P2 NANOSLEEP.SYNCS 0x989680 ;  /* 0x009896800000a95d */ /* 0x004fea0003900000 */
[----:B------:R-:W2:Y:S02]  /*2bd80*/  @!P2 SYNCS.PHASECHK.TRANS64 P2, [R210+URZ+0x2a850], R0 ;  /* 0x02a85000d200a5a7 */ /* 0x000ea4000804007f */
[----:B--2---:R-:W-:Y:S05]  /*2bd90*/  @!P2 BRA `(.L_x_1689) ;  /* 0xfffffffc00f0a947 */ /* 0x004fea000383ffff */
[----:B------:R-:W-:Y:S05]  /*2bda0*/  BRA `(.L_x_1688) ;  /* 0xfffffee400247947 */ /* 0x000fea000383ffff */
.L_x_1697:
[----:B-1----:R1:W2:Y:S02]  /*2bdb0*/  SYNCS.PHASECHK.TRANS64.TRYWAIT P2, [R3+URZ+0x2a830], R14 ;  /* 0x02a8300e030075a7 */ /* 0x0022a4000804017f */
[----:B--2---:R-:W-:Y:S05]  /*2bdc0*/  @!P2 NANOSLEEP.SYNCS 0x989680 ;  /* 0x009896800000a95d */ /* 0x004fea0003900000 */
[----:B------:R-:W2:Y:S02]  /*2bdd0*/  @!P2 SYNCS.PHASECHK.TRANS64 P2, [R3+URZ+0x2a830], R14 ;  /* 0x02a8300e0300a5a7 */ /* 0x000ea4000804007f */
[----:B--2---:R-:W-:Y:S05]  /*2bde0*/  @!P2 BRA `(.L_x_1697) ;  /* 0xfffffffc00f0a947 */ /* 0x004fea000383ffff */
[----:B------:R-:W-:Y:S05]  /*2bdf0*/  BRA `(.L_x_1696) ;  /* 0xfffffef800247947 */ /* 0x000fea000383ffff */
.L_x_1702:
[----:B-1----:R1:W2:Y:S02]  /*2be00*/  SYNCS.PHASECHK.TRANS64.TRYWAIT P2, [R21+URZ+0x2a850], R3 ;  /* 0x02a85003150075a7 */ /* 0x0022a4000804017f */
[----:B--2---:R-:W-:Y:S05]  /*2be10*/  @!P2 NANOSLEEP.SYNCS 0x989680 ;  /* 0x009896800000a95d */ /* 0x004fea0003900000 */
[----:B------:R-:W2:Y:S02]  /*2be20*/  @!P2 SYNCS.PHASECHK.TRANS64 P2, [R21+URZ+0x2a850], R3 ;  /* 0x02a850031500a5a7 */ /* 0x000ea4000804007f */
[----:B--2---:R-:W-:Y:S05]  /*2be30*/  @!P2 BRA `(.L_x_1702) ;  /* 0xfffffffc00f0a947 */ /* 0x004fea000383ffff */
[----:B------:R-:W-:Y:S05]  /*2be40*/  BRA `(.L_x_1701) ;  /* 0xffffff0000cc7947 */ /* 0x000fea000383ffff */
.L_x_1716:
[----:B-1----:R1:W2:Y:S02]  /*2be50*/  SYNCS.PHASECHK.TRANS64.TRYWAIT P0, [R13+URZ+0x2a850], R4 ;  /* 0x02a850040d0075a7 */ /* 0x0022a4000800017f */
[----:B--2---:R-:W-:Y:S05]  /*2be60*/  @!P0 NANOSLEEP.SYNCS 0x989680 ;  /* 0x009896800000895d */ /* 0x004fea0003900000 */
[----:B------:R-:W2:Y:S02]  /*2be70*/  @!P0 SYNCS.PHASECHK.TRANS64 P0, [R13+URZ+0x2a850], R4 ;  /* 0x02a850040d0085a7 */ /* 0x000ea4000800007f */
[----:B--2---:R-:W-:Y:S05]  /*2be80*/  @!P0 BRA `(.L_x_1716) ;  /* 0xfffffffc00f08947 */ /* 0x004fea000383ffff */
[----:B------:R-:W-:Y:S05]  /*2be90*/  BRA `(.L_x_1715) ;  /* 0xffffff2c00507947 */ /* 0x000fea000383ffff */
.L_x_1765:
[----:B------:R-:W1:Y:S01]  /*2bea0*/  S2R R6, SR_TID.X ;  /* 0x0000000000067919 */ /* 0x000e620000002100 */
[----:B------:R-:W-:Y:S01]  /*2beb0*/  BSSY B1, `(.L_x_1950) ;  /* 0x000000a000017945 */ /* 0x000fe20003800000 */
[----:B------:R-:W-:Y:S02]  /*2bec0*/  IMAD.MOV.U32 R12, RZ, RZ, RZ ;  /* 0x000000ffff0c7224 */ /* 0x000fe400078e00ff */
[----:B------:R-:W-:Y:S02]  /*2bed0*/  IMAD.MOV.U32 R11, RZ, RZ, 0x1f ;  /* 0x0000001fff0b7424 */ /* 0x000fe400078e00ff */
[----:B0-----:R-:W-:Y:S01]  /*2bee0*/  IMAD.MOV.U32 R15, RZ, RZ, -0x1 ;  /* 0xffffffffff0f7424 */ /* 0x001fe200078e00ff */
[----:B-1----:R-:W-:-:S04]  /*2bef0*/  SHF.R.U32.HI R6, RZ, 0x5, R6 ;  /* 0x00000005ff067819 */ /* 0x002fc80000011606 */
[----:B------:R-:W-:-:S05]  /*2bf00*/  LOP3.LUT R6, R6, 0x3, RZ, 0xc0, !PT ;  /* 0x0000000306067812 */ /* 0x000fca00078ec0ff */
[----:B------:R-:W-:-:S07]  /*2bf10*/  IMAD.MOV.U32 R13, RZ, RZ, R6 ;  /* 0x000000ffff0d7224 */ /* 0x000fce00078e0006 */
[----:B------:R-:W-:Y:S05]  /*2bf20*/  WARPSYNC.COLLECTIVE R15, `(.L_x_1951) ;  /* 0x000000000f087348 */ /* 0x000fea0003c00000 */
[----:B------:R0:W1:Y:S02]  /*2bf30*/  SHFL.IDX P6, R14, R13, R12, R11 ;  /* 0x0000000c0d0e7389 */ /* 0x00006400000c000b */
[----:B01----:R-:W-:Y:S01]  /*2bf40*/  ENDCOLLECTIVE ;  /* 0x000000000000791b */ /* 0x003fe20003800000 */
.L_x_1951:
[----:B------:R-:W-:Y:S05]  /*2bf50*/  BSYNC B1 ;  /* 0x0000000000017941 */ /* 0x000fea0003800000 */
.L_x_1950:
[----:B------:R-:W-:Y:S05]  /*2bf60*/  BRA `(.L_x_1952) ;  /* 0xffffff8000ac7947 */ /* 0x000fea000383ffff */
.L_x_1767:
[----:B------:R-:W-:Y:S01]  /*2bf70*/  BSSY B1, `(.L_x_1953) ;  /* 0x0000006000017945 */ /* 0x000fe20003800000 */
[----:B0-----:R-:W-:-:S07]  /*2bf80*/  IMAD.MOV.U32 R15, RZ, RZ, -0x1 ;  /* 0xffffffffff0f7424 */ /* 0x001fce00078e00ff */
[----:B-1----:R-:W-:Y:S05]  /*2bf90*/  WARPSYNC.COLLECTIVE R15, `(.L_x_1954) ;  /* 0x000000000f0c7348 */ /* 0x002fea0003c00000 */
[----:B------:R-:W-:Y:S02]  /*2bfa0*/  ELECT P6, UR62, PT ;  /* 0x00000000003e782f */ /* 0x000fe400038c0000 */
[----:B------:R-:W-:Y:S01]  /*2bfb0*/  MOV R14, UR62 ;  /* 0x0000003e000e7c02 */ /* 0x000fe20008000f00 */
[----:B-1----:R-:W-:Y:S10]  /*2bfc0*/  ENDCOLLECTIVE ;  /* 0x000000000000791b */ /* 0x002ff40003800000 */
.L_x_1954:
[----:B------:R-:W-:Y:S05]  /*2bfd0*/  BSYNC B1 ;  /* 0x0000000000017941 */ /* 0x000fea0003800000 */
.L_x_1953:
[----:B------:R-:W-:Y:S05]  /*2bfe0*/  BRA `(.L_x_1766) ;  /* 0xffffff8000a47947 */ /* 0x000fea000383ffff */
.L_x_1769:
[----:B-1----:R1:W2:Y:S02]  /*2bff0*/  SYNCS.PHASECHK.TRANS64.TRYWAIT P0, [R19+URZ+0x2a820], R5 ;  /* 0x02a82005130075a7 */ /* 0x0022a4000800017f */
[----:B--2---:R-:W-:Y:S05]  /*2c000*/  @!P0 NANOSLEEP.SYNCS 0x989680 ;  /* 0x009896800000895d */ /* 0x004fea0003900000 */
[----:B------:R-:W2:Y:S02]  /*2c010*/  @!P0 SYNCS.PHASECHK.TRANS64 P0, [R19+URZ+0x2a820], R5 ;  /* 0x02a82005130085a7 */ /* 0x000ea4000800007f */
[----:B--2---:R-:W-:Y:S05]  /*2c020*/  @!P0 BRA `(.L_x_1769) ;  /* 0xfffffffc00f08947 */ /* 0x004fea000383ffff */
[----:B------:R-:W-:Y:S05]  /*2c030*/  BRA `(.L_x_1955) ;  /* 0xffffff8000b47947 */ /* 0x000fea000383ffff */
.L_x_1773:
[----:B--2---:R2:W3:Y:S02]  /*2c040*/  SYNCS.PHASECHK.TRANS64.TRYWAIT P0, [R7+URZ+0x2a8a0], R10 ;  /* 0x02a8a00a070075a7 */ /* 0x0044e4000800017f */
[----:B---3--:R-:W-:Y:S05]  /*2c050*/  @!P0 NANOSLEEP.SYNCS 0x989680 ;  /* 0x009896800000895d */ /* 0x008fea0003900000 */
[----:B------:R-:W3:Y:S02]  /*2c060*/  @!P0 SYNCS.PHASECHK.TRANS64 P0, [R7+URZ+0x2a8a0], R10 ;  /* 0x02a8a00a070085a7 */ /* 0x000ee4000800007f */
[----:B---3--:R-:W-:Y:S05]  /*2c070*/  @!P0 BRA `(.L_x_1773) ;  /* 0xfffffffc00f08947 */ /* 0x008fea000383ffff */
[----:B------:R-:W-:Y:S05]  /*2c080*/  BRA `(.L_x_1956) ;  /* 0xffffff8000d47947 */ /* 0x000fea000383ffff */
.L_x_1780:
[----:B-1----:R1:W3:Y:S02]  /*2c090*/  SYNCS.PHASECHK.TRANS64.TRYWAIT P0, [R7+URZ+0x2a8c0], R10 ;  /* 0x02a8c00a070075a7 */ /* 0x0022e4000800017f */
[----:B---3--:R-:W-:Y:S05]  /*2c0a0*/  @!P0 NANOSLEEP.SYNCS 0x989680 ;  /* 0x009896800000895d */ /* 0x008fea0003900000 */
[----:B------:R-:W3:Y:S02]  /*2c0b0*/  @!P0 SYNCS.PHASECHK.TRANS64 P0, [R7+URZ+0x2a8c0], R10 ;  /* 0x02a8c00a070085a7 */ /* 0x000ee4000800007f */
[----:B---3--:R-:W-:Y:S05]  /*2c0c0*/  @!P0 BRA `(.L_x_1780) ;  /* 0xfffffffc00f08947 */ /* 0x008fea000383ffff */
[----:B------:R-:W-:Y:S05]  /*2c0d0*/  BRA `(.L_x_1957) ;  /* 0xffffff8400d07947 */ /* 0x000fea000383ffff */
.L_x_1788:
[----:B-1----:R1:W2:Y:S02]  /*2c0e0*/  SYNCS.PHASECHK.TRANS64.TRYWAIT P1, [R8+URZ+0x2a8a0], R7 ;  /* 0x02a8a007080075a7 */ /* 0x0022a4000802017f */
[----:B--2---:R-:W-:Y:S05]  /*2c0f0*/  @!P1 NANOSLEEP.SYNCS 0x989680 ;  /* 0x009896800000995d */ /* 0x004fea0003900000 */
[----:B------:R-:W2:Y:S02]  /*2c100*/  @!P1 SYNCS.PHASECHK.TRANS64 P1, [R8+URZ+0x2a8a0], R7 ;  /* 0x02a8a007080095a7 */ /* 0x000ea4000802007f */
[----:B--2---:R-:W-:Y:S05]  /*2c110*/  @!P1 BRA `(.L_x_1788) ;  /* 0xfffffffc00f09947 */ /* 0x004fea000383ffff */
[----:B------:R-:W-:Y:S05]  /*2c120*/  BRA `(.L_x_1958) ;  /* 0xffffff8800e87947 */ /* 0x000fea000383ffff */
.L_x_1795:
[----:B--2---:R2:W3:Y:S02]  /*2c130*/  SYNCS.PHASECHK.TRANS64.TRYWAIT P1, [R8+URZ+0x2a8c0], R7 ;  /* 0x02a8c007080075a7 */ /* 0x0044e4000802017f */
[----:B---3--:R-:W-:Y:S05]  /*2c140*/  @!P1 NANOSLEEP.SYNCS 0x989680 ;  /* 0x009896800000995d */ /* 0x008fea0003900000 */
[----:B------:R-:W3:Y:S02]  /*2c150*/  @!P1 SYNCS.PHASECHK.TRANS64 P1, [R8+URZ+0x2a8c0], R7 ;  /* 0x02a8c007080095a7 */ /* 0x000ee4000802007f */
[----:B---3--:R-:W-:Y:S05]  /*2c160*/  @!P1 BRA `(.L_x_1795) ;  /* 0xfffffffc00f09947 */ /* 0x008fea000383ffff */
[----:B------:R-:W-:Y:S05]  /*2c170*/  BRA `(.L_x_1959) ;  /* 0xffffff8c00e07947 */ /* 0x000fea000383ffff */
.L_x_1819:
[----:B------:R-:W2:Y:S01]  /*2c180*/  S2R R4, SR_TID.X ;  /* 0x0000000000047919 */ /* 0x000ea20000002100 */
[----:B------:R-:W-:Y:S01]  /*2c190*/  BSSY B0, `(.L_x_1960) ;  /* 0x000000a000007945 */ /* 0x000fe20003800000 */
[----:B------:R-:W-:Y:S02]  /*2c1a0*/  IMAD.MOV.U32 R12, RZ, RZ, RZ ;  /* 0x000000ffff0c7224 */ /* 0x000fe400078e00ff */
[----:B------:R-:W-:Y:S02]  /*2c1b0*/  IMAD.MOV.U32 R11, RZ, RZ, 0x1f ;  /* 0x0000001fff0b7424 */ /* 0x000fe400078e00ff */
[----:B0-----:R-:W-:Y:S01]  /*2c1c0*/  IMAD.MOV.U32 R15, RZ, RZ, -0x1 ;  /* 0xffffffffff0f7424 */ /* 0x001fe200078e00ff */
[----:B--2---:R-:W-:-:S04]  /*2c1d0*/  SHF.R.U32.HI R4, RZ, 0x5, R4 ;  /* 0x00000005ff047819 */ /* 0x004fc80000011604 */
[----:B------:R-:W-:-:S05]  /*2c1e0*/  LOP3.LUT R4, R4, 0x3, RZ, 0xc0, !PT ;  /* 0x0000000304047812 */ /* 0x000fca00078ec0ff */
[----:B------:R-:W-:-:S07]  /*2c1f0*/  IMAD.MOV.U32 R13, RZ, RZ, R4 ;  /* 0x000000ffff0d7224 */ /* 0x000fce00078e0004 */
[----:B-1----:R-:W-:Y:S05]  /*2c200*/  WARPSYNC.COLLECTIVE R15, `(.L_x_1961) ;  /* 0x000000000f087348 */ /* 0x002fea0003c00000 */
[----:B------:R0:W2:Y:S02]  /*2c210*/  SHFL.IDX P6, R14, R13, R12, R11 ;  /* 0x0000000c0d0e7389 */ /* 0x0000a400000c000b */
[----:B012---:R-:W-:Y:S01]  /*2c220*/  ENDCOLLECTIVE ;  /* 0x000000000000791b */ /* 0x007fe20003800000 */
.L_x_1961:
[----:B------:R-:W-:Y:S05]  /*2c230*/  BSYNC B0 ;  /* 0x0000000000007941 */ /* 0x000fea0003800000 */
.L_x_1960:
[----:B------:R-:W-:Y:S05]  /*2c240*/  BRA `(.L_x_1962) ;  /* 0xffffff9c00fc7947 */ /* 0x000fea000383ffff */
.L_x_1821:
[----:B------:R-:W-:Y:S01]  /*2c250*/  BSSY B0, `(.L_x_1963) ;  /* 0x0000006000007945 */ /* 0x000fe20003800000 */
[----:B0-----:R-:W-:-:S07]  /*2c260*/  IMAD.MOV.U32 R15, RZ, RZ, -0x1 ;  /* 0xffffffffff0f7424 */ /* 0x001fce00078e00ff */
[----:B-12---:R-:W-:Y:S05]  /*2c270*/  WARPSYNC.COLLECTIVE R15, `(.L_x_1964) ;  /* 0x000000000f0c7348 */ /* 0x006fea0003c00000 */
[----:B------:R-:W-:Y:S02]  /*2c280*/  ELECT P6, UR62, PT ;  /* 0x00000000003e782f */ /* 0x000fe400038c0000 */
[----:B------:R-:W-:Y:S01]  /*2c290*/  MOV R14, UR62 ;  /* 0x0000003e000e7c02 */ /* 0x000fe20008000f00 */
[----:B-12---:R-:W-:Y:S10]  /*2c2a0*/  ENDCOLLECTIVE ;  /* 0x000000000000791b */ /* 0x006ff40003800000 */
.L_x_1964:
[----:B------:R-:W-:Y:S05]  /*2c2b0*/  BSYNC B0 ;  /* 0x0000000000007941 */ /* 0x000fea0003800000 */
.L_x_1963:
[----:B------:R-:W-:Y:S05]  /*2c2c0*/  BRA `(.L_x_1965) ;  /* 0xffffffa000007947 */ /* 0x000fea000383ffff */
.L_x_1823:
[----:B---3--:R3:W4:Y:S02]  /*2c2d0*/  SYNCS.PHASECHK.TRANS64.TRYWAIT P0, [R0+URZ+0x2a840], R2 ;  /* 0x02a84002000075a7 */ /* 0x008724000800017f */
[----:B----4-:R-:W-:Y:S05]  /*2c2e0*/  @!P0 NANOSLEEP.SYNCS 0x989680 ;  /* 0x009896800000895d */ /* 0x010fea0003900000 */
[----:B------:R-:W4:Y:S02]  /*2c2f0*/  @!P0 SYNCS.PHASECHK.TRANS64 P0, [R0+URZ+0x2a840], R2 ;  /* 0x02a84002000085a7 */ /* 0x000f24000800007f */
[----:B----4-:R-:W-:Y:S05]  /*2c300*/  @!P0 BRA `(.L_x_1823) ;  /* 0xfffffffc00f08947 */ /* 0x010fea000383ffff */
[----:B------:R-:W-:Y:S05]  /*2c310*/  BRA `(.L_x_1966) ;  /* 0xffffffa000647947 */ /* 0x000fea000383ffff */
.L_x_1827:
        /* <DEDUP_REMOVED lines=15> */
.L_x_1967:
[----:B------:R-:W-:Y:S02]  /*2c410*/  IMAD.MOV.U32 R13, RZ, RZ, R4 ;  /* 0x000000ffff0d7224 */ /* 0x000fe400078e0004 */
[----:B------:R-:W-:-:S07]  /*2c420*/  IMAD.MOV.U32 R6, RZ, RZ, R14 ;  /* 0x000000ffff067224 */ /* 0x000fce00078e000e */
[----:B------:R-:W-:Y:S05]  /*2c430*/  WARPSYNC.COLLECTIVE R15, `(.L_x_1968) ;  /* 0x000000000f087348 */ /* 0x000fea0003c00000 */
[----:B------:R0:W1:Y:S02]  /*2c440*/  SHFL.IDX P6, R14, R13, R12, R11 ;  /* 0x0000000c0d0e7389 */ /* 0x00006400000c000b */
[----:B01----:R-:W-:Y:S01]  /*2c450*/  ENDCOLLECTIVE ;  /* 0x000000000000791b */ /* 0x003fe20003800000 */
.L_x_1968:
[----:B------:R-:W-:Y:S02]  /*2c460*/  IMAD.MOV.U32 R13, RZ, RZ, R3 ;  /* 0x000000ffff0d7224 */ /* 0x000fe400078e0003 */
[----:B------:R-:W-:Y:S02]  /*2c470*/  IMAD.MOV.U32 R12, RZ, RZ, 0x1 ;  /* 0x00000001ff0c7424 */ /* 0x000fe400078e00ff */
[----:B------:R-:W-:-:S07]  /*2c480*/  IMAD.MOV.U32 R7, RZ, RZ, R14 ;  /* 0x000000ffff077224 */ /* 0x000fce00078e000e */
[----:B------:R-:W-:Y:S05]  /*2c490*/  WARPSYNC.COLLECTIVE R15, `(.L_x_1969) ;  /* 0x000000000f087348 */ /* 0x000fea0003c00000 */
[----:B------:R0:W1:Y:S02]  /*2c4a0*/  SHFL.IDX P6, R14, R13, R12, R11 ;  /* 0x0000000c0d0e7389 */ /* 0x00006400000c000b */
[----:B01----:R-:W-:Y:S01]  /*2c4b0*/  ENDCOLLECTIVE ;  /* 0x000000000000791b */ /* 0x003fe20003800000 */
.L_x_1969:
[----:B------:R-:W-:-:S05]  /*2c4c0*/  @!P3 LEA R7, P5, R8, R7, 0x1 ;  /* 0x000000070807b211 */ /* 0x000fca00078a08ff */
[----:B------:R-:W-:-:S05]  /*2c4d0*/  @!P3 IMAD.X R6, RZ, RZ, R6, P5 ;  /* 0x000000ffff06b224 */ /* 0x000fca00028e0606 */
[----:B------:R-:W-:Y:S01]  /*2c4e0*/  @!P3 LOP3.LUT R7, R7, R6, RZ, 0x3c, !PT ;  /* 0x000000060707b212 */ /* 0x000fe200078e3cff */
[----:B------:R-:W-:-:S03]  /*2c4f0*/  IMAD.MOV.U32 R13, RZ, RZ, R4 ;  /* 0x000000ffff0d7224 */ /* 0x000fc600078e0004 */
[----:B------:R-:W-:-:S04]  /*2c500*/  @!P3 LOP3.LUT R6, R7, R6, RZ, 0x3c, !PT ;  /* 0x000000060706b212 */ /* 0x000fc800078e3cff */
[----:B------:R-:W-:Y:S01]  /*2c510*/  @!P3 LOP3.LUT R7, R7, R6, RZ, 0x3c, !PT ;  /* 0x000000060707b212 */ /* 0x000fe200078e3cff */
[----:B------:R-:W-:-:S07]  /*2c520*/  IMAD.MOV.U32 R9, RZ, RZ, R14 ;  /* 0x000000ffff097224 */ /* 0x000fce00078e000e */
[----:B------:R-:W-:Y:S05]  /*2c530*/  WARPSYNC.COLLECTIVE R15, `(.L_x_1970) ;  /* 0x000000000f087348 */ /* 0x000fea0003c00000 */
[----:B------:R0:W1:Y:S02]  /*2c540*/  SHFL.IDX P6, R14, R13, R12, R11 ;  /* 0x0000000c0d0e7389 */ /* 0x00006400000c000b */
[----:B01----:R-:W-:Y:S01]  /*2c550*/  ENDCOLLECTIVE ;  /* 0x000000000000791b */ /* 0x003fe20003800000 */
.L_x_1970:
[----:B------:R-:W-:Y:S01]  /*2c560*/  @!PT LDS RZ, [RZ] ;  /* 0x00000000fffff984 */ /* 0x000fe20000000800 */
[----:B------:R-:W-:Y:S01]  /*2c570*/  @!PT LDS RZ, [RZ] ;  /* 0x00000000fffff984 */ /* 0x000fe20000000800 */
[----:B------:R-:W-:Y:S01]  /*2c580*/  @!PT LDS RZ, [RZ] ;  /* 0x00000000fffff984 */ /* 0x000fe20000000800 */
[----:B------:R0:W-:Y:S04]  /*2c590*/  @!P3 LDGSTS.E.BYPASS.LTC128B.128 [R10+0xc400], desc[UR46][R6.64], !P2 ;  /* 0x0c400000060abfae */ /* 0x0001e8000d101d6e */
[----:B------:R0:W-:Y:S04]  /*2c5a0*/  @!P3 LDGSTS.E.BYPASS.LTC128B.128 [R10+0x10400], desc[UR46][R6.64+0x80], !P1 ;  /* 0x10400080060abfae */ /* 0x0001e8000c901d6e */
[----:B------:R0:W-:Y:S01]  /*2c5b0*/  @!P3 LDGSTS.E.BYPASS.LTC128B.128 [R10+0x14400], desc[UR46][R6.64+0x100], !P0 ;  /* 0x14400100060abfae */ /* 0x0001e2000c101d6e */
[----:B------:R-:W-:Y:S01]  /*2c5c0*/  ISETP.GE.AND P3, PT, R5, R2, PT ;  /* 0x000000020500720c */ /* 0x000fe20003f66270 */
[----:B------:R-:W-:-:S02]  /*2c5d0*/  IMAD.MOV.U32 R13, RZ, RZ, R3 ;  /* 0x000000ffff0d7224 */ /* 0x000fc400078e0003 */
[----:B------:R-:W-:Y:S02]  /*2c5e0*/  IMAD.MOV.U32 R12, RZ, RZ, 0x2 ;  /* 0x00000002ff0c7424 */ /* 0x000fe400078e00ff */
[----:B------:R-:W-:-:S08]  /*2c5f0*/  IMAD.MOV.U32 R5, RZ, RZ, R14 ;  /* 0x000000ffff057224 */ /* 0x000fd000078e000e */
[----:B0-----:R-:W-:Y:S05]  /*2c600*/  WARPSYNC.COLLECTIVE R15, `(.L_x_1971) ;  /* 0x000000000f087348 */ /* 0x001fea0003c00000 */
[----:B------:R1:W2:Y:S02]  /*2c610*/  SHFL.IDX P6, R14, R13, R12, R11 ;  /* 0x0000000c0d0e7389 */ /* 0x0002a400000c000b */
[----:B012---:R-:W-:Y:S01]  /*2c620*/  ENDCOLLECTIVE ;  /* 0x000000000000791b */ /* 0x007fe20003800000 */
.L_x_1971:
[----:B------:R-:W-:-:S05]  /*2c630*/  @!P3 LEA R8, P5, R8, R5, 0x1 ;  /* 0x000000050808b211 */ /* 0x000fca00078a08ff */
[----:B------:R-:W-:Y:S02]  /*2c640*/  @!P3 IMAD.X R5, RZ, RZ, R9, P5 ;  /* 0x000000ffff05b224 */ /* 0x000fe400028e0609 */
[----:B------:R-:W0:Y:S01]  /*2c650*/  S2R R9, SR_TID.X ;  /* 0x0000000000097919 */ /* 0x000e220000002100 */
[----:B------:R-:W-:Y:S02]  /*2c660*/  @!P3 IMAD.MOV.U32 R6, RZ, RZ, R8 ;  /* 0x000000ffff06b224 */ /* 0x000fe400078e0008 */
[----:B------:R-:W-:Y:S02]  /*2c670*/  @!P3 IMAD.MOV.U32 R7, RZ, RZ, R5 ;  /* 0x000000ffff07b224 */ /* 0x000fe400078e0005 */
[----:B------:R-:W-:Y:S02]  /*2c680*/  IMAD.MOV.U32 R13, RZ, RZ, R4 ;  /* 0x000000ffff0d7224 */ /* 0x000fe400078e0004 */
[----:B------:R-:W-:Y:S01]  /*2c690*/  VIADD R5, R0, 0x20 ;  /* 0x0000002000057836 */ /* 0x000fe20000000000 */
[----:B------:R-:W-:Y:S01]  /*2c6a0*/  @!PT LDS RZ, [RZ] ;  /* 0x00000000fffff984 */ /* 0x000fe20000000800 */
[----:B------:R-:W-:Y:S01]  /*2c6b0*/  @!PT LDS RZ, [RZ] ;  /* 0x00000000fffff984 */ /* 0x000fe20000000800 */
[----:B------:R-:W-:Y:S01]  /*2c6c0*/  @!PT LDS RZ, [RZ] ;  /* 0x00000000fffff984 */ /* 0x000fe20000000800 */
[----:B------:R1:W-:Y:S04]  /*2c6d0*/  @!P3 LDGSTS.E.BYPASS.LTC128B.128 [R10+0xcc00], desc[UR46][R6.64], !P2 ;  /* 0x0cc00000060abfae */ /* 0x0003e8000d101d6e */
[----:B------:R1:W-:Y:S01]  /*2c6e0*/  @!P3 LDGSTS.E.BYPASS.LTC128B.128 [R10+0x10c00], desc[UR46][R6.64+0x80], !P1 ;  /* 0x10c00080060abfae */ /* 0x0003e2000c901d6e */
[----:B------:R-:W-:-:S07]  /*2c6f0*/  IMAD.MOV.U32 R8, RZ, RZ, R14 ;  /* 0x000000ffff087224 */ /* 0x000fce00078e000e */
[----:B01----:R-:W-:Y:S05]  /*2c700*/  WARPSYNC.COLLECTIVE R15, `(.L_x_1972) ;  /* 0x000000000f087348 */ /* 0x003fea0003c00000 */
[----:B------:R2:W3:Y:S02]  /*2c710*/  SHFL.IDX P6, R14, R13, R12, R11 ;  /* 0x0000000c0d0e7389 */ /* 0x0004e400000c000b */
[----:B0123--:R-:W-:Y:S01]  /*2c720*/  ENDCOLLECTIVE ;  /* 0x000000000000791b */ /* 0x00ffe20003800000 */
.L_x_1972:
[----:B------:R-:W-:Y:S01]  /*2c730*/  @!PT LDS RZ, [RZ] ;  /* 0x00000000fffff984 */ /* 0x000fe20000000800 */
[----:B------:R-:W-:Y:S01]  /*2c740*/  @!PT LDS RZ, [RZ] ;  /* 0x00000000fffff984 */ /* 0x000fe20000000800 */
[----:B------:R-:W-:Y:S01]  /*2c750*/  @!PT LDS RZ, [RZ] ;  /* 0x00000000fffff984 */ /* 0x000fe20000000800 */
[----:B------:R0:W-:Y:S01]  /*2c760*/  @!P3 LDGSTS.E.BYPASS.LTC128B.128 [R10+0x14c00], desc[UR46][R6.64+0x100], !P0 ;  /* 0x14c00100060abfae */ /* 0x0001e2000c101d6e */
[----:B------:R-:W-:Y:S01]  /*2c770*/  ISETP.GE.AND P3, PT, R5, R2, PT ;  /* 0x000000020500720c */ /* 0x000fe20003f66270 */
[----:B------:R-:W-:Y:S02]  /*2c780*/  IMAD.MOV.U32 R13, RZ, RZ, R3 ;  /* 0x000000ffff0d7224 */ /* 0x000fe400078e0003 */
[----:B------:R-:W-:Y:S02]  /*2c790*/  IMAD.MOV.U32 R12, RZ, RZ, 0x3 ;  /* 0x00000003ff0c7424 */ /* 0x000fe400078e00ff */
[----:B------:R-:W-:-:S05]  /*2c7a0*/  IMAD.SHL.U32 R9, R9, 0x8, RZ ;  /* 0x0000000809097824 */ /* 0x000fca00078e00ff */
[----:B------:R-:W-:Y:S01]  /*2c7b0*/  LOP3.LUT R9, R9, 0x38, RZ, 0xc0, !PT ;  /* 0x0000003809097812 */ /* 0x000fe200078ec0ff */
[----:B0-----:R-:W-:-:S07]  /*2c7c0*/  IMAD.MOV.U32 R5, RZ, RZ, R14 ;  /* 0x000000ffff057224 */ /* 0x001fce00078e000e */
[----:B------:R-:W-:Y:S05]  /*2c7d0*/  WARPSYNC.COLLECTIVE R15, `(.L_x_1973) ;  /* 0x000000000f087348 */ /* 0x000fea0003c00000 */
[----:B------:R0:W1:Y:S02]  /*2c7e0*/  SHFL.IDX P6, R14, R13, R12, R11 ;  /* 0x0000000c0d0e7389 */ /* 0x00006400000c000b */
[----:B01----:R-:W-:Y:S01]  /*2c7f0*/  ENDCOLLECTIVE ;  /* 0x000000000000791b */ /* 0x003fe20003800000 */
.L_x_1973:
        /* <DEDUP_REMOVED lines=17> */
.L_x_1974:
[----:B------:R-:W-:Y:S02]  /*2c910*/  IMAD.MOV.U32 R13, RZ, RZ, R3 ;  /* 0x000000ffff0d7224 */ /* 0x000fe400078e0003 */
[----:B------:R-:W-:Y:S02]  /*2c920*/  IMAD.MOV.U32 R12, RZ, RZ, 0x4 ;  /* 0x00000004ff0c7424 */ /* 0x000fe400078e00ff */
[----:B------:R-:W-:-:S07]  /*2c930*/  IMAD.MOV.U32 R5, RZ, RZ, R14 ;  /* 0x000000ffff057224 */ /* 0x000fce00078e000e */
[----:B------:R-:W-:Y:S05]  /*2c940*/  WARPSYNC.COLLECTIVE R15, `(.L_x_1975) ;  /* 0x000000000f087348 */ /* 0x000fea0003c00000 */
[----:B------:R0:W1:Y:S02]  /*2c950*/  SHFL.IDX P6, R14, R13, R12, R11 ;  /* 0x0000000c0d0e7389 */ /* 0x00006400000c000b */
[----:B01----:R-:W-:Y:S01]  /*2c960*/  ENDCOLLECTIVE ;  /* 0x000000000000791b */ /* 0x003fe20003800000 */
.L_x_1975:
        /* <DEDUP_REMOVED lines=17> */
.L_x_1976:
[----:B------:R-:W-:Y:S02]  /*2ca80*/  IMAD.MOV.U32 R13, RZ, RZ, R3 ;  /* 0x000000ffff0d7224 */ /* 0x000fe400078e0003 */
[----:B------:R-:W-:Y:S02]  /*2ca90*/  IMAD.MOV.U32 R12, RZ, RZ, 0x5 ;  /* 0x00000005ff0c7424 */ /* 0x000fe400078e00ff */
[----:B------:R-:W-:-:S07]  /*2caa0*/  IMAD.MOV.U32 R5, RZ, RZ, R14 ;  /* 0x000000ffff057224 */ /* 0x000fce00078e000e */
[----:B------:R-:W-:Y:S05]  /*2cab0*/  WARPSYNC.COLLECTIVE R15, `(.L_x_1977) ;  /* 0x000000000f087348 */ /* 0x000fea0003c00000 */
[----:B------:R0:W1:Y:S02]  /*2cac0*/  SHFL.IDX P6, R14, R13, R12, R11 ;  /* 0x0000000c0d0e7389 */ /* 0x00006400000c000b */
[----:B01----:R-:W-:Y:S01]  /*2cad0*/  ENDCOLLECTIVE ;  /* 0x000000000000791b */ /* 0x003fe20003800000 */
.L_x_1977:
        /* <DEDUP_REMOVED lines=17> */
.L_x_1978:
[----:B------:R-:W-:Y:S02]  /*2cbf0*/  IMAD.MOV.U32 R13, RZ, RZ, R3 ;  /* 0x000000ffff0d7224 */ /* 0x000fe400078e0003 */
[----:B------:R-:W-:Y:S02]  /*2cc00*/  IMAD.MOV.U32 R12, RZ, RZ, 0x6 ;  /* 0x00000006ff0c7424 */ /* 0x000fe400078e00ff */
[----:B------:R-:W-:-:S07]  /*2cc10*/  IMAD.MOV.U32 R5, RZ, RZ, R14 ;  /* 0x000000ffff057224 */ /* 0x000fce00078e000e */
[----:B------:R-:W-:Y:S05]  /*2cc20*/  WARPSYNC.COLLECTIVE R15, `(.L_x_1979) ;  /* 0x000000000f087348 */ /* 0x000fea0003c00000 */
[----:B------:R0:W1:Y:S02]  /*2cc30*/  SHFL.IDX P6, R14, R13, R12, R11 ;  /* 0x0000000c0d0e7389 */ /* 0x00006400000c000b */
[----:B01----:R-:W-:Y:S01]  /*2cc40*/  ENDCOLLECTIVE ;  /* 0x000000000000791b */ /* 0x003fe20003800000 */
.L_x_1979:
        /* <DEDUP_REMOVED lines=15> */
.L_x_1980:
        /* <DEDUP_REMOVED lines=8> */
.L_x_1981:
        /* <DEDUP_REMOVED lines=14> */
.L_x_1982:
[----:B------:R-:W-:Y:S01]  /*2cea0*/  @!PT LDS RZ, [RZ] ;  /* 0x00000000fffff984 */ /* 0x000fe20000000800 */
[----:B------:R-:W-:Y:S01]  /*2ceb0*/  @!PT LDS RZ, [RZ] ;  /* 0x00000000fffff984 */ /* 0x000fe20000000800 */
[----:B------:R-:W-:Y:S01]  /*2cec0*/  @!PT LDS RZ, [RZ] ;  /* 0x00000000fffff984 */ /* 0x000fe20000000800 */
[----:B------:R3:W-:Y:S01]  /*2ced0*/  @!P4 LDGSTS.E.BYPASS.LTC128B.128 [R10+0x17400], desc[UR46][R6.64+0x100], !P0 ;  /* 0x17400100060acfae */ /* 0x0007e2000c101d6e */
[----:B------:R-:W-:Y:S01]  /*2cee0*/  IMAD.MOV.U32 R3, RZ, RZ, R14 ;  /* 0x000000ffff037224 */ /* 0x000fe200078e000e */
[----:B------:R-:W-:Y:S06]  /*2cef0*/  BRA `(.L_x_1983) ;  /* 0xffffffa400087947 */ /* 0x000fec000383ffff */
.L_x_1832:
[----:B----4-:R4:W0:Y:S02]  /*2cf00*/  SYNCS.PHASECHK.TRANS64.TRYWAIT P0, [R19+URZ+0x2a820], R0 ;  /* 0x02a82000130075a7 */ /* 0x010824000800017f */
[----:B0-----:R-:W-:Y:S05]  /*2cf10*/  @!P0 NANOSLEEP.SYNCS 0x989680 ;  /* 0x009896800000895d */ /* 0x001fea0003900000 */
[----:B------:R-:W0:Y:S02]  /*2cf20*/  @!P0 SYNCS.PHASECHK.TRANS64 P0, [R19+URZ+0x2a820], R0 ;  /* 0x02a82000130085a7 */ /* 0x000e24000800007f */
[----:B0-----:R-:W-:Y:S05]  /*2cf30*/  @!P0 BRA `(.L_x_1832) ;  /* 0xfffffffc00f08947 */ /* 0x001fea000383ffff */
[----:B------:R-:W-:Y:S05]  /*2cf40*/  BRA `(.L_x_1984) ;  /* 0xffffffa400887947 */ /* 0x000fea000383ffff */
.L_x_1841:
[----:B-1----:R1:W2:Y:S02]  /*2cf50*/  SYNCS.PHASECHK.TRANS64.TRYWAIT P0, [R3+URZ+0x2a840], R2 ;  /* 0x02a84002030075a7 */ /* 0x0022a4000800017f */
[----:B--2---:R-:W-:Y:S05]  /*2cf60*/  @!P0 NANOSLEEP.SYNCS 0x989680 ;  /* 0x009896800000895d */ /* 0x004fea0003900000 */
[----:B------:R-:W2:Y:S02]  /*2cf70*/  @!P0 SYNCS.PHASECHK.TRANS64 P0, [R3+URZ+0x2a840], R2 ;  /* 0x02a84002030085a7 */ /* 0x000ea4000800007f */
[----:B--2---:R-:W-:Y:S05]  /*2cf80*/  @!P0 BRA `(.L_x_1841) ;  /* 0xfffffffc00f08947 */ /* 0x004fea000383ffff */
[----:B------:R-:W-:Y:S05]  /*2cf90*/  BRA `(.L_x_1985) ;  /* 0xffffffa8007c7947 */ /* 0x000fea000383ffff */
.L_x_1848:
[----:B0-----:R0:W1:Y:S02]  /*2cfa0*/  SYNCS.PHASECHK.TRANS64.TRYWAIT P0, [R3+URZ+0x60], R2 ;  /* 0x00006002030075a7 */ /* 0x001064000800017f */
[----:B-1----:R-:W-:Y:S05]  /*2cfb0*/  @!P0 NANOSLEEP.SYNCS 0x989680 ;  /* 0x009896800000895d */ /* 0x002fea0003900000 */
[----:B------:R-:W1:Y:S02]  /*2cfc0*/  @!P0 SYNCS.PHASECHK.TRANS64 P0, [R3+URZ+0x60], R2 ;  /* 0x00006002030085a7 */ /* 0x000e64000800007f */
[----:B-1----:R-:W-:Y:S05]  /*2cfd0*/  @!P0 BRA `(.L_x_1848) ;  /* 0xfffffffc00f08947 */ /* 0x002fea000383ffff */
[----:B------:R-:W-:Y:S05]  /*2cfe0*/  BRA `(.L_x_1986) ;  /* 0xffffffac00907947 */ /* 0x000fea000383ffff */
.L_x_1857:
[----:B--2---:R2:W3:Y:S02]  /*2cff0*/  SYNCS.PHASECHK.TRANS64.TRYWAIT P0, [R3+URZ+0x2a840], R2 ;  /* 0x02a84002030075a7 */ /* 0x0044e4000800017f */
[----:B---3--:R-:W-:Y:S05]  /*2d000*/  @!P0 NANOSLEEP.SYNCS 0x989680 ;  /* 0x009896800000895d */ /* 0x008fea0003900000 */
[----:B------:R-:W3:Y:S02]  /*2d010*/  @!P0 SYNCS.PHASECHK.TRANS64 P0, [R3+URZ+0x2a840], R2 ;  /* 0x02a84002030085a7 */ /* 0x000ee4000800007f */
[----:B---3--:R-:W-:Y:S05]  /*2d020*/  @!P0 BRA `(.L_x_1857) ;  /* 0xfffffffc00f08947 */ /* 0x008fea000383ffff */
[----:B------:R-:W-:Y:S05]  /*2d030*/  BRA `(.L_x_1987) ;  /* 0xffffffb400207947 */ /* 0x000fea000383ffff */
.L_x_1864:
[----:B0-----:R0:W2:Y:S02]  /*2d040*/  SYNCS.PHASECHK.TRANS64.TRYWAIT P0, [R2+URZ+0x60], R3 ;  /* 0x00006003020075a7 */ /* 0x0010a4000800017f */
[----:B--2---:R-:W-:Y:S05]  /*2d050*/  @!P0 NANOSLEEP.SYNCS 0x989680 ;  /* 0x009896800000895d */ /* 0x004fea0003900000 */
[----:B------:R-:W2:Y:S02]  /*2d060*/  @!P0 SYNCS.PHASECHK.TRANS64 P0, [R2+URZ+0x60], R3 ;  /* 0x00006003020085a7 */ /* 0x000ea4000800007f */
[----:B--2---:R-:W-:Y:S05]  /*2d070*/  @!P0 BRA `(.L_x_1864) ;  /* 0xfffffffc00f08947 */ /* 0x004fea000383ffff */
[----:B------:R-:W-:Y:S05]  /*2d080*/  BRA `(.L_x_1988) ;  /* 0xffffffb800347947 */ /* 0x000fea000383ffff */
.L_x_1873:
[----:B---3--:R3:W4:Y:S02]  /*2d090*/  SYNCS.PHASECHK.TRANS64.TRYWAIT P0, [R2+URZ+0x2a840], R3 ;  /* 0x02a84003020075a7 */ /* 0x008724000800017f */
[----:B----4-:R-:W-:Y:S05]  /*2d0a0*/  @!P0 NANOSLEEP.SYNCS 0x989680 ;  /* 0x009896800000895d */ /* 0x010fea0003900000 */
[----:B------:R-:W4:Y:S02]  /*2d0b0*/  @!P0 SYNCS.PHASECHK.TRANS64 P0, [R2+URZ+0x2a840], R3 ;  /* 0x02a84003020085a7 */ /* 0x000f24000800007f */
[----:B----4-:R-:W-:Y:S05]  /*2d0c0*/  @!P0 BRA `(.L_x_1873) ;  /* 0xfffffffc00f08947 */ /* 0x010fea000383ffff */
[----:B------:R-:W-:Y:S05]  /*2d0d0*/  BRA `(.L_x_1989) ;  /* 0xffffffbc00987947 */ /* 0x000fea000383ffff */
.L_x_1880:
[----:B0-----:R0:W2:Y:S02]  /*2d0e0*/  SYNCS.PHASECHK.TRANS64.TRYWAIT P0, [R2+URZ+0x60], R5 ;  /* 0x00006005020075a7 */ /* 0x0010a4000800017f */
[----:B--2---:R-:W-:Y:S05]  /*2d0f0*/  @!P0 NANOSLEEP.SYNCS 0x989680 ;  /* 0x009896800000895d */ /* 0x004fea0003900000 */
[----:B------:R-:W2:Y:S02]  /*2d100*/  @!P0 SYNCS.PHASECHK.TRANS64 P0, [R2+URZ+0x60], R5 ;  /* 0x00006005020085a7 */ /* 0x000ea4000800007f */
[----:B--2---:R-:W-:Y:S05]  /*2d110*/  @!P0 BRA `(.L_x_1880) ;  /* 0xfffffffc00f08947 */ /* 0x004fea000383ffff */
[----:B------:R-:W-:Y:S05]  /*2d120*/  BRA `(.L_x_1990) ;  /* 0xffffffc000ac7947 */ /* 0x000fea000383ffff */
.L_x_1891:
[----:B--2---:R2:W4:Y:S02]  /*2d130*/  SYNCS.PHASECHK.TRANS64.TRYWAIT P0, [R0+URZ+0x2a860], R2 ;  /* 0x02a86002000075a7 */ /* 0x004524000800017f */
[----:B----4-:R-:W-:Y:S05]  /*2d140*/  @!P0 NANOSLEEP.SYNCS 0x989680 ;  /* 0x009896800000895d */ /* 0x010fea0003900000 */
[----:B------:R-:W4:Y:S02]  /*2d150*/  @!P0 SYNCS.PHASECHK.TRANS64 P0, [R0+URZ+0x2a860], R2 ;  /* 0x02a86002000085a7 */ /* 0x000f24000800007f */
[----:B----4-:R-:W-:Y:S05]  /*2d160*/  @!P0 BRA `(.L_x_1891) ;  /* 0xfffffffc00f08947 */ /* 0x010fea000383ffff */
[----:B------:R-:W-:Y:S05]  /*2d170*/  BRA `(.L_x_1991) ;  /* 0xffffffc400f87947 */ /* 0x000fea000383ffff */
.L_x_1898:
[----:B--2-4-:R-:W2:Y:S01]  /*2d180*/  LDL R0, [R1] ;  /* 0x0000000001007983 */ /* 0x014ea20000100800 */
[----:B------:R-:W-:Y:S01]  /*2d190*/  BSSY B0, `(.L_x_1992) ;  /* 0x0000008000007945 */ /* 0x000fe20003800000 */
[----:B0-----:R-:W-:Y:S02]  /*2d1a0*/  IMAD.MOV.U32 R12, RZ, RZ, RZ ;  /* 0x000000ffff0c7224 */ /* 0x001fe400078e00ff */
[----:B------:R-:W-:Y:S02]  /*2d1b0*/  IMAD.MOV.U32 R11, RZ, RZ, 0x1f ;  /* 0x0000001fff0b7424 */ /* 0x000fe400078e00ff */
[----:B------:R-:W-:Y:S02]  /*2d1c0*/  IMAD.MOV.U32 R15, RZ, RZ, -0x1 ;  /* 0xffffffffff0f7424 */ /* 0x000fe400078e00ff */
[----:B--2---:R-:W-:-:S07]  /*2d1d0*/  IMAD.MOV.U32 R13, RZ, RZ, R0 ;  /* 0x000000ffff0d7224 */ /* 0x004fce00078e0000 */
[----:B-1-3--:R-:W-:Y:S05]  /*2d1e0*/  WARPSYNC.COLLECTIVE R15, `(.L_x_1993) ;  /* 0x000000000f087348 */ /* 0x00afea0003c00000 */
[----:B------:R0:W2:Y:S02]  /*2d1f0*/  SHFL.IDX P6, R14, R13, R12, R11 ;  /* 0x0000000c0d0e7389 */ /* 0x0000a400000c000b */
[----:B0123--:R-:W-:Y:S01]  /*2d200*/  ENDCOLLECTIVE ;  /* 0x000000000000791b */ /* 0x00ffe20003800000 */
.L_x_1993:
[----:B------:R-:W-:Y:S05]  /*2d210*/  BSYNC B0 ;  /* 0x0000000000007941 */ /* 0x000fea0003800000 */
.L_x_1992:
        /* <DEDUP_REMOVED lines=9> */
.L_x_1994:
        /* <DEDUP_REMOVED lines=26> */
.L_x_1995:
        /* <DEDUP_REMOVED lines=8> */
.L_x_1996:
        /* <DEDUP_REMOVED lines=8> */
.L_x_1997:
        /* <DEDUP_REMOVED lines=8> */
.L_x_1998:
        /* <DEDUP_REMOVED lines=8> */
.L_x_1999:
        /* <DEDUP_REMOVED lines=9> */
.L_x_2000:
[----:B------:R-:W-:Y:S01]  /*2d6e0*/  IMAD.MOV.U32 R9, RZ, RZ, R14 ;  /* 0x000000ffff097224 */ /* 0x000fe200078e000e */
[----:B------:R-:W-:Y:S06]  /*2d6f0*/  BRA `(.L_x_2001) ;  /* 0xffffffc800747947 */ /* 0x000fec000383ffff */
.L_x_1901:
[----:B------:R-:W-:Y:S01]  /*2d700*/  BSSY B0, `(.L_x_2002) ;  /* 0x0000008000007945 */ /* 0x000fe20003800000 */
[----:B------:R-:W-:Y:S02]  /*2d710*/  IMAD.MOV.U32 R13, RZ, RZ, R2 ;  /* 0x000000ffff0d7224 */ /* 0x000fe400078e0002 */
[----:B------:R-:W-:Y:S02]  /*2d720*/  IMAD.MOV.U32 R12, RZ, RZ, 0x1 ;  /* 0x00000001ff0c7424 */ /* 0x000fe400078e00ff */
[----:B------:R-:W-:Y:S02]  /*2d730*/  IMAD.MOV.U32 R11, RZ, RZ, RZ ;  /* 0x000000ffff0b7224 */ /* 0x000fe400078e00ff */
[----:B------:R-:W-:-:S07]  /*2d740*/  IMAD.MOV.U32 R15, RZ, RZ, -0x1 ;  /* 0xffffffffff0f7424 */ /* 0x000fce00078e00ff */
[----:B01----:R-:W-:Y:S05]  /*2d750*/  WARPSYNC.COLLECTIVE R15, `(.L_x_2003) ;  /* 0x000000000f087348 */ /* 0x003fea0003c00000 */
[----:B------:R2:W3:Y:S02]  /*2d760*/  SHFL.UP P6, R14, R13, R12, R11 ;  /* 0x0400000c0d0e7389 */ /* 0x0004e400000c000b */
[----:B0123--:R-:W-:Y:S01]  /*2d770*/  ENDCOLLECTIVE ;  /* 0x000000000000791b */ /* 0x00ffe20003800000 */
.L_x_2003:
[----:B------:R-:W-:Y:S05]  /*2d780*/  BSYNC B0 ;  /* 0x0000000000007941 */ /* 0x000fea0003800000 */
.L_x_2002:
        /* <DEDUP_REMOVED lines=10> */
.L_x_2004:
        /* <DEDUP_REMOVED lines=8> */
.L_x_2005:
        /* <DEDUP_REMOVED lines=8> */
.L_x_2006:
        /* <DEDUP_REMOVED lines=8> */
.L_x_2007:
        /* <DEDUP_REMOVED lines=9> */
.L_x_2008:
[----:B------:R-:W-:Y:S01]  /*2da40*/  IMAD.MOV.U32 R9, RZ, RZ, R14 ;  /* 0x000000ffff097224 */ /* 0x000fe200078e000e */
[----:B------:R-:W-:Y:S06]  /*2da50*/  BRA `(.L_x_2009) ;  /* 0xffffffc800487947 */ /* 0x000fec000383ffff */
.L_x_1903:
[----:B------:R-:W-:Y:S01]  /*2da60*/  BSSY B0, `(.L_x_2010) ;  /* 0x0000006000007945 */ /* 0x000fe20003800000 */
[----:B------:R-:W-:Y:S01]  /*2da70*/  PLOP3.LUT P6, PT, P6, PT, PT, 0x8, 0x0 ;  /* 0x000000000000781c */ /* 0x000fe200037ce170 */
[----:B------:R-:W-:-:S12]  /*2da80*/  IMAD.MOV.U32 R15, RZ, RZ, -0x1 ;  /* 0xffffffffff0f7424 */ /* 0x000fd800078e00ff */
[----:B01----:R-:W-:Y:S05]  /*2da90*/  WARPSYNC.COLLECTIVE R15, `(.L_x_2011) ;  /* 0x000000000f087348 */ /* 0x003fea0003c00000 */
[----:B------:R-:W-:Y:S01]  /*2daa0*/  VOTE.ANY R14, PT, P6 ;  /* 0x00000000000e7806 */ /* 0x000fe200030e0100 */
[----:B01----:R-:W-:Y:S06]  /*2dab0*/  ENDCOLLECTIVE ;  /* 0x000000000000791b */ /* 0x003fec0003800000 */
.L_x_2011:
[----:B------:R-:W-:Y:S05]  /*2dac0*/  BSYNC B0 ;  /* 0x0000000000007941 */ /* 0x000fea0003800000 */
.L_x_2010:
        /* <DEDUP_REMOVED lines=10> */
.L_x_2012:
[----:B------:R-:W-:Y:S02]  /*2db70*/  IMAD.MOV.U32 R13, RZ, RZ, R6 ;  /* 0x000000ffff0d7224 */ /* 0x000fe400078e0006 */
[----:B------:R-:W-:-:S07]  /*2db80*/  IMAD.MOV.U32 R4, RZ, RZ, R14 ;  /* 0x000000ffff047224 */ /* 0x000fce00078e000e */
[----:B------:R-:W-:Y:S05]  /*2db90*/  WARPSYNC.COLLECTIVE R15, `(.L_x_2013) ;  /* 0x000000000f087348 */ /* 0x000fea0003c00000 */
[----:B------:R0:W1:Y:S02]  /*2dba0*/  SHFL.IDX P6, R14, R13, R12, R11 ;  /* 0x0000000c0d0e7389 */ /* 0x00006400000c000b */
[----:B01----:R-:W-:Y:S01]  /*2dbb0*/  ENDCOLLECTIVE ;  /* 0x000000000000791b */ /* 0x003fe20003800000 */
.L_x_2013:
[----:B------:R-:W-:Y:S02]  /*2dbc0*/  IMAD.MOV.U32 R6, RZ, RZ, R14 ;  /* 0x000000ffff067224 */ /* 0x000fe400078e000e */
[----:B------:R-:W-:-:S05]  /*2dbd0*/  IMAD.IADD R10, R3, 0x1, R10 ;  /* 0x00000001030a7824 */ /* 0x000fca00078e020a */
[----:B------:R0:W-:Y:S01]  /*2dbe0*/  STL [R1+0xc], R10 ;  /* 0x00000c0a01007387 */ /* 0x0001e20000100800 */
[----:B------:R-:W-:Y:S05]  /*2dbf0*/  BRA `(.L_x_2014) ;  /* 0xffffffc800287947 */ /* 0x000fea000383ffff */
.L_x_1905:
[----:B------:R-:W-:Y:S01]  /*2dc00*/  BSSY B0, `(.L_x_2015) ;  /* 0x0000008000007945 */ /* 0x000fe20003800000 */
[----:B------:R-:W-:Y:S02]  /*2dc10*/  IMAD.MOV.U32 R13, RZ, RZ, R7 ;  /* 0x000000ffff0d7224 */ /* 0x000fe400078e0007 */
[----:B------:R-:W-:Y:S02]  /*2dc20*/  IMAD.MOV.U32 R12, RZ, RZ, R3 ;  /* 0x000000ffff0c7224 */ /* 0x000fe400078e0003 */
[----:B------:R-:W-:Y:S02]  /*2dc30*/  IMAD.MOV.U32 R11, RZ, RZ, 0x1f ;  /* 0x0000001fff0b7424 */ /* 0x000fe400078e00ff */
[----:B------:R-:W-:-:S07]  /*2dc40*/  IMAD.MOV.U32 R15, RZ, RZ, -0x1 ;  /* 0xffffffffff0f7424 */ /* 0x000fce00078e00ff */
[----:B01----:R-:W-:Y:S05]  /*2dc50*/  WARPSYNC.COLLECTIVE R15, `(.L_x_2016) ;  /* 0x000000000f087348 */ /* 0x003fea0003c00000 */
[----:B------:R2:W3:Y:S02]  /*2dc60*/  SHFL.IDX P6, R14, R13, R12, R11 ;  /* 0x0000000c0d0e7389 */ /* 0x0004e400000c000b */
[----:B0123--:R-:W-:Y:S01]  /*2dc70*/  ENDCOLLECTIVE ;  /* 0x000000000000791b */ /* 0x00ffe20003800000 */
.L_x_2016:
[----:B------:R-:W-:Y:S05]  /*2dc80*/  BSYNC B0 ;  /* 0x0000000000007941 */ /* 0x000fea0003800000 */
.L_x_2015:
[----:B------:R-:W-:Y:S01]  /*2dc90*/  IMAD.MOV.U32 R3, RZ, RZ, R14 ;  /* 0x000000ffff037224 */ /* 0x000fe200078e000e */
[----:B------:R-:W-:Y:S06]  /*2dca0*/  BRA `(.L_x_2017) ;  /* 0xffffffc800147947 */ /* 0x000fec000383ffff */
.L_x_1911:
[----:B0-----:R0:W1:Y:S02]  /*2dcb0*/  SYNCS.PHASECHK.TRANS64.TRYWAIT P0, [R0+URZ+0x2a820], R3 ;  /* 0x02a82003000075a7 */ /* 0x001064000800017f */
[----:B-1----:R-:W-:Y:S05]  /*2dcc0*/  @!P0 NANOSLEEP.SYNCS 0x989680 ;  /* 0x009896800000895d */ /* 0x002fea0003900000 */
[----:B------:R-:W1:Y:S02]  /*2dcd0*/  @!P0 SYNCS.PHASECHK.TRANS64 P0, [R0+URZ+0x2a820], R3 ;  /* 0x02a82003000085a7 */ /* 0x000e64000800007f */
[----:B-1----:R-:W-:Y:S05]  /*2dce0*/  @!P0 BRA `(.L_x_1911) ;  /* 0xfffffffc00f08947 */ /* 0x002fea000383ffff */
[----:B------:R-:W-:Y:S05]  /*2dcf0*/  BRA `(.L_x_2018) ;  /* 0xffffffd000b47947 */ /* 0x000fea000383ffff */
.L_x_1912:
        /* <DEDUP_REMOVED lines=11> */
.L_x_2020:
[----:B------:R-:W-:Y:S05]  /*2ddb0*/  BSYNC B0 ;  /* 0x0000000000007941 */ /* 0x000fea0003800000 */
.L_x_2019:
[----:B------:R-:W-:Y:S05]  /*2ddc0*/  BRA `(.L_x_2021) ;  /* 0xffffffd0009c7947 */ /* 0x000fea000383ffff */
.L_x_1913:
[----:B------:R-:W-:Y:S01]  /*2ddd0*/  BSSY B0, `(.L_x_2022) ;  /* 0x0000006000007945 */ /* 0x000fe20003800000 */
[----:B------:R-:W-:-:S07]  /*2dde0*/  IMAD.MOV.U32 R15, RZ, RZ, -0x1 ;  /* 0xffffffffff0f7424 */ /* 0x000fce00078e00ff */
[----:B01----:R-:W-:Y:S05]  /*2ddf0*/  WARPSYNC.COLLECTIVE R15, `(.L_x_2023) ;  /* 0x000000000f0c7348 */ /* 0x003fea0003c00000 */
[----:B------:R-:W-:Y:S02]  /*2de00*/  ELECT P6, UR62, PT ;  /* 0x00000000003e782f */ /* 0x000fe400038c0000 */
[----:B------:R-:W-:Y:S01]  /*2de10*/  MOV R14, UR62 ;  /* 0x0000003e000e7c02 */ /* 0x000fe20008000f00 */
[----:B01----:R-:W-:Y:S10]  /*2de20*/  ENDCOLLECTIVE ;  /* 0x000000000000791b */ /* 0x003ff40003800000 */
.L_x_2023:
[----:B------:R-:W-:Y:S05]  /*2de30*/  BSYNC B0 ;  /* 0x0000000000007941 */ /* 0x000fea0003800000 */
.L_x_2022:
[----:B------:R-:W-:Y:S05]  /*2de40*/  BRA `(.L_x_2024) ;  /* 0xffffffd000907947 */ /* 0x000fea000383ffff */
.L_x_1915:
[----:B0-----:R0:W1:Y:S02]  /*2de50*/  SYNCS.PHASECHK.TRANS64.TRYWAIT P0, [R6+URZ], R5 ;  /* 0x00000005060075a7 */ /* 0x001064000800017f */
[----:B-1----:R-:W-:Y:S05]  /*2de60*/  @!P0 NANOSLEEP.SYNCS 0x989680 ;  /* 0x009896800000895d */ /* 0x002fea0003900000 */
[----:B------:R-:W1:Y:S02]  /*2de70*/  @!P0 SYNCS.PHASECHK.TRANS64 P0, [R6+URZ], R5 ;  /* 0x00000005060085a7 */ /* 0x000e64000800007f */
[----:B-1----:R-:W-:Y:S05]  /*2de80*/  @!P0 BRA `(.L_x_1915) ;  /* 0xfffffffc00f08947 */ /* 0x002fea000383ffff */
[----:B------:R-:W-:Y:S05]  /*2de90*/  BRA `(.L_x_2025) ;  /* 0xffffffd000d47947 */ /* 0x000fea000383ffff */
.L_x_1916:
[----:B-1----:R1:W2:Y:S02]  /*2dea0*/  SYNCS.PHASECHK.TRANS64.TRYWAIT P0, [R7+URZ], R2 ;  /* 0x00000002070075a7 */ /* 0x0022a4000800017f */
[----:B--2---:R-:W-:Y:S05]  /*2deb0*/  @!P0 NANOSLEEP.SYNCS 0x989680 ;  /* 0x009896800000895d */ /* 0x004fea0003900000 */
[----:B------:R-:W2:Y:S02]  /*2dec0*/  @!P0 SYNCS.PHASECHK.TRANS64 P0, [R7+URZ], R2 ;  /* 0x00000002070085a7 */ /* 0x000ea4000800007f */
[----:B--2---:R-:W-:Y:S05]  /*2ded0*/  @!P0 BRA `(.L_x_1916) ;  /* 0xfffffffc00f08947 */ /* 0x004fea000383ffff */
[----:B------:R-:W-:Y:S05]  /*2dee0*/  BRA `(.L_x_2026) ;  /* 0xffffffd000c87947 */ /* 0x000fea000383ffff */
.L_x_1918:
[----:B--2---:R2:W3:Y:S02]  /*2def0*/  SYNCS.PHASECHK.TRANS64.TRYWAIT P0, [R4+URZ], R5 ;  /* 0x00000005040075a7 */ /* 0x0044e4000800017f */
[----:B---3--:R-:W-:Y:S05]  /*2df00*/  @!P0 NANOSLEEP.SYNCS 0x989680 ;  /* 0x009896800000895d */ /* 0x008fea0003900000 */
[----:B------:R-:W3:Y:S02]  /*2df10*/  @!P0 SYNCS.PHASECHK.TRANS64 P0, [R4+URZ], R5 ;  /* 0x00000005040085a7 */ /* 0x000ee4000800007f */
[----:B---3--:R-:W-:Y:S05]  /*2df20*/  @!P0 BRA `(.L_x_1918) ;  /* 0xfffffffc00f08947 */ /* 0x008fea000383ffff */
[----:B------:R-:W-:Y:S05]  /*2df30*/  BRA `(.L_x_2027) ;  /* 0xffffffd000d07947 */ /* 0x000fea000383ffff */
.L_x_2028:
        /* <DEDUP_REMOVED lines=12> */
.L_x_2986:


//--------------------- .text._ZN7cutlass13device_kernelIN5flash11enable_sm90INS1_16FlashAttnFwdSm90INS1_25CollectiveMainloopFwdSm90ILi2EN4cute5tupleIJNS5_1CILi1EEES8_S8_EEENS6_IJNS7_ILi128EEESA_NS7_ILi192EEEEEELi128ENS_10bfloat16_tEfNS_4arch4Sm90ELb1ELb0ELb0ELb0ELb0ELb0ELb0ELb1ELb1ELb1ELb1ELb0EEENS1_21CollectiveEpilogueFwdINS6_IJSA_SA_SA_EEES9_SD_SF_Li256ELb0ELb1ELb1ELb0EEENS1_19SingleTileSchedulerILb0ELb1ELb1ELi128EEEEEEEEEvNT_6ParamsE --------------------------
	.section	.text._ZN7cutlass13device_kernelIN5flash11enable_sm90INS1_16FlashAttnFwdSm90INS1_25CollectiveMainloopFwdSm90ILi2EN4cute5tupleIJNS5_1CILi1EEES8_S8_EEENS6_IJNS7_ILi128EEESA_NS7_ILi192EEEEEELi128ENS_10bfloat16_tEfNS_4arch4Sm90ELb1ELb0ELb0ELb0ELb0ELb0ELb0ELb1ELb1ELb1ELb1ELb0EEENS1_21CollectiveEpilogueFwdINS6_IJSA_SA_SA_EEES9_SD_SF_Li256ELb0ELb1ELb1ELb0EEENS1_19SingleTileSchedulerILb0ELb1ELb1ELi128EEEEEEEEEvNT_6ParamsE,"ax",@progbits
	.align	128
.text._ZN7cutlass13device_kernelIN5flash11enable_sm90INS1_16FlashAttnFwdSm90INS1_25CollectiveMainloopFwdSm90ILi2EN4cute5tupleIJNS5_1CILi1EEES8_S8_EEENS6_IJNS7_ILi128EEESA_NS7_ILi192EEEEEELi128ENS_10bfloat16_tEfNS_4arch4Sm90ELb1ELb0ELb0ELb0ELb0ELb0ELb0ELb1ELb1ELb1ELb1ELb0EEENS1_21CollectiveEpilogueFwdINS6_IJSA_SA_SA_EEES9_SD_SF_Li256ELb0ELb1ELb1ELb0EEENS1_19SingleTileSchedulerILb0ELb1ELb1ELi128EEEEEEEEEvNT_6ParamsE:
        .type           _ZN7cutlass13device_kernelIN5flash11enable_sm90INS1_16FlashAttnFwdSm90INS1_25CollectiveMainloopFwdSm90ILi2EN4cute5tupleIJNS5_1CILi1EEES8_S8_EEENS6_IJNS7_ILi128EEESA_NS7_ILi192EEEEEELi128ENS_10bfloat16_tEfNS_4arch4Sm90ELb1ELb0ELb0ELb0ELb0ELb0ELb0ELb1ELb1ELb1ELb1ELb0EEENS1_21CollectiveEpilogueFwdINS6_IJSA_SA_SA_EEES9_SD_SF_Li256ELb0ELb1ELb1ELb0EEENS1_19SingleTileSchedulerILb0ELb1ELb1ELi128EEEEEEEEEvNT_6ParamsE,@function
        .size           _ZN7cutlass13device_kernelIN5flash11enable_sm90INS1_16FlashAttnFwdSm90INS1_25CollectiveMainloopFwdSm90ILi2EN4cute5tupleIJNS5_1CILi1EEES8_S8_EEENS6_IJNS7_ILi128EEESA_NS7_ILi192EEEEEELi128ENS_10bfloat16_tEfNS_4arch4Sm90ELb1ELb0ELb0ELb0ELb0ELb0ELb0ELb1ELb1ELb1ELb1ELb0EEENS1_21CollectiveEpilogueFwdINS6_IJSA_SA_SA_EEES9_SD_SF_Li256ELb0ELb1ELb1ELb0EEENS1_19SingleTileSchedulerILb0ELb1ELb1ELi128EEEEEEEEEvNT_6ParamsE,(.L_x_2987 - _ZN7cutlass13device_kernelIN5flash11enable_sm90INS1_16FlashAttnFwdSm90INS1_25CollectiveMainloopFwdSm90ILi2EN4cute5tupleIJNS5_1CILi1EEES8_S8_EEENS6_IJNS7_ILi128EEESA_NS7_ILi192EEEEEELi128ENS_10bfloat16_tEfNS_4arch4Sm90ELb1ELb0ELb0ELb0ELb0ELb0ELb0ELb1ELb1ELb1ELb1ELb0EEENS1_21CollectiveEpilogueFwdINS6_IJSA_SA_SA_EEES9_SD_SF_Li256ELb0ELb1ELb1ELb0EEENS1_19SingleTileSchedulerILb0ELb1ELb1ELi128EEEEEEEEEvNT_6ParamsE)
        .other          _ZN7cutlass13device_kernelIN5flash11enable_sm90INS1_16FlashAttnFwdSm90INS1_25CollectiveMainloopFwdSm90ILi2EN4cute5tupleIJNS5_1CILi1EEES8_S8_EEENS6_IJNS7_ILi128EEESA_NS7_ILi192EEEEEELi128ENS_10bfloat16_tEfNS_4arch4Sm90ELb1ELb0ELb0ELb0ELb0ELb0ELb0ELb1ELb1ELb1ELb1ELb0EEENS1_21CollectiveEpilogueFwdINS6_IJSA_SA_SA_EEES9_SD_SF_Li256ELb0ELb1ELb1ELb0EEENS1_19SingleTileSchedulerILb0ELb1ELb1ELi128EEEEEEEEEvNT_6ParamsE,@"STO_CUDA_ENTRY STV_DEFAULT"
_ZN7cutlass13device_kernelIN5flash11enable_sm90INS1_16FlashAttnFwdSm90INS1_25CollectiveMainloopFwdSm90ILi2EN4cute5tupleIJNS5_1CILi1EEES8_S8_EEENS6_IJNS7_ILi128EEESA_NS7_ILi192EEEEEELi128ENS_10bfloat16_tEfNS_4arch4Sm90ELb1ELb0ELb0ELb0ELb0ELb0ELb0ELb1ELb1ELb1ELb1ELb0EEENS1_21CollectiveEpilogueFwdINS6_IJSA_SA_SA_EEES9_SD_SF_Li256ELb0ELb1ELb1ELb0EEENS1_19SingleTileSchedulerILb0ELb1ELb1ELi128EEEEEEEEEvNT_6ParamsE:
        /* <DEDUP_REMOVED lines=17> */
.L_x_2030:
[----:B------:R-:W-:Y:S05]  /*0110*/  BSYNC B0 ;  /* 0x0000000000007941 */ /* 0x000fea0003800000 */
.L_x_2029:
        /* <DEDUP_REMOVED lines=40> */
.L_x_2031:
        /* <DEDUP_REMOVED lines=22> */
.L_x_2032:
        /* <DEDUP_REMOVED lines=18> */
.L_x_2033:
        /* <DEDUP_REMOVED lines=22> */
.L_x_2034:
        /* <DEDUP_REMOVED lines=22> */
.L_x_2035:
        /* <DEDUP_REMOVED lines=9> */
.L_x_2038:
        /* <DEDUP_REMOVED lines=20> */
[----:B------:R-:W-:Y:S01]  /*0ab0*/  SHF.R.U32.HI R4, RZ, 0x10, R17 ;  /* 0x00000010ff047819 */ /* 0x000fe20000011611 */
[----:B------:R-:W-:Y:S01]  /*0ac0*/  IMAD.MOV.U32 R22, RZ, RZ, RZ ;  /* 0x000000ffff167224 */ /* 0x000fe200078e00ff */
[----:B------:R-:W-:-:S04]  /*0ad0*/  LOP3.LUT R17, R17, 0xffff, RZ, 0xc0, !PT ;  /* 0x0000ffff11117812 */ /* 0x000fc800078ec0ff */
[----:B------:R-:W2:Y:S08]  /*0ae0*/  LDC.64 R10, c[0x0][0x418] ;  /* 0x00010600ff0a7b82 */ /* 0x000eb00000000a00 */
[----:B------:R-:W3:Y:S01]  /*0af0*/  LDC R3, c[0x0][0x288] ;  /* 0x0000a200ff037b82 */ /* 0x000ee20000000800 */
[----:B0-----:R-:W-:-:S07]  /*0b00*/  ISETP.NE.AND P1, PT, R0, 0x1, PT ;  /* 0x000000010000780c */ /* 0x001fce0003f25270 */
[----:B------:R-:W0:Y:S01]  /*0b10*/  LDC R16, c[0x0][0x424] ;  /* 0x00010900ff107b82 */ /* 0x000e220000000800 */
[----:B--2---:R-:W-:-:S07]  /*0b20*/  ISETP.NE.U32.AND P0, PT, R10, RZ, PT ;  /* 0x000000ff0a00720c */ /* 0x004fce0003f05070 */
[----:B------:R-:W2:Y:S01]  /*0b30*/  LDC R9, c[0x0][0x2f0] ;  /* 0x0000bc00ff097b82 */ /* 0x000ea20000000800 */
[----:B-1----:R-:W-:Y:S01]  /*0b40*/  IMAD.SHL.U32 R19, R19, 0x80, RZ ;  /* 0x0000008013137824 */ /* 0x002fe200078e00ff */
[----:B------:R-:W-:-:S03]  /*0b50*/  ISETP.NE.AND.EX P0, PT, R11, RZ, PT, P0 ;  /* 0x000000ff0b00720c */ /* 0x000fc60003f05300 */
[----:B------:R-:W-:Y:S01]  /*0b60*/  @P1 VIADD R0, R19, 0x7f ;  /* 0x0000007f13001836 */ /* 0x000fe20000000000 */
[----:B---3--:R-:W-:Y:S02]  /*0b70*/  IADD3 R3, -R3, 0x80, RZ ;  /* 0x0000008003037810 */ /* 0x008fe40007ffe1ff */
[----:B------:R-:W1:Y:S08]  /*0b80*/  @P1 LDC R5, c[0x0][0x44c] ;  /* 0x00011300ff051b82 */ /* 0x000e700000000800 */
[----:B------:R-:W3:Y:S01]  /*0b90*/  @P1 LDC R7, c[0x0][0x450] ;  /* 0x00011400ff071b82 */ /* 0x000ee20000000800 */
[----:B0-----:R-:W-:-:S02]  /*0ba0*/  SEL R16, R16, 0x1, P0 ;  /* 0x0000000110107807 */ /* 0x001fc40000000000 */
[----:B------:R-:W-:-:S03]  /*0bb0*/  ISETP.NE.AND P0, PT, R4, RZ, PT ;  /* 0x000000ff0400720c */ /* 0x000fc60003f05270 */
[----:B--2---:R-:W-:Y:S02]  /*0bc0*/  IMAD R3, R16, R9, R3 ;  /* 0x0000000910037224 */ /* 0x004fe400078e0203 */
[----:B-1----:R-:W-:-:S08]  /*0bd0*/  @P1 IMAD.HI.U32 R2, R0, R5, RZ ;  /* 0x0000000500021227 */ /* 0x002fd000078e00ff */
[----:B------:R-:W0:Y:S01]  /*0be0*/  @!P0 LDC R4, c[0x0][0x9f0] ;  /* 0x00027c00ff048b82 */ /* 0x000e220000000800 */
[----:B------:R-:W-:Y:S01]  /*0bf0*/  VIADD R0, R19, 0x7f ;  /* 0x0000007f13007836 */ /* 0x000fe20000000000 */
[----:B---3--:R-:W-:Y:S01]  /*0c00*/  @P1 SHF.R.U32.HI R0, RZ, R7, R2 ;  /* 0x00000007ff001219 */ /* 0x008fe20000011602 */
[----:B------:R-:W-:-:S04]  /*0c10*/  IMAD R2, R16, R9, 0x7f ;  /* 0x0000007f10027424 */ /* 0x000fc800078e0209 */
[----:B------:R-:W-:Y:S01]  /*0c20*/  IMAD.IADD R0, R3, 0x1, R0 ;  /* 0x0000000103007824 */ /* 0x000fe200078e0200 */
[----:B------:R-:W-:-:S04]  /*0c30*/  SHF.R.S32.HI R3, RZ, 0x1f, R2 ;  /* 0x0000001fff037819 */ /* 0x000fc80000011402 */
[----:B------:R-:W-:Y:S02]  /*0c40*/  SHF.R.S32.HI R5, RZ, 0x1f, R0 ;  /* 0x0000001fff057819 */ /* 0x000fe40000011400 */
[----:B------:R-:W-:Y:S02]  /*0c50*/  LEA.HI R3, R3, R2, RZ, 0x7 ;  /* 0x0000000203037211 */ /* 0x000fe400078f38ff */
[----:B------:R-:W-:Y:S02]  /*0c60*/  LEA.HI R5, R5, R0, RZ, 0x7 ;  /* 0x0000000005057211 */ /* 0x000fe400078f38ff */
[----:B------:R-:W-:Y:S02]  /*0c70*/  SHF.R.S32.HI R3, RZ, 0x7, R3 ;  /* 0x00000007ff037819 */ /* 0x000fe40000011403 */
[----:B------:R-:W-:-:S04]  /*0c80*/  SHF.R.S32.HI R0, RZ, 0x7, R5 ;  /* 0x00000007ff007819 */ /* 0x000fc80000011405 */
[----:B------:R-:W-:-:S04]  /*0c90*/  VIMNMX R11, R3, R0, PT ;  /* 0x00000000030b7248 */ /* 0x000fc80003fe0100 */
[----:B------:R-:W-:-:S13]  /*0ca0*/  ISETP.GE.AND P1, PT, R11, 0x1, PT ;  /* 0x000000010b00780c */ /* 0x000fda0003f26270 */
[----:B------:R-:W-:Y:S05]  /*0cb0*/  @!P1 BRA `(.L_x_2040) ;  /* 0x00000000006c9947 */ /* 0x000fea0003800000 */
[-C--:B0-----:R-:W-:Y:S02]  /*0cc0*/  IABS R7, R4.reuse ;  /* 0x0000000400077213 */ /* 0x081fe40000000000 */
[----:B------:R-:W-:Y:S02]  /*0cd0*/  IADD3 R5, R4, -0x1, R11 ;  /* 0xffffffff04057810 */ /* 0x000fe40007ffe00b */
[----:B------:R-:W0:Y:S01]  /*0ce0*/  I2F.RP R0, R7 ;  /* 0x0000000700007306 */ /* 0x000e220000209400 */
[----:B------:R-:W-:-:S05]  /*0cf0*/  IABS R8, R4 ;  /* 0x0000000400087213 */ /* 0x000fca0000000000 */
[----:B------:R-:W-:Y:S02]  /*0d00*/  IMAD.MOV R8, RZ, RZ, -R8 ;  /* 0x000000ffff087224 */ /* 0x000fe400078e0a08 */
[----:B0-----:R-:W0:Y:S02]  /*0d10*/  MUFU.RCP R0, R0 ;  /* 0x0000000000007308 */ /* 0x001e240000001000 */
[----:B0-----:R-:W-:Y:S01]  /*0d20*/  VIADD R2, R0, 0xffffffe ;  /* 0x0ffffffe00027836 */ /* 0x001fe20000000000 */
[----:B------:R-:W-:Y:S02]  /*0d30*/  IABS R0, R5 ;  /* 0x0000000500007213 */ /* 0x000fe40000000000 */
[----:B------:R-:W-:-:S03]  /*0d40*/  LOP3.LUT R5, R5, R4, RZ, 0x3c, !PT ;  /* 0x0000000405057212 */ /* 0x000fc600078e3cff */
[----:B------:R0:W1:Y:S01]  /*0d50*/  F2I.FTZ.U32.TRUNC.NTZ R3, R2 ;  /* 0x0000000200037305 */ /* 0x000062000021f000 */
        /* <DEDUP_REMOVED lines=17> */
.L_x_2040:
[----:B------:R-:W1:Y:S01]  /*0e70*/  S2R R0, SR_TID.X ;  /* 0x0000000000007919 */ /* 0x000e620000002100 */
[-C--:B------:R-:W-:Y:S01]  /*0e80*/  IMAD R17, R17, R22.reuse, RZ ;  /* 0x0000001611117224 */ /* 0x080fe200078e02ff */
[----:B------:R-:W-:Y:S02]  /*0e90*/  PLOP3.LUT P0, PT, PT, PT, PT, 0x80, 0x0 ;  /* 0x000000000000781c */ /* 0x000fe40003f0f070 */
[----:B------:R-:W-:Y:S02]  /*0ea0*/  CS2R R2, SRZ ;  /* 0x0000000000027805 */ /* 0x000fe4000001ff00 */
[----:B------:R-:W-:Y:S02]  /*0eb0*/  CS2R R86, SRZ ;  /* 0x0000000000567805 */ /* 0x000fe4000001ff00 */
[----:B------:R-:W-:Y:S02]  /*0ec0*/  CS2R R84, SRZ ;  /* 0x0000000000547805 */ /* 0x000fe4000001ff00 */
[----:B------:R-:W-:-:S02]  /*0ed0*/  VIADDMNMX R22, R17, R22, R11, PT ;  /* 0x0000001611167246 */ /* 0x000fc4000380010b */
[----:B------:R-:W-:Y:S02]  /*0ee0*/  CS2R R82, SRZ ;  /* 0x0000000000527805 */ /* 0x000fe4000001ff00 */
[----:B------:R-:W-:Y:S02]  /*0ef0*/  CS2R R80, SRZ ;  /* 0x0000000000507805 */ /* 0x000fe4000001ff00 */
[----:B------:R-:W-:Y:S02]  /*0f00*/  CS2R R78, SRZ ;  /* 0x00000000004e7805 */ /* 0x000fe4000001ff00 */
[----:B------:R-:W-:Y:S02]  /*0f10*/  ISETP.GT.AND P1, PT, R22, R17, PT ;  /* 0x000000111600720c */ /* 0x000fe40003f24270 */
        /* <DEDUP_REMOVED lines=21> */
[----:B-1----:R-:W-:Y:S01]  /*1070*/  VIADD R23, R0, 0xffffff80 ;  /* 0xffffff8000177836 */ /* 0x002fe20000000000 */
[----:B------:R-:W-:Y:S02]  /*1080*/  CS2R R34, SRZ ;  /* 0x0000000000227805 */ /* 0x000fe4000001ff00 */
[----:B------:R-:W-:Y:S02]  /*1090*/  CS2R R32, SRZ ;  /* 0x0000000000207805 */ /* 0x000fe4000001ff00 */
[----:B------:R-:W-:Y:S02]  /*10a0*/  CS2R R30, SRZ ;  /* 0x00000000001e7805 */ /* 0x000fe4000001ff00 */
[----:B------:R-:W-:Y:S02]  /*10b0*/  CS2R R28, SRZ ;  /* 0x00000000001c7805 */ /* 0x000fe4000001ff00 */
[----:B------:R-:W-:-:S02]  /*10c0*/  CS2R R26, SRZ ;  /* 0x00000000001a7805 */ /* 0x000fc4000001ff00 */
[----:B------:R-:W-:Y:S01]  /*10d0*/  CS2R R24, SRZ ;  /* 0x0000000000187805 */ /* 0x000fe2000001ff00 */
[----:B------:R-:W-:Y:S06]  /*10e0*/  @!P1 BRA `(.L_x_2041) ;  /* 0x00000080008c9947 */ /* 0x000fec0003800000 */
[----:B------:R-:W-:Y:S01]  /*10f0*/  SHF.R.S32.HI R88, RZ, 0x1f, R23 ;  /* 0x0000001fff587819 */ /* 0x000fe20000011417 */
[----:B------:R-:W1:Y:S01]  /*1100*/  S2UR UR6, SR_CgaCtaId ;  /* 0x00000000000679c3 */ /* 0x000e620000008800 */
[----:B------:R-:W-:Y:S02]  /*1110*/  UMOV UR36, 0x400 ;  /* 0x0000040000247882 */ /* 0x000fe40000000000 */
[----:B------:R-:W-:-:S04]  /*1120*/  LEA.HI R89, R88, R23, RZ, 0x7 ;  /* 0x0000001758597211 */ /* 0x000fc800078f38ff */
[----:B------:R-:W-:-:S05]  /*1130*/  SHF.R.S32.HI R90, RZ, 0x7, R89 ;  /* 0x00000007ff5a7819 */ /* 0x000fca0000011459 */
[----:B------:R-:W2:Y:S01]  /*1140*/  SHFL.IDX PT, R0, R90, RZ, 0x1f ;  /* 0x00001fff5a007589 */ /* 0x000ea200000e0000 */
[----:B-1----:R-:W-:-:S04]  /*1150*/  ULEA UR36, UR6, UR36, 0x18 ;  /* 0x0000002406247291 */ /* 0x002fc8000f8ec03f */
[----:B------:R-:W-:-:S04]  /*1160*/  UIADD3 UR6, UR36, 0x10400, URZ ;  /* 0x0001040024067890 */ /* 0x000fc8000fffe03f */
[----:B------:R-:W-:Y:S01]  /*1170*/  ULOP3.LUT UP0, URZ, UR6, 0x3ff, URZ, 0xc0, !UPT ;  /* 0x000003ff063f7892 */ /* 0x000fe2000f80c03f */
[----:B--2---:R-:W-:-:S05]  /*1180*/  R2UR UR4, R0 ;  /* 0x00000000000472ca */ /* 0x004fca00000e0000 */
        /* <DEDUP_REMOVED lines=11> */
[----:B0-----:R-:W-:Y:S01]  /*1240*/  IMAD.U32 R4, RZ, RZ, UR4 ;  /* 0x00000004ff047e24 */ /* 0x001fe2000f8e00ff */
        /* <DEDUP_REMOVED lines=12> */
.L_x_2042:
[----:B------:R-:W2:Y:S01]  /*1310*/  LDL.LU R20, [R1+0x14] ;  /* 0x0000140001147983 */ /* 0x000ea20000300800 */
[----:B------:R-:W-:-:S04]  /*1320*/  SHF.L.U32 R2, RZ, 0x1f, RZ ;  /* 0x0000001fff027819 */ /* 0x000fc800000006ff */
[----:B------:R-:W1:Y:S01]  /*1330*/  SYNCS.PHASECHK.TRANS64.TRYWAIT P1, [UR36+0x34800], R2 ;  /* 0x03480002ff0075a7 */ /* 0x000e620008020164 */
[----:B--2---:R-:W-:-:S04]  /*1340*/  LOP3.LUT R0, R20, 0x1, RZ, 0xfc, !PT ;  /* 0x0000000114007812 */ /* 0x004fc800078efcff */
[----:B------:R-:W-:Y:S01]  /*1350*/  ISETP.NE.AND P0, PT, R0, 0x3, PT ;  /* 0x000000030000780c */ /* 0x000fe20003f05270 */
[----:B-1----:R-:W-:-:S12]  /*1360*/  @!P1 BRA `(.L_x_2043) ;  /* 0x000000d400bc9947 */ /* 0x002fd80003800000 */
.L_x_2160:
[----:B------:R-:W-:Y:S05]  /*1370*/  @!P0 BRA `(.L_x_2044) ;  /* 0x0000000000048947 */ /* 0x000fea0003800000 */
[----:B------:R-:W-:Y:S01]  /*1380*/  BPT.TRAP 0x1 ;  /* 0x000000040000795c */ /* 0x000fe20000300000 */
.L_x_2044:
[----:B------:R2:W3:Y:S01]  /*1390*/  SYNCS.PHASECHK.TRANS64.TRYWAIT P2, [UR36+0x34830], R2 ;  /* 0x03483002ff0075a7 */ /* 0x0004e20008040164 */
[----:B------:R-:W-:Y:S05]  /*13a0*/  @!P0 BRA `(.L_x_2045) ;  /* 0x0000000000048947 */ /* 0x000fea0003800000 */
[----:B------:R-:W-:Y:S01]  /*13b0*/  BPT.TRAP 0x1 ;  /* 0x000000040000795c */ /* 0x000fe20000300000 */
.L_x_2045:
[----:B------:R-:W4:Y:S01]  /*13c0*/  S2R R0, SR_TID.X ;  /* 0x0000000000007919 */ /* 0x000f220000002100 */
[----:B------:R-:W-:-:S05]  /*13d0*/  IMAD.U32 R6, RZ, RZ, UR37 ;  /* 0x00000025ff067e24 */ /* 0x000fca000f8e00ff */
[----:B------:R-:W-:Y:S02]  /*13e0*/  LOP3.LUT R6, R6, 0x10000, RZ, 0xfc, !PT ;  /* 0x0001000006067812 */ /* 0x000fe400078efcff */
[----:B----4-:R-:W-:-:S04]  /*13f0*/  LOP3.LUT R0, R0, 0x7f, RZ, 0xc0, !PT ;  /* 0x0000007f00007812 */ /* 0x010fc800078ec0ff */
[----:B------:R-:W-:Y:S01]  /*1400*/  ISETP.NE.AND P1, PT, R0, RZ, PT ;  /* 0x000000ff0000720c */ /* 0x000fe20003f25270 */
[----:B---3--:R-:W-:-:S12]  /*1410*/  @P2 BRA `(.L_x_2046) ;  /* 0x0000000000082947 */ /* 0x008fd80003800000 */
[----:B------:R-:W3:Y:S02]  /*1420*/  SYNCS.PHASECHK.TRANS64.TRYWAIT P2, [UR36+0x34830], R2 ;  /* 0x03483002ff0075a7 */ /* 0x000ee40008040164 */
[----:B---3--:R-:W-:Y:S05]  /*1430*/  @!P2 BRA `(.L_x_2047) ;  /* 0x000000d400a0a947 */ /* 0x008fea0003800000 */
.L_x_2046:
[----:B------:R-:W-:Y:S05]  /*1440*/  WARPSYNC.ALL ;  /* 0x0000000000007948 */ /* 0x000fea0003800000 */
[----:B------:R-:W-:Y:S01]  /*1450*/  IMAD.MOV.U32 R7, RZ, RZ, 0x40000040 ;  /* 0x40000040ff077424 */ /* 0x000fe200078e00ff */
[----:B------:R-:W-:Y:S01]  /*1460*/  UIADD3 UR4, UR36, 0x1c400, URZ ;  /* 0x0001c40024047890 */ /* 0x000fe2000fffe03f */
[C---:B------:R-:W-:Y:S01]  /*1470*/  R2UR UR8, R6.reuse ;  /* 0x00000000060872ca */ /* 0x040fe200000e0000 */
[----:B------:R-:W-:Y:S02]  /*1480*/  WARPGROUP.ARRIVE ;  /* 0x00000000000079c5 */ /* 0x000fe40000000000 */
[----:B------:R-:W-:Y:S01]  /*1490*/  R2UR UR9, R7 ;  /* 0x00000000070972ca */ /* 0x000fe200000e0000 */
[----:B------:R-:W-:Y:S01]  /*14a0*/  USHF.R.U32.HI UR4, URZ, 0x4, UR4 ;  /* 0x000000043f047899 */ /* 0x000fe20008011604 */
[----:B------:R-:W-:Y:S01]  /*14b0*/  R2UR UR6, R6 ;  /* 0x00000000060672ca */ /* 0x000fe200000e0000 */
[----:B------:R-:W-:Y:S01]  /*14c0*/  UMOV UR11, 0x40000040 ;  /* 0x40000040000b7882 */ /* 0x000fe20000000000 */
[----:B------:R-:W-:Y:S01]  /*14d0*/  UMOV UR5, 0x40000040 ;  /* 0x4000004000057882 */ /* 0x000fe20000000000 */
[----:B------:R-:W-:Y:S01]  /*14e0*/  ULOP3.LUT UR4, UR4, 0x3fff, URZ, 0xc0, !UPT ;  /* 0x00003fff04047892 */ /* 0x000fe2000f8ec03f */
[----:B-12---:R-:W1:Y:S01]  /*14f0*/  LDC R2, c[0x0][0x448] ;  /* 0x00011200ff027b82 */ /* 0x006e620000000800 */
[----:B------:R-:W-:Y:S01]  /*1500*/  UMOV UR13, 0x40000040 ;  /* 0x40000040000d7882 */ /* 0x000fe20000000000 */
[----:B------:R-:W-:Y:S01]  /*1510*/  UMOV UR15, 0x40000040 ;  /* 0x40000040000f7882 */ /* 0x000fe20000000000 */
[----:B------:R-:W-:Y:S01]  /*1520*/  ULOP3.LUT UR38, UR4, 0x10000, URZ, 0xfc, !UPT ;  /* 0x0001000004267892 */ /* 0x000fe2000f8efc3f */
[----:B------:R-:W-:Y:S01]  /*1530*/  LOP3.LUT R0, R89, 0xffffff80, RZ, 0xc0, !PT ;  /* 0xffffff8059007812 */ /* 0x000fe200078ec0ff */
[----:B------:R-:W-:Y:S01]  /*1540*/  UMOV UR17, 0x40000040 ;  /* 0x4000004000117882 */ /* 0x000fe20000000000 */
[----:B------:R-:W-:Y:S01]  /*1550*/  UMOV UR19, 0x40000040 ;  /* 0x4000004000137882 */ /* 0x000fe20000000000 */
[----:B------:R-:W-:Y:S01]  /*1560*/  UIADD3 UR14, UR38, 0x6, URZ ;  /* 0x00000006260e7890 */ /* 0x000fe2000fffe03f */
[----:B------:R-:W-:Y:S01]  /*1570*/  LEA.HI R88, R88, R23, RZ, 0x2 ;  /* 0x0000001758587211 */ /* 0x000fe200078f10ff */
[----:B------:R-:W-:Y:S01]  /*1580*/  UIADD3 UR4, UR6, 0x2, URZ ;  /* 0x0000000206047890 */ /* 0x000fe2000fffe03f */
[----:B------:R-:W-:Y:S01]  /*1590*/  IMAD.IADD R0, R23, 0x1, -R0 ;  /* 0x0000000117007824 */ /* 0x000fe200078e0a00 */
[----:B------:R-:W-:Y:S01]  /*15a0*/  UMOV UR10, UR38 ;  /* 0x00000026000a7c82 */ /* 0x000fe20008000000 */
[----:B------:R-:W-:Y:S01]  /*15b0*/  UIADD3 UR12, UR6, 0x6, URZ ;  /* 0x00000006060c7890 */ /* 0x000fe2000fffe03f */
[----:B------:R-:W-:Y:S01]  /*15c0*/  HGMMA.64x128x16.F32.BF16 R24, gdesc[UR8], RZ, !UPT, gsb0 ;  /* 0x01e00000081879f0 */ /* 0x000fe2000c0018ff */
[----:B------:R-:W-:Y:S01]  /*15d0*/  UIADD3 UR10, UR38, 0x2, URZ ;  /* 0x00000002260a7890 */ /* 0x000fe2000fffe03f */
[----:B------:R-:W-:Y:S01]  /*15e0*/  SHF.R.S32.HI R3, RZ, 0x1f, R0 ;  /* 0x0000001fff037819 */ /* 0x000fe20000011400 */
[----:B------:R-:W-:Y:S01]  /*15f0*/  UMOV UR8, UR4 ;  /* 0x0000000400087c82 */ /* 0x000fe20008000000 */
[----:B------:R-:W-:Y:S01]  /*1600*/  UMOV UR9, UR5 ;  /* 0x0000000500097c82 */ /* 0x000fe20008000000 */
[----:B------:R-:W-:Y:S01]  /*1610*/  UMOV UR11, 0x40000040 ;  /* 0x40000040000b7882 */ /* 0x000fe20000000000 */
[----:B------:R-:W-:Y:S01]  /*1620*/  UIADD3 UR16, UR6, 0x400, URZ ;  /* 0x0000040006107890 */ /* 0x000fe2000fffe03f */
[----:B------:R-:W-:Y:S01]  /*1630*/  LOP3.LUT R88, R88, 0xfffffffc, RZ, 0xc0, !PT ;  /* 0xfffffffc58587812 */ /* 0x000fe200078ec0ff */
[----:B------:R-:W-:Y:S01]  /*1640*/  UIADD3 UR18, UR38, 0x400, URZ ;  /* 0x0000040026127890 */ /* 0x000fe2000fffe03f */
[CC--:B0-----:R-:W-:Y:S01]  /*1650*/  LEA.HI R4, R3.reuse, R0.reuse, RZ, 0x5 ;  /* 0x0000000003047211 */ /* 0x0c1fe200078f28ff */
[----:B------:R-:W-:Y:S01]  /*1660*/  UIADD3 UR20, UR6, 0x402, URZ ;  /* 0x0000040206147890 */ /* 0x000fe2000fffe03f */
[----:B-1----:R-:W-:Y:S01]  /*1670*/  ISETP.NE.AND P2, PT, R2, 0x1, PT ;  /* 0x000000010200780c */ /* 0x002fe20003f45270 */
[----:B------:R-:W-:Y:S01]  /*1680*/  UIADD3 UR22, UR38, 0x402, URZ ;  /* 0x0000040226167890 */ /* 0x000fe2000fffe03f */
[----:B------:R-:W-:Y:S01]  /*1690*/  LEA.HI R2, R3, R0, RZ, 0x2 ;  /* 0x0000000003027211 */ /* 0x000fe200078f10ff */
[----:B------:R-:W-:Y:S01]  /*16a0*/  UMOV UR21, 0x40000040 ;  /* 0x4000004000157882 */ /* 0x000fe20000000000 */
[----:B------:R-:W-:Y:S01]  /*16b0*/  UMOV UR23, 0x40000040 ;  /* 0x4000004000177882 */ /* 0x000fe20000000000 */
[----:B------:R-:W-:Y:S01]  /*16c0*/  UIADD3 UR24, UR6, 0x404, URZ ;  /* 0x0000040406187890 */ /* 0x000fe2000fffe03f */
[--C-:B------:R-:W-:Y:S01]  /*16d0*/  SHF.R.S32.HI R3, RZ, 0x2, R2.reuse ;  /* 0x00000002ff037819 */ /* 0x100fe20000011402 */
[----:B------:R-:W-:Y:S01]  /*16e0*/  UIADD3 UR26, UR38, 0x404, URZ ;  /* 0x00000404261a7890 */ /* 0x000fe2000fffe03f */
[----:B------:R-:W-:Y:S01]  /*16f0*/  SHF.R.S32.HI R8, RZ, 0x1f, R2 ;  /* 0x0000001fff087819 */ /* 0x000fe20000011402 */
[----:B------:R-:W-:Y:S01]  /*1700*/  UMOV UR25, 0x40000040 ;  /* 0x4000004000197882 */ /* 0x000fe20000000000 */
[----:B------:R-:W-:Y:S01]  /*1710*/  UMOV UR27, 0x40000040 ;  /* 0x40000040001b7882 */ /* 0x000fe20000000000 */
[----:B------:R-:W-:Y:S01]  /*1720*/  UIADD3 UR28, UR6, 0x406, URZ ;  /* 0x00000406061c7890 */ /* 0x000fe2000fffe03f */
[----:B------:R-:W-:Y:S01]  /*1730*/  SHF.R.S32.HI R4, RZ, 0x5, R4 ;  /* 0x00000005ff047819 */ /* 0x000fe20000011404 */
[----:B------:R-:W-:Y:S01]  /*1740*/  UIADD3 UR30, UR38, 0x406, URZ ;  /* 0x00000406261e7890 */ /* 0x000fe2000fffe03f */
[----:B------:R-:W0:Y:S01]  /*1750*/  @P2 LDC R11, c[0x0][0x44c] ;  /* 0x00011300ff0b2b82 */ /* 0x000e220000000800 */
[----:B------:R-:W-:Y:S01]  /*1760*/  UMOV UR29, 0x40000040 ;  /* 0x40000040001d7882 */ /* 0x000fe20000000000 */
[----:B------:R-:W-:Y:S01]  /*1770*/  UMOV UR31, 0x40000040 ;  /* 0x40000040001f7882 */ /* 0x000fe20000000000 */
[----:B------:R-:W-:Y:S01]  /*1780*/  UIADD3 UR32, UR6, 0x800, URZ ;  /* 0x0000080006207890 */ /* 0x000fe2000fffe03f */
[----:B------:R-:W-:Y:S01]  /*1790*/  IMAD.IADD R88, R23, 0x1, -R88 ;  /* 0x0000000117587824 */ /* 0x000fe200078e0a58 */
[----:B------:R-:W-:Y:S01]  /*17a0*/  UIADD3 UR34, UR38, 0x800, URZ ;  /* 0x0000080026227890 */ /* 0x000fe2000fffe03f */
[----:B------:R-:W-:Y:S01]  /*17b0*/  LEA.HI R5, R90, R90, RZ, 0x1 ;  /* 0x0000005a5a057211 */ /* 0x000fe200078f08ff */
[----:B------:R-:W-:Y:S01]  /*17c0*/  UMOV UR33, 0x40000040 ;  /* 0x4000004000217882 */ /* 0x000fe20000000000 */
[----:B------:R-:W-:Y:S01]  /*17d0*/  UMOV UR35, 0x40000040 ;  /* 0x4000004000237882 */ /* 0x000fe20000000000 */
[----:B------:R-:W-:Y:S01]  /*17e0*/  UIADD3 UR44, UR6, 0x802, URZ ;  /* 0x00000802062c7890 */ /* 0x000fe2000fffe03f */
[-C--:B------:R-:W-:Y:S01]  /*17f0*/  LEA.HI R8, R8, R3.reuse, RZ, 0x3 ;  /* 0x0000000308087211 */ /* 0x080fe200078f18ff */
[----:B------:R-:W-:Y:S01]  /*1800*/  UIADD3 UR46, UR38, 0x802, URZ ;  /* 0x00000802262e7890 */ /* 0x000fe2000fffe03f */
[----:B------:R-:W1:Y:S01]  /*1810*/  @P2 LDC R12, c[0x0][0x450] ;  /* 0x00011400ff0c2b82 */ /* 0x000e620000000800 */
[----:B------:R-:W-:Y:S01]  /*1820*/  UMOV UR45, 0x40000040 ;  /* 0x40000040002d7882 */ /* 0x000fe20000000000 */
[----:B------:R-:W-:Y:S01]  /*1830*/  UMOV UR47, 0x40000040 ;  /* 0x40000040002f7882 */ /* 0x000fe20000000000 */
[----:B------:R-:W-:Y:S01]  /*1840*/  UIADD3 UR48, UR6, 0x804, URZ ;  /* 0x0000080406307890 */ /* 0x000fe2000fffe03f */
[----:B------:R-:W-:Y:S01]  /*1850*/  IMAD R4, R4, 0x10, R19 ;  /* 0x0000001004047824 */ /* 0x000fe200078e0213 */
[----:B------:R-:W-:Y:S01]  /*1860*/  UIADD3 UR50, UR38, 0x804, URZ ;  /* 0x0000080426327890 */ /* 0x000fe2000fffe03f */
[----:B------:R-:W-:Y:S01]  /*1870*/  LOP3.LUT R5, R5, 0x3fffffe, RZ, 0xc0, !PT ;  /* 0x03fffffe05057812 */ /* 0x000fe200078ec0ff */
[----:B------:R-:W-:Y:S01]  /*1880*/  UMOV UR49, 0x40000040 ;  /* 0x4000004000317882 */ /* 0x000fe20000000000 */
[----:B------:R-:W-:Y:S01]  /*1890*/  UMOV UR51, 0x40000040 ;  /* 0x4000004000337882 */ /* 0x000fe20000000000 */
[----:B------:R-:W-:Y:S01]  /*18a0*/  UIADD3 UR52, UR6, 0x806, URZ ;  /* 0x0000080606347890 */ /* 0x000fe2000fffe03f */
[----:B------:R-:W-:Y:S01]  /*18b0*/  LEA.HI R9, R88, R88, RZ, 0x1 ;  /* 0x0000005858097211 */ /* 0x000fe200078f08ff */
[----:B------:R-:W-:Y:S01]  /*18c0*/  UIADD3 UR54, UR38, 0x806, URZ ;  /* 0x0000080626367890 */ /* 0x000fe2000fffe03f */
[----:B------:R-:W-:Y:S01]  /*18d0*/  LOP3.LUT R8, R8, 0xfffffff8, RZ, 0xc0, !PT ;  /* 0xfffffff808087812 */ /* 0x000fe200078ec0ff */
[----:B------:R-:W-:Y:S01]  /*18e0*/  UMOV UR53, 0x40000040 ;  /* 0x4000004000357882 */ /* 0x000fe20000000000 */
[----:B------:R-:W-:Y:S01]  /*18f0*/  UMOV UR55, 0x40000040 ;  /* 0x4000004000377882 */ /* 0x000fe20000000000 */
[----:B------:R-:W-:Y:S01]  /*1900*/  LOP3.LUT R9, R9, 0x1ffffffe, RZ, 0xc0, !PT ;  /* 0x1ffffffe09097812 */ /* 0x000fe200078ec0ff */
[----:B------:R-:W-:Y:S01]  /*1910*/  IMAD.IADD R5, R90, 0x1, -R5 ;  /* 0x000000015a057824 */ /* 0x000fe200078e0a05 */
[----:B------:R-:W-:Y:S01]  /*1920*/  IADD3 R4, R4, R3, -R8 ;  /* 0x0000000304047210 */ /* 0x000fe20007ffe808 */
[----:B------:R-:W-:Y:S01]  /*1930*/  ULDC UR7, c[0x0][0x988] ;  /* 0x0002620000077ab9 */ /* 0x000fe20000000800 */
[----:B------:R-:W-:Y:S01]  /*1940*/  UMOV UR37, URZ ;  /* 0x0000003f00257c82 */ /* 0x000fe20008000000 */
[----:B------:R-:W-:Y:S01]  /*1950*/  IMAD.IADD R9, R88, 0x1, -R9 ;  /* 0x0000000158097824 */ /* 0x000fe200078e0a09 */
[----:B------:R-:W-:Y:S01]  /*1960*/  CS2R R150, SRZ ;  /* 0x0000000000967805 */ /* 0x000fe2000001ff00 */
[----:B------:R-:W-:Y:S01]  /*1970*/  IMAD R4, R5, 0x40, R4 ;  /* 0x0000004005047824 */ /* 0x000fe200078e0204 */
[----:B------:R-:W-:-:S02]  /*1980*/  CS2R R148, SRZ ;  /* 0x0000000000947805 */ /* 0x000fc4000001ff00 */
[----:B------:R-:W-:Y:S02]  /*1990*/  CS2R R146, SRZ ;  /* 0x0000000000927805 */ /* 0x000fe4000001ff00 */
[----:B------:R-:W-:Y:S01]  /*19a0*/  CS2R R144, SRZ ;  /* 0x0000000000907805 */ /* 0x000fe2000001ff00 */
[----:B------:R-:W-:Y:S01]  /*19b0*/  IMAD R10, R9, 0x8, R4 ;  /* 0x00000008090a7824 */ /* 0x000fe200078e0204 */
[----:B------:R-:W-:Y:S01]  /*19c0*/  CS2R R142, SRZ ;  /* 0x00000000008e7805 */ /* 0x000fe2000001ff00 */
[----:B------:R-:W-:Y:S01]  /*19d0*/  IMAD.MOV.U32 R9, RZ, RZ, -0x80 ;  /* 0xffffff80ff097424 */ /* 0x000fe200078e00ff */
[----:B------:R-:W-:Y:S01]  /*19e0*/  CS2R R140, SRZ ;  /* 0x00000000008c7805 */ /* 0x000fe2000001ff00 */
[----:B0-----:R-:W-:Y:S01]  /*19f0*/  @P2 IMAD.HI.U32 R3, R10, R11, RZ ;  /* 0x0000000b0a032227 */ /* 0x001fe200078e00ff */
[----:B------:R-:W-:Y:S02]  /*1a00*/  LOP3.LUT R11, R2, 0x7ffffffc, RZ, 0xc0, !PT ;  /* 0x7ffffffc020b7812 */ /* 0x000fe400078ec0ff */
[----:B------:R-:W-:-:S02]  /*1a10*/  CS2R R138, SRZ ;  /* 0x00000000008a7805 */ /* 0x000fc4000001ff00 */
[----:B------:R-:W-:Y:S01]  /*1a20*/  CS2R R136, SRZ ;  /* 0x0000000000887805 */ /* 0x000fe2000001ff00 */
[----:B------:R-:W-:Y:S01]  /*1a30*/  IMAD.MOV.U32 R5, RZ, RZ, R10 ;  /* 0x000000ffff057224 */ /* 0x000fe200078e000a */
[----:B-1----:R-:W-:Y:S01]  /*1a40*/  @P2 SHF.R.U32.HI R5, RZ, R12, R3 ;  /* 0x0000000cff052219 */ /* 0x002fe20000011603 */
[----:B------:R-:W-:Y:S01]  /*1a50*/  IMAD R9, R22, R9, 0x80 ;  /* 0x0000008016097424 */ /* 0x000fe200078e0209 */
[----:B------:R-:W0:Y:S01]  /*1a60*/  LDC R3, c[0x0][0x288] ;  /* 0x0000a200ff037b82 */ /* 0x000e220000000800 */
[----:B------:R-:W-:Y:S01]  /*1a70*/  IMAD.IADD R11, R0, 0x1, -R11 ;  /* 0x00000001000b7824 */ /* 0x000fe200078e0a0b */
[----:B------:R-:W-:Y:S01]  /*1a80*/  CS2R R134, SRZ ;  /* 0x0000000000867805 */ /* 0x000fe2000001ff00 */
[----:B------:R-:W0:Y:S01]  /*1a90*/  SHFL.IDX PT, R4, R5, 0x1, 0x1c1f ;  /* 0x003c1f0005047f89 */ /* 0x000e2200000e0000 */
[----:B------:R-:W-:Y:S01]  /*1aa0*/  VIADD R0, R9, 0x1 ;  /* 0x0000000109007836 */ /* 0x000fe20000000000 */
[----:B------:R-:W-:Y:S02]  /*1ab0*/  CS2R R132, SRZ ;  /* 0x0000000000847805 */ /* 0x000fe4000001ff00 */
[----:B------:R-:W-:Y:S01]  /*1ac0*/  CS2R R130, SRZ ;  /* 0x0000000000827805 */ /* 0x000fe2000001ff00 */
[----:B------:R-:W-:Y:S01]  /*1ad0*/  SHFL.IDX PT, R5, R5, RZ, 0x1c1f ;  /* 0x001c1fff05057589 */ /* 0x000fe200000e0000 */
[----:B------:R-:W-:Y:S01]  /*1ae0*/  IMAD R13, R11, -0x2, R0 ;  /* 0xfffffffe0b0d7824 */ /* 0x000fe200078e0200 */
[----:B------:R-:W-:-:S02]  /*1af0*/  CS2R R128, SRZ ;  /* 0x0000000000807805 */ /* 0x000fc4000001ff00 */
[----:B------:R-:W-:Y:S02]  /*1b00*/  CS2R R126, SRZ ;  /* 0x00000000007e7805 */ /* 0x000fe4000001ff00 */
[----:B------:R-:W-:Y:S02]  /*1b10*/  CS2R R124, SRZ ;  /* 0x00000000007c7805 */ /* 0x000fe4000001ff00 */
[----:B------:R-:W-:Y:S01]  /*1b20*/  CS2R R122, SRZ ;  /* 0x00000000007a7805 */ /* 0x000fe2000001ff00 */
[----:B------:R-:W-:Y:S02]  /*1b30*/  WARPGROUP.DEPBAR.LE gsb0, 0x0 ;  /* 0x00008000000079c5 */ /* 0x000fe40000010000 */
[----:B------:R-:W-:-:S06]  /*1b40*/  WARPGROUP.ARRIVE ;  /* 0x00000000000079c5 */ /* 0x000fcc0000000000 */
[----:B------:R-:W-:Y:S01]  /*1b50*/  HGMMA.64x128x16.F32.BF16 R24, gdesc[UR8], R24, gsb0 ;  /* 0x01e00000081879f0 */ /* 0x000fe20008001818 */
[----:B------:R-:W-:Y:S02]  /*1b60*/  UIADD3 UR8, UR6, 0x4, URZ ;  /* 0x0000000406087890 */ /* 0x000fe4000fffe03f */
[----:B------:R-:W-:Y:S01]  /*1b70*/  UIADD3 UR10, UR38, 0x4, URZ ;  /* 0x00000004260a7890 */ /* 0x000fe2000fffe03f */
[----:B------:R-:W-:Y:S01]  /*1b80*/  UMOV UR9, 0x40000040 ;  /* 0x4000004000097882 */ /* 0x000fe20000000000 */
[----:B------:R-:W-:Y:S01]  /*1b90*/  UMOV UR11, 0x40000040 ;  /* 0x40000040000b7882 */ /* 0x000fe20000000000 */
[----:B------:R-:W-:Y:S02]  /*1ba0*/  ULDC UR6, c[0x0][0x2f0] ;  /* 0x0000bc0000067ab9 */ /* 0x000fe40000000800 */
[C---:B------:R-:W-:Y:S02]  /*1bb0*/  IMAD R0, R16.reuse, UR6, R9 ;  /* 0x0000000610007c24 */ /* 0x040fe4000f8e0209 */
[----:B------:R-:W-:-:S02]  /*1bc0*/  IMAD R8, R16, UR6, R13 ;  /* 0x0000000610087c24 */ /* 0x000fc4000f8e020d */
[----:B------:R-:W-:-:S03]  /*1bd0*/  IMAD R2, R11, -0x2, R0 ;  /* 0xfffffffe0b027824 */ /* 0x000fc600078e0200 */
[----:B0-----:R-:W-:-:S04]  /*1be0*/  IADD3 R9, R4, -R3, R8 ;  /* 0x8000000304097210 */ /* 0x001fc80007ffe008 */
[----:B------:R-:W-:-:S04]  /*1bf0*/  VIMNMX R9, R2, R9, PT ;  /* 0x0000000902097248 */ /* 0x000fc80003fe0100 */
[C---:B------:R-:W-:Y:S02]  /*1c00*/  ISETP.GT.AND P3, PT, R9.reuse, RZ, PT ;  /* 0x000000ff0900720c */ /* 0x040fe40003f64270 */
[C---:B------:R-:W-:Y:S02]  /*1c10*/  ISETP.GT.AND P4, PT, R9.reuse, 0x1, PT ;  /* 0x000000010900780c */ /* 0x040fe40003f84270 */
        /* <DEDUP_REMOVED lines=34> */
[----:B------:R-:W-:Y:S02]  /*1e40*/  ISETP.GT.AND P3, PT, R9, 0x9, PT ;  /* 0x000000090900780c */ /* 0x000fe40003f64270 */
[----:B------:R-:W-:-:S02]  /*1e50*/  FSEL R15, R30, -INF , P5 ;  /* 0xff8000001e0f7808 */ /* 0x000fc40002800000 */
[----:B------:R-:W-:Y:S02]  /*1e60*/  FMNMX.FTZ R0, R13, R27, !PT ;  /* 0x0000001b0d007209 */ /* 0x000fe40007810000 */
[----:B------:R-:W-:Y:S02]  /*1e70*/  ISETP.GT.AND P4, PT, R9, 0x10, PT ;  /* 0x000000100900780c */ /* 0x000fe40003f84270 */
[----:B------:R-:W-:Y:S02]  /*1e80*/  FSEL R31, R31, -INF , P3 ;  /* 0xff8000001f1f7808 */ /* 0x000fe40001800000 */
[----:B------:R-:W-:Y:S02]  /*1e90*/  FMNMX.FTZ R0, R15, R0, !PT ;  /* 0x000000000f007209 */ /* 0x000fe40007810000 */
        /* <DEDUP_REMOVED lines=32> */
[----:B------:R-:W-:Y:S01]  /*20a0*/  FMNMX.FTZ R0, R97, R0, !PT ;  /* 0x0000000061007209 */ /* 0x000fe20007810000 */
[----:B------:R-:W0:Y:S01]  /*20b0*/  @P2 LDC R54, c[0x0][0x44c] ;  /* 0x00011300ff362b82 */ /* 0x000e220000000800 */
        /* <DEDUP_REMOVED lines=48> */
[----:B------:R-:W-:Y:S02]  /*23c0*/  FSEL R87, R87, -INF , P3 ;  /* 0xff80000057577808 */ /* 0x000fe40001800000 */
[----:B------:R-:W-:-:S04]  /*23d0*/  FMNMX.FTZ R0, R121, R0, !PT ;  /* 0x0000000079007209 */ /* 0x000fc80007810000 */
[----:B------:R-:W-:-:S05]  /*23e0*/  FMNMX.FTZ R9, R87, R0, !PT ;  /* 0x0000000057097209 */ /* 0x000fca0007810000 */
[----:B------:R-:W1:Y:S02]  /*23f0*/  SHFL.BFLY PT, R0, R9, 0x2, 0x1f ;  /* 0x0c401f0009007f89 */ /* 0x000e6400000e0000 */
[----:B-1----:R-:W-:Y:S01]  /*2400*/  FMNMX.FTZ R12, R9, R0, !PT ;  /* 0x00000000090c7209 */ /* 0x002fe20007810000 */
[----:B------:R-:W-:Y:S02]  /*2410*/  IMAD.U32 R0, RZ, RZ, UR7 ;  /* 0x00000007ff007e24 */ /* 0x000fe4000f8e00ff */
[----:B------:R-:W-:Y:S02]  /*2420*/  IMAD.IADD R9, R8, 0x1, -R3 ;  /* 0x0000000108097824 */ /* 0x000fe400078e0a03 */
[----:B------:R-:W1:Y:S03]  /*2430*/  SHFL.BFLY PT, R23, R12, 0x1, 0x1f ;  /* 0x0c201f000c177f89 */ /* 0x000e6600000e0000 */
[----:B------:R-:W-:-:S04]  /*2440*/  VIADDMNMX R9, R5, R9, R2, PT ;  /* 0x0000000905097246 */ /* 0x000fc80003800102 */
[C---:B------:R-:W-:Y:S02]  /*2450*/  ISETP.GT.AND P4, PT, R9.reuse, 0x1, PT ;  /* 0x000000010900780c */ /* 0x040fe40003f84270 */
[----:B------:R-:W-:Y:S02]  /*2460*/  ISETP.GT.AND P5, PT, R9, 0x8, PT ;  /* 0x000000080900780c */ /* 0x000fe40003fa4270 */
[----:B------:R-:W-:Y:S02]  /*2470*/  FSEL R25, R25, -INF , P4 ;  /* 0xff80000019197808 */ /* 0x000fe40002000000 */
[----:B------:R-:W-:Y:S02]  /*2480*/  ISETP.GT.AND P4, PT, R9, 0x10, PT ;  /* 0x000000100900780c */ /* 0x000fe40003f84270 */
[----:B-1----:R-:W-:-:S04]  /*2490*/  FMNMX.FTZ R4, R12, R23, !PT ;  /* 0x000000170c047209 */ /* 0x002fc80007810000 */
[C---:B------:R-:W-:Y:S01]  /*24a0*/  FSETP.NEU.FTZ.AND P3, PT, R4.reuse, -INF , PT ;  /* 0xff8000000400780b */ /* 0x040fe20003f7d000 */
[----:B------:R-:W-:-:S05]  /*24b0*/  FMUL.FTZ R14, R4, R0 ;  /* 0x00000000040e7220 */ /* 0x000fca0000410000 */
[----:B------:R-:W-:Y:S02]  /*24c0*/  FSEL R38, R14, RZ, P3 ;  /* 0x000000ff0e267208 */ /* 0x000fe40001800000 */
[----:B------:R-:W-:-:S03]  /*24d0*/  ISETP.GT.AND P3, PT, R9, RZ, PT ;  /* 0x000000ff0900720c */ /* 0x000fc60003f64270 */
[-CC-:B------:R-:W-:Y:S01]  /*24e0*/  FFMA.FTZ R181, R13, R0.reuse, -R38.reuse ;  /* 0x000000000db57223 */ /* 0x180fe20000010826 */
[----:B------:R-:W-:Y:S01]  /*24f0*/  FSEL R5, R24, -INF , P3 ;  /* 0xff80000018057808 */ /* 0x000fe20001800000 */
[-CC-:B------:R-:W-:Y:S01]  /*2500*/  FFMA.FTZ R183, R15, R0.reuse, -R38.reuse ;  /* 0x000000000fb77223 */ /* 0x180fe20000010826 */
[----:B------:R-:W-:Y:S01]  /*2510*/  ISETP.GT.AND P3, PT, R9, 0x9, PT ;  /* 0x000000090900780c */ /* 0x000fe20003f64270 */
[-CC-:B------:R-:W-:Y:S01]  /*2520*/  FFMA.FTZ R177, R21, R0.reuse, -R38.reuse ;  /* 0x0000000015b17223 */ /* 0x180fe20000010826 */
[----:B------:R-:W-:Y:S01]  /*2530*/  FSEL R13, R28, -INF , P5 ;  /* 0xff8000001c0d7808 */ /* 0x000fe20002800000 */
[-CC-:B------:R-:W-:Y:S01]  /*2540*/  FFMA.FTZ R27, R27, R0.reuse, -R38.reuse ;  /* 0x000000001b1b7223 */ /* 0x180fe20000010826 */
[----:B------:R-:W-:Y:S01]  /*2550*/  FMNMX.FTZ R12, R5, R25, !PT ;  /* 0x00000019050c7209 */ /* 0x000fe20007810000 */
[--C-:B------:R-:W-:Y:S01]  /*2560*/  FFMA.FTZ R8, R31, R0, -R38.reuse ;  /* 0x000000001f087223 */ /* 0x100fe20000010826 */
[----:B------:R-:W-:Y:S01]  /*2570*/  FSEL R29, R29, -INF , P3 ;  /* 0xff8000001d1d7808 */ /* 0x000fe20001800000 */
[----:B------:R-:W-:Y:S01]  /*2580*/  MUFU.EX2 R2, R27 ;  /* 0x0000001b00027308 */ /* 0x000fe20000000800 */
[----:B------:R-:W-:Y:S01]  /*2590*/  FMNMX.FTZ R12, R13, R12, !PT ;  /* 0x0000000c0d0c7209 */ /* 0x000fe20007810000 */
[-CC-:B------:R-:W-:Y:S01]  /*25a0*/  FFMA.FTZ R14, R35, R0.reuse, -R38.reuse ;  /* 0x00000000230e7223 */ /* 0x180fe20000010826 */
[----:B------:R-:W-:Y:S01]  /*25b0*/  ISETP.GT.AND P3, PT, R9, 0x11, PT ;  /* 0x000000110900780c */ /* 0x000fe20003f64270 */
[-CC-:B------:R-:W-:Y:S01]  /*25c0*/  FFMA.FTZ R20, R39, R0.reuse, -R38.reuse ;  /* 0x0000000027147223 */ /* 0x180fe20000010826 */
[----:B------:R-:W-:Y:S01]  /*25d0*/  FSEL R15, R32, -INF , P4 ;  /* 0xff800000200f7808 */ /* 0x000fe20002000000 */
[--C-:B------:R-:W-:Y:S01]  /*25e0*/  FFMA.FTZ R24, R43, R0, -R38.reuse ;  /* 0x000000002b187223 */ /* 0x100fe20000010826 */
[----:B------:R-:W-:Y:S01]  /*25f0*/  FMNMX.FTZ R12, R29, R12, !PT ;  /* 0x0000000c1d0c7209 */ /* 0x000fe20007810000 */
[-CC-:B------:R-:W-:Y:S01]  /*2600*/  FFMA.FTZ R26, R47, R0.reuse, -R38.reuse ;  /* 0x000000002f1a7223 */ /* 0x180fe20000010826 */
[----:B------:R-:W-:Y:S01]  /*2610*/  ISETP.GT.AND P4, PT, R9, 0x18, PT ;  /* 0x000000180900780c */ /* 0x000fe20003f84270 */
[--C-:B------:R-:W-:Y:S01]  /*2620*/  FFMA.FTZ R179, R89, R0, -R38.reuse ;  /* 0x0000000059b37223 */ /* 0x100fe20000010826 */
[----:B------:R-:W-:Y:S01]  /*2630*/  FSEL R33, R33, -INF , P3 ;  /* 0xff80000021217808 */ /* 0x000fe20001800000 */
[----:B------:R-:W1:Y:S01]  /*2640*/  MUFU.EX2 R181, R181 ;  /* 0x000000b500b57308 */ /* 0x000e620000000800 */
[----:B------:R-:W-:Y:S01]  /*2650*/  FMNMX.FTZ R12, R15, R12, !PT ;  /* 0x0000000c0f0c7209 */ /* 0x000fe20007810000 */
[-CC-:B------:R-:W-:Y:S01]  /*2660*/  FFMA.FTZ R173, R91, R0.reuse, -R38.reuse ;  /* 0x000000005bad7223 */ /* 0x180fe20000010826 */
[----:B------:R-:W-:Y:S01]  /*2670*/  ISETP.GT.AND P3, PT, R9, 0x19, PT ;  /* 0x000000190900780c */ /* 0x000fe20003f64270 */
[-CC-:B------:R-:W-:Y:S01]  /*2680*/  FFMA.FTZ R175, R93, R0.reuse, -R38.reuse ;  /* 0x000000005daf7223 */ /* 0x180fe20000010826 */
[----:B------:R-:W-:Y:S01]  /*2690*/  FSEL R21, R36, -INF , P4 ;  /* 0xff80000024157808 */ /* 0x000fe20002000000 */
[--C-:B------:R-:W-:Y:S01]  /*26a0*/  FFMA.FTZ R169, R95, R0, -R38.reuse ;  /* 0x000000005fa97223 */ /* 0x100fe20000010826 */
[----:B------:R-:W-:Y:S01]  /*26b0*/  FMNMX.FTZ R12, R33, R12, !PT ;  /* 0x0000000c210c7209 */ /* 0x000fe20007810000 */
[----:B------:R-:W-:Y:S01]  /*26c0*/  MUFU.EX2 R183, R183 ;  /* 0x000000b700b77308 */ /* 0x000fe20000000800 */
[----:B------:R-:W-:Y:S01]  /*26d0*/  ISETP.GT.AND P4, PT, R9, 0x20, PT ;  /* 0x000000200900780c */ /* 0x000fe20003f84270 */
[-CC-:B------:R-:W-:Y:S01]  /*26e0*/  FFMA.FTZ R28, R97, R0.reuse, -R38.reuse ;  /* 0x00000000611c7223 */ /* 0x180fe20000010826 */
[----:B------:R-:W-:Y:S01]  /*26f0*/  FSEL R37, R37, -INF , P3 ;  /* 0xff80000025257808 */ /* 0x000fe20001800000 */
[--C-:B------:R-:W-:Y:S01]  /*2700*/  FFMA.FTZ R171, R99, R0, -R38.reuse ;  /* 0x0000000063ab7223 */ /* 0x100fe20000010826 */
[----:B------:R-:W-:Y:S01]  /*2710*/  FMNMX.FTZ R12, R21, R12, !PT ;  /* 0x0000000c150c7209 */ /* 0x000fe20007810000 */
[----:B------:R-:W-:Y:S01]  /*2720*/  FFMA.FTZ R30, R101, R0, -R38 ;  /* 0x00000000651e7223 */ /* 0x000fe20000010826 */
[----:B------:R-:W-:Y:S01]  /*2730*/  ISETP.GT.AND P3, PT, R9, 0x21, PT ;  /* 0x000000210900780c */ /* 0x000fe20003f64270 */
[----:B------:R-:W-:Y:S01]  /*2740*/  MUFU.EX2 R8, R8 ;  /* 0x0000000800087308 */ /* 0x000fe20000000800 */
[----:B------:R-:W-:Y:S01]  /*2750*/  FSEL R23, R40, -INF , P4 ;  /* 0xff80000028177808 */ /* 0x000fe20002000000 */
[----:B-1----:R-:W-:Y:S01]  /*2760*/  FADD.FTZ R50, R181, R2 ;  /* 0x00000002b5327221 */ /* 0x002fe20000010000 */
[----:B------:R-:W-:Y:S01]  /*2770*/  FMNMX.FTZ R12, R37, R12, !PT ;  /* 0x0000000c250c7209 */ /* 0x000fe20007810000 */
[-CC-:B------:R-:W-:Y:S01]  /*2780*/  FFMA.FTZ R165, R103, R0.reuse, -R38.reuse ;  /* 0x0000000067a57223 */ /* 0x180fe20000010826 */
[----:B------:R-:W-:Y:S01]  /*2790*/  ISETP.GT.AND P4, PT, R9, 0x28, PT ;  /* 0x000000280900780c */ /* 0x000fe20003f84270 */
        /* <DEDUP_REMOVED lines=16> */
[-CC-:B------:R-:W-:Y:S01]  /*28a0*/  FFMA.FTZ R71, R71, R0.reuse, -R38.reuse ;  /* 0x0000000047477223 */ /* 0x180fe20000010826 */
[----:B------:R-:W-:Y:S01]  /*28b0*/  ISETP.GT.AND P3, PT, R9, 0x31, PT ;  /* 0x000000310900780c */ /* 0x000fe20003f64270 */
[----:B------:R-:W-:Y:S01]  /*28c0*/  MUFU.EX2 R179, R179 ;  /* 0x000000b300b37308 */ /* 0x000fe20000000800 */
[----:B------:R-:W-:Y:S01]  /*28d0*/  FSEL R31, R48, -INF , P4 ;  /* 0xff800000301f7808 */ /* 0x000fe20002000000 */
[--C-:B------:R-:W-:Y:S01]  /*28e0*/  FFMA.FTZ R115, R115, R0, -R38.reuse ;  /* 0x0000000073737223 */ /* 0x100fe20000010826 */
        /* <DEDUP_REMOVED lines=17> */
[----:B------:R-:W-:Y:S01]  /*2a00*/  FFMA.FTZ R38, R87, R0, -R38 ;  /* 0x0000000057267223 */ /* 0x000fe20000010826 */
[----:B------:R-:W-:-:S02]  /*2a10*/  FMNMX.FTZ R12, R35, R12, !PT ;  /* 0x0000000c230c7209 */ /* 0x000fc40007810000 */
[----:B------:R-:W-:Y:S02]  /*2a20*/  CS2R R106, SRZ ;  /* 0x00000000006a7805 */ /* 0x000fe4000001ff00 */
[----:B------:R-:W-:Y:S01]  /*2a30*/  ISETP.GT.AND P3, PT, R9, 0x41, PT ;  /* 0x000000410900780c */ /* 0x000fe20003f64270 */
[----:B------:R-:W-:Y:S01]  /*2a40*/  MUFU.EX2 R24, R24 ;  /* 0x0000001800187308 */ /* 0x000fe20000000800 */
[----:B------:R-:W-:Y:S02]  /*2a50*/  FSEL R39, R56, -INF , P4 ;  /* 0xff80000038277808 */ /* 0x000fe40002000000 */
[----:B------:R-:W-:Y:S02]  /*2a60*/  CS2R R104, SRZ ;  /* 0x0000000000687805 */ /* 0x000fe4000001ff00 */
[----:B------:R-:W-:Y:S01]  /*2a70*/  FMNMX.FTZ R12, R53, R12, !PT ;  /* 0x0000000c350c7209 */ /* 0x000fe20007810000 */
[----:B------:R-:W1:Y:S01]  /*2a80*/  @P2 LDC R56, c[0x0][0x450] ;  /* 0x00011400ff382b82 */ /* 0x000e620000000800 */
[----:B------:R-:W-:-:S02]  /*2a90*/  ISETP.GT.AND P4, PT, R9, 0x48, PT ;  /* 0x000000480900780c */ /* 0x000fc40003f84270 */
[----:B------:R-:W-:Y:S02]  /*2aa0*/  CS2R R102, SRZ ;  /* 0x0000000000667805 */ /* 0x000fe4000001ff00 */
[----:B------:R-:W-:Y:S01]  /*2ab0*/  FSEL R57, R57, -INF , P3 ;  /* 0xff80000039397808 */ /* 0x000fe20001800000 */
[----:B------:R-:W-:Y:S01]  /*2ac0*/  MUFU.EX2 R175, R175 ;  /* 0x000000af00af7308 */ /* 0x000fe20000000800 */
[----:B------:R-:W-:Y:S02]  /*2ad0*/  FMNMX.FTZ R12, R39, R12, !PT ;  /* 0x0000000c270c7209 */ /* 0x000fe40007810000 */
[----:B------:R-:W-:Y:S02]  /*2ae0*/  CS2R R100, SRZ ;  /* 0x0000000000647805 */ /* 0x000fe4000001ff00 */
[----:B------:R-:W-:Y:S02]  /*2af0*/  ISETP.GT.AND P3, PT, R9, 0x49, PT ;  /* 0x000000490900780c */ /* 0x000fe40003f64270 */
[----:B------:R-:W-:-:S02]  /*2b00*/  CS2R R98, SRZ ;  /* 0x0000000000627805 */ /* 0x000fc4000001ff00 */
[----:B------:R-:W-:Y:S02]  /*2b10*/  FSEL R43, R60, -INF , P4 ;  /* 0xff8000003c2b7808 */ /* 0x000fe40002000000 */
[----:B------:R-:W-:Y:S02]  /*2b20*/  CS2R R96, SRZ ;  /* 0x0000000000607805 */ /* 0x000fe4000001ff00 */
[----:B------:R-:W-:Y:S01]  /*2b30*/  FMNMX.FTZ R12, R57, R12, !PT ;  /* 0x0000000c390c7209 */ /* 0x000fe20007810000 */
[----:B------:R-:W-:Y:S01]  /*2b40*/  MUFU.EX2 R26, R26 ;  /* 0x0000001a001a7308 */ /* 0x000fe20000000800 */
[----:B------:R-:W-:Y:S02]  /*2b50*/  ISETP.GT.AND P4, PT, R9, 0x50, PT ;  /* 0x000000500900780c */ /* 0x000fe40003f84270 */
[----:B------:R-:W-:Y:S02]  /*2b60*/  CS2R R94, SRZ ;  /* 0x00000000005e7805 */ /* 0x000fe4000001ff00 */
[----:B------:R-:W-:-:S02]  /*2b70*/  FSEL R61, R61, -INF , P3 ;  /* 0xff8000003d3d7808 */ /* 0x000fc40001800000 */
[----:B------:R-:W-:Y:S02]  /*2b80*/  CS2R R92, SRZ ;  /* 0x00000000005c7805 */ /* 0x000fe4000001ff00 */
[----:B------:R-:W-:Y:S02]  /*2b90*/  FMNMX.FTZ R12, R43, R12, !PT ;  /* 0x0000000c2b0c7209 */ /* 0x000fe40007810000 */
[----:B------:R-:W-:Y:S02]  /*2ba0*/  CS2R R90, SRZ ;  /* 0x00000000005a7805 */ /* 0x000fe4000001ff00 */
[----:B------:R-:W-:Y:S01]  /*2bb0*/  ISETP.GT.AND P3, PT, R9, 0x51, PT ;  /* 0x000000510900780c */ /* 0x000fe20003f64270 */
[----:B------:R-:W-:Y:S01]  /*2bc0*/  MUFU.EX2 R169, R169 ;  /* 0x000000a900a97308 */ /* 0x000fe20000000800 */
[----:B------:R-:W-:Y:S02]  /*2bd0*/  FSEL R47, R64, -INF , P4 ;  /* 0xff800000402f7808 */ /* 0x000fe40002000000 */
[----:B------:R-:W-:-:S02]  /*2be0*/  FMNMX.FTZ R12, R61, R12, !PT ;  /* 0x0000000c3d0c7209 */ /* 0x000fc40007810000 */
[----:B------:R-:W-:Y:S02]  /*2bf0*/  ISETP.GT.AND P4, PT, R9, 0x58, PT ;  /* 0x000000580900780c */ /* 0x000fe40003f84270 */
[----:B------:R-:W-:Y:S01]  /*2c00*/  FSEL R65, R65, -INF , P3 ;  /* 0xff80000041417808 */ /* 0x000fe20001800000 */
[----:B------:R-:W-:Y:S01]  /*2c10*/  MUFU.EX2 R28, R28 ;  /* 0x0000001c001c7308 */ /* 0x000fe20000000800 */
[----:B------:R-:W-:Y:S02]  /*2c20*/  FMNMX.FTZ R12, R47, R12, !PT ;  /* 0x0000000c2f0c7209 */ /* 0x000fe40007810000 */
[----:B------:R-:W-:Y:S02]  /*2c30*/  ISETP.GT.AND P3, PT, R9, 0x59, PT ;  /* 0x000000590900780c */ /* 0x000fe40003f64270 */
[----:B------:R-:W-:Y:S02]  /*2c40*/  FSEL R51, R68, -INF , P4 ;  /* 0xff80000044337808 */ /* 0x000fe40002000000 */
[----:B------:R-:W-:Y:S01]  /*2c50*/  FMNMX.FTZ R12, R65, R12, !PT ;  /* 0x0000000c410c7209 */ /* 0x000fe20007810000 */
[----:B------:R-:W-:Y:S01]  /*2c60*/  MUFU.EX2 R171, R171 ;  /* 0x000000ab00ab7308 */ /* 0x000fe20000000800 */
[----:B------:R-:W-:-:S02]  /*2c70*/  ISETP.GT.AND P4, PT, R9, 0x60, PT ;  /* 0x000000600900780c */ /* 0x000fc40003f84270 */
[----:B------:R-:W-:Y:S02]  /*2c80*/  FSEL R69, R69, -INF , P3 ;  /* 0xff80000045457808 */ /* 0x000fe40001800000 */
[----:B------:R-:W-:Y:S02]  /*2c90*/  FMNMX.FTZ R12, R51, R12, !PT ;  /* 0x0000000c330c7209 */ /* 0x000fe40007810000 */
[----:B------:R-:W-:Y:S01]  /*2ca0*/  ISETP.GT.AND P3, PT, R9, 0x61, PT ;  /* 0x000000610900780c */ /* 0x000fe20003f64270 */
[----:B------:R-:W-:Y:S01]  /*2cb0*/  MUFU.EX2 R30, R30 ;  /* 0x0000001e001e7308 */ /* 0x000fe20000000800 */
[----:B------:R-:W-:Y:S02]  /*2cc0*/  FSEL R55, R72, -INF , P4 ;  /* 0xff80000048377808 */ /* 0x000fe40002000000 */
[----:B------:R-:W-:Y:S02]  /*2cd0*/  FMNMX.FTZ R12, R69, R12, !PT ;  /* 0x0000000c450c7209 */ /* 0x000fe40007810000 */
[----:B------:R-:W-:-:S02]  /*2ce0*/  ISETP.GT.AND P4, PT, R9, 0x68, PT ;  /* 0x000000680900780c */ /* 0x000fc40003f84270 */
        /* <DEDUP_REMOVED lines=16> */
[----:B------:R2:W-:Y:S01]  /*2df0*/  MUFU.EX2 R36, R109 ;  /* 0x0000006d00247308 */ /* 0x0005e20000000800 */
[----:B------:R-:W-:Y:S02]  /*2e00*/  FMNMX.FTZ R12, R63, R12, !PT ;  /* 0x0000000c3f0c7209 */ /* 0x000fe40007810000 */
[----:B------:R-:W-:Y:S02]  /*2e10*/  ISETP.GT.AND P3, PT, R9, 0x79, PT ;  /* 0x000000790900780c */ /* 0x000fe40003f64270 */
[----:B------:R-:W-:Y:S02]  /*2e20*/  FSEL R9, R84, -INF , P4 ;  /* 0xff80000054097808 */ /* 0x000fe40002000000 */
[----:B------:R-:W-:Y:S01]  /*2e30*/  FMNMX.FTZ R12, R81, R12, !PT ;  /* 0x0000000c510c7209 */ /* 0x000fe20007810000 */
[----:B------:R-:W-:Y:S01]  /*2e40*/  MUFU.EX2 R111, R111 ;  /* 0x0000006f006f7308 */ /* 0x000fe20000000800 */
[----:B------:R-:W-:-:S02]  /*2e50*/  FSEL R85, R85, -INF , P3 ;  /* 0xff80000055557808 */ /* 0x000fc40001800000 */
[----:B--2---:R-:W-:Y:S02]  /*2e60*/  CS2R R108, SRZ ;  /* 0x00000000006c7805 */ /* 0x004fe4000001ff00 */
[----:B------:R-:W-:Y:S02]  /*2e70*/  FMNMX.FTZ R12, R9, R12, !PT ;  /* 0x0000000c090c7209 */ /* 0x000fe40007810000 */
[----:B------:R-:W-:Y:S02]  /*2e80*/  F2FP.BF16.F32.PACK_AB R181, R2, R181 ;  /* 0x000000b502b5723e */ /* 0x000fe400000010ff */
[----:B------:R-:W-:Y:S01]  /*2e90*/  FMNMX.FTZ R12, R85, R12, !PT ;  /* 0x0000000c550c7209 */ /* 0x000fe20007810000 */
[----:B------:R-:W2:Y:S04]  /*2ea0*/  MUFU.EX2 R40, R67 ;  /* 0x0000004300287308 */ /* 0x000ea80000000800 */
[----:B------:R-:W3:Y:S04]  /*2eb0*/  SHFL.BFLY PT, R89, R12, 0x2, 0x1f ;  /* 0x0c401f000c597f89 */ /* 0x000ee800000e0000 */
[----:B------:R-:W-:Y:S08]  /*2ec0*/  MUFU.EX2 R113, R113 ;  /* 0x0000007100717308 */ /* 0x000ff00000000800 */
[----:B------:R-:W4:Y:S01]  /*2ed0*/  MUFU.EX2 R42, R71 ;  /* 0x00000047002a7308 */ /* 0x000f220000000800 */
[----:B--2---:R-:W-:-:S07]  /*2ee0*/  F2FP.BF16.F32.PACK_AB R161, R40, R111 ;  /* 0x0000006f28a1723e */ /* 0x004fce00000010ff */
[----:B------:R-:W-:Y:S01]  /*2ef0*/  MUFU.EX2 R115, R115 ;  /* 0x0000007300737308 */ /* 0x000fe20000000800 */
[----:B---3--:R-:W-:-:S07]  /*2f00*/  FMNMX.FTZ R89, R12, R89, !PT ;  /* 0x000000590c597209 */ /* 0x008fce0007810000 */
[----:B------:R-:W2:Y:S01]  /*2f10*/  MUFU.EX2 R44, R75 ;  /* 0x0000004b002c7308 */ /* 0x000ea20000000800 */
[----:B------:R-:W3:Y:S01]  /*2f20*/  SHFL.BFLY PT, R12, R89, 0x1, 0x1f ;  /* 0x0c201f00590c7f89 */ /* 0x000ee200000e0000 */
[----:B----4-:R-:W-:-:S06]  /*2f30*/  F2FP.BF16.F32.PACK_AB R163, R42, R113 ;  /* 0x000000712aa3723e */ /* 0x010fcc00000010ff */
[----:B------:R-:W-:Y:S08]  /*2f40*/  MUFU.EX2 R117, R117 ;  /* 0x0000007500757308 */ /* 0x000ff00000000800 */
[----:B------:R-:W4:Y:S01]  /*2f50*/  MUFU.EX2 R46, R79 ;  /* 0x0000004f002e7308 */ /* 0x000f220000000800 */
[----:B--2---:R-:W-:-:S07]  /*2f60*/  F2FP.BF16.F32.PACK_AB R157, R44, R115 ;  /* 0x000000732c9d723e */ /* 0x004fce00000010ff */
[----:B------:R-:W-:Y:S01]  /*2f70*/  MUFU.EX2 R119, R119 ;  /* 0x0000007700777308 */ /* 0x000fe20000000800 */
[----:B---3--:R-:W-:Y:S02]  /*2f80*/  FMNMX.FTZ R12, R89, R12, !PT ;  /* 0x0000000c590c7209 */ /* 0x008fe40007810000 */
[----:B------:R-:W-:Y:S02]  /*2f90*/  CS2R R88, SRZ ;  /* 0x0000000000587805 */ /* 0x000fe4000001ff00 */
[C---:B------:R-:W-:Y:S01]  /*2fa0*/  FSETP.NEU.FTZ.AND P3, PT, R12.reuse, -INF , PT ;  /* 0xff8000000c00780b */ /* 0x040fe20003f7d000 */
[----:B------:R-:W-:Y:S02]  /*2fb0*/  FMUL.FTZ R34, R12, R0 ;  /* 0x000000000c227220 */ /* 0x000fe40000410000 */
[----:B------:R-:W-:Y:S01]  /*2fc0*/  MUFU.EX2 R48, R83 ;  /* 0x0000005300307308 */ /* 0x000fe20000000800 */
[----:B----4-:R-:W-:Y:S02]  /*2fd0*/  F2FP.BF16.F32.PACK_AB R159, R46, R117 ;  /* 0x000000752e9f723e */ /* 0x010fe400000010ff */
[----:B------:R-:W-:-:S05]  /*2fe0*/  FSEL R34, R34, RZ, P3 ;  /* 0x000000ff22227208 */ /* 0x000fca0001800000 */
        /* <DEDUP_REMOVED lines=13> */
[----:B------:R-:W3:Y:S01]  /*30c0*/  MUFU.EX2 R25, R25 ;  /* 0x0000001900197308 */ /* 0x000ee20000000800 */
[----:B--2---:R-:W-:Y:S01]  /*30d0*/  FADD.FTZ R5, R183, R50 ;  /* 0x00000032b7057221 */ /* 0x004fe20000010000 */
[-CC-:B------:R-:W-:Y:S01]  /*30e0*/  FFMA.FTZ R31, R31, R0.reuse, -R34.reuse ;  /* 0x000000001f1f7223 */ /* 0x180fe20000010822 */
[-CC-:B------:R-:W-:Y:S01]  /*30f0*/  FFMA.FTZ R49, R49, R0.reuse, -R34.reuse ;  /* 0x0000000031317223 */ /* 0x180fe20000010822 */
[-CC-:B------:R-:W-:Y:S01]  /*3100*/  FFMA.FTZ R35, R35, R0.reuse, -R34.reuse ;  /* 0x0000000023237223 */ /* 0x180fe20000010822 */
[----:B------:R-:W-:Y:S01]  /*3110*/  FADD.FTZ R50, R8, R5 ;  /* 0x0000000508327221 */ /* 0x000fe20000010000 */
[-CC-:B------:R-:W-:Y:S01]  /*3120*/  FFMA.FTZ R53, R53, R0.reuse, -R34.reuse ;  /* 0x0000000035357223 */ /* 0x180fe20000010822 */
[-C--:B------:R-:W-:Y:S01]  /*3130*/  FFMA.FTZ R39, R39, R0.reuse, -R34 ;  /* 0x0000000027277223 */ /* 0x080fe20000010822 */
[----:B------:R-:W2:Y:S01]  /*3140*/  MUFU.EX2 R13, R13 ;  /* 0x0000000d000d7308 */ /* 0x000ea20000000800 */
[----:B------:R-:W-:Y:S01]  /*3150*/  FADD.FTZ R5, R177, R50 ;  /* 0x00000032b1057221 */ /* 0x000fe20000010000 */
[-CC-:B------:R-:W-:Y:S01]  /*3160*/  FFMA.FTZ R57, R57, R0.reuse, -R34.reuse ;  /* 0x0000000039397223 */ /* 0x180fe20000010822 */
[-CC-:B------:R-:W-:Y:S01]  /*3170*/  FFMA.FTZ R43, R43, R0.reuse, -R34.reuse ;  /* 0x000000002b2b7223 */ /* 0x180fe20000010822 */
[-CC-:B------:R-:W-:Y:S01]  /*3180*/  FFMA.FTZ R61, R61, R0.reuse, -R34.reuse ;  /* 0x000000003d3d7223 */ /* 0x180fe20000010822 */
[----:B------:R-:W-:Y:S01]  /*3190*/  FADD.FTZ R50, R14, R5 ;  /* 0x000000050e327221 */ /* 0x000fe20000010000 */
[-CC-:B------:R-:W-:Y:S01]  /*31a0*/  FFMA.FTZ R47, R47, R0.reuse, -R34.reuse ;  /* 0x000000002f2f7223 */ /* 0x180fe20000010822 */
[-CC-:B------:R-:W-:Y:S01]  /*31b0*/  FFMA.FTZ R65, R65, R0.reuse, -R34.reuse ;  /* 0x0000000041417223 */ /* 0x180fe20000010822 */
[----:B------:R4:W5:Y:S01]  /*31c0*/  MUFU.EX2 R182, R29 ;  /* 0x0000001d00b67308 */ /* 0x0009620000000800 */
[-CC-:B------:R-:W-:Y:S01]  /*31d0*/  FFMA.FTZ R51, R51, R0.reuse, -R34.reuse ;  /* 0x0000000033337223 */ /* 0x180fe20000010822 */
[----:B------:R-:W-:Y:S01]  /*31e0*/  F2FP.BF16.F32.PACK_AB R183, R8, R183 ;  /* 0x000000b708b7723e */ /* 0x000fe200000010ff */
[-CC-:B------:R-:W-:Y:S01]  /*31f0*/  FFMA.FTZ R69, R69, R0.reuse, -R34.reuse ;  /* 0x0000000045457223 */ /* 0x180fe20000010822 */
[-CC-:B------:R-:W-:Y:S01]  /*3200*/  FFMA.FTZ R55, R55, R0.reuse, -R34.reuse ;  /* 0x0000000037377223 */ /* 0x180fe20000010822 */
[-CC-:B------:R-:W-:Y:S01]  /*3210*/  FFMA.FTZ R73, R73, R0.reuse, -R34.reuse ;  /* 0x0000000049497223 */ /* 0x180fe20000010822 */
[-CC-:B------:R-:W-:Y:S01]  /*3220*/  FFMA.FTZ R59, R59, R0.reuse, -R34.reuse ;  /* 0x000000003b3b7223 */ /* 0x180fe20000010822 */
[-C--:B------:R-:W-:Y:S01]  /*3230*/  FFMA.FTZ R77, R77, R0.reuse, -R34 ;  /* 0x000000004d4d7223 */ /* 0x080fe20000010822 */
[----:B------:R-:W1:Y:S01]  /*3240*/  MUFU.EX2 R15, R15 ;  /* 0x0000000f000f7308 */ /* 0x000e620000000800 */
[----:B----4-:R-:W-:Y:S01]  /*3250*/  FADD.FTZ R29, R179, R50 ;  /* 0x00000032b31d7221 */ /* 0x010fe20000010000 */
[----:B---3--:R-:W-:Y:S01]  /*3260*/  FADD.FTZ R50, R180, R25 ;  /* 0x00000019b4327221 */ /* 0x008fe20000010000 */
[-CC-:B------:R-:W-:Y:S01]  /*3270*/  FFMA.FTZ R63, R63, R0.reuse, -R34.reuse ;  /* 0x000000003f3f7223 */ /* 0x180fe20000010822 */
[-C--:B------:R-:W-:Y:S01]  /*3280*/  FFMA.FTZ R81, R81, R0.reuse, -R34 ;  /* 0x0000000051517223 */ /* 0x080fe20000010822 */
[C---:B------:R-:W-:Y:S01]  /*3290*/  FADD.FTZ R52, R20.reuse, R29 ;  /* 0x0000001d14347221 */ /* 0x040fe20000010000 */
[----:B--2---:R-:W-:Y:S01]  /*32a0*/  FADD.FTZ R29, R13, R50 ;  /* 0x000000320d1d7221 */ /* 0x004fe20000010000 */
[-CC-:B------:R-:W-:Y:S01]  /*32b0*/  FFMA.FTZ R9, R9, R0.reuse, -R34.reuse ;  /* 0x0000000009097223 */ /* 0x180fe20000010822 */
[----:B------:R2:W3:Y:S01]  /*32c0*/  MUFU.EX2 R176, R33 ;  /* 0x0000002100b07308 */ /* 0x0004e20000000800 */
[----:B------:R-:W-:Y:S01]  /*32d0*/  F2FP.BF16.F32.PACK_AB R179, R20, R179 ;  /* 0x000000b314b3723e */ /* 0x000fe200000010ff */
[----:B-----5:R-:W-:Y:S01]  /*32e0*/  FADD.FTZ R50, R182, R29 ;  /* 0x0000001db6327221 */ /* 0x020fe20000010000 */
[----:B------:R-:W-:Y:S01]  /*32f0*/  FFMA.FTZ R34, R85, R0, -R34 ;  /* 0x0000000055227223 */ /* 0x000fe20000010822 */
[----:B------:R-:W-:Y:S01]  /*3300*/  F2FP.BF16.F32.PACK_AB R177, R14, R177 ;  /* 0x000000b10eb1723e */ /* 0x000fe200000010ff */
[----:B------:R-:W-:Y:S01]  /*3310*/  VIADD R14, R22, 0xfffffffe ;  /* 0xfffffffe160e7836 */ /* 0x000fe20000000000 */
[----:B------:R-:W-:-:S02]  /*3320*/  F2FP.BF16.F32.PACK_AB R153, R48, R119 ;  /* 0x000000773099723e */ /* 0x000fc400000010ff */
[----:B------:R-:W4:Y:S01]  /*3330*/  MUFU.EX2 R21, R21 ;  /* 0x0000001500157308 */ /* 0x000f220000000800 */
[----:B--2---:R-:W-:Y:S01]  /*3340*/  IMAD.U32 R33, RZ, RZ, UR36 ;  /* 0x00000024ff217e24 */ /* 0x004fe2000f8e00ff */
[----:B------:R-:W-:Y:S02]  /*3350*/  F2FP.BF16.F32.PACK_AB R180, R25, R180 ;  /* 0x000000b419b4723e */ /* 0x000fe400000010ff */
[----:B------:R-:W-:Y:S01]  /*3360*/  F2FP.BF16.F32.PACK_AB R182, R182, R13 ;  /* 0x0000000db6b6723e */ /* 0x000fe200000010ff */
[----:B------:R-:W-:Y:S02]  /*3370*/  @!P1 VIADD R5, R33, 0x34840 ;  /* 0x0003484021059836 */ /* 0x000fe40000000000 */
[----:B------:R-:W-:Y:S01]  /*3380*/  FADD.FTZ R33, R173, R52 ;  /* 0x00000034ad217221 */ /* 0x000fe20000010000 */
[C---:B------:R-:W-:Y:S01]  /*3390*/  F2FP.BF16.F32.PACK_AB R173, R24.reuse, R173 ;  /* 0x000000ad18ad723e */ /* 0x040fe200000010ff */
[----:B------:R-:W2:Y:S01]  /*33a0*/  MUFU.EX2 R178, R37 ;  /* 0x0000002500b27308 */ /* 0x000ea20000000800 */
[----:B------:R-:W-:Y:S01]  /*33b0*/  @!P1 PRMT R5, RZ, 0x654, R5 ;  /* 0x00000654ff059816 */ /* 0x000fe20000000005 */
[----:B------:R-:W-:Y:S01]  /*33c0*/  FADD.FTZ R52, R24, R33 ;  /* 0x0000002118347221 */ /* 0x000fe20000010000 */
[----:B0-----:R-:W-:-:S02]  /*33d0*/  @P2 IMAD.HI.U32 R33, R19, R54, RZ ;  /* 0x0000003613212227 */ /* 0x001fc400078e00ff */
[----:B------:R0:W-:Y:S02]  /*33e0*/  @!P1 SYNCS.ARRIVE.TRANS64.RED.A1T0 RZ, [R5+URZ], RZ ;  /* 0x000000ff05ff99a7 */ /* 0x0001e4000810043f */
[----:B------:R-:W-:Y:S01]  /*33f0*/  FADD.FTZ R29, R175, R52 ;  /* 0x00000034af1d7221 */ /* 0x000fe20000010000 */
[----:B------:R-:W5:Y:S01]  /*3400*/  MUFU.EX2 R23, R23 ;  /* 0x0000001700177308 */ /* 0x000f620000000800 */
[----:B------:R-:W-:Y:S01]  /*3410*/  IMAD R54, R16, UR6, -R3 ;  /* 0x0000000610367c24 */ /* 0x000fe2000f8e0a03 */
[----:B-1----:R-:W-:Y:S01]  /*3420*/  @P2 SHF.R.U32.HI R19, RZ, R56, R33 ;  /* 0x00000038ff132219 */ /* 0x002fe20000011621 */
[C---:B------:R-:W-:Y:S01]  /*3430*/  FADD.FTZ R52, R26.reuse, R29 ;  /* 0x0000001d1a347221 */ /* 0x040fe20000010000 */
[----:B------:R-:W-:Y:S01]  /*3440*/  F2FP.BF16.F32.PACK_AB R175, R26, R175 ;  /* 0x000000af1aaf723e */ /* 0x000fe200000010ff */
[----:B0-----:R-:W-:Y:S02]  /*3450*/  FADD.FTZ R5, R15, R50 ;  /* 0x000000320f057221 */ /* 0x001fe40000010000 */
[----:B------:R-:W-:Y:S01]  /*3460*/  IMAD.IADD R54, R54, 0x1, R19 ;  /* 0x0000000136367824 */ /* 0x000fe200078e0213 */
[----:B------:R-:W0:Y:S01]  /*3470*/  MUFU.EX2 R172, R41 ;  /* 0x0000002900ac7308 */ /* 0x000e220000000800 */
[----:B---3--:R-:W-:Y:S01]  /*3480*/  FADD.FTZ R50, R176, R5 ;  /* 0x00000005b0327221 */ /* 0x008fe20000010000 */
[----:B------:R-:W-:-:S02]  /*3490*/  FADD.FTZ R5, R169, R52 ;  /* 0x00000034a9057221 */ /* 0x000fc40000010000 */
[----:B------:R-:W-:Y:S01]  /*34a0*/  SHF.R.S32.HI R19, RZ, 0x1f, R54 ;  /* 0x0000001fff137819 */ /* 0x000fe20000011436 */
[----:B----4-:R-:W-:Y:S01]  /*34b0*/  FADD.FTZ R3, R21, R50 ;  /* 0x0000003215037221 */ /* 0x010fe20000010000 */
[----:B------:R-:W-:Y:S02]  /*34c0*/  FADD.FTZ R52, R28, R5 ;  /* 0x000000051c347221 */ /* 0x000fe40000010000 */
[----:B------:R-:W1:Y:S01]  /*34d0*/  MUFU.EX2 R27, R27 ;  /* 0x0000001b001b7308 */ /* 0x000e620000000800 */
[----:B------:R-:W-:Y:S01]  /*34e0*/  LEA.HI R19, R19, R54, RZ, 0x7 ;  /* 0x0000003613137211 */ /* 0x000fe200078f38ff */
[----:B--2---:R-:W-:Y:S01]  /*34f0*/  FADD.FTZ R50, R178, R3 ;  /* 0x00000003b2327221 */ /* 0x004fe20000010000 */
[----:B------:R-:W-:Y:S01]  /*3500*/  FADD.FTZ R5, R171, R52 ;  /* 0x00000034ab057221 */ /* 0x000fe20000010000 */
[----:B------:R-:W-:Y:S02]  /*3510*/  F2FP.BF16.F32.PACK_AB R169, R28, R169 ;  /* 0x000000a91ca9723e */ /* 0x000fe400000010ff */
[----:B-----5:R-:W-:Y:S01]  /*3520*/  FADD.FTZ R3, R23, R50 ;  /* 0x0000003217037221 */ /* 0x020fe20000010000 */
[----:B------:R-:W-:Y:S01]  /*3530*/  FADD.FTZ R52, R30, R5 ;  /* 0x000000051e347221 */ /* 0x000fe20000010000 */
[----:B------:R-:W2:Y:S01]  /*3540*/  MUFU.EX2 R174, R45 ;  /* 0x0000002d00ae7308 */ /* 0x000ea20000000800 */
[----:B------:R-:W-:Y:S01]  /*3550*/  SHF.R.S32.HI R20, RZ, 0x7, R19 ;  /* 0x00000007ff147819 */ /* 0x000fe20000011413 */
[----:B0-----:R-:W-:Y:S01]  /*3560*/  FADD.FTZ R50, R172, R3 ;  /* 0x00000003ac327221 */ /* 0x001fe20000010000 */
[----:B------:R-:W-:Y:S01]  /*3570*/  FADD.FTZ R5, R165, R52 ;  /* 0x00000034a5057221 */ /* 0x000fe20000010000 */
[----:B------:R-:W-:-:S02]  /*3580*/  F2FP.BF16.F32.PACK_AB R171, R30, R171 ;  /* 0x000000ab1eab723e */ /* 0x000fc400000010ff */
[----:B------:R-:W-:Y:S01]  /*3590*/  VIMNMX R19, R17, R20, !PT ;  /* 0x0000001411137248 */ /* 0x000fe20007fe0100 */
[----:B------:R-:W-:Y:S01]  /*35a0*/  FADD.FTZ R52, R32, R5 ;  /* 0x0000000520347221 */ /* 0x000fe20000010000 */
[----:B------:R-:W0:Y:S01]  /*35b0*/  MUFU.EX2 R31, R31 ;  /* 0x0000001f001f7308 */ /* 0x000e220000000800 */
[----:B-1----:R-:W-:Y:S01]  /*35c0*/  FADD.FTZ R3, R27, R50 ;  /* 0x000000321b037221 */ /* 0x002fe20000010000 */
[----:B------:R-:W-:Y:S01]  /*35d0*/  ISETP.GE.AND P3, PT, R14, R19, PT ;  /* 0x000000130e00720c */ /* 0x000fe20003f66270 */
[----:B------:R-:W-:Y:S01]  /*35e0*/  FADD.FTZ R5, R167, R52 ;  /* 0x00000034a7057221 */ /* 0x000fe20000010000 */
[----:B------:R-:W-:Y:S02]  /*35f0*/  F2FP.BF16.F32.PACK_AB R165, R32, R165 ;  /* 0x000000a520a5723e */ /* 0x000fe400000010ff */
[C---:B------:R-:W-:Y:S01]  /*3600*/  F2FP.BF16.F32.PACK_AB R167, R36.reuse, R167 ;  /* 0x000000a724a7723e */ /* 0x040fe200000010ff */
[----:B------:R-:W-:Y:S01]  /*3610*/  FADD.FTZ R52, R36, R5 ;  /* 0x0000000524347221 */ /* 0x000fe20000010000 */
[----:B------:R-:W1:Y:S01]  /*3620*/  MUFU.EX2 R168, R49 ;  /* 0x0000003100a87308 */ /* 0x000e620000000800 */
[----:B--2---:R-:W-:Y:S01]  /*3630*/  FADD.FTZ R50, R174, R3 ;  /* 0x00000003ae327221 */ /* 0x004fe20000010000 */
[----:B------:R-:W-:Y:S01]  /*3640*/  F2FP.BF16.F32.PACK_AB R176, R176, R15 ;  /* 0x0000000fb0b0723e */ /* 0x000fe200000010ff */
[----:B------:R-:W-:Y:S01]  /*3650*/  FADD.FTZ R5, R111, R52 ;  /* 0x000000346f057221 */ /* 0x000fe20000010000 */
[----:B------:R-:W-:-:S02]  /*3660*/  F2FP.BF16.F32.PACK_AB R178, R178, R21 ;  /* 0x00000015b2b2723e */ /* 0x000fc400000010ff */
[----:B------:R-:W-:Y:S02]  /*3670*/  CS2R R110, SRZ ;  /* 0x00000000006e7805 */ /* 0x000fe4000001ff00 */
[----:B------:R-:W-:Y:S01]  /*3680*/  F2FP.BF16.F32.PACK_AB R172, R172, R23 ;  /* 0x00000017acac723e */ /* 0x000fe200000010ff */
[----:B------:R-:W-:Y:S01]  /*3690*/  FADD.FTZ R52, R40, R5 ;  /* 0x0000000528347221 */ /* 0x000fe20000010000 */
[----:B------:R-:W2:Y:S01]  /*36a0*/  MUFU.EX2 R35, R35 ;  /* 0x0000002300237308 */ /* 0x000ea20000000800 */
[----:B0-----:R-:W-:Y:S01]  /*36b0*/  FADD.FTZ R3, R31, R50 ;  /* 0x000000321f037221 */ /* 0x001fe20000010000 */
[----:B------:R-:W-:Y:S01]  /*36c0*/  F2FP.BF16.F32.PACK_AB R174, R174, R27 ;  /* 0x0000001baeae723e */ /* 0x000fe200000010ff */
[----:B------:R-:W-:Y:S01]  /*36d0*/  FADD.FTZ R5, R113, R52 ;  /* 0x0000003471057221 */ /* 0x000fe20000010000 */
[----:B------:R-:W-:-:S03]  /*36e0*/  CS2R R112, SRZ ;  /* 0x0000000000707805 */ /* 0x000fc6000001ff00 */
[----:B------:R-:W-:Y:S01]  /*36f0*/  FADD.FTZ R8, R42, R5 ;  /* 0x000000052a087221 */ /* 0x000fe20000010000 */
[----:B------:R-:W0:Y:S01]  /*3700*/  MUFU.EX2 R170, R53 ;  /* 0x0000003500aa7308 */ /* 0x000e220000000800 */
[C---:B-1----:R-:W-:Y:S01]  /*3710*/  FADD.FTZ R50, R168.reuse, R3 ;  /* 0x00000003a8327221 */ /* 0x042fe20000010000 */
[----:B------:R-:W-:Y:S01]  /*3720*/  F2FP.BF16.F32.PACK_AB R168, R168, R31 ;  /* 0x0000001fa8a8723e */ /* 0x000fe200000010ff */
[----:B------:R-:W-:Y:S01]  /*3730*/  FADD.FTZ R5, R115, R8 ;  /* 0x0000000873057221 */ /* 0x000fe20000010000 */
[----:B------:R-:W-:-:S03]  /*3740*/  CS2R R114, SRZ ;  /* 0x0000000000727805 */ /* 0x000fc6000001ff00 */
[----:B------:R-:W-:Y:S01]  /*3750*/  FADD.FTZ R8, R44, R5 ;  /* 0x000000052c087221 */ /* 0x000fe20000010000 */
[----:B------:R-:W1:Y:S01]  /*3760*/  MUFU.EX2 R39, R39 ;  /* 0x0000002700277308 */ /* 0x000e620000000800 */
[----:B--2---:R-:W-:Y:S02]  /*3770*/  FADD.FTZ R3, R35, R50 ;  /* 0x0000003223037221 */ /* 0x004fe40000010000 */
[----:B------:R-:W-:Y:S01]  /*3780*/  FADD.FTZ R5, R117, R8 ;  /* 0x0000000875057221 */ /* 0x000fe20000010000 */
[----:B------:R-:W-:-:S03]  /*3790*/  CS2R R116, SRZ ;  /* 0x0000000000747805 */ /* 0x000fc6000001ff00 */
[----:B------:R-:W-:Y:S01]  /*37a0*/  FADD.FTZ R8, R46, R5 ;  /* 0x000000052e087221 */ /* 0x000fe20000010000 */
[----:B------:R-:W2:Y:S01]  /*37b0*/  MUFU.EX2 R164, R57 ;  /* 0x0000003900a47308 */ /* 0x000ea20000000800 */
[C---:B0-----:R-:W-:Y:S01]  /*37c0*/  FADD.FTZ R50, R170.reuse, R3 ;  /* 0x00000003aa327221 */ /* 0x041fe20000010000 */
[----:B------:R-:W-:Y:S01]  /*37d0*/  F2FP.BF16.F32.PACK_AB R170, R170, R35 ;  /* 0x00000023aaaa723e */ /* 0x000fe200000010ff */
[----:B------:R-:W-:Y:S01]  /*37e0*/  FADD.FTZ R5, R119, R8 ;  /* 0x0000000877057221 */ /* 0x000fe20000010000 */
[----:B------:R-:W-:-:S03]  /*37f0*/  CS2R R118, SRZ ;  /* 0x0000000000767805 */ /* 0x000fc6000001ff00 */
[----:B------:R-:W-:Y:S01]  /*3800*/  FADD.FTZ R8, R48, R5 ;  /* 0x0000000530087221 */ /* 0x000fe20000010000 */
        /* <DEDUP_REMOVED lines=29> */
[----:B------:R-:W-:Y:S02]  /*39e0*/  F2FP.BF16.F32.PACK_AB R155, R38, R121 ;  /* 0x00000079269b723e */ /* 0x000fe400000010ff */
[----:B------:R-:W-:-:S04]  /*39f0*/  CS2R R120, SRZ ;  /* 0x0000000000787805 */ /* 0x000fc8000001ff00 */
        /* <DEDUP_REMOVED lines=10> */
[----:B--2---:R-:W-:Y:S01]  /*3aa0*/  FADD.FTZ R2, R154, R5 ;  /* 0x000000059a027221 */ /* 0x004fe20000010000 */
[----:B------:R-:W-:-:S03]  /*3ab0*/  IMAD.MOV.U32 R5, RZ, RZ, RZ ;  /* 0x000000ffff057224 */ /* 0x000fc600078e00ff */
[C---:B0-----:R-:W-:Y:S01]  /*3ac0*/  FADD.FTZ R9, R3.reuse, R2 ;  /* 0x0000000203097221 */ /* 0x041fe20000010000 */
[----:B------:R-:W-:Y:S01]  /*3ad0*/  F2FP.BF16.F32.PACK_AB R154, R3, R154 ;  /* 0x0000009a039a723e */ /* 0x000fe200000010ff */
[----:B------:R-:W-:Y:S02]  /*3ae0*/  IMAD.MOV.U32 R2, RZ, RZ, 0x3f800000 ;  /* 0x3f800000ff027424 */ /* 0x000fe400078e00ff */
[----:B------:R-:W-:Y:S01]  /*3af0*/  IMAD.MOV.U32 R3, RZ, RZ, 0x3f800000 ;  /* 0x3f800000ff037424 */ /* 0x000fe200078e00ff */
[----:B------:R-:W-:Y:S06]  /*3b00*/  @!P3 BRA `(.L_x_2048) ;  /* 0x000000280080b947 */ /* 0x000fec0003800000 */
[----:B------:R-:W-:Y:S01]  /*3b10*/  IMAD.MOV.U32 R13, RZ, RZ, R4 ;  /* 0x000000ffff0d7224 */ /* 0x000fe200078e0004 */
[----:B------:R-:W-:Y:S01]  /*3b20*/  UMOV UR39, URZ ;  /* 0x0000003f00277c82 */ /* 0x000fe20008000000 */
[----:B------:R-:W-:Y:S01]  /*3b30*/  IMAD.MOV.U32 R15, RZ, RZ, R12 ;  /* 0x000000ffff0f7224 */ /* 0x000fe200078e000c */
[----:B------:R-:W-:Y:S01]  /*3b40*/  ULDC UR41, c[0x0][0x288] ;  /* 0x0000a20000297ab9 */ /* 0x000fe20000000800 */
[----:B------:R-:W-:Y:S01]  /*3b50*/  IMAD.MOV.U32 R20, RZ, RZ, RZ ;  /* 0x000000ffff147224 */ /* 0x000fe200078e00ff */
[----:B------:R-:W-:Y:S01]  /*3b60*/  ULDC UR40, c[0x0][0x2f0] ;  /* 0x0000bc0000287ab9 */ /* 0x000fe20000000800 */
[----:B------:R-:W-:Y:S02]  /*3b70*/  IMAD.MOV.U32 R2, RZ, RZ, 0x3f800000 ;  /* 0x3f800000ff027424 */ /* 0x000fe400078e00ff */
[----:B------:R-:W-:-:S07]  /*3b80*/  IMAD.MOV.U32 R151, RZ, RZ, RZ ;  /* 0x000000ffff977224 */ /* 0x000fce00078e00ff */
.L_x_2057:
[----:B------:R-:W-:-:S04]  /*3b90*/  UIADD3 UR6, UR39, 0x1, URZ ;  /* 0x0000000127067890 */ /* 0x000fc8000fffe03f */
[----:B------:R-:W-:-:S04]  /*3ba0*/  UISETP.NE.AND UP0, UPT, UR6, 0x2, UPT ;  /* 0x000000020600788c */ /* 0x000fc8000bf05270 */
[----:B------:R-:W-:Y:S02]  /*3bb0*/  USEL UR7, URZ, 0x1, UP0 ;  /* 0x000000013f077887 */ /* 0x000fe40008000000 */
[----:B------:R-:W-:-:S04]  /*3bc0*/  USEL UR37, UR6, URZ, UP0 ;  /* 0x0000003f06257287 */ /* 0x000fc80008000000 */
[----:B------:R-:W-:Y:S01]  /*3bd0*/  LOP3.LUT R5, R20, UR7, RZ, 0x3c, !PT ;  /* 0x0000000714057c12 */ /* 0x000fe2000f8e3cff */
[----:B------:R-:W-:Y:S07]  /*3be0*/  @!P0 BRA `(.L_x_2049) ;  /* 0x0000000000048947 */ /* 0x000fee0003800000 */
[----:B------:R-:W-:Y:S01]  /*3bf0*/  BPT.TRAP 0x1 ;  /* 0x000000040000795c */ /* 0x000fe20000300000 */
.L_x_2049:
[----:B------:R-:W-:Y:S01]  /*3c00*/  ULEA UR60, UR37, UR36, 0x3 ;  /* 0x00000024253c7291 */ /* 0x000fe2000f8e183f */
[----:B------:R-:W-:-:S08]  /*3c10*/  SHF.L.U32 R0, R5, 0x1f, RZ ;  /* 0x0000001f05007819 */ /* 0x000fd000000006ff */
[----:B------:R0:W1:Y:S01]  /*3c20*/  SYNCS.PHASECHK.TRANS64.TRYWAIT P3, [UR60+0x34830], R0 ;  /* 0x03483000ff0075a7 */ /* 0x000062000806017c */
[----:B------:R-:W-:Y:S05]  /*3c30*/  @!P0 BRA `(.L_x_2050) ;  /* 0x0000000000048947 */ /* 0x000fea0003800000 */
[----:B------:R-:W-:Y:S01]  /*3c40*/  BPT.TRAP 0x1 ;  /* 0x000000040000795c */ /* 0x000fe20000300000 */
.L_x_2050:
[----:B-1----:R-:W-:Y:S05]  /*3c50*/  @P3 BRA `(.L_x_2051) ;  /* 0x0000000000083947 */ /* 0x002fea0003800000 */
[----:B------:R-:W1:Y:S02]  /*3c60*/  SYNCS.PHASECHK.TRANS64.TRYWAIT P3, [UR60+0x34830], R0 ;  /* 0x03483000ff0075a7 */ /* 0x000e64000806017c */
[----:B-1----:R-:W-:Y:S05]  /*3c70*/  @!P3 BRA `(.L_x_2052) ;  /* 0x000000ac00a8b947 */ /* 0x002fea0003800000 */
.L_x_2051:
        /* <DEDUP_REMOVED lines=12> */
[----:B------:R-:W-:Y:S01]  /*3d40*/  FMUL.FTZ R92, R92, R3 ;  /* 0x000000035c5c7220 */ /* 0x000fe20000410000 */
[----:B------:R-:W-:Y:S01]  /*3d50*/  UMOV UR15, 0x40000040 ;  /* 0x40000040000f7882 */ /* 0x000fe20000000000 */
[----:B------:R-:W-:-:S02]  /*3d60*/  UIADD3 UR18, UR58, 0x400, URZ ;  /* 0x000004003a127890 */ /* 0x000fc4000fffe03f */
[----:B------:R-:W-:Y:S01]  /*3d70*/  HGMMA.64x128x16.F32.BF16 R24, gdesc[UR56], RZ, !UPT, gsb0 ;  /* 0x01e00000381879f0 */ /* 0x000fe2000c0018ff */
        /* <DEDUP_REMOVED lines=112> */
.L_x_2053:
[----:B------:R-:W-:Y:S01]  /*4480*/  ULEA UR7, UR39, UR36, 0x3 ;  /* 0x0000002427077291 */ /* 0x000fe2000f8e183f */
[----:B01----:R-:W-:-:S08]  /*4490*/  SHF.L.U32 R0, R20, 0x1f, RZ ;  /* 0x0000001f14007819 */ /* 0x003fd000000006ff */
[----:B------:R0:W1:Y:S01]  /*44a0*/  SYNCS.PHASECHK.TRANS64.TRYWAIT P3, [UR7+0x34850], R0 ;  /* 0x03485000ff0075a7 */ /* 0x0000620008060147 */
[----:B------:R-:W-:Y:S05]  /*44b0*/  @!P0 BRA `(.L_x_2054) ;  /* 0x0000000000048947 */ /* 0x000fea0003800000 */
[----:B------:R-:W-:Y:S01]  /*44c0*/  BPT.TRAP 0x1 ;  /* 0x000000040000795c */ /* 0x000fe20000300000 */
.L_x_2054:
[----:B-1----:R-:W-:Y:S05]  /*44d0*/  @P3 BRA `(.L_x_2055) ;  /* 0x0000000000083947 */ /* 0x002fea0003800000 */
[----:B------:R-:W1:Y:S02]  /*44e0*/  SYNCS.PHASECHK.TRANS64.TRYWAIT P3, [UR7+0x34850], R0 ;  /* 0x03485000ff0075a7 */ /* 0x000e640008060147 */
[----:B-1----:R-:W-:Y:S05]  /*44f0*/  @!P3 BRA `(.L_x_2056) ;  /* 0x000000a400a0b947 */ /* 0x002fea0003800000 */
.L_x_2055:
[----:B------:R-:W-:Y:S01]  /*4500*/  UIADD3 UR6, UR36, 0x400, URZ ;  /* 0x0000040024067890 */ /* 0x000fe2000fffe03f */
[----:B------:R-:W-:Y:S01]  /*4510*/  WARPGROUP.ARRIVE ;  /* 0x00000000000079c5 */ /* 0x000fe20000000000 */
[----:B------:R-:W-:Y:S01]  /*4520*/  UMOV UR11, 0x40000040 ;  /* 0x40000040000b7882 */ /* 0x000fe20000000000 */
[----:B-1----:R-:W0:Y:S01]  /*4530*/  @P2 LDC R3, c[0x0][0x44c] ;  /* 0x00011300ff032b82 */ /* 0x002e220000000800 */
[----:B------:R-:W-:-:S04]  /*4540*/  USHF.R.U32.HI UR6, URZ, 0x4, UR6 ;  /* 0x000000043f067899 */ /* 0x000fc80008011606 */
[----:B------:R-:W-:-:S03]  /*4550*/  ULOP3.LUT UR6, UR6, 0x3fff, URZ, 0xc0, !UPT ;  /* 0x00003fff06067892 */ /* 0x000fc6000f8ec03f */
[----:B------:R-:W1:Y:S01]  /*4560*/  @P2 LDC R21, c[0x0][0x450] ;  /* 0x00011400ff152b82 */ /* 0x000e620000000800 */
[----:B------:R-:W-:-:S04]  /*4570*/  ULOP3.LUT UR6, UR6, 0x4000000, URZ, 0xfc, !UPT ;  /* 0x0400000006067892 */ /* 0x000fc8000f8efc3f */
[----:B------:R-:W-:-:S03]  /*4580*/  ULEA UR6, UR39, UR6, 0xb ;  /* 0x0000000627067291 */ /* 0x000fc6000f8e583f */
[----:B------:R-:W-:-:S04]  /*4590*/  UMOV UR39, UR37 ;  /* 0x0000002500277c82 */ /* 0x000fc80008000000 */
[----:B------:R-:W-:Y:S02]  /*45a0*/  UMOV UR10, UR6 ;  /* 0x00000006000a7c82 */ /* 0x000fe40008000000 */
[----:B------:R-:W-:Y:S01]  /*45b0*/  HGMMA.64x128x16.F32.BF16 R88, R180, gdesc[UR8].tnspB, R88, gsb0 ;  /* 0x41e00008b4587df0 */ /* 0x000fe20008001858 */
[----:B------:R-:W-:Y:S01]  /*45c0*/  UIADD3 UR10, UR6, 0x80, URZ ;  /* 0x00000080060a7890 */ /* 0x000fe2000fffe03f */
[----:B0-----:R-:W-:Y:S01]  /*45d0*/  @P2 IMAD.HI.U32 R0, R10, R3, RZ ;  /* 0x000000030a002227 */ /* 0x001fe200078e00ff */
[----:B------:R-:W-:-:S03]  /*45e0*/  UMOV UR11, 0x40000040 ;  /* 0x40000040000b7882 */ /* 0x000fc60000000000 */
[----:B------:R-:W-:Y:S01]  /*45f0*/  IMAD.MOV.U32 R3, RZ, RZ, R10 ;  /* 0x000000ffff037224 */ /* 0x000fe200078e000a */
[----:B-1----:R-:W-:Y:S01]  /*4600*/  @P2 SHF.R.U32.HI R3, RZ, R21, R0 ;  /* 0x00000015ff032219 */ /* 0x002fe20000011600 */
[----:B------:R-:W-:-:S04]  /*4610*/  IMAD.MOV.U32 R21, RZ, RZ, -0x80 ;  /* 0xffffff80ff157424 */ /* 0x000fc800078e00ff */
[----:B------:R-:W0:Y:S01]  /*4620*/  SHFL.IDX PT, R2, R3, 0x1, 0x1c1f ;  /* 0x003c1f0003027f89 */ /* 0x000e2200000e0000 */
[----:B------:R-:W-:-:S04]  /*4630*/  IMAD R0, R14, R21, 0x1 ;  /* 0x000000010e007424 */ /* 0x000fc800078e0215 */
[----:B------:R-:W-:-:S04]  /*4640*/  IMAD R21, R11, -0x2, R0 ;  /* 0xfffffffe0b157824 */ /* 0x000fc800078e0200 */
[----:B------:R-:W-:-:S05]  /*4650*/  IMAD R21, R16, UR40, R21 ;  /* 0x0000002810157c24 */ /* 0x000fca000f8e0215 */
[----:B0-----:R-:W-:-:S04]  /*4660*/  IADD3 R0, R2, -UR41, R21 ;  /* 0x8000002902007c10 */ /* 0x001fc8000fffe015 */
[C---:B------:R-:W-:Y:S02]  /*4670*/  ISETP.GT.AND P3, PT, R0.reuse, RZ, PT ;  /* 0x000000ff0000720c */ /* 0x040fe40003f64270 */
[----:B------:R-:W-:Y:S02]  /*4680*/  ISETP.GT.AND P4, PT, R0, 0x1, PT ;  /* 0x000000010000780c */ /* 0x000fe40003f84270 */
[----:B------:R-:W-:Y:S02]  /*4690*/  FSEL R20, R26, -INF , P3 ;  /* 0xff8000001a147808 */ /* 0x000fe40001800000 */
[----:B------:R-:W-:Y:S02]  /*46a0*/  ISETP.GT.AND P3, PT, R0, 0x8, PT ;  /* 0x000000080000780c */ /* 0x000fe40003f64270 */
        /* <DEDUP_REMOVED lines=15> */
[----:B------:R-:W-:Y:S01]  /*47a0*/  FMNMX.FTZ R23, R184, R23, !PT ;  /* 0x00000017b8177209 */ /* 0x000fe20007810000 */
[----:B------:R-:W-:Y:S02]  /*47b0*/  WARPGROUP.DEPBAR.LE gsb0, 0x0 ;  /* 0x00008000000079c5 */ /* 0x000fe40000010000 */
[----:B------:R-:W-:Y:S01]  /*47c0*/  WARPGROUP.ARRIVE ;  /* 0x00000000000079c5 */ /* 0x000fe20000000000 */
[----:B------:R-:W-:Y:S02]  /*47d0*/  FSEL R182, R38, -INF , P3 ;  /* 0xff80000026b67808 */ /* 0x000fe40001800000 */
[----:B------:R-:W-:Y:S02]  /*47e0*/  ISETP.GT.AND P3, PT, R0, 0x20, PT ;  /* 0x000000200000780c */ /* 0x000fe40003f64270 */
[----:B------:R-:W-:Y:S01]  /*47f0*/  FSEL R180, R39, -INF , P4 ;  /* 0xff80000027b47808 */ /* 0x000fe20002000000 */
[----:B------:R-:W-:Y:S01]  /*4800*/  HGMMA.64x128x16.F32.BF16 R88, R176, gdesc[UR8].tnspB, R88, gsb0 ;  /* 0x41e00008b0587df0 */ /* 0x000fe20008001858 */
[----:B------:R-:W-:Y:S01]  /*4810*/  UIADD3 UR10, UR6, 0x100, URZ ;  /* 0x00000100060a7890 */ /* 0x000fe2000fffe03f */
[----:B------:R-:W-:Y:S01]  /*4820*/  FMNMX.FTZ R23, R182, R23, !PT ;  /* 0x00000017b6177209 */ /* 0x000fe20007810000 */
[----:B------:R-:W-:Y:S01]  /*4830*/  UMOV UR11, 0x40000040 ;  /* 0x40000040000b7882 */ /* 0x000fe20000000000 */
[----:B------:R-:W-:-:S02]  /*4840*/  ISETP.GT.AND P4, PT, R0, 0x21, PT ;  /* 0x000000210000780c */ /* 0x000fc40003f84270 */
        /* <DEDUP_REMOVED lines=22> */
[----:B------:R-:W-:Y:S02]  /*49b0*/  FSEL R50, R50, -INF , P3 ;  /* 0xff80000032327808 */ /* 0x000fe40001800000 */
[----:B------:R-:W-:Y:S02]  /*49c0*/  FMNMX.FTZ R23, R172, R23, !PT ;  /* 0x00000017ac177209 */ /* 0x000fe40007810000 */
[----:B------:R-:W-:Y:S02]  /*49d0*/  ISETP.GT.AND P3, PT, R0, 0x38, PT ;  /* 0x000000380000780c */ /* 0x000fe40003f64270 */
[----:B------:R-:W-:Y:S02]  /*49e0*/  FSEL R46, R51, -INF , P4 ;  /* 0xff800000332e7808 */ /* 0x000fe40002000000 */
[----:B------:R-:W-:Y:S02]  /*49f0*/  FMNMX.FTZ R23, R50, R23, !PT ;  /* 0x0000001732177209 */ /* 0x000fe40007810000 */
        /* <DEDUP_REMOVED lines=51> */
[----:B------:R-:W-:Y:S02]  /*4d30*/  FSEL R87, R87, -INF , P4 ;  /* 0xff80000057577808 */ /* 0x000fe40002000000 */
[----:B------:R-:W-:-:S04]  /*4d40*/  FMNMX.FTZ R0, R86, R23, !PT ;  /* 0x0000001756007209 */ /* 0x000fc80007810000 */
[----:B------:R-:W-:-:S05]  /*4d50*/  FMNMX.FTZ R23, R87, R0, !PT ;  /* 0x0000000057177209 */ /* 0x000fca0007810000 */
[----:B------:R-:W0:Y:S01]  /*4d60*/  SHFL.BFLY PT, R0, R23, 0x2, 0x1f ;  /* 0x0c401f0017007f89 */ /* 0x000e2200000e0000 */
[----:B------:R-:W-:Y:S02]  /*4d70*/  WARPGROUP.DEPBAR.LE gsb0, 0x0 ;  /* 0x00008000000079c5 */ /* 0x000fe40000010000 */
[----:B------:R-:W-:Y:S01]  /*4d80*/  WARPGROUP.ARRIVE ;  /* 0x00000000000079c5 */ /* 0x000fe20000000000 */
[----:B------:R-:W1:Y:S05]  /*4d90*/  SHFL.IDX PT, R168, R3, RZ, 0x1c1f ;  /* 0x001c1fff03a87589 */ /* 0x000e6a00000e0000 */
[----:B------:R-:W-:Y:S01]  /*4da0*/  HGMMA.64x128x16.F32.BF16 R88, R164, gdesc[UR8].tnspB, R88, gsb0 ;  /* 0x41e00008a4587df0 */ /* 0x000fe20008001858 */
[----:B------:R-:W-:Y:S01]  /*4db0*/  UIADD3 UR10, UR6, 0x280, URZ ;  /* 0x00000280060a7890 */ /* 0x000fe2000fffe03f */
[----:B------:R-:W-:Y:S01]  /*4dc0*/  UMOV UR11, 0x40000040 ;  /* 0x40000040000b7882 */ /* 0x000fe20000000000 */
[----:B0-----:R-:W-:-:S02]  /*4dd0*/  FMNMX.FTZ R27, R23, R0, !PT ;  /* 0x00000000171b7209 */ /* 0x001fc40007810000 */
[----:B------:R-:W0:Y:S03]  /*4de0*/  LDC R0, c[0x0][0x988] ;  /* 0x00026200ff007b82 */ /* 0x000e260000000800 */
[----:B------:R-:W2:Y:S01]  /*4df0*/  SHFL.BFLY PT, R4, R27, 0x1, 0x1f ;  /* 0x0c201f001b047f89 */ /* 0x000ea200000e0000 */
[----:B-1----:R-:W-:-:S04]  /*4e00*/  IADD3 R79, R168, -UR41, R21 ;  /* 0x80000029a84f7c10 */ /* 0x002fc8000fffe015 */
[C---:B------:R-:W-:Y:S02]  /*4e10*/  ISETP.GT.AND P4, PT, R79.reuse, RZ, PT ;  /* 0x000000ff4f00720c */ /* 0x040fe40003f84270 */
[C---:B------:R-:W-:Y:S02]  /*4e20*/  ISETP.GT.AND P5, PT, R79.reuse, 0x1, PT ;  /* 0x000000014f00780c */ /* 0x040fe40003fa4270 */
        /* <DEDUP_REMOVED lines=10> */
[----:B--2---:R-:W-:Y:S02]  /*4ed0*/  FMNMX.FTZ R4, R27, R4, !PT ;  /* 0x000000041b047209 */ /* 0x004fe40007810000 */
[----:B------:R-:W-:Y:S02]  /*4ee0*/  ISETP.GT.AND P5, PT, R79, 0x11, PT ;  /* 0x000000114f00780c */ /* 0x000fe40003fa4270 */
[----:B------:R-:W-:Y:S01]  /*4ef0*/  FSEL R27, R32, -INF , P4 ;  /* 0xff800000201b7808 */ /* 0x000fe20002000000 */
[C---:B0-----:R-:W-:Y:S01]  /*4f00*/  FMUL.FTZ R31, R4.reuse, R0 ;  /* 0x00000000041f7220 */ /* 0x041fe20000410000 */
[----:B------:R-:W-:Y:S02]  /*4f10*/  FMNMX.FTZ R24, R29, R24, !PT ;  /* 0x000000181d187209 */ /* 0x000fe40007810000 */
[----:B------:R-:W-:Y:S02]  /*4f20*/  FSETP.NEU.FTZ.AND P3, PT, R4, -INF , PT ;  /* 0xff8000000400780b */ /* 0x000fe40003f7d000 */
[----:B------:R-:W-:-:S02]  /*4f30*/  ISETP.GT.AND P4, PT, R79, 0x18, PT ;  /* 0x000000184f00780c */ /* 0x000fc40003f84270 */
[----:B------:R-:W-:Y:S02]  /*4f40*/  FSEL R33, R33, -INF , P5 ;  /* 0xff80000021217808 */ /* 0x000fe40002800000 */
[----:B------:R-:W-:Y:S02]  /*4f50*/  FMNMX.FTZ R28, R27, R24, !PT ;  /* 0x000000181b1c7209 */ /* 0x000fe40007810000 */
[----:B------:R-:W-:Y:S02]  /*4f60*/  FSEL R21, R31, RZ, P3 ;  /* 0x000000ff1f157208 */ /* 0x000fe40001800000 */
[----:B------:R-:W-:Y:S02]  /*4f70*/  ISETP.GT.AND P5, PT, R79, 0x19, PT ;  /* 0x000000194f00780c */ /* 0x000fe40003fa4270 */
[----:B------:R-:W-:Y:S01]  /*4f80*/  FSEL R31, R36, -INF , P4 ;  /* 0xff800000241f7808 */ /* 0x000fe20002000000 */
[--C-:B------:R-:W-:Y:S01]  /*4f90*/  FFMA.FTZ R169, R50, R0, -R21.reuse ;  /* 0x0000000032a97223 */ /* 0x100fe20000010815 */
        /* <DEDUP_REMOVED lines=46> */
[----:B------:R-:W-:-:S02]  /*5280*/  FSEL R55, R52, -INF , P4 ;  /* 0xff80000034377808 */ /* 0x000fc40002000000 */
[----:B------:R-:W-:Y:S02]  /*5290*/  FMNMX.FTZ R36, R49, R36, !PT ;  /* 0x0000002431247209 */ /* 0x000fe40007810000 */
[----:B------:R-:W-:Y:S02]  /*52a0*/  ISETP.GT.AND P4, PT, R79, 0x40, PT ;  /* 0x000000404f00780c */ /* 0x000fe40003f84270 */
[----:B------:R-:W-:Y:S01]  /*52b0*/  FSEL R53, R53, -INF , P5 ;  /* 0xff80000035357808 */ /* 0x000fe20002800000 */
[----:B------:R-:W-:Y:S01]  /*52c0*/  MUFU.EX2 R177, R177 ;  /* 0x000000b100b17308 */ /* 0x000fe20000000800 */
[----:B------:R-:W-:Y:S02]  /*52d0*/  FMNMX.FTZ R36, R55, R36, !PT ;  /* 0x0000002437247209 */ /* 0x000fe40007810000 */
[----:B------:R-:W-:Y:S02]  /*52e0*/  ISETP.GT.AND P5, PT, R79, 0x41, PT ;  /* 0x000000414f00780c */ /* 0x000fe40003fa4270 */
[----:B------:R-:W-:-:S02]  /*52f0*/  FSEL R59, R56, -INF , P4 ;  /* 0xff800000383b7808 */ /* 0x000fc40002000000 */
[----:B------:R-:W-:Y:S01]  /*5300*/  FMNMX.FTZ R36, R53, R36, !PT ;  /* 0x0000002435247209 */ /* 0x000fe20007810000 */
[----:B------:R-:W-:Y:S01]  /*5310*/  MUFU.EX2 R28, R184 ;  /* 0x000000b8001c7308 */ /* 0x000fe20000000800 */
[----:B------:R-:W-:Y:S02]  /*5320*/  ISETP.GT.AND P4, PT, R79, 0x48, PT ;  /* 0x000000484f00780c */ /* 0x000fe40003f84270 */
[----:B------:R-:W-:Y:S02]  /*5330*/  FSEL R57, R57, -INF , P5 ;  /* 0xff80000039397808 */ /* 0x000fe40002800000 */
[----:B------:R-:W-:Y:S02]  /*5340*/  FMNMX.FTZ R40, R59, R36, !PT ;  /* 0x000000243b287209 */ /* 0x000fe40007810000 */
[----:B------:R-:W-:Y:S01]  /*5350*/  ISETP.GT.AND P5, PT, R79, 0x49, PT ;  /* 0x000000494f00780c */ /* 0x000fe20003fa4270 */
[----:B------:R-:W-:Y:S01]  /*5360*/  MUFU.EX2 R36, R176 ;  /* 0x000000b000247308 */ /* 0x000fe20000000800 */
[----:B------:R-:W-:-:S02]  /*5370*/  FSEL R47, R60, -INF , P4 ;  /* 0xff8000003c2f7808 */ /* 0x000fc40002000000 */
[----:B------:R-:W-:Y:S01]  /*5380*/  FMNMX.FTZ R40, R57, R40, !PT ;  /* 0x0000002839287209 */ /* 0x000fe20007810000 */
[----:B------:R-:W-:Y:S02]  /*5390*/  WARPGROUP.DEPBAR.LE gsb0, 0x0 ;  /* 0x00008000000079c5 */ /* 0x000fe40000010000 */
[----:B------:R-:W-:Y:S01]  /*53a0*/  WARPGROUP.ARRIVE ;  /* 0x00000000000079c5 */ /* 0x000fe20000000000 */
[----:B------:R-:W-:Y:S01]  /*53b0*/  ISETP.GT.AND P4, PT, R79, 0x50, PT ;  /* 0x000000504f00780c */ /* 0x000fe20003f84270 */
[----:B------:R-:W-:Y:S01]  /*53c0*/  MUFU.EX2 R179, R179 ;  /* 0x000000b300b37308 */ /* 0x000fe20000000800 */
[----:B------:R-:W-:Y:S01]  /*53d0*/  FSEL R61, R61, -INF , P5 ;  /* 0xff8000003d3d7808 */ /* 0x000fe20002800000 */
[--C-:B------:R-:W-:Y:S01]  /*53e0*/  FFMA.FTZ R165, R58, R0, -R21.reuse ;  /* 0x000000003aa57223 */ /* 0x100fe20000010815 */
[----:B------:R-:W-:Y:S01]  /*53f0*/  FMNMX.FTZ R40, R47, R40, !PT ;  /* 0x000000282f287209 */ /* 0x000fe20007810000 */
[----:B------:R-:W-:Y:S01]  /*5400*/  HGMMA.64x128x16.F32.BF16 R88, R160, gdesc[UR8].tnspB, R88, gsb0 ;  /* 0x41e00008a0587df0 */ /* 0x000fe20008001858 */
[----:B------:R-:W-:Y:S01]  /*5410*/  UIADD3 UR10, UR6, 0x300, URZ ;  /* 0x00000300060a7890 */ /* 0x000fe2000fffe03f */
[----:B------:R-:W-:Y:S01]  /*5420*/  ISETP.GT.AND P5, PT, R79, 0x51, PT ;  /* 0x000000514f00780c */ /* 0x000fe20003fa4270 */
[----:B------:R-:W-:Y:S01]  /*5430*/  UMOV UR11, 0x40000040 ;  /* 0x40000040000b7882 */ /* 0x000fe20000000000 */
[----:B------:R-:W-:Y:S01]  /*5440*/  FSEL R51, R64, -INF , P4 ;  /* 0xff80000040337808 */ /* 0x000fe20002000000 */
[----:B------:R-:W-:Y:S01]  /*5450*/  UIADD3 UR6, UR6, 0x380, URZ ;  /* 0x0000038006067890 */ /* 0x000fe2000fffe03f */
[----:B------:R-:W-:Y:S01]  /*5460*/  FMNMX.FTZ R40, R61, R40, !PT ;  /* 0x000000283d287209 */ /* 0x000fe20007810000 */
[----:B------:R-:W-:Y:S01]  /*5470*/  MUFU.EX2 R173, R173 ;  /* 0x000000ad00ad7308 */ /* 0x000fe20000000800 */
[----:B------:R-:W-:Y:S01]  /*5480*/  ISETP.GT.AND P4, PT, R79, 0x58, PT ;  /* 0x000000584f00780c */ /* 0x000fe20003f84270 */
[----:B------:R-:W-:Y:S01]  /*5490*/  FFMA.FTZ R167, R62, R0, -R21 ;  /* 0x000000003ea77223 */ /* 0x000fe20000010815 */
[----:B------:R-:W-:-:S02]  /*54a0*/  FSEL R65, R65, -INF , P5 ;  /* 0xff80000041417808 */ /* 0x000fc40002800000 */
[----:B------:R-:W-:Y:S02]  /*54b0*/  FMNMX.FTZ R44, R51, R40, !PT ;  /* 0x00000028332c7209 */ /* 0x000fe40007810000 */
[----:B------:R-:W-:Y:S01]  /*54c0*/  ISETP.GT.AND P5, PT, R79, 0x59, PT ;  /* 0x000000594f00780c */ /* 0x000fe20003fa4270 */
[----:B------:R-:W-:Y:S01]  /*54d0*/  MUFU.EX2 R40, R172 ;  /* 0x000000ac00287308 */ /* 0x000fe20000000800 */
[----:B------:R-:W-:Y:S02]  /*54e0*/  FSEL R63, R68, -INF , P4 ;  /* 0xff800000443f7808 */ /* 0x000fe40002000000 */
[----:B------:R-:W-:Y:S02]  /*54f0*/  FMNMX.FTZ R44, R65, R44, !PT ;  /* 0x0000002c412c7209 */ /* 0x000fe40007810000 */
[----:B------:R-:W-:Y:S02]  /*5500*/  ISETP.GT.AND P4, PT, R79, 0x60, PT ;  /* 0x000000604f00780c */ /* 0x000fe40003f84270 */
[----:B------:R-:W-:Y:S01]  /*5510*/  FSEL R69, R69, -INF , P5 ;  /* 0xff80000045457808 */ /* 0x000fe20002800000 */
[----:B------:R-:W-:Y:S01]  /*5520*/  MUFU.EX2 R175, R175 ;  /* 0x000000af00af7308 */ /* 0x000fe20000000800 */
[----:B------:R-:W-:-:S02]  /*5530*/  FMNMX.FTZ R44, R63, R44, !PT ;  /* 0x0000002c3f2c7209 */ /* 0x000fc40007810000 */
[----:B------:R-:W-:Y:S02]  /*5540*/  ISETP.GT.AND P5, PT, R79, 0x61, PT ;  /* 0x000000614f00780c */ /* 0x000fe40003fa4270 */
[----:B------:R-:W-:Y:S02]  /*5550*/  FSEL R67, R72, -INF , P4 ;  /* 0xff80000048437808 */ /* 0x000fe40002000000 */
[----:B------:R-:W-:Y:S01]  /*5560*/  FMNMX.FTZ R44, R69, R44, !PT ;  /* 0x0000002c452c7209 */ /* 0x000fe20007810000 */
[----:B------:R-:W-:Y:S01]  /*5570*/  MUFU.EX2 R169, R169 ;  /* 0x000000a900a97308 */ /* 0x000fe20000000800 */
[----:B------:R-:W-:Y:S02]  /*5580*/  ISETP.GT.AND P4, PT, R79, 0x68, PT ;  /* 0x000000684f00780c */ /* 0x000fe40003f84270 */
[----:B------:R-:W-:Y:S02]  /*5590*/  FSEL R73, R73, -INF , P5 ;  /* 0xff80000049497808 */ /* 0x000fe40002800000 */
[----:B------:R-:W-:-:S02]  /*55a0*/  FMNMX.FTZ R46, R67, R44, !PT ;  /* 0x0000002c432e7209 */ /* 0x000fc40007810000 */
[----:B------:R-:W-:Y:S01]  /*55b0*/  ISETP.GT.AND P5, PT, R79, 0x69, PT ;  /* 0x000000694f00780c */ /* 0x000fe20003fa4270 */
[----:B------:R0:W-:Y:S01]  /*55c0*/  MUFU.EX2 R44, R48 ;  /* 0x00000030002c7308 */ /* 0x0001e20000000800 */
[----:B------:R-:W-:Y:S02]  /*55d0*/  FSEL R71, R76, -INF , P4 ;  /* 0xff8000004c477808 */ /* 0x000fe40002000000 */
[----:B------:R-:W-:Y:S02]  /*55e0*/  FMNMX.FTZ R46, R73, R46, !PT ;  /* 0x0000002e492e7209 */ /* 0x000fe40007810000 */
[----:B------:R-:W-:Y:S02]  /*55f0*/  ISETP.GT.AND P4, PT, R79, 0x70, PT ;  /* 0x000000704f00780c */ /* 0x000fe40003f84270 */
[----:B------:R-:W-:Y:S01]  /*5600*/  FSEL R77, R77, -INF , P5 ;  /* 0xff8000004d4d7808 */ /* 0x000fe20002800000 */
[----:B------:R-:W-:Y:S01]  /*5610*/  MUFU.EX2 R171, R171 ;  /* 0x000000ab00ab7308 */ /* 0x000fe20000000800 */
[----:B------:R-:W-:Y:S01]  /*5620*/  FMNMX.FTZ R46, R71, R46, !PT ;  /* 0x0000002e472e7209 */ /* 0x000fe20007810000 */
[-CC-:B0-----:R-:W-:Y:S01]  /*5630*/  FFMA.FTZ R48, R22, R0.reuse, -R21.reuse ;  /* 0x0000000016307223 */ /* 0x181fe20000010815 */
[----:B------:R-:W-:Y:S01]  /*5640*/  ISETP.GT.AND P5, PT, R79, 0x71, PT ;  /* 0x000000714f00780c */ /* 0x000fe20003fa4270 */
[----:B------:R-:W-:Y:S01]  /*5650*/  FFMA.FTZ R22, R12, R0, -R21 ;  /* 0x000000000c167223 */ /* 0x000fe20000010815 */
        /* <DEDUP_REMOVED lines=9> */
[----:B------:R-:W-:Y:S02]  /*56f0*/  FMNMX.FTZ R46, R81, R46, !PT ;  /* 0x0000002e512e7209 */ /* 0x000fe40007810000 */
[----:B------:R-:W-:Y:S02]  /*5700*/  FSEL R187, R85, -INF , P5 ;  /* 0xff80000055bb7808 */ /* 0x000fe40002800000 */
        /* <DEDUP_REMOVED lines=9> */
[----:B------:R-:W-:-:S06]  /*57a0*/  FFMA.FTZ R50, R74, R0, -R21 ;  /* 0x000000004a327223 */ /* 0x000fcc0000010815 */
[----:B------:R-:W-:Y:S01]  /*57b0*/  MUFU.EX2 R30, R30 ;  /* 0x0000001e001e7308 */ /* 0x000fe20000000800 */
[-CC-:B------:R-:W-:Y:S01]  /*57c0*/  FFMA.FTZ R79, R26, R0.reuse, -R21.reuse ;  /* 0x000000001a4f7223 */ /* 0x180fe20000010815 */
[-CC-:B------:R-:W-:Y:S01]  /*57d0*/  FFMA.FTZ R26, R78, R0.reuse, -R21.reuse ;  /* 0x000000004e1a7223 */ /* 0x180fe20000010815 */
[----:B------:R-:W0:Y:S05]  /*57e0*/  SHFL.BFLY PT, R85, R2, 0x1, 0x1f ;  /* 0x0c201f0002557f89 */ /* 0x000e2a00000e0000 */
[----:B------:R-:W-:Y:S08]  /*57f0*/  MUFU.EX2 R50, R50 ;  /* 0x0000003200327308 */ /* 0x000ff00000000800 */
[----:B------:R-:W-:Y:S08]  /*5800*/  MUFU.EX2 R79, R79 ;  /* 0x0000004f004f7308 */ /* 0x000ff00000000800 */
[----:B------:R-:W-:Y:S01]  /*5810*/  MUFU.EX2 R26, R26 ;  /* 0x0000001a001a7308 */ /* 0x000fe20000000800 */
[----:B0-----:R-:W-:Y:S01]  /*5820*/  FMNMX.FTZ R12, R2, R85, !PT ;  /* 0x00000055020c7209 */ /* 0x001fe20007810000 */
[-CC-:B------:R-:W-:Y:S01]  /*5830*/  FFMA.FTZ R85, R38, R0.reuse, -R21.reuse ;  /* 0x0000000026557223 */ /* 0x180fe20000010815 */
[----:B------:R-:W-:Y:S01]  /*5840*/  FSEL R2, R4, RZ, P3 ;  /* 0x000000ff04027208 */ /* 0x000fe20001800000 */
[-C--:B------:R-:W-:Y:S01]  /*5850*/  FFMA.FTZ R38, R86, R0.reuse, -R21 ;  /* 0x0000000056267223 */ /* 0x080fe20000010815 */
[C---:B------:R-:W-:Y:S01]  /*5860*/  FSETP.NEU.FTZ.AND P4, PT, R12.reuse, -INF , PT ;  /* 0xff8000000c00780b */ /* 0x040fe20003f9d000 */
[----:B------:R-:W-:-:S02]  /*5870*/  FMUL.FTZ R52, R12, R0 ;  /* 0x000000000c347220 */ /* 0x000fc40000410000 */
[----:B------:R-:W-:Y:S01]  /*5880*/  MUFU.EX2 R83, R83 ;  /* 0x0000005300537308 */ /* 0x000fe20000000800 */
[C---:B------:R-:W-:Y:S01]  /*5890*/  ISETP.GT.AND P3, PT, R14.reuse, R19, PT ;  /* 0x000000130e00720c */ /* 0x040fe20003f64270 */
[----:B------:R-:W-:Y:S01]  /*58a0*/  VIADD R14, R14, 0xffffffff ;  /* 0xffffffff0e0e7836 */ /* 0x000fe20000000000 */
[----:B------:R-:W-:Y:S02]  /*58b0*/  WARPGROUP.DEPBAR.LE gsb0, 0x0 ;  /* 0x00008000000079c5 */ /* 0x000fe40000010000 */
[----:B------:R-:W-:Y:S01]  /*58c0*/  WARPGROUP.ARRIVE ;  /* 0x00000000000079c5 */ /* 0x000fe20000000000 */
[----:B------:R-:W-:Y:S01]  /*58d0*/  FSEL R52, R52, RZ, P4 ;  /* 0x000000ff34347208 */ /* 0x000fe20002000000 */
[-CC-:B------:R-:W-:Y:S01]  /*58e0*/  FFMA.FTZ R161, R66, R0.reuse, -R21.reuse ;  /* 0x0000000042a17223 */ /* 0x180fe20000010815 */
[-CC-:B------:R-:W-:Y:S01]  /*58f0*/  FFMA.FTZ R163, R70, R0.reuse, -R21.reuse ;  /* 0x0000000046a37223 */ /* 0x180fe20000010815 */
[----:B------:R-:W-:Y:S01]  /*5900*/  MUFU.EX2 R42, R42 ;  /* 0x0000002a002a7308 */ /* 0x000fe20000000800 */
[-C--:B------:R-:W-:Y:S01]  /*5910*/  FFMA.FTZ R21, R87, R0.reuse, -R21 ;  /* 0x0000000057157223 */ /* 0x080fe20000010815 */
[----:B------:R-:W-:Y:S01]  /*5920*/  HGMMA.64x128x16.F32.BF16 R88, R156, gdesc[UR8].tnspB, R88, gsb0 ;  /* 0x41e000089c587df0 */ /* 0x000fe20008001858 */
[----:B------:R-:W-:Y:S01]  /*5930*/  UMOV UR10, UR6 ;  /* 0x00000006000a7c82 */ /* 0x000fe20008000000 */
[----:B------:R-:W-:Y:S01]  /*5940*/  UMOV UR11, 0x40000040 ;  /* 0x40000040000b7882 */ /* 0x000fe20000000000 */
[-CC-:B------:R-:W-:Y:S01]  /*5950*/  FFMA.FTZ R180, R3, R0.reuse, -R52.reuse ;  /* 0x0000000003b47223 */ /* 0x180fe20000010834 */
[----:B------:R-:W-:Y:S01]  /*5960*/  FADD.FTZ R3, -R2, R13 ;  /* 0x0000000d02037221 */ /* 0x000fe20000010100 */
[----:B------:R-:W-:Y:S01]  /*5970*/  FSEL R2, R12, RZ, P4 ;  /* 0x000000ff0c027208 */ /* 0x000fe20002000000 */
[-CC-:B------:R-:W-:Y:S01]  /*5980*/  FFMA.FTZ R174, R39, R0.reuse, -R52.reuse ;  /* 0x0000000027ae7223 */ /* 0x180fe20000010834 */
[-CC-:B------:R-:W-:Y:S01]  /*5990*/  FFMA.FTZ R25, R25, R0.reuse, -R52.reuse ;  /* 0x0000000019197223 */ /* 0x180fe20000010834 */
[-C--:B------:R-:W-:Y:S01]  /*59a0*/  FMUL.FTZ R39, R3, R0.reuse ;  /* 0x0000000003277220 */ /* 0x080fe20000410000 */
[----:B------:R-:W-:Y:S01]  /*59b0*/  MUFU.EX2 R180, R180 ;  /* 0x000000b400b47308 */ /* 0x000fe20000000800 */
[----:B------:R-:W-:Y:S01]  /*59c0*/  FADD.FTZ R3, -R2, R15 ;  /* 0x0000000f02037221 */ /* 0x000fe20000010100 */
[-CC-:B------:R-:W-:Y:S01]  /*59d0*/  FFMA.FTZ R182, R23, R0.reuse, -R52.reuse ;  /* 0x0000000017b67223 */ /* 0x180fe20000010834 */
[----:B------:R-:W-:Y:S01]  /*59e0*/  FFMA.FTZ R23, R29, R0, -R52 ;  /* 0x000000001d177223 */ /* 0x000fe20000010834 */
[----:B------:R-:W-:-:S02]  /*59f0*/  IMAD.U32 R15, RZ, RZ, UR60 ;  /* 0x0000003cff0f7e24 */ /* 0x000fc4000f8e00ff */
[-C--:B------:R-:W-:Y:S01]  /*5a00*/  FMUL.FTZ R3, R3, R0.reuse ;  /* 0x0000000003037220 */ /* 0x080fe20000410000 */
[-CC-:B------:R-:W-:Y:S01]  /*5a10*/  FFMA.FTZ R176, R27, R0.reuse, -R52.reuse ;  /* 0x000000001bb07223 */ /* 0x180fe20000010834 */
[-CC-:B------:R-:W-:Y:S01]  /*5a20*/  FFMA.FTZ R33, R33, R0.reuse, -R52.reuse ;  /* 0x0000000021217223 */ /* 0x180fe20000010834 */
[----:B------:R-:W-:Y:S01]  /*5a30*/  MUFU.EX2 R2, R39 ;  /* 0x0000002700027308 */ /* 0x000fe20000000800 */
[----:B------:R-:W-:Y:S02]  /*5a40*/  @!P1 VIADD R15, R15, 0x34840 ;  /* 0x000348400f0f9836 */ /* 0x000fe40000000000 */
[-CC-:B------:R-:W-:Y:S01]  /*5a50*/  FFMA.FTZ R178, R31, R0.reuse, -R52.reuse ;  /* 0x000000001fb27223 */ /* 0x180fe20000010834 */
[-CC-:B------:R-:W-:Y:S01]  /*5a60*/  FFMA.FTZ R37, R37, R0.reuse, -R52.reuse ;  /* 0x0000000025257223 */ /* 0x180fe20000010834 */
[-CC-:B------:R-:W-:Y:S01]  /*5a70*/  FFMA.FTZ R172, R35, R0.reuse, -R52.reuse ;  /* 0x0000000023ac7223 */ /* 0x180fe20000010834 */
[-CC-:B------:R-:W-:Y:S01]  /*5a80*/  FFMA.FTZ R35, R41, R0.reuse, -R52.reuse ;  /* 0x0000000029237223 */ /* 0x180fe20000010834 */
[----:B------:R-:W-:Y:S01]  /*5a90*/  @!P1 PRMT R15, RZ, 0x654, R15 ;  /* 0x00000654ff0f9816 */ /* 0x000fe2000000000f */
        /* <DEDUP_REMOVED lines=12> */
[-CC-:B------:R-:W-:Y:S01]  /*5b60*/  FFMA.FTZ R65, R65, R0.reuse, -R52.reuse ;  /* 0x0000000041417223 */ /* 0x180fe20000010834 */
[-CC-:B------:R-:W-:Y:S01]  /*5b70*/  FFMA.FTZ R63, R63, R0.reuse, -R52.reuse ;  /* 0x000000003f3f7223 */ /* 0x180fe20000010834 */
[-CC-:B------:R-:W-:Y:S01]  /*5b80*/  FFMA.FTZ R69, R69, R0.reuse, -R52.reuse ;  /* 0x0000000045457223 */ /* 0x180fe20000010834 */
[-CC-:B------:R-:W-:Y:S01]  /*5b90*/  FFMA.FTZ R67, R67, R0.reuse, -R52.reuse ;  /* 0x0000000043437223 */ /* 0x180fe20000010834 */
[----:B------:R-:W-:Y:S01]  /*5ba0*/  FFMA.FTZ R73, R73, R0, -R52 ;  /* 0x0000000049497223 */ /* 0x000fe20000010834 */
[----:B------:R-:W-:Y:S01]  /*5bb0*/  MUFU.EX2 R182, R182 ;  /* 0x000000b600b67308 */ /* 0x000fe20000000800 */
[----:B0-----:R-:W-:Y:S01]  /*5bc0*/  FFMA.FTZ R54, R3, R9, R180 ;  /* 0x0000000903367223 */ /* 0x001fe200000100b4 */
[----:B------:R-:W-:Y:S01]  /*5bd0*/  FFMA.FTZ R9, R2, R8, R181 ;  /* 0x0000000802097223 */ /* 0x000fe200000100b5 */
[C---:B------:R-:W-:Y:S01]  /*5be0*/  F2FP.BF16.F32.PACK_AB R181, R20.reuse, R181 ;  /* 0x000000b514b5723e */ /* 0x040fe200000010ff */
[-CC-:B------:R-:W-:Y:S01]  /*5bf0*/  FFMA.FTZ R71, R71, R0.reuse, -R52.reuse ;  /* 0x0000000047477223 */ /* 0x180fe20000010834 */
[-CC-:B------:R-:W-:Y:S01]  /*5c00*/  FFMA.FTZ R77, R77, R0.reuse, -R52.reuse ;  /* 0x000000004d4d7223 */ /* 0x180fe20000010834 */
[----:B------:R-:W-:Y:S01]  /*5c10*/  FADD.FTZ R8, R20, R9 ;  /* 0x0000000914087221 */ /* 0x000fe20000010000 */
[-CC-:B------:R-:W-:Y:S01]  /*5c20*/  FFMA.FTZ R75, R75, R0.reuse, -R52.reuse ;  /* 0x000000004b4b7223 */ /* 0x180fe20000010834 */
[----:B------:R-:W-:Y:S01]  /*5c30*/  MUFU.EX2 R23, R23 ;  /* 0x0000001700177308 */ /* 0x000fe20000000800 */
[-C--:B------:R-:W-:Y:S01]  /*5c40*/  FFMA.FTZ R81, R81, R0.reuse, -R52 ;  /* 0x0000000051517223 */ /* 0x080fe20000010834 */
[----:B------:R-:W-:Y:S01]  /*5c50*/  FADD.FTZ R9, R183, R8 ;  /* 0x00000008b7097221 */ /* 0x000fe20000010000 */
[-CC-:B------:R-:W-:Y:S01]  /*5c60*/  FFMA.FTZ R185, R185, R0.reuse, -R52.reuse ;  /* 0x00000000b9b97223 */ /* 0x180fe20000010834 */
[----:B------:R-:W-:Y:S01]  /*5c70*/  FFMA.FTZ R52, R187, R0, -R52 ;  /* 0x00000000bb347223 */ /* 0x000fe20000010834 */
[----:B------:R-:W-:-:S02]  /*5c80*/  IMAD.U32 R39, RZ, RZ, UR7 ;  /* 0x00000007ff277e24 */ /* 0x000fc4000f8e00ff */
[C---:B------:R-:W-:Y:S01]  /*5c90*/  FADD.FTZ R8, R24.reuse, R9 ;  /* 0x0000000918087221 */ /* 0x040fe20000010000 */
[----:B------:R-:W-:Y:S01]  /*5ca0*/  F2FP.BF16.F32.PACK_AB R183, R24, R183 ;  /* 0x000000b718b7723e */ /* 0x000fe200000010ff */
[----:B------:R-:W-:Y:S01]  /*5cb0*/  MUFU.EX2 R176, R176 ;  /* 0x000000b000b07308 */ /* 0x000fe20000000800 */
[----:B------:R-:W-:Y:S02]  /*5cc0*/  @!P1 VIADD R39, R39, 0x34860 ;  /* 0x0003486027279836 */ /* 0x000fe40000000000 */
[----:B------:R-:W-:Y:S01]  /*5cd0*/  FADD.FTZ R9, R177, R8 ;  /* 0x00000008b1097221 */ /* 0x000fe20000010000 */
[C---:B------:R-:W-:Y:S02]  /*5ce0*/  F2FP.BF16.F32.PACK_AB R177, R28.reuse, R177 ;  /* 0x000000b11cb1723e */ /* 0x040fe400000010ff */
[----:B-1----:R-:W-:Y:S01]  /*5cf0*/  F2FP.BF16.F32.PACK_AB R180, R25, R180 ;  /* 0x000000b419b4723e */ /* 0x002fe200000010ff */
[----:B------:R-:W-:Y:S01]  /*5d00*/  FADD.FTZ R8, R28, R9 ;  /* 0x000000091c087221 */ /* 0x000fe20000010000 */
[----:B------:R-:W-:Y:S01]  /*5d10*/  @!P1 PRMT R39, RZ, 0x654, R39 ;  /* 0x00000654ff279816 */ /* 0x000fe20000000027 */
[----:B------:R-:W-:Y:S02]  /*5d20*/  MUFU.EX2 R33, R33 ;  /* 0x0000002100217308 */ /* 0x000fe40000000800 */
[----:B------:R-:W-:Y:S01]  /*5d30*/  FADD.FTZ R9, R179, R8 ;  /* 0x00000008b3097221 */ /* 0x000fe20000010000 */
[----:B------:R-:W-:-:S03]  /*5d40*/  F2FP.BF16.F32.PACK_AB R179, R32, R179 ;  /* 0x000000b320b3723e */ /* 0x000fc600000010ff */
[----:B------:R-:W-:Y:S02]  /*5d50*/  FADD.FTZ R8, R32, R9 ;  /* 0x0000000920087221 */ /* 0x000fe40000010000 */
        /* <DEDUP_REMOVED lines=24> */
[----:B------:R-:W-:Y:S08]  /*5ee0*/  MUFU.EX2 R168, R168 ;  /* 0x000000a800a87308 */ /* 0x000ff00000000800 */
[----:B------:R-:W-:Y:S08]  /*5ef0*/  MUFU.EX2 R27, R27 ;  /* 0x0000001b001b7308 */ /* 0x000ff00000000800 */
[----:B------:R-:W-:Y:S01]  /*5f00*/  MUFU.EX2 R170, R170 ;  /* 0x000000aa00aa7308 */ /* 0x000fe20000000800 */
[----:B------:R-:W-:-:S02]  /*5f10*/  WARPGROUP.DEPBAR.LE gsb0, 0x0 ;  /* 0x00008000000079c5 */ /* 0x000fc40000010000 */
[----:B------:R-:W-:-:S05]  /*5f20*/  WARPGROUP.ARRIVE ;  /* 0x00000000000079c5 */ /* 0x000fca0000000000 */
[----:B------:R-:W-:Y:S01]  /*5f30*/  MUFU.EX2 R29, R29 ;  /* 0x0000001d001d7308 */ /* 0x000fe20000000800 */
[----:B------:R-:W-:Y:S02]  /*5f40*/  F2FP.BF16.F32.PACK_AB R157, R79, R50 ;  /* 0x000000324f9d723e */ /* 0x000fe400000010ff */
[----:B------:R-:W-:Y:S01]  /*5f50*/  F2FP.BF16.F32.PACK_AB R159, R83, R26 ;  /* 0x0000001a539f723e */ /* 0x000fe200000010ff */
[----:B------:R-:W-:Y:S04]  /*5f60*/  HGMMA.64x128x16.F32.BF16 R88, R152, gdesc[UR8].tnspB, R88, gsb0 ;  /* 0x41e0000898587df0 */ /* 0x000fe80008001858 */
[----:B------:R-:W-:Y:S08]  /*5f70*/  MUFU.EX2 R164, R164 ;  /* 0x000000a400a47308 */ /* 0x000ff00000000800 */
[----:B------:R-:W-:Y:S08]  /*5f80*/  MUFU.EX2 R13, R13 ;  /* 0x0000000d000d7308 */ /* 0x000ff00000000800 */
[----:B------:R-:W-:Y:S08]  /*5f90*/  MUFU.EX2 R166, R166 ;  /* 0x000000a600a67308 */ /* 0x000ff00000000800 */
[----:B------:R-:W-:Y:S08]  /*5fa0*/  MUFU.EX2 R61, R61 ;  /* 0x0000003d003d7308 */ /* 0x000ff00000000800 */
[----:B------:R-:W-:Y:S08]  /*5fb0*/  MUFU.EX2 R160, R51 ;  /* 0x0000003300a07308 */ /* 0x000ff00000000800 */
[----:B------:R-:W0:Y:S08]  /*5fc0*/  MUFU.EX2 R161, R161 ;  /* 0x000000a100a17308 */ /* 0x000e300000000800 */
[----:B------:R-:W-:Y:S08]  /*5fd0*/  MUFU.EX2 R65, R65 ;  /* 0x0000004100417308 */ /* 0x000ff00000000800 */
[----:B------:R-:W-:Y:S01]  /*5fe0*/  MUFU.EX2 R162, R63 ;  /* 0x0000003f00a27308 */ /* 0x000fe20000000800 */
[----:B0-----:R-:W-:Y:S01]  /*5ff0*/  FADD.FTZ R9, R161, R8 ;  /* 0x00000008a1097221 */ /* 0x001fe20000010000 */
[----:B------:R-:W-:-:S03]  /*6000*/  F2FP.BF16.F32.PACK_AB R161, R22, R161 ;  /* 0x000000a116a1723e */ /* 0x000fc600000010ff */
[----:B------:R-:W-:-:S03]  /*6010*/  FADD.FTZ R8, R22, R9 ;  /* 0x0000000916087221 */ /* 0x000fc60000010000 */
[----:B------:R-:W0:Y:S08]  /*6020*/  MUFU.EX2 R163, R163 ;  /* 0x000000a300a37308 */ /* 0x000e300000000800 */
[----:B------:R-:W-:Y:S08]  /*6030*/  MUFU.EX2 R69, R69 ;  /* 0x0000004500457308 */ /* 0x000ff00000000800 */
[----:B------:R-:W-:Y:S01]  /*6040*/  MUFU.EX2 R156, R67 ;  /* 0x00000043009c7308 */ /* 0x000fe20000000800 */
[----:B0-----:R-:W-:Y:S01]  /*6050*/  FADD.FTZ R9, R163, R8 ;  /* 0x00000008a3097221 */ /* 0x001fe20000010000 */
[----:B------:R-:W-:-:S03]  /*6060*/  F2FP.BF16.F32.PACK_AB R163, R30, R163 ;  /* 0x000000a31ea3723e */ /* 0x000fc600000010ff */
[----:B------:R-:W-:-:S03]  /*6070*/  FADD.FTZ R9, R30, R9 ;  /* 0x000000091e097221 */ /* 0x000fc60000010000 */
[----:B------:R-:W-:Y:S01]  /*6080*/  MUFU.EX2 R73, R73 ;  /* 0x0000004900497308 */ /* 0x000fe20000000800 */
[----:B------:R-:W-:-:S04]  /*6090*/  FADD.FTZ R8, R50, R9 ;  /* 0x0000000932087221 */ /* 0x000fc80000010000 */
[----:B------:R-:W-:-:S03]  /*60a0*/  FADD.FTZ R9, R79, R8 ;  /* 0x000000084f097221 */ /* 0x000fc60000010000 */
[----:B------:R-:W-:Y:S01]  /*60b0*/  MUFU.EX2 R158, R71 ;  /* 0x00000047009e7308 */ /* 0x000fe20000000800 */
[----:B------:R-:W-:-:S04]  /*60c0*/  FADD.FTZ R8, R26, R9 ;  /* 0x000000091a087221 */ /* 0x000fc80000010000 */
[----:B------:R-:W-:-:S03]  /*60d0*/  FADD.FTZ R9, R83, R8 ;  /* 0x0000000853097221 */ /* 0x000fc60000010000 */
[----:B------:R-:W-:Y:S01]  /*60e0*/  MUFU.EX2 R77, R77 ;  /* 0x0000004d004d7308 */ /* 0x000fe20000000800 */
[----:B------:R-:W-:-:S07]  /*60f0*/  FADD.FTZ R8, R42, R9 ;  /* 0x000000092a087221 */ /* 0x000fce0000010000 */
[----:B------:R-:W-:Y:S08]  /*6100*/  MUFU.EX2 R81, R81 ;  /* 0x0000005100517308 */ /* 0x000ff00000000800 */
[----:B------:R-:W0:Y:S08]  /*6110*/  MUFU.EX2 R85, R85 ;  /* 0x0000005500557308 */ /* 0x000e300000000800 */
[----:B------:R-:W1:Y:S08]  /*6120*/  MUFU.EX2 R38, R38 ;  /* 0x0000002600267308 */ /* 0x000e700000000800 */
[----:B------:R-:W-:Y:S01]  /*6130*/  MUFU.EX2 R52, R52 ;  /* 0x0000003400347308 */ /* 0x000fe20000000800 */
[----:B0-----:R-:W-:Y:S01]  /*6140*/  FADD.FTZ R9, R85, R8 ;  /* 0x0000000855097221 */ /* 0x001fe20000010000 */
[----:B------:R-:W-:-:S02]  /*6150*/  WARPGROUP.DEPBAR.LE gsb0, 0x0 ;  /* 0x00008000000079c5 */ /* 0x000fc40000010000 */
[----:B------:R0:W-:Y:S01]  /*6160*/  @!P1 SYNCS.ARRIVE.TRANS64.RED.A1T0 RZ, [R15+URZ], RZ ;  /* 0x000000ff0fff99a7 */ /* 0x0001e2000810043f */
[----:B------:R-:W-:-:S03]  /*6170*/  F2FP.BF16.F32.PACK_AB R153, R85, R42 ;  /* 0x0000002a5599723e */ /* 0x000fc600000010ff */
[----:B------:R-:W-:Y:S01]  /*6180*/  MUFU.EX2 R152, R75 ;  /* 0x0000004b00987308 */ /* 0x000fe20000000800 */
[----:B-1----:R-:W-:Y:S01]  /*6190*/  FADD.FTZ R8, R38, R9 ;  /* 0x0000000926087221 */ /* 0x002fe20000010000 */
[----:B0-----:R-:W-:Y:S01]  /*61a0*/  FADD.FTZ R15, R25, R54 ;  /* 0x00000036190f7221 */ /* 0x001fe20000010000 */
[----:B------:R0:W-:Y:S05]  /*61b0*/  @!P1 SYNCS.ARRIVE.TRANS64.RED.A1T0 RZ, [R39+URZ], RZ ;  /* 0x000000ff27ff99a7 */ /* 0x0001ea000810043f */
[----:B------:R-:W-:Y:S01]  /*61c0*/  MUFU.EX2 R154, R185 ;  /* 0x000000b9009a7308 */ /* 0x000fe20000000800 */
[----:B------:R-:W-:Y:S01]  /*61d0*/  FADD.FTZ R54, R182, R15 ;  /* 0x0000000fb6367221 */ /* 0x000fe20000010000 */
[----:B------:R-:W-:-:S03]  /*61e0*/  F2FP.BF16.F32.PACK_AB R182, R23, R182 ;  /* 0x000000b617b6723e */ /* 0x000fc600000010ff */
[----:B------:R-:W-:-:S03]  /*61f0*/  FADD.FTZ R15, R23, R54 ;  /* 0x00000036170f7221 */ /* 0x000fc60000010000 */
[----:B------:R-:W1:Y:S01]  /*6200*/  MUFU.EX2 R21, R21 ;  /* 0x0000001500157308 */ /* 0x000e620000000800 */
[----:B------:R-:W-:Y:S01]  /*6210*/  FADD.FTZ R54, R176, R15 ;  /* 0x0000000fb0367221 */ /* 0x000fe20000010000 */
[----:B------:R-:W-:-:S03]  /*6220*/  F2FP.BF16.F32.PACK_AB R176, R33, R176 ;  /* 0x000000b021b0723e */ /* 0x000fc600000010ff */
[----:B------:R-:W-:-:S04]  /*6230*/  FADD.FTZ R15, R33, R54 ;  /* 0x00000036210f7221 */ /* 0x000fc80000010000 */
[----:B------:R-:W-:Y:S01]  /*6240*/  FADD.FTZ R54, R178, R15 ;  /* 0x0000000fb2367221 */ /* 0x000fe20000010000 */
[----:B------:R-:W-:-:S03]  /*6250*/  F2FP.BF16.F32.PACK_AB R178, R37, R178 ;  /* 0x000000b225b2723e */ /* 0x000fc600000010ff */
[----:B------:R-:W-:-:S04]  /*6260*/  FADD.FTZ R15, R37, R54 ;  /* 0x00000036250f7221 */ /* 0x000fc80000010000 */
[----:B------:R-:W-:Y:S01]  /*6270*/  FADD.FTZ R54, R172, R15 ;  /* 0x0000000fac367221 */ /* 0x000fe20000010000 */
[----:B------:R-:W-:Y:S01]  /*6280*/  F2FP.BF16.F32.PACK_AB R172, R35, R172 ;  /* 0x000000ac23ac723e */ /* 0x000fe200000010ff */
[C---:B-1----:R-:W-:Y:S01]  /*6290*/  FADD.FTZ R8, R21.reuse, R8 ;  /* 0x0000000815087221 */ /* 0x042fe20000010000 */
[----:B------:R-:W-:Y:S01]  /*62a0*/  F2FP.BF16.F32.PACK_AB R155, R21, R38 ;  /* 0x00000026159b723e */ /* 0x000fe200000010ff */
        /* <DEDUP_REMOVED lines=13> */
[----:B------:R-:W-:Y:S02]  /*6380*/  IMAD.MOV.U32 R20, RZ, RZ, R5 ;  /* 0x000000ffff147224 */ /* 0x000fe400078e0005 */
[----:B------:R-:W-:Y:S02]  /*6390*/  IMAD.MOV.U32 R13, RZ, RZ, R4 ;  /* 0x000000ffff0d7224 */ /* 0x000fe400078e0004 */
        /* <DEDUP_REMOVED lines=21> */
[----:B------:R-:W-:Y:S01]  /*64f0*/  IMAD.MOV.U32 R15, RZ, RZ, R12 ;  /* 0x000000ffff0f7224 */ /* 0x000fe200078e000c */
[----:B0-----:R-:W-:Y:S06]  /*6500*/  @P3 BRA `(.L_x_2057) ;  /* 0xffffffd400a03947 */ /* 0x001fec000383ffff */
.L_x_2048:
[----:B------:R-:W-:-:S13]  /*6510*/  ISETP.GE.AND P2, PT, R14, R17, PT ;  /* 0x000000110e00720c */ /* 0x000fda0003f46270 */
[----:B------:R-:W-:Y:S05]  /*6520*/  @!P2 BRA `(.L_x_2058) ;  /* 0x000000200024a947 */ /* 0x000fea0003800000 */
[----:B------:R-:W-:Y:S01]  /*6530*/  IMAD.MOV.U32 R11, RZ, RZ, R4 ;  /* 0x000000ffff0b7224 */ /* 0x000fe200078e0004 */
[----:B------:R-:W-:Y:S01]  /*6540*/  UMOV UR40, UR37 ;  /* 0x0000002500287c82 */ /* 0x000fe20008000000 */
[----:B------:R-:W-:Y:S02]  /*6550*/  IMAD.MOV.U32 R13, RZ, RZ, R12 ;  /* 0x000000ffff0d7224 */ /* 0x000fe400078e000c */
[----:B------:R-:W-:-:S07]  /*6560*/  IMAD.MOV.U32 R10, RZ, RZ, R5 ;  /* 0x000000ffff0a7224 */ /* 0x000fce00078e0005 */
.L_x_2067:
[----:B------:R-:W-:-:S04]  /*6570*/  UIADD3 UR37, UR40, 0x1, URZ ;  /* 0x0000000128257890 */ /* 0x000fc8000fffe03f */
[----:B------:R-:W-:-:S04]  /*6580*/  UISETP.NE.AND UP0, UPT, UR37, 0x2, UPT ;  /* 0x000000022500788c */ /* 0x000fc8000bf05270 */
[----:B------:R-:W-:Y:S02]  /*6590*/  USEL UR6, URZ, 0x1, UP0 ;  /* 0x000000013f067887 */ /* 0x000fe40008000000 */
[----:B------:R-:W-:-:S04]  /*65a0*/  USEL UR37, UR37, URZ, UP0 ;  /* 0x0000003f25257287 */ /* 0x000fc80008000000 */
[----:B------:R-:W-:Y:S01]  /*65b0*/  LOP3.LUT R5, R10, UR6, RZ, 0x3c, !PT ;  /* 0x000000060a057c12 */ /* 0x000fe2000f8e3cff */
[----:B------:R-:W-:Y:S07]  /*65c0*/  @!P0 BRA `(.L_x_2059) ;  /* 0x0000000000048947 */ /* 0x000fee0003800000 */
[----:B------:R-:W-:Y:S01]  /*65d0*/  BPT.TRAP 0x1 ;  /* 0x000000040000795c */ /* 0x000fe20000300000 */
.L_x_2059:
[----:B------:R-:W-:Y:S01]  /*65e0*/  ULEA UR39, UR37, UR36, 0x3 ;  /* 0x0000002425277291 */ /* 0x000fe2000f8e183f */
[----:B------:R-:W-:-:S08]  /*65f0*/  SHF.L.U32 R0, R5, 0x1f, RZ ;  /* 0x0000001f05007819 */ /* 0x000fd000000006ff */
[----:B------:R0:W1:Y:S01]  /*6600*/  SYNCS.PHASECHK.TRANS64.TRYWAIT P2, [UR39+0x34830], R0 ;  /* 0x03483000ff0075a7 */ /* 0x0000620008040167 */
[----:B------:R-:W-:Y:S05]  /*6610*/  @!P0 BRA `(.L_x_2060) ;  /* 0x0000000000048947 */ /* 0x000fea0003800000 */
[----:B------:R-:W-:Y:S01]  /*6620*/  BPT.TRAP 0x1 ;  /* 0x000000040000795c */ /* 0x000fe20000300000 */
.L_x_2060:
[----:B-1----:R-:W-:Y:S05]  /*6630*/  @P2 BRA `(.L_x_2061) ;  /* 0x0000000000082947 */ /* 0x002fea0003800000 */
[----:B------:R-:W1:Y:S02]  /*6640*/  SYNCS.PHASECHK.TRANS64.TRYWAIT P2, [UR39+0x34830], R0 ;  /* 0x03483000ff0075a7 */ /* 0x000e640008040167 */
[----:B-1----:R-:W-:Y:S05]  /*6650*/  @!P2 BRA `(.L_x_2062) ;  /* 0x000000840060a947 */ /* 0x002fea0003800000 */
.L_x_2061:
        /* <DEDUP_REMOVED lines=128> */
.L_x_2063:
[----:B------:R-:W-:Y:S01]  /*6e60*/  ULEA UR7, UR40, UR36, 0x3 ;  /* 0x0000002428077291 */ /* 0x000fe2000f8e183f */
[----:B01----:R-:W-:-:S08]  /*6e70*/  SHF.L.U32 R0, R10, 0x1f, RZ ;  /* 0x0000001f0a007819 */ /* 0x003fd000000006ff */
[----:B------:R0:W1:Y:S01]  /*6e80*/  SYNCS.PHASECHK.TRANS64.TRYWAIT P2, [UR7+0x34850], R0 ;  /* 0x03485000ff0075a7 */ /* 0x0000620008040147 */
[----:B------:R-:W-:Y:S05]  /*6e90*/  @!P0 BRA `(.L_x_2064) ;  /* 0x0000000000048947 */ /* 0x000fea0003800000 */
[----:B------:R-:W-:Y:S01]  /*6ea0*/  BPT.TRAP 0x1 ;  /* 0x000000040000795c */ /* 0x000fe20000300000 */
.L_x_2064:
[----:B-1----:R-:W-:Y:S05]  /*6eb0*/  @P2 BRA `(.L_x_2065) ;  /* 0x0000000000082947 */ /* 0x002fea0003800000 */
[----:B------:R-:W1:Y:S02]  /*6ec0*/  SYNCS.PHASECHK.TRANS64.TRYWAIT P2, [UR7+0x34850], R0 ;  /* 0x03485000ff0075a7 */ /* 0x000e640008040147 */
[----:B-1----:R-:W-:Y:S05]  /*6ed0*/  @!P2 BRA `(.L_x_2066) ;  /* 0x0000007c0058a947 */ /* 0x002fea0003800000 */
.L_x_2065:
[----:B------:R-:W-:Y:S01]  /*6ee0*/  UIADD3 UR6, UR36, 0x400, URZ ;  /* 0x0000040024067890 */ /* 0x000fe2000fffe03f */
[----:B------:R-:W-:Y:S01]  /*6ef0*/  WARPGROUP.ARRIVE ;  /* 0x00000000000079c5 */ /* 0x000fe20000000000 */
[----:B------:R-:W-:Y:S01]  /*6f00*/  UMOV UR11, 0x40000040 ;  /* 0x40000040000b7882 */ /* 0x000fe20000000000 */
[----:B01----:R-:W-:Y:S01]  /*6f10*/  FMNMX.FTZ R0, R24, R13, !PT ;  /* 0x0000000d18007209 */ /* 0x003fe20007810000 */
[----:B------:R-:W-:Y:S01]  /*6f20*/  USHF.R.U32.HI UR6, URZ, 0x4, UR6 ;  /* 0x000000043f067899 */ /* 0x000fe20008011606 */
[C---:B------:R-:W-:Y:S01]  /*6f30*/  ISETP.GT.AND P2, PT, R14.reuse, R17, PT ;  /* 0x000000110e00720c */ /* 0x040fe20003f44270 */
[----:B------:R-:W-:Y:S01]  /*6f40*/  VIADD R14, R14, 0xffffffff ;  /* 0xffffffff0e0e7836 */ /* 0x000fe20000000000 */
[----:B------:R-:W-:Y:S01]  /*6f50*/  FMNMX.FTZ R3, R25, R0, !PT ;  /* 0x0000000019037209 */ /* 0x000fe20007810000 */
[----:B------:R-:W-:-:S03]  /*6f60*/  ULOP3.LUT UR6, UR6, 0x3fff, URZ, 0xc0, !UPT ;  /* 0x00003fff06067892 */ /* 0x000fc6000f8ec03f */
[----:B------:R-:W-:Y:S01]  /*6f70*/  FMNMX.FTZ R0, R28, R3, !PT ;  /* 0x000000031c007209 */ /* 0x000fe20007810000 */
[----:B------:R-:W-:-:S03]  /*6f80*/  ULOP3.LUT UR6, UR6, 0x4000000, URZ, 0xfc, !UPT ;  /* 0x0400000006067892 */ /* 0x000fc6000f8efc3f */
[----:B------:R-:W-:Y:S01]  /*6f90*/  FMNMX.FTZ R3, R29, R0, !PT ;  /* 0x000000001d037209 */ /* 0x000fe20007810000 */
[----:B------:R-:W-:-:S03]  /*6fa0*/  ULEA UR6, UR40, UR6, 0xb ;  /* 0x0000000628067291 */ /* 0x000fc6000f8e583f */
[----:B------:R-:W-:Y:S01]  /*6fb0*/  FMNMX.FTZ R0, R32, R3, !PT ;  /* 0x0000000320007209 */ /* 0x000fe20007810000 */
[----:B------:R-:W-:-:S03]  /*6fc0*/  UMOV UR40, UR37 ;  /* 0x0000002500287c82 */ /* 0x000fc60008000000 */
        /* <DEDUP_REMOVED lines=36> */
[----:B------:R-:W-:Y:S01]  /*7210*/  FMNMX.FTZ R21, R27, R2, !PT ;  /* 0x000000021b157209 */ /* 0x000fe20007810000 */
[----:B------:R-:W-:Y:S02]  /*7220*/  WARPGROUP.DEPBAR.LE gsb0, 0x0 ;  /* 0x00008000000079c5 */ /* 0x000fe40000010000 */
        /* <DEDUP_REMOVED lines=10> */
[C---:B0-----:R-:W-:Y:S01]  /*72d0*/  FMUL.FTZ R19, R12.reuse, R0 ;  /* 0x000000000c137220 */ /* 0x041fe20000410000 */
[----:B------:R-:W-:-:S03]  /*72e0*/  FADD.FTZ R3, -R12, R13 ;  /* 0x0000000d0c037221 */ /* 0x000fc60000010100 */
[--C-:B------:R-:W-:Y:S01]  /*72f0*/  FFMA.FTZ R13, R25, R0, -R19.reuse ;  /* 0x00000000190d7223 */ /* 0x100fe20000010813 */
[----:B------:R-:W-:Y:S01]  /*7300*/  FMNMX.FTZ R25, R39, R2, !PT ;  /* 0x0000000227197209 */ /* 0x000fe20007810000 */
[-CC-:B------:R-:W-:Y:S01]  /*7310*/  FFMA.FTZ R15, R29, R0.reuse, -R19.reuse ;  /* 0x000000001d0f7223 */ /* 0x180fe20000010813 */
[-CC-:B------:R-:W-:Y:S01]  /*7320*/  FFMA.FTZ R33, R33, R0.reuse, -R19.reuse ;  /* 0x0000000021217223 */ /* 0x180fe20000010813 */
[-CC-:B------:R-:W-:Y:S01]  /*7330*/  FFMA.FTZ R37, R37, R0.reuse, -R19.reuse ;  /* 0x0000000025257223 */ /* 0x180fe20000010813 */
[----:B------:R-:W-:Y:S01]  /*7340*/  FMNMX.FTZ R2, R42, R25, !PT ;  /* 0x000000192a027209 */ /* 0x000fe20007810000 */
[-CC-:B------:R-:W-:Y:S01]  /*7350*/  FFMA.FTZ R41, R41, R0.reuse, -R19.reuse ;  /* 0x0000000029297223 */ /* 0x180fe20000010813 */
[----:B------:R0:W-:Y:S01]  /*7360*/  MUFU.EX2 R21, R33 ;  /* 0x0000002100157308 */ /* 0x0001e20000000800 */
        /* <DEDUP_REMOVED lines=15> */
[----:B------:R-:W-:Y:S01]  /*7460*/  MUFU.EX2 R25, R41 ;  /* 0x0000002900197308 */ /* 0x000fe20000000800 */
[--C-:B------:R-:W-:Y:S01]  /*7470*/  FFMA.FTZ R20, R80, R0, -R19.reuse ;  /* 0x0000000050147223 */ /* 0x100fe20000010813 */
[----:B------:R-:W-:Y:S01]  /*7480*/  FMNMX.FTZ R29, R51, R2, !PT ;  /* 0x00000002331d7209 */ /* 0x000fe20007810000 */
[-CC-:B------:R-:W-:Y:S01]  /*7490*/  FFMA.FTZ R22, R84, R0.reuse, -R19.reuse ;  /* 0x0000000054167223 */ /* 0x180fe20000010813 */
[-C--:B------:R-:W-:Y:S01]  /*74a0*/  FFMA.FTZ R85, R85, R0.reuse, -R19 ;  /* 0x0000000055557223 */ /* 0x080fe20000010813 */
[----:B------:R-:W-:Y:S01]  /*74b0*/  FMUL.FTZ R3, R3, R0 ;  /* 0x0000000003037220 */ /* 0x000fe20000410000 */
[----:B------:R-:W-:-:S02]  /*74c0*/  FMNMX.FTZ R2, R54, R29, !PT ;  /* 0x0000001d36027209 */ /* 0x000fc40007810000 */
[----:B------:R-:W-:Y:S02]  /*74d0*/  MUFU.EX2 R29, R45 ;  /* 0x0000002d001d7308 */ /* 0x000fe40000000800 */
[----:B0-----:R-:W-:-:S04]  /*74e0*/  FMNMX.FTZ R33, R55, R2, !PT ;  /* 0x0000000237217209 */ /* 0x001fc80007810000 */
[----:B------:R-:W-:Y:S02]  /*74f0*/  FMNMX.FTZ R2, R58, R33, !PT ;  /* 0x000000213a027209 */ /* 0x000fe40007810000 */
[----:B------:R-:W-:Y:S02]  /*7500*/  MUFU.EX2 R3, R3 ;  /* 0x0000000300037308 */ /* 0x000fe40000000800 */
[----:B------:R-:W-:-:S04]  /*7510*/  FMNMX.FTZ R33, R59, R2, !PT ;  /* 0x000000023b217209 */ /* 0x000fc80007810000 */
[----:B------:R-:W-:Y:S02]  /*7520*/  FMNMX.FTZ R2, R62, R33, !PT ;  /* 0x000000213e027209 */ /* 0x000fe40007810000 */
[----:B------:R0:W-:Y:S02]  /*7530*/  MUFU.EX2 R33, R49 ;  /* 0x0000003100217308 */ /* 0x0001e40000000800 */
[----:B-1----:R-:W-:-:S04]  /*7540*/  FMNMX.FTZ R37, R63, R2, !PT ;  /* 0x000000023f257209 */ /* 0x002fc80007810000 */
[----:B------:R-:W-:Y:S02]  /*7550*/  FMNMX.FTZ R2, R66, R37, !PT ;  /* 0x0000002542027209 */ /* 0x000fe40007810000 */
[----:B------:R-:W1:Y:S01]  /*7560*/  MUFU.EX2 R180, R180 ;  /* 0x000000b400b47308 */ /* 0x000e620000000800 */
[--C-:B0-----:R-:W-:Y:S01]  /*7570*/  FFMA.FTZ R49, R65, R0, -R19.reuse ;  /* 0x0000000041317223 */ /* 0x101fe20000010813 */
[----:B------:R-:W-:Y:S01]  /*7580*/  FMNMX.FTZ R37, R67, R2, !PT ;  /* 0x0000000243257209 */ /* 0x000fe20007810000 */
[----:B------:R-:W-:-:S03]  /*7590*/  FFMA.FTZ R65, R81, R0, -R19 ;  /* 0x0000000051417223 */ /* 0x000fc60000010813 */
[----:B------:R-:W-:Y:S02]  /*75a0*/  FMNMX.FTZ R2, R70, R37, !PT ;  /* 0x0000002546027209 */ /* 0x000fe40007810000 */
[----:B------:R0:W-:Y:S02]  /*75b0*/  MUFU.EX2 R37, R53 ;  /* 0x0000003500257308 */ /* 0x0001e40000000800 */
[----:B------:R-:W-:-:S04]  /*75c0*/  FMNMX.FTZ R41, R71, R2, !PT ;  /* 0x0000000247297209 */ /* 0x000fc80007810000 */
[----:B------:R-:W-:Y:S02]  /*75d0*/  FMNMX.FTZ R2, R74, R41, !PT ;  /* 0x000000294a027209 */ /* 0x000fe40007810000 */
[----:B------:R-:W2:Y:S01]  /*75e0*/  MUFU.EX2 R13, R13 ;  /* 0x0000000d000d7308 */ /* 0x000ea20000000800 */
[----:B0-----:R-:W-:Y:S01]  /*75f0*/  FFMA.FTZ R53, R69, R0, -R19 ;  /* 0x0000000045357223 */ /* 0x001fe20000010813 */
[----:B------:R-:W-:Y:S01]  /*7600*/  FMNMX.FTZ R41, R75, R2, !PT ;  /* 0x000000024b297209 */ /* 0x000fe20007810000 */
[----:B-1----:R-:W-:-:S03]  /*7610*/  FFMA.FTZ R28, R3, R9, R180 ;  /* 0x00000009031c7223 */ /* 0x002fc600000100b4 */
[----:B------:R-:W-:Y:S02]  /*7620*/  FMNMX.FTZ R2, R78, R41, !PT ;  /* 0x000000294e027209 */ /* 0x000fe40007810000 */
[----:B------:R0:W-:Y:S02]  /*7630*/  MUFU.EX2 R41, R57 ;  /* 0x0000003900297308 */ /* 0x0001e40000000800 */
[----:B------:R-:W-:-:S04]  /*7640*/  FMNMX.FTZ R45, R79, R2, !PT ;  /* 0x000000024f2d7209 */ /* 0x000fc80007810000 */
[----:B------:R-:W-:Y:S02]  /*7650*/  FMNMX.FTZ R2, R82, R45, !PT ;  /* 0x0000002d52027209 */ /* 0x000fe40007810000 */
[----:B------:R-:W1:Y:S01]  /*7660*/  MUFU.EX2 R182, R182 ;  /* 0x000000b600b67308 */ /* 0x000e620000000800 */
[----:B--2---:R-:W-:Y:S01]  /*7670*/  FADD.FTZ R9, R13, R28 ;  /* 0x0000001c0d097221 */ /* 0x004fe20000010000 */
[----:B------:R-:W-:Y:S02]  /*7680*/  FMNMX.FTZ R45, R83, R2, !PT ;  /* 0x00000002532d7209 */ /* 0x000fe40007810000 */
[----:B------:R-:W-:Y:S02]  /*7690*/  F2FP.BF16.F32.PACK_AB R180, R13, R180 ;  /* 0x000000b40db4723e */ /* 0x000fe400000010ff */
[----:B------:R-:W-:Y:S02]  /*76a0*/  FMNMX.FTZ R2, R86, R45, !PT ;  /* 0x0000002d56027209 */ /* 0x000fe40007810000 */
[----:B------:R2:W-:Y:S02]  /*76b0*/  MUFU.EX2 R45, R61 ;  /* 0x0000003d002d7308 */ /* 0x0005e40000000800 */
[----:B------:R-:W-:-:S05]  /*76c0*/  FMNMX.FTZ R2, R87, R2, !PT ;  /* 0x0000000257027209 */ /* 0x000fca0007810000 */
[----:B0-----:R-:W0:Y:S01]  /*76d0*/  SHFL.BFLY PT, R57, R2, 0x2, 0x1f ;  /* 0x0c401f0002397f89 */ /* 0x001e2200000e0000 */
[----:B------:R-:W3:Y:S01]  /*76e0*/  MUFU.EX2 R15, R15 ;  /* 0x0000000f000f7308 */ /* 0x000ee20000000800 */
[----:B--2---:R-:W-:Y:S01]  /*76f0*/  FFMA.FTZ R61, R77, R0, -R19 ;  /* 0x000000004d3d7223 */ /* 0x004fe20000010813 */
[----:B-1----:R-:W-:-:S06]  /*7700*/  FADD.FTZ R28, R182, R9 ;  /* 0x00000009b61c7221 */ /* 0x002fcc0000010000 */
[----:B------:R-:W-:Y:S08]  /*7710*/  MUFU.EX2 R49, R49 ;  /* 0x0000003100317308 */ /* 0x000ff00000000800 */
[----:B------:R-:W-:Y:S01]  /*7720*/  MUFU.EX2 R53, R53 ;  /* 0x0000003500357308 */ /* 0x000fe20000000800 */
[----:B---3--:R-:W-:Y:S01]  /*7730*/  FADD.FTZ R9, R15, R28 ;  /* 0x0000001c0f097221 */ /* 0x008fe20000010000 */
[----:B------:R-:W-:-:S02]  /*7740*/  WARPGROUP.DEPBAR.LE gsb0, 0x0 ;  /* 0x00008000000079c5 */ /* 0x000fc40000010000 */
[----:B------:R-:W-:Y:S01]  /*7750*/  WARPGROUP.ARRIVE ;  /* 0x00000000000079c5 */ /* 0x000fe20000000000 */
[-CC-:B------:R-:W-:Y:S01]  /*7760*/  FFMA.FTZ R176, R32, R0.reuse, -R19.reuse ;  /* 0x0000000020b07223 */ /* 0x180fe20000010813 */
[----:B------:R-:W-:Y:S01]  /*7770*/  FFMA.FTZ R178, R36, R0, -R19 ;  /* 0x0000000024b27223 */ /* 0x000fe20000010813 */
[----:B0-----:R-:W-:Y:S01]  /*7780*/  FMNMX.FTZ R24, R2, R57, !PT ;  /* 0x0000003902187209 */ /* 0x001fe20007810000 */
[----:B------:R-:W-:Y:S01]  /*7790*/  MUFU.EX2 R10, R10 ;  /* 0x0000000a000a7308 */ /* 0x000fe20000000800 */
[----:B------:R-:W-:Y:S01]  /*77a0*/  F2FP.BF16.F32.PACK_AB R182, R15, R182 ;  /* 0x000000b60fb6723e */ /* 0x000fe200000010ff */
[----:B------:R-:W-:Y:S01]  /*77b0*/  HGMMA.64x128x16.F32.BF16 R88, R172, gdesc[UR8].tnspB, R88, gsb0 ;  /* 0x41e00008ac587df0 */ /* 0x000fe20008001858 */
[----:B------:R-:W-:Y:S01]  /*77c0*/  UIADD3 UR10, UR6, 0x180, URZ ;  /* 0x00000180060a7890 */ /* 0x000fe2000fffe03f */
[----:B------:R-:W0:Y:S01]  /*77d0*/  SHFL.BFLY PT, R69, R24, 0x1, 0x1f ;  /* 0x0c201f0018457f89 */ /* 0x000e2200000e0000 */
[----:B------:R-:W-:-:S03]  /*77e0*/  UMOV UR11, 0x40000040 ;  /* 0x40000040000b7882 */ /* 0x000fc60000000000 */
[----:B------:R-:W1:Y:S08]  /*77f0*/  MUFU.EX2 R176, R176 ;  /* 0x000000b000b07308 */ /* 0x000e700000000800 */
[----:B------:R-:W2:Y:S08]  /*7800*/  MUFU.EX2 R178, R178 ;  /* 0x000000b200b27308 */ /* 0x000eb00000000800 */
[----:B------:R-:W-:Y:S01]  /*7810*/  MUFU.EX2 R57, R73 ;  /* 0x0000004900397308 */ /* 0x000fe20000000800 */
[----:B-1----:R-:W-:Y:S01]  /*7820*/  FADD.FTZ R28, R176, R9 ;  /* 0x00000009b01c7221 */ /* 0x002fe20000010000 */
[----:B------:R-:W-:-:S02]  /*7830*/  F2FP.BF16.F32.PACK_AB R176, R21, R176 ;  /* 0x000000b015b0723e */ /* 0x000fc400000010ff */
[----:B0-----:R-:W-:Y:S01]  /*7840*/  FMNMX.FTZ R4, R24, R69, !PT ;  /* 0x0000004518047209 */ /* 0x001fe20007810000 */
[----:B------:R-:W-:-:S03]  /*7850*/  FADD.FTZ R9, R21, R28 ;  /* 0x0000001c15097221 */ /* 0x000fc60000010000 */
[----:B------:R-:W-:Y:S01]  /*7860*/  MUFU.EX2 R16, R16 ;  /* 0x0000001000107308 */ /* 0x000fe20000000800 */
[----:B------:R-:W-:Y:S01]  /*7870*/  FMUL.FTZ R69, R4, R0 ;  /* 0x0000000004457220 */ /* 0x000fe20000410000 */
[----:B--2---:R-:W-:Y:S01]  /*7880*/  FADD.FTZ R28, R178, R9 ;  /* 0x00000009b21c7221 */ /* 0x004fe20000010000 */
[----:B------:R-:W-:Y:S02]  /*7890*/  F2FP.BF16.F32.PACK_AB R178, R23, R178 ;  /* 0x000000b217b2723e */ /* 0x000fe400000010ff */
        /* <DEDUP_REMOVED lines=11> */
[----:B------:R-:W-:Y:S01]  /*7950*/  FADD.FTZ R9, R23, R28 ;  /* 0x0000001c17097221 */ /* 0x000fe20000010000 */
        /* <DEDUP_REMOVED lines=33> */
[----:B------:R-:W-:Y:S01]  /*7b70*/  FFMA.FTZ R175, R46, R0, -R69 ;  /* 0x000000002eaf7223 */ /* 0x000fe20000010845 */
[----:B------:R-:W-:Y:S01]  /*7b80*/  MUFU.EX2 R63, R63 ;  /* 0x0000003f003f7308 */ /* 0x000fe20000000800 */
[----:B------:R-:W-:Y:S01]  /*7b90*/  HGMMA.64x128x16.F32.BF16 R88, R168, gdesc[UR8].tnspB, R88, gsb0 ;  /* 0x41e00008a8587df0 */ /* 0x000fe20008001858 */
[----:B------:R-:W-:Y:S01]  /*7ba0*/  UIADD3 UR10, UR6, 0x200, URZ ;  /* 0x00000200060a7890 */ /* 0x000fe2000fffe03f */
[----:B------:R-:W-:-:S05]  /*7bb0*/  UMOV UR11, 0x40000040 ;  /* 0x40000040000b7882 */ /* 0x000fca0000000000 */
[----:B------:R-:W0:Y:S08]  /*7bc0*/  MUFU.EX2 R172, R172 ;  /* 0x000000ac00ac7308 */ /* 0x000e300000000800 */
[----:B------:R-:W-:Y:S08]  /*7bd0*/  MUFU.EX2 R173, R173 ;  /* 0x000000ad00ad7308 */ /* 0x000ff00000000800 */
[----:B------:R-:W1:Y:S01]  /*7be0*/  MUFU.EX2 R174, R174 ;  /* 0x000000ae00ae7308 */ /* 0x000e620000000800 */
[----:B0-----:R-:W-:Y:S01]  /*7bf0*/  FADD.FTZ R28, R172, R9 ;  /* 0x00000009ac1c7221 */ /* 0x001fe20000010000 */
[----:B------:R-:W-:-:S03]  /*7c00*/  F2FP.BF16.F32.PACK_AB R172, R25, R172 ;  /* 0x000000ac19ac723e */ /* 0x000fc600000010ff */
[----:B------:R-:W-:-:S03]  /*7c10*/  FADD.FTZ R9, R25, R28 ;  /* 0x0000001c19097221 */ /* 0x000fc60000010000 */
[----:B------:R-:W-:Y:S08]  /*7c20*/  MUFU.EX2 R175, R175 ;  /* 0x000000af00af7308 */ /* 0x000ff00000000800 */
[----:B------:R-:W-:Y:S01]  /*7c30*/  MUFU.EX2 R67, R67 ;  /* 0x0000004300437308 */ /* 0x000fe20000000800 */
[----:B-1----:R-:W-:Y:S01]  /*7c40*/  FADD.FTZ R28, R174, R9 ;  /* 0x00000009ae1c7221 */ /* 0x002fe20000010000 */
[----:B------:R-:W-:-:S03]  /*7c50*/  F2FP.BF16.F32.PACK_AB R174, R29, R174 ;  /* 0x000000ae1dae723e */ /* 0x000fc600000010ff */
[----:B------:R-:W-:-:S03]  /*7c60*/  FADD.FTZ R9, R29, R28 ;  /* 0x0000001c1d097221 */ /* 0x000fc60000010000 */
        /* <DEDUP_REMOVED lines=16> */
[----:B------:R-:W0:Y:S01]  /*7d70*/  MUFU.EX2 R168, R168 ;  /* 0x000000a800a87308 */ /* 0x000e220000000800 */
[----:B------:R-:W-:-:S07]  /*7d80*/  UMOV UR11, 0x40000040 ;  /* 0x40000040000b7882 */ /* 0x000fce0000000000 */
[----:B------:R-:W-:Y:S08]  /*7d90*/  MUFU.EX2 R169, R169 ;  /* 0x000000a900a97308 */ /* 0x000ff00000000800 */
[----:B------:R-:W1:Y:S01]  /*7da0*/  MUFU.EX2 R170, R170 ;  /* 0x000000aa00aa7308 */ /* 0x000e620000000800 */
[----:B0-----:R-:W-:Y:S01]  /*7db0*/  FADD.FTZ R28, R168, R9 ;  /* 0x00000009a81c7221 */ /* 0x001fe20000010000 */
[----:B------:R-:W-:-:S03]  /*7dc0*/  F2FP.BF16.F32.PACK_AB R168, R33, R168 ;  /* 0x000000a821a8723e */ /* 0x000fc600000010ff */
[----:B------:R-:W-:-:S03]  /*7dd0*/  FADD.FTZ R13, R33, R28 ;  /* 0x0000001c210d7221 */ /* 0x000fc60000010000 */
[----:B------:R-:W-:Y:S01]  /*7de0*/  MUFU.EX2 R171, R171 ;  /* 0x000000ab00ab7308 */ /* 0x000fe20000000800 */
[----:B-1----:R-:W-:Y:S01]  /*7df0*/  FADD.FTZ R28, R170, R13 ;  /* 0x0000000daa1c7221 */ /* 0x002fe20000010000 */
[----:B------:R-:W-:-:S03]  /*7e00*/  F2FP.BF16.F32.PACK_AB R170, R37, R170 ;  /* 0x000000aa25aa723e */ /* 0x000fc600000010ff */
[----:B------:R-:W-:Y:S01]  /*7e10*/  FADD.FTZ R13, R37, R28 ;  /* 0x0000001c250d7221 */ /* 0x000fe20000010000 */
[----:B------:R-:W-:Y:S02]  /*7e20*/  WARPGROUP.DEPBAR.LE gsb0, 0x0 ;  /* 0x00008000000079c5 */ /* 0x000fe40000010000 */
[----:B------:R-:W-:Y:S01]  /*7e30*/  WARPGROUP.ARRIVE ;  /* 0x00000000000079c5 */ /* 0x000fe20000000000 */
[-CC-:B------:R-:W-:Y:S01]  /*7e40*/  FFMA.FTZ R164, R56, R0.reuse, -R19.reuse ;  /* 0x0000000038a47223 */ /* 0x180fe20000010813 */
[-C--:B------:R-:W-:Y:S01]  /*7e50*/  FFMA.FTZ R166, R60, R0.reuse, -R19 ;  /* 0x000000003ca67223 */ /* 0x080fe20000010813 */
[-CC-:B------:R-:W-:Y:S01]  /*7e60*/  FFMA.FTZ R165, R58, R0.reuse, -R69.reuse ;  /* 0x000000003aa57223 */ /* 0x180fe20000010845 */
[----:B------:R-:W-:Y:S01]  /*7e70*/  MUFU.EX2 R167, R62 ;  /* 0x0000003e00a77308 */ /* 0x000fe20000000800 */
[----:B------:R-:W-:Y:S01]  /*7e80*/  FFMA.FTZ R69, R87, R0, -R69 ;  /* 0x0000000057457223 */ /* 0x000fe20000010845 */
[----:B------:R-:W-:Y:S01]  /*7e90*/  HGMMA.64x128x16.F32.BF16 R88, R160, gdesc[UR8].tnspB, R88, gsb0 ;  /* 0x41e00008a0587df0 */ /* 0x000fe20008001858 */
[----:B------:R-:W-:Y:S01]  /*7ea0*/  UIADD3 UR10, UR6, 0x300, URZ ;  /* 0x00000300060a7890 */ /* 0x000fe2000fffe03f */
[----:B------:R-:W-:Y:S01]  /*7eb0*/  UMOV UR11, 0x40000040 ;  /* 0x40000040000b7882 */ /* 0x000fe20000000000 */
[----:B------:R-:W-:-:S03]  /*7ec0*/  UIADD3 UR6, UR6, 0x380, URZ ;  /* 0x0000038006067890 */ /* 0x000fc6000fffe03f */
[----:B------:R-:W0:Y:S08]  /*7ed0*/  MUFU.EX2 R164, R164 ;  /* 0x000000a400a47308 */ /* 0x000e300000000800 */
[----:B------:R-:W-:Y:S08]  /*7ee0*/  MUFU.EX2 R165, R165 ;  /* 0x000000a500a57308 */ /* 0x000ff00000000800 */
[----:B------:R-:W-:Y:S01]  /*7ef0*/  MUFU.EX2 R166, R166 ;  /* 0x000000a600a67308 */ /* 0x000fe20000000800 */
[----:B0-----:R-:W-:Y:S01]  /*7f00*/  FADD.FTZ R28, R164, R13 ;  /* 0x0000000da41c7221 */ /* 0x001fe20000010000 */
[----:B------:R-:W-:Y:S01]  /*7f10*/  F2FP.BF16.F32.PACK_AB R164, R41, R164 ;  /* 0x000000a429a4723e */ /* 0x000fe200000010ff */
[----:B------:R-:W-:-:S05]  /*7f20*/  IMAD.MOV.U32 R13, RZ, RZ, R12 ;  /* 0x000000ffff0d7224 */ /* 0x000fca00078e000c */
[----:B------:R-:W-:Y:S01]  /*7f30*/  MUFU.EX2 R69, R69 ;  /* 0x0000004500457308 */ /* 0x000fe20000000800 */
[----:B------:R-:W-:Y:S02]  /*7f40*/  WARPGROUP.DEPBAR.LE gsb0, 0x0 ;  /* 0x00008000000079c5 */ /* 0x000fe40000010000 */
[----:B------:R-:W-:Y:S01]  /*7f50*/  WARPGROUP.ARRIVE ;  /* 0x00000000000079c5 */ /* 0x000fe20000000000 */
[-CC-:B------:R-:W-:Y:S01]  /*7f60*/  FFMA.FTZ R160, R64, R0.reuse, -R19.reuse ;  /* 0x0000000040a07223 */ /* 0x180fe20000010813 */
[-C--:B------:R-:W-:Y:S01]  /*7f70*/  FFMA.FTZ R162, R68, R0.reuse, -R19 ;  /* 0x0000000044a27223 */ /* 0x080fe20000010813 */
[----:B------:R-:W-:Y:S02]  /*7f80*/  FADD.FTZ R19, -R4, R11 ;  /* 0x0000000b04137221 */ /* 0x000fe40000010100 */
[----:B------:R-:W-:Y:S01]  /*7f90*/  MUFU.EX2 R161, R66 ;  /* 0x0000004200a17308 */ /* 0x000fe20000000800 */
[----:B------:R-:W-:Y:S01]  /*7fa0*/  HGMMA.64x128x16.F32.BF16 R88, R156, gdesc[UR8].tnspB, R88, gsb0 ;  /* 0x41e000089c587df0 */ /* 0x000fe20008001858 */
[----:B------:R-:W-:Y:S01]  /*7fb0*/  FMUL.FTZ R19, R19, R0 ;  /* 0x0000000013137220 */ /* 0x000fe20000410000 */
[----:B------:R-:W-:Y:S01]  /*7fc0*/  UMOV UR10, UR6 ;  /* 0x00000006000a7c82 */ /* 0x000fe20008000000 */
[----:B------:R-:W-:-:S04]  /*7fd0*/  UMOV UR11, 0x40000040 ;  /* 0x40000040000b7882 */ /* 0x000fc80000000000 */
[----:B------:R0:W1:Y:S08]  /*7fe0*/  MUFU.EX2 R2, R19 ;  /* 0x0000001300027308 */ /* 0x0000700000000800 */
[----:B------:R-:W2:Y:S01]  /*7ff0*/  MUFU.EX2 R160, R160 ;  /* 0x000000a000a07308 */ /* 0x000ea20000000800 */
[----:B0-----:R-:W-:-:S04]  /*8000*/  IMAD.U32 R19, RZ, RZ, UR39 ;  /* 0x00000027ff137e24 */ /* 0x001fc8000f8e00ff */
[----:B------:R-:W-:-:S03]  /*8010*/  @!P1 VIADD R19, R19, 0x34840 ;  /* 0x0003484013139836 */ /* 0x000fc60000000000 */
[----:B------:R-:W0:Y:S01]  /*8020*/  MUFU.EX2 R162, R162 ;  /* 0x000000a200a27308 */ /* 0x000e220000000800 */
[----:B-1----:R-:W-:Y:S01]  /*8030*/  FFMA.FTZ R8, R2, R8, R181 ;  /* 0x0000000802087223 */ /* 0x002fe200000100b5 */
[----:B------:R-:W-:Y:S02]  /*8040*/  @!P1 PRMT R19, RZ, 0x654, R19 ;  /* 0x00000654ff139816 */ /* 0x000fe40000000013 */
[C---:B------:R-:W-:Y:S01]  /*8050*/  F2FP.BF16.F32.PACK_AB R181, R27.reuse, R181 ;  /* 0x000000b51bb5723e */ /* 0x040fe200000010ff */
[----:B------:R-:W-:-:S03]  /*8060*/  FADD.FTZ R8, R27, R8 ;  /* 0x000000081b087221 */ /* 0x000fc60000010000 */
[----:B------:R-:W1:Y:S01]  /*8070*/  MUFU.EX2 R163, R70 ;  /* 0x0000004600a37308 */ /* 0x000e620000000800 */
[----:B------:R-:W-:Y:S01]  /*8080*/  FADD.FTZ R8, R183, R8 ;  /* 0x00000008b7087221 */ /* 0x000fe20000010000 */
[----:B------:R-:W-:-:S03]  /*8090*/  F2FP.BF16.F32.PACK_AB R183, R31, R183 ;  /* 0x000000b71fb7723e */ /* 0x000fc600000010ff */
[----:B------:R-:W-:-:S03]  /*80a0*/  FADD.FTZ R8, R31, R8 ;  /* 0x000000081f087221 */ /* 0x000fc60000010000 */
[----:B------:R-:W3:Y:S01]  /*80b0*/  MUFU.EX2 R11, R85 ;  /* 0x00000055000b7308 */ /* 0x000ee20000000800 */
        /* <DEDUP_REMOVED lines=19> */
[----:B------:R-:W-:Y:S01]  /*81f0*/  FADD.FTZ R8, R165, R8 ;  /* 0x00000008a5087221 */ /* 0x000fe20000010000 */
[----:B------:R-:W-:Y:S01]  /*8200*/  FADD.FTZ R28, R166, R9 ;  /* 0x00000009a61c7221 */ /* 0x000fe20000010000 */
[C---:B------:R-:W-:Y:S02]  /*8210*/  F2FP.BF16.F32.PACK_AB R165, R59.reuse, R165 ;  /* 0x000000a53ba5723e */ /* 0x040fe400000010ff */
[----:B------:R-:W-:Y:S01]  /*8220*/  FADD.FTZ R8, R59, R8 ;  /* 0x000000083b087221 */ /* 0x000fe20000010000 */
[C---:B------:R-:W-:Y:S01]  /*8230*/  FADD.FTZ R9, R45.reuse, R28 ;  /* 0x0000001c2d097221 */ /* 0x040fe20000010000 */
[----:B------:R-:W-:Y:S02]  /*8240*/  F2FP.BF16.F32.PACK_AB R166, R45, R166 ;  /* 0x000000a62da6723e */ /* 0x000fe400000010ff */
[----:B------:R-:W-:Y:S01]  /*8250*/  FADD.FTZ R8, R167, R8 ;  /* 0x00000008a7087221 */ /* 0x000fe20000010000 */
[----:B--2---:R-:W-:Y:S01]  /*8260*/  FADD.FTZ R28, R160, R9 ;  /* 0x00000009a01c7221 */ /* 0x004fe20000010000 */
[----:B------:R-:W-:-:S02]  /*8270*/  F2FP.BF16.F32.PACK_AB R167, R63, R167 ;  /* 0x000000a73fa7723e */ /* 0x000fc400000010ff */
[----:B------:R-:W-:Y:S01]  /*8280*/  FADD.FTZ R8, R63, R8 ;  /* 0x000000083f087221 */ /* 0x000fe20000010000 */
[C---:B------:R-:W-:Y:S01]  /*8290*/  FADD.FTZ R9, R49.reuse, R28 ;  /* 0x0000001c31097221 */ /* 0x040fe20000010000 */
[----:B------:R-:W-:Y:S02]  /*82a0*/  F2FP.BF16.F32.PACK_AB R160, R49, R160 ;  /* 0x000000a031a0723e */ /* 0x000fe400000010ff */
[----:B------:R-:W-:Y:S01]  /*82b0*/  FADD.FTZ R8, R161, R8 ;  /* 0x00000008a1087221 */ /* 0x000fe20000010000 */
[----:B0-----:R-:W-:Y:S01]  /*82c0*/  FADD.FTZ R26, R162, R9 ;  /* 0x00000009a21a7221 */ /* 0x001fe20000010000 */
[C---:B------:R-:W-:Y:S02]  /*82d0*/  F2FP.BF16.F32.PACK_AB R161, R67.reuse, R161 ;  /* 0x000000a143a1723e */ /* 0x040fe400000010ff */
[----:B------:R-:W-:Y:S01]  /*82e0*/  FADD.FTZ R8, R67, R8 ;  /* 0x0000000843087221 */ /* 0x000fe20000010000 */
[C---:B------:R-:W-:Y:S01]  /*82f0*/  FADD.FTZ R9, R53.reuse, R26 ;  /* 0x0000001a35097221 */ /* 0x040fe20000010000 */
[----:B------:R-:W-:-:S02]  /*8300*/  F2FP.BF16.F32.PACK_AB R162, R53, R162 ;  /* 0x000000a235a2723e */ /* 0x000fc400000010ff */
[----:B-1----:R-:W-:Y:S01]  /*8310*/  FADD.FTZ R8, R163, R8 ;  /* 0x00000008a3087221 */ /* 0x002fe20000010000 */
[----:B------:R-:W-:Y:S01]  /*8320*/  FADD.FTZ R24, R10, R9 ;  /* 0x000000090a187221 */ /* 0x000fe20000010000 */
[C---:B------:R-:W-:Y:S02]  /*8330*/  F2FP.BF16.F32.PACK_AB R163, R71.reuse, R163 ;  /* 0x000000a347a3723e */ /* 0x040fe400000010ff */
[----:B------:R-:W-:Y:S01]  /*8340*/  FADD.FTZ R8, R71, R8 ;  /* 0x0000000847087221 */ /* 0x000fe20000010000 */
[----:B------:R-:W-:-:S04]  /*8350*/  FADD.FTZ R9, R57, R24 ;  /* 0x0000001839097221 */ /* 0x000fc80000010000 */
[----:B------:R-:W-:-:S04]  /*8360*/  FADD.FTZ R24, R16, R9 ;  /* 0x0000000910187221 */ /* 0x000fc80000010000 */
[----:B------:R-:W-:-:S04]  /*8370*/  FADD.FTZ R9, R61, R24 ;  /* 0x000000183d097221 */ /* 0x000fc80000010000 */
[----:B------:R-:W-:-:S04]  /*8380*/  FADD.FTZ R24, R20, R9 ;  /* 0x0000000914187221 */ /* 0x000fc80000010000 */
[----:B------:R-:W-:Y:S01]  /*8390*/  FADD.FTZ R9, R65, R24 ;  /* 0x0000001841097221 */ /* 0x000fe20000010000 */
[----:B------:R-:W-:Y:S02]  /*83a0*/  WARPGROUP.DEPBAR.LE gsb0, 0x0 ;  /* 0x00008000000079c5 */ /* 0x000fe40000010000 */
[----:B------:R-:W-:Y:S01]  /*83b0*/  WARPGROUP.ARRIVE ;  /* 0x00000000000079c5 */ /* 0x000fe20000000000 */
[----:B------:R-:W0:Y:S01]  /*83c0*/  MUFU.EX2 R157, R74 ;  /* 0x0000004a009d7308 */ /* 0x000e220000000800 */
[----:B------:R-:W-:Y:S01]  /*83d0*/  F2FP.BF16.F32.PACK_AB R156, R57, R10 ;  /* 0x0000000a399c723e */ /* 0x000fe200000010ff */
[----:B------:R-:W-:Y:S01]  /*83e0*/  FADD.FTZ R10, R22, R9 ;  /* 0x00000009160a7221 */ /* 0x000fe20000010000 */
[----:B------:R-:W-:Y:S02]  /*83f0*/  F2FP.BF16.F32.PACK_AB R158, R61, R16 ;  /* 0x000000103d9e723e */ /* 0x000fe400000010ff */
[----:B------:R-:W-:Y:S01]  /*8400*/  HGMMA.64x128x16.F32.BF16 R88, R152, gdesc[UR8].tnspB, R88, gsb0 ;  /* 0x41e0000898587df0 */ /* 0x000fe20008001858 */
[----:B---3--:R-:W-:Y:S01]  /*8410*/  FADD.FTZ R9, R11, R10 ;  /* 0x0000000a0b097221 */ /* 0x008fe20000010000 */
[----:B------:R-:W-:Y:S01]  /*8420*/  IMAD.MOV.U32 R10, RZ, RZ, R5 ;  /* 0x000000ffff0a7224 */ /* 0x000fe200078e0005 */
[----:B------:R-:W1:Y:S01]  /*8430*/  MUFU.EX2 R159, R78 ;  /* 0x0000004e009f7308 */ /* 0x000e620000000800 */
[----:B0-----:R-:W-:Y:S01]  /*8440*/  FADD.FTZ R8, R157, R8 ;  /* 0x000000089d087221 */ /* 0x001fe20000010000 */
[----:B------:R-:W-:-:S03]  /*8450*/  F2FP.BF16.F32.PACK_AB R157, R75, R157 ;  /* 0x0000009d4b9d723e */ /* 0x000fc600000010ff */
[----:B------:R-:W-:-:S04]  /*8460*/  FADD.FTZ R8, R75, R8 ;  /* 0x000000084b087221 */ /* 0x000fc80000010000 */
[----:B-1----:R-:W-:Y:S01]  /*8470*/  FADD.FTZ R8, R159, R8 ;  /* 0x000000089f087221 */ /* 0x002fe20000010000 */
[----:B------:R-:W-:-:S03]  /*8480*/  F2FP.BF16.F32.PACK_AB R159, R79, R159 ;  /* 0x0000009f4f9f723e */ /* 0x000fc600000010ff */
[----:B------:R-:W-:Y:S01]  /*8490*/  FADD.FTZ R8, R79, R8 ;  /* 0x000000084f087221 */ /* 0x000fe20000010000 */
[----:B------:R-:W-:Y:S02]  /*84a0*/  WARPGROUP.DEPBAR.LE gsb0, 0x0 ;  /* 0x00008000000079c5 */ /* 0x000fe40000010000 */
[----:B------:R-:W0:Y:S01]  /*84b0*/  MUFU.EX2 R153, R82 ;  /* 0x0000005200997308 */ /* 0x000e220000000800 */
[----:B------:R1:W-:Y:S01]  /*84c0*/  @!P1 SYNCS.ARRIVE.TRANS64.RED.A1T0 RZ, [R19+URZ], RZ ;  /* 0x000000ff13ff99a7 */ /* 0x0003e2000810043f */
[----:B------:R-:W-:Y:S01]  /*84d0*/  F2FP.BF16.F32.PACK_AB R154, R11, R22 ;  /* 0x000000160b9a723e */ /* 0x000fe200000010ff */
[----:B------:R-:W-:Y:S01]  /*84e0*/  IMAD.MOV.U32 R11, RZ, RZ, R4 ;  /* 0x000000ffff0b7224 */ /* 0x000fe200078e0004 */
[----:B------:R-:W-:-:S04]  /*84f0*/  F2FP.BF16.F32.PACK_AB R152, R65, R20 ;  /* 0x000000144198723e */ /* 0x000fc800000010ff */
[----:B------:R-:W2:Y:S01]  /*8500*/  MUFU.EX2 R155, R86 ;  /* 0x00000056009b7308 */ /* 0x000ea20000000800 */
[----:B-1----:R-:W-:-:S04]  /*8510*/  IMAD.U32 R19, RZ, RZ, UR7 ;  /* 0x00000007ff137e24 */ /* 0x002fc8000f8e00ff */
[----:B------:R-:W-:Y:S02]  /*8520*/  @!P1 VIADD R19, R19, 0x34860 ;  /* 0x0003486013139836 */ /* 0x000fe40000000000 */
[----:B0-----:R-:W-:-:S03]  /*8530*/  FADD.FTZ R8, R153, R8 ;  /* 0x0000000899087221 */ /* 0x001fc60000010000 */
[----:B------:R-:W-:Y:S02]  /*8540*/  @!P1 PRMT R19, RZ, 0x654, R19 ;  /* 0x00000654ff139816 */ /* 0x000fe40000000013 */
[C---:B------:R-:W-:Y:S01]  /*8550*/  F2FP.BF16.F32.PACK_AB R153, R83.reuse, R153 ;  /* 0x000000995399723e */ /* 0x040fe200000010ff */
[----:B------:R-:W-:Y:S01]  /*8560*/  FADD.FTZ R8, R83, R8 ;  /* 0x0000000853087221 */ /* 0x000fe20000010000 */
[----:B------:R0:W-:Y:S03]  /*8570*/  @!P1 SYNCS.ARRIVE.TRANS64.RED.A1T0 RZ, [R19+URZ], RZ ;  /* 0x000000ff13ff99a7 */ /* 0x0001e6000810043f */
[----:B--2---:R-:W-:Y:S01]  /*8580*/  FADD.FTZ R8, R155, R8 ;  /* 0x000000089b087221 */ /* 0x004fe20000010000 */
[----:B------:R-:W-:-:S03]  /*8590*/  F2FP.BF16.F32.PACK_AB R155, R69, R155 ;  /* 0x0000009b459b723e */ /* 0x000fc600000010ff */
[----:B------:R-:W-:Y:S01]  /*85a0*/  FADD.FTZ R8, R69, R8 ;  /* 0x0000000845087221 */ /* 0x000fe20000010000 */
[----:B0-----:R-:W-:Y:S06]  /*85b0*/  @P2 BRA `(.L_x_2067) ;  /* 0xffffffdc00ec2947 */ /* 0x001fec000383ffff */
.L_x_2058:
        /* <DEDUP_REMOVED lines=67> */
.L_x_2068:
[----:B------:R-:W-:Y:S01]  /*89f0*/  ULEA UR5, UR37, UR36, 0x3 ;  /* 0x0000002425057291 */ /* 0x000fe2000f8e183f */
[----:B------:R-:W-:-:S08]  /*8a00*/  SHF.L.U32 R5, R5, 0x1f, RZ ;  /* 0x0000001f05057819 */ /* 0x000fd000000006ff */
[----:B------:R0:W1:Y:S01]  /*8a10*/  SYNCS.PHASECHK.TRANS64.TRYWAIT P2, [UR5+0x34850], R5 ;  /* 0x03485005ff0075a7 */ /* 0x0000620008040145 */
[----:B------:R-:W-:Y:S05]  /*8a20*/  @!P0 BRA `(.L_x_2069) ;  /* 0x0000000000048947 */ /* 0x000fea0003800000 */
[----:B------:R-:W-:Y:S01]  /*8a30*/  BPT.TRAP 0x1 ;  /* 0x000000040000795c */ /* 0x000fe20000300000 */
.L_x_2069:
[----:B-1----:R-:W-:Y:S05]  /*8a40*/  @P2 BRA `(.L_x_2070) ;  /* 0x0000000000082947 */ /* 0x002fea0003800000 */
[----:B------:R-:W1:Y:S02]  /*8a50*/  SYNCS.PHASECHK.TRANS64.TRYWAIT P0, [UR5+0x34850], R5 ;  /* 0x03485005ff0075a7 */ /* 0x000e640008000145 */
[----:B-1----:R-:W-:Y:S05]  /*8a60*/  @!P0 BRA `(.L_x_2071) ;  /* 0x00000060008c8947 */ /* 0x002fea0003800000 */
.L_x_2070:
[----:B------:R-:W-:Y:S01]  /*8a70*/  UIADD3 UR36, UR36, 0x400, URZ ;  /* 0x0000040024247890 */ /* 0x000fe2000fffe03f */
[----:B------:R-:W-:Y:S01]  /*8a80*/  WARPGROUP.ARRIVE ;  /* 0x00000000000079c5 */ /* 0x000fe20000000000 */
[----:B------:R-:W-:Y:S01]  /*8a90*/  UMOV UR7, 0x40000040 ;  /* 0x4000004000077882 */ /* 0x000fe20000000000 */
[----:B-1----:R-:W1:Y:S01]  /*8aa0*/  SHFL.BFLY PT, R2, R9, 0x2, 0x1f ;  /* 0x0c401f0009027f89 */ /* 0x002e6200000e0000 */
[----:B------:R-:W-:Y:S01]  /*8ab0*/  USHF.R.U32.HI UR36, URZ, 0x4, UR36 ;  /* 0x000000043f247899 */ /* 0x000fe20008011624 */
[----:B------:R-:W-:Y:S02]  /*8ac0*/  IMAD.U32 R10, RZ, RZ, UR5 ;  /* 0x00000005ff0a7e24 */ /* 0x000fe4000f8e00ff */
[----:B------:R-:W0:Y:S01]  /*8ad0*/  SHFL.BFLY PT, R3, R8, 0x2, 0x1f ;  /* 0x0c401f0008037f89 */ /* 0x000e2200000e0000 */
[----:B------:R-:W-:Y:S01]  /*8ae0*/  ULOP3.LUT UR36, UR36, 0x3fff, URZ, 0xc0, !UPT ;  /* 0x00003fff24247892 */ /* 0x000fe2000f8ec03f */
[----:B------:R-:W-:-:S03]  /*8af0*/  @!P1 VIADD R10, R10, 0x34860 ;  /* 0x000348600a0a9836 */ /* 0x000fc60000000000 */
[----:B------:R-:W-:Y:S02]  /*8b00*/  ULOP3.LUT UR4, UR36, 0x4000000, URZ, 0xfc, !UPT ;  /* 0x0400000024047892 */ /* 0x000fe4000f8efc3f */
[----:B------:R-:W-:Y:S02]  /*8b10*/  @!P1 PRMT R10, RZ, 0x654, R10 ;  /* 0x00000654ff0a9816 */ /* 0x000fe4000000000a */
[----:B------:R-:W-:-:S07]  /*8b20*/  ULEA UR4, UR37, UR4, 0xb ;  /* 0x0000000425047291 */ /* 0x000fce000f8e583f */
[----:B------:R-:W-:Y:S02]  /*8b30*/  UMOV UR6, UR4 ;  /* 0x0000000400067c82 */ /* 0x000fe40008000000 */
[----:B------:R-:W-:Y:S01]  /*8b40*/  HGMMA.64x128x16.F32.BF16 R24, R180, gdesc[UR4].tnspB, R24, gsb0 ;  /* 0x41e00004b4187df0 */ /* 0x000fe20008001818 */
[----:B------:R-:W-:Y:S01]  /*8b50*/  UIADD3 UR6, UR4, 0x80, URZ ;  /* 0x0000008004067890 */ /* 0x000fe2000fffe03f */
[----:B-1----:R-:W-:Y:S01]  /*8b60*/  FADD.FTZ R2, R2, R9 ;  /* 0x0000000902027221 */ /* 0x002fe20000010000 */
[----:B------:R-:W-:Y:S01]  /*8b70*/  UMOV UR7, 0x40000040 ;  /* 0x4000004000077882 */ /* 0x000fe20000000000 */
[----:B0-----:R-:W-:Y:S01]  /*8b80*/  FADD.FTZ R5, R3, R8 ;  /* 0x0000000803057221 */ /* 0x001fe20000010000 */
[----:B------:R-:W-:Y:S02]  /*8b90*/  IMAD.MOV.U32 R8, RZ, RZ, RZ ;  /* 0x000000ffff087224 */ /* 0x000fe400078e00ff */
[----:B------:R-:W0:Y:S04]  /*8ba0*/  SHFL.BFLY PT, R3, R2, 0x1, 0x1f ;  /* 0x0c201f0002037f89 */ /* 0x000e2800000e0000 */
[----:B------:R-:W1:Y:S01]  /*8bb0*/  SHFL.BFLY PT, R6, R5, 0x1, 0x1f ;  /* 0x0c201f0005067f89 */ /* 0x000e6200000e0000 */
[----:B0-----:R-:W-:Y:S01]  /*8bc0*/  FADD.FTZ R11, R2, R3 ;  /* 0x00000003020b7221 */ /* 0x001fe20000010000 */
[----:B------:R-:W-:-:S02]  /*8bd0*/  IMAD.MOV.U32 R3, RZ, RZ, -0x800000 ;  /* 0xff800000ff037424 */ /* 0x000fc400078e00ff */
[----:B------:R-:W-:Y:S02]  /*8be0*/  IMAD.MOV.U32 R2, RZ, RZ, -0x800000 ;  /* 0xff800000ff027424 */ /* 0x000fe400078e00ff */
[----:B-1----:R-:W-:Y:S01]  /*8bf0*/  FADD.FTZ R13, R5, R6 ;  /* 0x00000006050d7221 */ /* 0x002fe20000010000 */
[----:B------:R-:W-:Y:S01]  /*8c00*/  FSETP.NE.FTZ.AND P0, PT, R11, RZ, PT ;  /* 0x000000ff0b00720b */ /* 0x000fe20003f15000 */
[----:B------:R-:W-:-:S03]  /*8c10*/  IMAD.MOV.U32 R6, RZ, RZ, RZ ;  /* 0x000000ffff067224 */ /* 0x000fc600078e00ff */
[----:B------:R-:W-:-:S09]  /*8c20*/  FSETP.NE.FTZ.AND P2, PT, R13, RZ, PT ;  /* 0x000000ff0d00720b */ /* 0x000fd20003f55000 */
        /* <DEDUP_REMOVED lines=111> */
.L_x_2041:
[----:B------:R-:W-:Y:S05]  /*9320*/  @P0 BRA `(.L_x_2072) ;  /* 0x0000001400340947 */ /* 0x000fea0003800000 */
[----:B------:R-:W1:Y:S01]  /*9330*/  S2R R0, SR_TID.X ;  /* 0x0000000000007919 */ /* 0x000e620000002100 */
[----:B------:R-:W2:Y:S01]  /*9340*/  LDC R17, c[0x0][0xbe8] ;  /* 0x0002fa00ff117b82 */ /* 0x000ea20000000800 */
[----:B------:R-:W-:Y:S01]  /*9350*/  ULDC.64 UR4, c[0x0][0xbd0] ;  /* 0x0002f40000047ab9 */ /* 0x000fe20000000a00 */
[----:B------:R-:W-:Y:S01]  /*9360*/  ULDC.64 UR6, c[0x0][0xb38] ;  /* 0x0002ce0000067ab9 */ /* 0x000fe20000000a00 */
[----:B------:R-:W3:Y:S01]  /*9370*/  S2R R19, SR_CTAID.X ;  /* 0x0000000000137919 */ /* 0x000ee20000002500 */
[----:B------:R-:W-:Y:S04]  /*9380*/  BSSY B0, `(.L_x_2073) ;  /* 0x00000e3000007945 */ /* 0x000fe80003800000 */
[----:B------:R-:W4:Y:S08]  /*9390*/  S2UR UR9, SR_CTAID.Z ;  /* 0x00000000000979c3 */ /* 0x000f300000002700 */
[----:B------:R-:W5:Y:S08]  /*93a0*/  LDC.64 R20, c[0x0][0xbd8] ;  /* 0x0002f600ff147b82 */ /* 0x000f700000000a00 */
[----:B------:R-:W-:Y:S01]  /*93b0*/  BAR.SYNC.DEFER_BLOCKING 0x1, 0x100 ;  /* 0x0044000000007b1d */ /* 0x000fe20000010000 */
[----:B--2---:R-:W-:-:S07]  /*93c0*/  ISETP.NE.AND P0, PT, R17, 0x1, PT ;  /* 0x000000011100780c */ /* 0x004fce0003f05270 */
[----:B------:R-:W2:Y:S01]  /*93d0*/  S2UR UR8, SR_CTAID.Y ;  /* 0x00000000000879c3 */ /* 0x000ea20000002600 */
[----:B-1----:R-:W-:-:S07]  /*93e0*/  VIADD R0, R0, 0xffffff80 ;  /* 0xffffff8000007836 */ /* 0x002fce0000000000 */
[----:B------:R-:W2:Y:S01]  /*93f0*/  LDC R89, c[0x0][0xc50] ;  /* 0x00031400ff597b82 */ /* 0x000ea20000000800 */
[----:B------:R-:W-:-:S04]  /*9400*/  SHF.R.S32.HI R5, RZ, 0x1f, R0 ;  /* 0x0000001fff057819 */ /* 0x000fc80000011400 */
[----:B------:R-:W-:-:S03]  /*9410*/  LEA.HI R6, R5, R0, RZ, 0x7 ;  /* 0x0000000005067211 */ /* 0x000fc600078f38ff */
[----:B------:R-:W1:Y:S01]  /*9420*/  LDC.64 R22, c[0x0][0xb40] ;  /* 0x0002d000ff167b82 */ /* 0x000e620000000a00 */
[----:B------:R-:W-:Y:S02]  /*9430*/  LEA.HI R5, R5, R0, RZ, 0x2 ;  /* 0x0000000005057211 */ /* 0x000fe400078f10ff */
[----:B------:R-:W-:Y:S02]  /*9440*/  LOP3.LUT R7, R6, 0xffffff80, RZ, 0xc0, !PT ;  /* 0xffffff8006077812 */ /* 0x000fe400078ec0ff */
[----:B------:R-:W-:Y:S02]  /*9450*/  LOP3.LUT R11, R5, 0xfffffffc, RZ, 0xc0, !PT ;  /* 0xfffffffc050b7812 */ /* 0x000fe400078ec0ff */
[----:B------:R-:W-:Y:S01]  /*9460*/  SHF.R.S32.HI R5, RZ, 0x7, R6 ;  /* 0x00000007ff057819 */ /* 0x000fe20000011406 */
[C---:B------:R-:W-:Y:S01]  /*9470*/  IMAD.IADD R88, R0.reuse, 0x1, -R7 ;  /* 0x0000000100587824 */ /* 0x040fe200078e0a07 */
[----:B------:R-:W2:Y:S01]  /*9480*/  @P0 LDC R13, c[0x0][0xbec] ;  /* 0x0002fb00ff0d0b82 */ /* 0x000ea20000000800 */
[----:B------:R-:W-:Y:S01]  /*9490*/  IMAD.IADD R11, R0, 0x1, -R11 ;  /* 0x00000001000b7824 */ /* 0x000fe200078e0a0b */
[----:B------:R-:W-:-:S02]  /*94a0*/  LEA.HI R0, R6, R5, RZ, 0x1 ;  /* 0x0000000506007211 */ /* 0x000fc400078f08ff */
[----:B------:R-:W-:Y:S02]  /*94b0*/  SHF.R.S32.HI R7, RZ, 0x1f, R88 ;  /* 0x0000001fff077819 */ /* 0x000fe40000011458 */
[----:B------:R-:W-:Y:S02]  /*94c0*/  LEA.HI R6, R11, R11, RZ, 0x1 ;  /* 0x0000000b0b067211 */ /* 0x000fe400078f08ff */
[-C--:B------:R-:W-:Y:S01]  /*94d0*/  LEA.HI R90, R7, R88.reuse, RZ, 0x2 ;  /* 0x00000058075a7211 */ /* 0x080fe200078f10ff */
[----:B------:R-:W2:Y:S01]  /*94e0*/  @P0 LDC R93, c[0x0][0xbec] ;  /* 0x0002fb00ff5d0b82 */ /* 0x000ea20000000800 */
[----:B------:R-:W-:Y:S02]  /*94f0*/  LOP3.LUT R6, R6, 0x1ffffffe, RZ, 0xc0, !PT ;  /* 0x1ffffffe06067812 */ /* 0x000fe400078ec0ff */
[--C-:B0-----:R-:W-:Y:S02]  /*9500*/  SHF.R.S32.HI R4, RZ, 0x2, R90.reuse ;  /* 0x00000002ff047819 */ /* 0x101fe4000001145a */
[----:B------:R-:W-:Y:S01]  /*9510*/  SHF.R.S32.HI R9, RZ, 0x1f, R90 ;  /* 0x0000001fff097819 */ /* 0x000fe2000001145a */
[----:B------:R-:W-:Y:S01]  /*9520*/  IMAD.IADD R91, R11, 0x1, -R6 ;  /* 0x000000010b5b7824 */ /* 0x000fe200078e0a06 */
[----:B------:R-:W-:Y:S01]  /*9530*/  LEA.HI R7, R7, R88, RZ, 0x5 ;  /* 0x0000005807077211 */ /* 0x000fe200078f28ff */
[----:B------:R-:W0:Y:S01]  /*9540*/  @P0 LDC R15, c[0x0][0xbf0] ;  /* 0x0002fc00ff0f0b82 */ /* 0x000e220000000800 */
[----:B------:R-:W-:-:S02]  /*9550*/  LEA.HI R9, R9, R4, RZ, 0x3 ;  /* 0x0000000409097211 */ /* 0x000fc400078f18ff */
[----:B------:R-:W-:Y:S02]  /*9560*/  LOP3.LUT R0, R0, 0x3fffffe, RZ, 0xc0, !PT ;  /* 0x03fffffe00007812 */ /* 0x000fe400078ec0ff */
[----:B------:R-:W-:Y:S02]  /*9570*/  LOP3.LUT R9, R9, 0xfffffff8, RZ, 0xc0, !PT ;  /* 0xfffffff809097812 */ /* 0x000fe400078ec0ff */
[----:B------:R-:W-:Y:S01]  /*9580*/  SHF.R.S32.HI R7, RZ, 0x5, R7 ;  /* 0x00000005ff077819 */ /* 0x000fe20000011407 */
[----:B------:R-:W-:Y:S01]  /*9590*/  IMAD.IADD R0, R5, 0x1, -R0 ;  /* 0x0000000105007824 */ /* 0x000fe200078e0a00 */
[----:B------:R-:W-:Y:S01]  /*95a0*/  SHF.R.S32.HI R11, RZ, 0x1f, R18 ;  /* 0x0000001fff0b7819 */ /* 0x000fe20000011412 */
[----:B------:R-:W-:Y:S01]  /*95b0*/  IMAD.IADD R4, R4, 0x1, -R9 ;  /* 0x0000000104047824 */ /* 0x000fe200078e0a09 */
[----:B------:R-:W0:Y:S03]  /*95c0*/  @P0 LDC R14, c[0x0][0xbf0] ;  /* 0x0002fc00ff0e0b82 */ /* 0x000e260000000800 */
[----:B------:R-:W-:-:S02]  /*95d0*/  IMAD R5, R7, 0x10, R4 ;  /* 0x0000001007057824 */ /* 0x000fc400078e0204 */
[----:B------:R-:W-:Y:S02]  /*95e0*/  IMAD R7, R11, UR4, RZ ;  /* 0x000000040b077c24 */ /* 0x000fe4000f8e02ff */
[----:B------:R-:W-:Y:S02]  /*95f0*/  IMAD R0, R0, 0x40, R5 ;  /* 0x0000004000007824 */ /* 0x000fe400078e0205 */
[----:B------:R-:W-:Y:S01]  /*9600*/  IMAD.WIDE.U32 R4, R18, UR4, RZ ;  /* 0x0000000412047c25 */ /* 0x000fe2000f8e00ff */
[----:B----4-:R-:W-:-:S03]  /*9610*/  USHF.R.S32.HI UR4, URZ, 0x1f, UR9 ;  /* 0x0000001f3f047899 */ /* 0x010fc60008011409 */
        /* <DEDUP_REMOVED lines=8> */
[----:B-----5:R-:W-:Y:S02]  /*96a0*/  IMAD R10, R20, UR4, RZ ;  /* 0x00000004140a7c24 */ /* 0x020fe4000f8e02ff */
[----:B---3--:R-:W-:Y:S02]  /*96b0*/  IMAD R8, R19, 0x80, R8 ;  /* 0x0000008013087824 */ /* 0x008fe400078e0208 */
[----:B-1----:R-:W-:Y:S01]  /*96c0*/  IMAD R12, R22, UR4, RZ ;  /* 0x00000004160c7c24 */ /* 0x002fe2000f8e02ff */
[----:B------:R-:W-:Y:S01]  /*96d0*/  ULDC.64 UR4, c[0x0][0xbe0] ;  /* 0x0002f80000047ab9 */ /* 0x000fe20000000a00 */
[----:B--2---:R-:W-:-:S02]  /*96e0*/  IMAD R89, R89, R18, UR8 ;  /* 0x0000000859597e24 */ /* 0x004fc4000f8e0212 */
[----:B------:R-:W-:Y:S02]  /*96f0*/  IMAD.IADD R7, R7, 0x1, R9 ;  /* 0x0000000107077824 */ /* 0x000fe400078e0209 */
[----:B------:R-:W-:Y:S02]  /*9700*/  IMAD R11, R21, UR9, R10 ;  /* 0x00000009150b7c24 */ /* 0x000fe4000f8e020a */
[----:B------:R-:W-:-:S04]  /*9710*/  IMAD.WIDE.U32 R4, R20, UR9, R4 ;  /* 0x0000000914047c25 */ /* 0x000fc8000f8e0004 */
[----:B------:R-:W-:-:S04]  /*9720*/  @P0 IMAD.HI.U32 R10, R8, R13, RZ ;  /* 0x0000000d080a0227 */ /* 0x000fc800078e00ff */
        /* <DEDUP_REMOVED lines=8> */
[----:B0-----:R-:W-:Y:S01]  /*97b0*/  @P0 SHF.R.U32.HI R9, RZ, R15, R10 ;  /* 0x0000000fff090219 */ /* 0x001fe2000001160a */
        /* <DEDUP_REMOVED lines=65> */
[C---:B------:R-:W-:Y:S01]  /*9bd0*/  VIADD R0, R19.reuse, 0x8 ;  /* 0x0000000813007836 */ /* 0x040fe20000000000 */
[----:B------:R-:W-:Y:S01]  /*9be0*/  ULDC UR4, c[0x0][0xac8] ;  /* 0x0002b20000047ab9 */ /* 0x000fe20000000800 */
[C---:B---3--:R-:W-:Y:S01]  /*9bf0*/  VIADD R6, R19.reuse, 0x10 ;  /* 0x0000001013067836 */ /* 0x048fe20000000000 */
        /* <DEDUP_REMOVED lines=91> */
.L_x_2074:
[----:B------:R-:W-:Y:S05]  /*a1b0*/  BSYNC B0 ;  /* 0x0000000000007941 */ /* 0x000fea0003800000 */
.L_x_2073:
[----:B------:R-:W-:Y:S01]  /*a1c0*/  ISETP.GE.AND P0, PT, R16, R17, PT ;  /* 0x000000111000720c */ /* 0x000fe20003f06270 */
[----:B0-----:R2:W0:Y:S04]  /*a1d0*/  SHFL.IDX PT, R13, R22, 0x1, 0x1c1f ;  /* 0x003c1f00160d7f89 */ /* 0x00142800000e0000 */
[----:B------:R2:W0:Y:S08]  /*a1e0*/  SHFL.IDX PT, R12, R20, 0x1, 0x1c1f ;  /* 0x003c1f00140c7f89 */ /* 0x00043000000e0000 */
[----:B--2---:R-:W-:Y:S05]  /*a1f0*/  @P0 BRA `(.L_x_2039) ;  /* 0x0000004800100947 */ /* 0x004fea0003800000 */
[----:B------:R-:W-:Y:S01]  /*a200*/  ULDC UR4, c[0x0][0xac8] ;  /* 0x0002b20000047ab9 */ /* 0x000fe20000000800 */
[C---:B------:R-:W-:Y:S01]  /*a210*/  VIADD R0, R19.reuse, 0x8 ;  /* 0x0000000813007836 */ /* 0x040fe20000000000 */
[C---:B------:R-:W-:Y:S01]  /*a220*/  ISETP.GE.AND P0, PT, R19.reuse, UR4, PT ;  /* 0x0000000413007c0c */ /* 0x040fe2000bf06270 */
[C---:B---3--:R-:W-:Y:S01]  /*a230*/  VIADD R4, R19.reuse, 0x10 ;  /* 0x0000001013047836 */ /* 0x048fe20000000000 */
[C---:B------:R-:W-:Y:S01]  /*a240*/  IADD3 R9, R19.reuse, 0x28, RZ ;  /* 0x0000002813097810 */ /* 0x040fe20007ffe0ff */
        /* <DEDUP_REMOVED lines=8> */
[C---:B------:R-:W-:Y:S01]  /*a2d0*/  VIADD R16, R19.reuse, 0x40 ;  /* 0x0000004013107836 */ /* 0x040fe20000000000 */
[----:B------:R-:W-:Y:S01]  /*a2e0*/  ISETP.GE.AND P2, PT, R10, UR4, PT ;  /* 0x000000040a007c0c */ /* 0x000fe2000bf46270 */
[----:B0-----:R-:W-:Y:S01]  /*a2f0*/  @!P0 IMAD.WIDE R2, R19, 0x4, R12 ;  /* 0x0000000413028825 */ /* 0x001fe200078e020c */
[----:B------:R-:W-:-:S03]  /*a300*/  ISETP.GE.AND P1, PT, R11, UR4, PT ;  /* 0x000000040b007c0c */ /* 0x000fc6000bf26270 */
[----:B------:R-:W-:Y:S01]  /*a310*/  @!P5 LEA.HI R0, R0, R0, RZ, 0x1 ;  /* 0x000000000000d211 */ /* 0x000fe200078f08ff */
[----:B------:R0:W-:Y:S01]  /*a320*/  @!P0 ST.E.64 desc[UR42][R2.64], R26 ;  /* 0x0000001a02008985 */ /* 0x0001e2000c101b2a */
[----:B------:R-:W-:Y:S01]  /*a330*/  ISETP.GE.AND P0, PT, R6, UR4, PT ;  /* 0x0000000406007c0c */ /* 0x000fe2000bf06270 */
[C---:B------:R-:W-:Y:S01]  /*a340*/  VIADD R18, R19.reuse, 0x48 ;  /* 0x0000004813127836 */ /* 0x040fe20000000000 */
[----:B------:R-:W-:Y:S01]  /*a350*/  @!P6 LEA.HI R4, R4, R4, RZ, 0x1 ;  /* 0x000000040404e211 */ /* 0x000fe200078f08ff */
[----:B------:R-:W-:Y:S01]  /*a360*/  VIADD R20, R19, 0x70 ;  /* 0x0000007013147836 */ /* 0x000fe20000000000 */
[----:B------:R-:W-:Y:S02]  /*a370*/  @!P5 LOP3.LUT R5, R0, 0xfffffffe, RZ, 0xc0, !PT ;  /* 0xfffffffe0005d812 */ /* 0x000fe400078ec0ff */
[----:B------:R-:W-:Y:S02]  /*a380*/  @!P6 LOP3.LUT R7, R4, 0xfffffffe, RZ, 0xc0, !PT ;  /* 0xfffffffe0407e812 */ /* 0x000fe400078ec0ff */
[----:B------:R-:W-:-:S02]  /*a390*/  @!P4 LEA.HI R8, R8, R8, RZ, 0x1 ;  /* 0x000000080808c211 */ /* 0x000fc400078f08ff */
[----:B------:R-:W-:Y:S02]  /*a3a0*/  @!P3 LEA.HI R0, R9, R9, RZ, 0x1 ;  /* 0x000000090900b211 */ /* 0x000fe400078f08ff */
[----:B------:R-:W-:Y:S01]  /*a3b0*/  @!P2 LEA.HI R10, R10, R10, RZ, 0x1 ;  /* 0x0000000a0a0aa211 */ /* 0x000fe200078f08ff */
[--C-:B0-----:R-:W-:Y:S01]  /*a3c0*/  @!P5 IMAD.WIDE R2, R5, 0x4, R12.reuse ;  /* 0x000000040502d825 */ /* 0x101fe200078e020c */
[----:B------:R-:W-:Y:S02]  /*a3d0*/  @!P0 LEA.HI R6, R6, R6, RZ, 0x1 ;  /* 0x0000000606068211 */ /* 0x000fe400078f08ff */
[----:B----4-:R-:W-:Y:S01]  /*a3e0*/  @!P1 LEA.HI R14, R11, R11, RZ, 0x1 ;  /* 0x0000000b0b0e9211 */ /* 0x010fe200078f08ff */
[----:B------:R-:W-:Y:S01]  /*a3f0*/  @!P6 IMAD.WIDE R4, R7, 0x4, R12 ;  /* 0x000000040704e825 */ /* 0x000fe200078e020c */
[----:B------:R-:W-:Y:S01]  /*a400*/  @!P0 LOP3.LUT R7, R6, 0xfffffffe, RZ, 0xc0, !PT ;  /* 0xfffffffe06078812 */ /* 0x000fe200078ec0ff */
[----:B------:R0:W-:Y:S01]  /*a410*/  @!P5 ST.E.64 desc[UR42][R2.64], R30 ;  /* 0x0000001e0200d985 */ /* 0x0001e2000c101b2a */
[----:B------:R-:W-:-:S02]  /*a420*/  @!P4 LOP3.LUT R9, R8, 0xfffffffe, RZ, 0xc0, !PT ;  /* 0xfffffffe0809c812 */ /* 0x000fc400078ec0ff */
[----:B------:R-:W-:Y:S01]  /*a430*/  @!P3 LOP3.LUT R11, R0, 0xfffffffe, RZ, 0xc0, !PT ;  /* 0xfffffffe000bb812 */ /* 0x000fe200078ec0ff */
[----:B------:R2:W-:Y:S01]  /*a440*/  @!P6 ST.E.64 desc[UR42][R4.64], R34 ;  /* 0x000000220400e985 */ /* 0x0005e2000c101b2a */
[----:B-1----:R-:W-:Y:S01]  /*a450*/  @!P2 LOP3.LUT R15, R10, 0xfffffffe, RZ, 0xc0, !PT ;  /* 0xfffffffe0a0fa812 */ /* 0x002fe200078ec0ff */
[C---:B------:R-:W-:Y:S01]  /*a460*/  VIADD R0, R19.reuse, 0x50 ;  /* 0x0000005013007836 */ /* 0x040fe20000000000 */
[----:B------:R-:W-:Y:S01]  /*a470*/  @!P1 LOP3.LUT R17, R14, 0xfffffffe, RZ, 0xc0, !PT ;  /* 0xfffffffe0e119812 */ /* 0x000fe200078ec0ff */
        /* <DEDUP_REMOVED lines=56> */
.L_x_2072:
[----:B------:R-:W1:Y:S02]  /*a800*/  S2R R0, SR_TID.X ;  /* 0x0000000000007919 */ /* 0x000e640000002100 */
[----:B-1----:R-:W-:-:S05]  /*a810*/  VIADD R2, R0, 0xffffff80 ;  /* 0xffffff8000027836 */ /* 0x002fca0000000000 */
[----:B------:R-:W-:-:S13]  /*a820*/  ISETP.GT.AND P0, PT, R2, 0x7f, PT ;  /* 0x0000007f0200780c */ /* 0x000fda0003f04270 */
[----:B------:R-:W-:Y:S05]  /*a830*/  @P0 BRA `(.L_x_2039) ;  /* 0x0000004000800947 */ /* 0x000fea0003800000 */
[----:B------:R-:W1:Y:S01]  /*a840*/  S2R R3, SR_CTAID.X ;  /* 0x0000000000037919 */ /* 0x000e620000002500 */
[----:B------:R-:W2:Y:S01]  /*a850*/  LDC R6, c[0x0][0xbe8] ;  /* 0x0002fa00ff067b82 */ /* 0x000ea20000000800 */
[----:B------:R-:W-:Y:S01]  /*a860*/  ULDC UR4, c[0x0][0xa88] ;  /* 0x0002a20000047ab9 */ /* 0x000fe20000000800 */
[----:B-1----:R-:W-:Y:S02]  /*a870*/  IMAD R0, R3, 0x80, R0 ;  /* 0x0000008003007824 */ /* 0x002fe400078e0200 */
[----:B--2---:R-:W-:Y:S02]  /*a880*/  IMAD R3, R6, UR4, RZ ;  /* 0x0000000406037c24 */ /* 0x004fe4000f8e02ff */
[----:B------:R-:W-:-:S05]  /*a890*/  VIADD R0, R0, 0xffffff80 ;  /* 0xffffff8000007836 */ /* 0x000fca0000000000 */
[----:B------:R-:W-:-:S13]  /*a8a0*/  ISETP.GE.AND P0, PT, R0, R3, PT ;  /* 0x000000030000720c */ /* 0x000fda0003f06270 */
[----:B------:R-:W-:Y:S05]  /*a8b0*/  @P0 BRA `(.L_x_2039) ;  /* 0x0000004000600947 */ /* 0x000fea0003800000 */
[----:B------:R-:W-:Y:S01]  /*a8c0*/  ISETP.NE.AND P0, PT, R6, 0x1, PT ;  /* 0x000000010600780c */ /* 0x000fe20003f05270 */
[----:B------:R-:W1:Y:S01]  /*a8d0*/  S2UR UR4, SR_CTAID.Z ;  /* 0x00000000000479c3 */ /* 0x000e620000002700 */
[----:B------:R-:W-:Y:S01]  /*a8e0*/  SHF.R.S32.HI R5, RZ, 0x1f, R18 ;  /* 0x0000001fff057819 */ /* 0x000fe20000011412 */
[----:B------:R-:W-:Y:S02]  /*a8f0*/  ULDC.64 UR6, c[0x0][0xbd0] ;  /* 0x0002f40000067ab9 */ /* 0x000fe40000000a00 */
[----:B------:R-:W-:-:S04]  /*a900*/  IMAD.WIDE.U32 R2, R18, UR6, RZ ;  /* 0x0000000612027c25 */ /* 0x000fc8000f8e00ff */
[----:B------:R-:W2:Y:S01]  /*a910*/  LDC.64 R12, c[0x0][0xbd8] ;  /* 0x0002f600ff0c7b82 */ /* 0x000ea20000000a00 */
[----:B------:R-:W-:-:S04]  /*a920*/  IMAD R5, R5, UR6, RZ ;  /* 0x0000000605057c24 */ /* 0x000fc8000f8e02ff */
[----:B------:R-:W-:Y:S02]  /*a930*/  IMAD R5, R18, UR7, R5 ;  /* 0x0000000712057c24 */ /* 0x000fe4000f8e0205 */
[----:B------:R-:W-:Y:S01]  /*a940*/  IMAD.MOV R18, RZ, RZ, -R18 ;  /* 0x000000ffff127224 */ /* 0x000fe200078e0a12 */
[----:B------:R-:W0:Y:S01]  /*a950*/  @P0 LDC R9, c[0x0][0xbec] ;  /* 0x0002fb00ff090b82 */ /* 0x000e220000000800 */
[----:B------:R-:W-:Y:S02]  /*a960*/  IMAD.IADD R3, R3, 0x1, R5 ;  /* 0x0000000103037824 */ /* 0x000fe400078e0205 */
[----:B------:R-:W-:-:S05]  /*a970*/  IMAD.MOV.U32 R5, RZ, RZ, R0 ;  /* 0x000000ffff057224 */ /* 0x000fca00078e0000 */
[----:B------:R-:W3:Y:S01]  /*a980*/  S2UR UR8, SR_CTAID.Y ;  /* 0x00000000000879c3 */ /* 0x000ee20000002600 */
[----:B-1----:R-:W-:-:S07]  /*a990*/  USHF.R.S32.HI UR5, URZ, 0x1f, UR4 ;  /* 0x0000001f3f057899 */ /* 0x002fce0008011404 */
[----:B------:R-:W3:Y:S01]  /*a9a0*/  LDC R7, c[0x0][0xc50] ;  /* 0x00031400ff077b82 */ /* 0x000ee20000000800 */
[C---:B--2---:R-:W-:Y:S02]  /*a9b0*/  IMAD R8, R12.reuse, UR5, RZ ;  /* 0x000000050c087c24 */ /* 0x044fe4000f8e02ff */
[----:B------:R-:W-:-:S04]  /*a9c0*/  IMAD.WIDE.U32 R2, R12, UR4, R2 ;  /* 0x000000040c027c25 */ /* 0x000fc8000f8e0002 */
[----:B------:R-:W-:Y:S01]  /*a9d0*/  IMAD R13, R13, UR4, R8 ;  /* 0x000000040d0d7c24 */ /* 0x000fe2000f8e0208 */
[----:B------:R-:W1:Y:S01]  /*a9e0*/  @P0 LDC R11, c[0x0][0xbf0] ;  /* 0x0002fc00ff0b0b82 */ /* 0x000e620000000800 */
[----:B0-----:R-:W-:Y:S01]  /*a9f0*/  @P0 IMAD.HI.U32 R4, R0, R9, RZ ;  /* 0x0000000900040227 */ /* 0x001fe200078e00ff */
[----:B------:R-:W-:-:S03]  /*aa00*/  ULDC.64 UR4, c[0x0][0xbe0] ;  /* 0x0002f80000047ab9 */ /* 0x000fc60000000a00 */
[----:B------:R-:W-:Y:S02]  /*aa10*/  IMAD.IADD R3, R13, 0x1, R3 ;  /* 0x000000010d037824 */ /* 0x000fe400078e0203 */
[----:B---3--:R-:W-:-:S04]  /*aa20*/  IMAD R9, R7, R18, UR8 ;  /* 0x0000000807097e24 */ /* 0x008fc8000f8e0212 */
[----:B------:R-:W-:Y:S01]  /*aa30*/  IMAD.WIDE.U32 R2, R9, UR4, R2 ;  /* 0x0000000409027c25 */ /* 0x000fe2000f8e0002 */
[----:B-1----:R-:W-:Y:S02]  /*aa40*/  @P0 SHF.R.U32.HI R5, RZ, R11, R4 ;  /* 0x0000000bff050219 */ /* 0x002fe40000011604 */
        /* <DEDUP_REMOVED lines=20> */
.L_x_2037:
        /* <DEDUP_REMOVED lines=18> */
.L_x_2075:
[----:B------:R-:W-:Y:S01]  /*acb0*/  ULDC UR39, c[0x0][0xc50] ;  /* 0x0003140000277ab9 */ /* 0x000fe20000000800 */
[----:B------:R-:W-:Y:S01]  /*acc0*/  UMOV UR36, UR6 ;  /* 0x0000000600247c82 */ /* 0x000fe20008000000 */
[----:B------:R-:W-:-:S11]  /*acd0*/  UISETP.NE.AND UP0, UPT, UR39, 0x1, UPT ;  /* 0x000000012700788c */ /* 0x000fd6000bf05270 */
[----:B------:R-:W-:Y:S01]  /*ace0*/  @UP0 ULDC UR4, c[0x0][0xc54] ;  /* 0x0003150000040ab9 */ /* 0x000fe20000000800 */
[----:B------:R-:W-:Y:S01]  /*acf0*/  @UP0 ULDC UR7, c[0x0][0xc58] ;  /* 0x0003160000070ab9 */ /* 0x000fe20000000800 */
[----:B------:R-:W-:-:S04]  /*ad00*/  UIMAD.WIDE.U32 UR4, UR6, UR4, URZ ;  /* 0x00000004060472a5 */ /* 0x000fc8000f8e003f */
[----:B------:R-:W-:-:S12]  /*ad10*/  @UP0 USHF.R.U32.HI UR36, URZ, UR7, UR5 ;  /* 0x000000073f240299 */ /* 0x000fd80008011605 */
.L_x_2076:
        /* <DEDUP_REMOVED lines=10> */
[----:B------:R-:W-:Y:S01]  /*adc0*/  UISETP.NE.AND UP1, UPT, UR5, 0x1, UPT ;  /* 0x000000010500788c */ /* 0x000fe2000bf25270 */
[----:B------:R1:W-:Y:S01]  /*add0*/  STL [R1+0xc], RZ ;  /* 0x00000cff01007387 */ /* 0x0003e20000100800 */
[----:B------:R-:W-:Y:S01]  /*ade0*/  UISETP.NE.U32.AND UP0, UPT, UR6, URZ, UPT ;  /* 0x0000003f0600728c */ /* 0x000fe2000bf05070 */
[----:B------:R-:W-:Y:S02]  /*adf0*/  ULDC UR5, c[0x0][0x288] ;  /* 0x0000a20000057ab9 */ /* 0x000fe40000000800 */
[----:B------:R-:W-:Y:S01]  /*ae00*/  ULDC UR6, c[0x0][0x424] ;  /* 0x0001090000067ab9 */ /* 0x000fe20000000800 */
[----:B------:R-:W-:Y:S02]  /*ae10*/  UISETP.NE.AND.EX UP0, UPT, UR7, URZ, UPT, UP0 ;  /* 0x0000003f0700728c */ /* 0x000fe4000bf05300 */
[----:B------:R-:W-:-:S02]  /*ae20*/  UIADD3 UR10, -UR5, 0x80, URZ ;  /* 0x00000080050a7890 */ /* 0x000fc4000fffe13f */
[----:B------:R-:W-:Y:S01]  /*ae30*/  USEL UR7, UR6, 0x1, UP0 ;  /* 0x0000000106077887 */ /* 0x000fe20008000000 */
[----:B------:R-:W-:-:S03]  /*ae40*/  ULDC UR9, c[0x0][0x2f0] ;  /* 0x0000bc0000097ab9 */ /* 0x000fc60000000800 */
[----:B------:R-:W-:Y:S02]  /*ae50*/  UIMAD UR10, UR7, UR9, UR10 ;  /* 0x00000009070a72a4 */ /* 0x000fe4000f8e020a */
[----:B------:R-:W-:Y:S02]  /*ae60*/  UIMAD UR7, UR7, UR9, 0x7f ;  /* 0x0000007f070774a4 */ /* 0x000fe4000f8e0209 */
[----:B0-----:R-:W-:-:S03]  /*ae70*/  ULEA UR8, UR4, 0x7f, 0x7 ;  /* 0x0000007f04087891 */ /* 0x001fc6000f8e383f */
[----:B------:R-:W-:Y:S02]  /*ae80*/  @UP1 ULDC UR4, c[0x0][0x44c] ;  /* 0x0001130000041ab9 */ /* 0x000fe40000000800 */
[----:B------:R-:W-:Y:S02]  /*ae90*/  UIMAD.WIDE.U32 UR4, UR8, UR4, URZ ;  /* 0x00000004080472a5 */ /* 0x000fe4000f8e003f */
[----:B------:R-:W-:Y:S01]  /*aea0*/  UMOV UR6, UR8 ;  /* 0x0000000800067c82 */ /* 0x000fe20008000000 */
[----:B------:R-:W-:Y:S02]  /*aeb0*/  @UP1 ULDC UR8, c[0x0][0x450] ;  /* 0x0001140000081ab9 */ /* 0x000fe40000000800 */
[----:B------:R-:W-:Y:S02]  /*aec0*/  @UP1 USHF.R.U32.HI UR6, URZ, UR8, UR5 ;  /* 0x000000083f061299 */ /* 0x000fe40008011605 */
[----:B------:R-:W-:Y:S02]  /*aed0*/  USHF.R.S32.HI UR5, URZ, 0x1f, UR7 ;  /* 0x0000001f3f057899 */ /* 0x000fe40008011407 */
[----:B------:R-:W-:-:S02]  /*aee0*/  UIADD3 UR6, UR10, UR6, URZ ;  /* 0x000000060a067290 */ /* 0x000fc4000fffe03f */
[----:B------:R-:W-:Y:S02]  /*aef0*/  ULEA.HI UR5, UR5, UR7, URZ, 0x7 ;  /* 0x0000000705057291 */ /* 0x000fe4000f8f383f */
[----:B------:R-:W-:Y:S02]  /*af00*/  USHF.R.S32.HI UR4, URZ, 0x1f, UR6 ;  /* 0x0000001f3f047899 */ /* 0x000fe40008011406 */
[----:B------:R-:W-:Y:S02]  /*af10*/  USHF.R.S32.HI UR5, URZ, 0x7, UR5 ;  /* 0x000000073f057899 */ /* 0x000fe40008011405 */
[----:B------:R-:W-:-:S04]  /*af20*/  ULEA.HI UR4, UR4, UR6, URZ, 0x7 ;  /* 0x0000000604047291 */ /* 0x000fc8000f8f383f */
[----:B------:R-:W-:-:S04]  /*af30*/  USHF.R.S32.HI UR4, URZ, 0x7, UR4 ;  /* 0x000000073f047899 */ /* 0x000fc80008011404 */
[----:B------:R-:W-:-:S04]  /*af40*/  UISETP.LT.AND UP0, UPT, UR5, UR4, UPT ;  /* 0x000000040500728c */ /* 0x000fc8000bf01270 */
[----:B------:R-:W-:Y:S02]  /*af50*/  USEL UR40, UR5, UR4, UP0 ;  /* 0x0000000405287287 */ /* 0x000fe40008000000 */
[----:B------:R-:W-:Y:S02]  /*af60*/  USHF.R.U32.HI UR5, URZ, 0x10, UR39 ;  /* 0x000000103f057899 */ /* 0x000fe40008011627 */
[----:B------:R-:W-:Y:S02]  /*af70*/  UISETP.GE.AND UP1, UPT, UR40, 0x1, UPT ;  /* 0x000000012800788c */ /* 0x000fe4000bf26270 */
[----:B------:R-:W-:Y:S02]  /*af80*/  UISETP.NE.AND UP0, UPT, UR5, URZ, UPT ;  /* 0x0000003f0500728c */ /* 0x000fe4000bf05270 */
[----:B------:R-:W-:Y:S02]  /*af90*/  ULOP3.LUT UR39, UR39, 0xffff, URZ, 0xc0, !UPT ;  /* 0x0000ffff27277892 */ /* 0x000fe4000f8ec03f */
[----:B------:R-:W-:-:S07]  /*afa0*/  PLOP3.LUT P0, PT, PT, PT, UP1, 0x80, 0x0 ;  /* 0x000000000000781c */ /* 0x000fce0003f0f018 */
[----:B------:R-:W-:-:S06]  /*afb0*/  @!UP0 ULDC UR5, c[0x0][0x9f0] ;  /* 0x00027c0000058ab9 */ /* 0x000fcc0000000800 */
[----:B-1----:R-:W-:Y:S05]  /*afc0*/  @!P0 BRA `(.L_x_2078) ;  /* 0x0000000000708947 */ /* 0x002fea0003800000 */
[----:B------:R-:W-:Y:S01]  /*afd0*/  IMAD.U32 R6, RZ, RZ, UR5 ;  /* 0x00000005ff067e24 */ /* 0x000fe2000f8e00ff */
[----:B------:R-:W-:-:S04]  /*afe0*/  UIADD3 UR4, UR5, -0x1, UR40 ;  /* 0xffffffff05047890 */ /* 0x000fc8000fffe028 */
[-C--:B------:R-:W-:Y:S02]  /*aff0*/  IABS R0, R6.reuse ;  /* 0x0000000600007213 */ /* 0x080fe40000000000 */
[----:B------:R-:W-:Y:S02]  /*b000*/  IABS R6, R6 ;  /* 0x0000000600067213 */ /* 0x000fe40000000000 */
[----:B------:R-:W0:Y:S08]  /*b010*/  I2F.RP R4, R0 ;  /* 0x0000000000047306 */ /* 0x000e300000209400 */
[----:B0-----:R-:W0:Y:S02]  /*b020*/  MUFU.RCP R4, R4 ;  /* 0x0000000400047308 */ /* 0x001e240000001000 */
[----:B0-----:R-:W-:-:S06]  /*b030*/  VIADD R2, R4, 0xffffffe ;  /* 0x0ffffffe04027836 */ /* 0x001fcc0000000000 */
        /* <DEDUP_REMOVED lines=21> */
.L_x_2078:
        /* <DEDUP_REMOVED lines=32> */
.L_x_2079:
        /* <DEDUP_REMOVED lines=20> */
.L_x_2081:
        /* <DEDUP_REMOVED lines=15> */
.L_x_2080:
[----:B------:R-:W0:Y:S02]  /*b5c0*/  LDC.64 R2, c[0x0][0x9f8] ;  /* 0x00027e00ff027b82 */ /* 0x000e240000000a00 */
[----:B0-----:R-:W-:-:S04]  /*b5d0*/  ISETP.NE.U32.AND P0, PT, R2, RZ, PT ;  /* 0x000000ff0200720c */ /* 0x001fc80003f05070 */
[----:B------:R-:W-:-:S13]  /*b5e0*/  ISETP.NE.AND.EX P0, PT, R3, RZ, PT, P0 ;  /* 0x000000ff0300720c */ /* 0x000fda0003f05300 */
[----:B------:R-:W0:Y:S02]  /*b5f0*/  @P0 LDC.64 R2, c[0x0][0x9f8] ;  /* 0x00027e00ff020b82 */ /* 0x000e240000000a00 */
[----:B0-----:R-:W-:-:S05]  /*b600*/  @P0 IMAD.WIDE R2, R18, 0x4, R2 ;  /* 0x0000000412020825 */ /* 0x001fca00078e0202 */
[----:B------:R0:W2:Y:S01]  /*b610*/  @P0 LDG.E R18, desc[UR42][R2.64] ;  /* 0x0000002a02120981 */ /* 0x0000a2000c1e1900 */
[----:B------:R-:W-:Y:S01]  /*b620*/  UMOV UR4, 0xffffffff ;  /* 0xffffffff00047882 */ /* 0x000fe20000000000 */
[----:B------:R-:W-:Y:S01]  /*b630*/  VIADD R17, R17, 0xffffffff ;  /* 0xffffffff11117836 */ /* 0x000fe20000000000 */
[----:B------:R-:W1:Y:S01]  /*b640*/  S2R R16, SR_TID.X ;  /* 0x0000000000107919 */ /* 0x000e620000002100 */
[----:B0-----:R-:W0:Y:S02]  /*b650*/  LDC.64 R2, c[0x0][0x418] ;  /* 0x00010600ff027b82 */ /* 0x001e240000000a00 */
[----:B0-----:R-:W-:Y:S02]  /*b660*/  ISETP.NE.U32.AND P0, PT, R2, RZ, PT ;  /* 0x000000ff0200720c */ /* 0x001fe40003f05070 */
[----:B-1----:R-:W-:Y:S02]  /*b670*/  SHF.R.U32.HI R0, RZ, 0x5, R16 ;  /* 0x00000005ff007819 */ /* 0x002fe40000011610 */
[----:B------:R-:W-:-:S02]  /*b680*/  ISETP.NE.AND.EX P1, PT, R3, RZ, PT, P0 ;  /* 0x000000ff0300720c */ /* 0x000fc40003f25300 */
[----:B------:R-:W-:Y:S02]  /*b690*/  LOP3.LUT R0, R0, 0x3, RZ, 0xc0, !PT ;  /* 0x0000000300007812 */ /* 0x000fe400078ec0ff */
[----:B------:R-:W-:-:S05]  /*b6a0*/  P2R R4, PR, RZ, 0x2 ;  /* 0x00000002ff047803 */ /* 0x000fca0000000000 */
[----:B------:R0:W-:Y:S01]  /*b6b0*/  STL [R1+0x4], R4 ;  /* 0x0000040401007387 */ /* 0x0001e20000100800 */
[----:B--2---:R-:W-:Y:S02]  /*b6c0*/  SHF.R.S32.HI R19, RZ, 0x1f, R18 ;  /* 0x0000001fff137819 */ /* 0x004fe40000011412 */
[----:B------:R-:W-:Y:S01]  /*b6d0*/  SEL R16, R18, RZ, !P1 ;  /* 0x000000ff12107207 */ /* 0x000fe20004800000 */
[----:B0-----:R-:W-:Y:S06]  /*b6e0*/  BRA.DIV UR4, `(.L_x_2082) ;  /* 0x0000003604847947 */ /* 0x001fec000b800000 */
[----:B------:R0:W1:Y:S02]  /*b6f0*/  SHFL.IDX PT, R14, R0, RZ, 0x1f ;  /* 0x00001fff000e7589 */ /* 0x00006400000e0000 */
.L_x_2162:
[----:B------:R-:W-:Y:S02]  /*b700*/  PLOP3.LUT P2, PT, PT, PT, PT, 0x8, 0x0 ;  /* 0x000000000000781c */ /* 0x000fe40003f4e170 */
[----:B-1----:R-:W-:Y:S02]  /*b710*/  ISETP.NE.AND P0, PT, R14, RZ, PT ;  /* 0x000000ff0e00720c */ /* 0x002fe40003f05270 */
[----:B0-----:R-:W-:-:S05]  /*b720*/  P2R R0, PR, RZ, 0x4 ;  /* 0x00000004ff007803 */ /* 0x001fca0000000000 */
[----:B------:R0:W-:Y:S06]  /*b730*/  STL [R1], R0 ;  /* 0x0000000001007387 */ /* 0x0001ec0000100800 */
[----:B------:R-:W-:Y:S05]  /*b740*/  @P0 BRA `(.L_x_2083) ;  /* 0x0000000400100947 */ /* 0x000fea0003800000 */
[----:B------:R-:W-:-:S03]  /*b750*/  UMOV UR4, 0xffffffff ;  /* 0xffffffff00047882 */ /* 0x000fc60000000000 */
[----:B------:R-:W-:Y:S05]  /*b760*/  BRA.DIV UR4, `(.L_x_2084) ;  /* 0x0000003604847947 */ /* 0x000fea000b800000 */
[----:B------:R-:W-:-:S13]  /*b770*/  ELECT P6, URZ, PT ;  /* 0x00000000003f782f */ /* 0x000fda00038c0000 */
.L_x_2165:
[----:B------:R-:W-:Y:S05]  /*b780*/  @!P6 BRA `(.L_x_2083) ;  /* 0x000000040000e947 */ /* 0x000fea0003800000 */
[----:B------:R-:W-:Y:S01]  /*b790*/  IMAD.MOV.U32 R16, RZ, RZ, R18 ;  /* 0x000000ffff107224 */ /* 0x000fe200078e0012 */
[----:B------:R-:W-:Y:S06]  /*b7a0*/  @!P1 BRA `(.L_x_2085) ;  /* 0x0000000000489947 */ /* 0x000fec0003800000 */
[----:B------:R-:W1:Y:S01]  /*b7b0*/  LDC R6, c[0x0][0x43c] ;  /* 0x00010f00ff067b82 */ /* 0x000e620000000800 */
[----:B0-----:R-:W-:Y:S01]  /*b7c0*/  IMAD.MOV.U32 R0, RZ, RZ, R17 ;  /* 0x000000ffff007224 */ /* 0x001fe200078e0011 */
[----:B------:R-:W-:Y:S02]  /*b7d0*/  ULDC.64 UR4, c[0x0][0x428] ;  /* 0x00010a0000047ab9 */ /* 0x000fe40000000a00 */
[----:B------:R-:W-:-:S04]  /*b7e0*/  IMAD R7, R19, UR4, RZ ;  /* 0x0000000413077c24 */ /* 0x000fc8000f8e02ff */
[----:B------:R-:W-:Y:S01]  /*b7f0*/  IMAD R7, R18, UR5, R7 ;  /* 0x0000000512077c24 */ /* 0x000fe2000f8e0207 */
[----:B-1----:R-:W-:-:S13]  /*b800*/  ISETP.NE.AND P0, PT, R6, 0x1, PT ;  /* 0x000000010600780c */ /* 0x002fda0003f05270 */
[----:B------:R-:W0:Y:S02]  /*b810*/  @P0 LDC.64 R4, c[0x0][0x440] ;  /* 0x00011000ff040b82 */ /* 0x000e240000000a00 */
[----:B0-----:R-:W-:-:S05]  /*b820*/  @P0 IMAD.HI.U32 R4, R17, R4, RZ ;  /* 0x0000000411040227 */ /* 0x001fca00078e00ff */
[----:B------:R-:W-:-:S04]  /*b830*/  @P0 SHF.R.U32.HI R0, RZ, R5, R4 ;  /* 0x00000005ff000219 */ /* 0x000fc80000011604 */
[--C-:B------:R-:W-:Y:S01]  /*b840*/  SHF.R.S32.HI R5, RZ, 0x1f, R0.reuse ;  /* 0x0000001fff057819 */ /* 0x100fe20000011400 */
[----:B------:R-:W-:-:S04]  /*b850*/  IMAD.MOV.U32 R4, RZ, RZ, R0 ;  /* 0x000000ffff047224 */ /* 0x000fc800078e0000 */
[----:B------:R-:W-:-:S04]  /*b860*/  IMAD.WIDE.U32 R4, R18, UR4, R4 ;  /* 0x0000000412047c25 */ /* 0x000fc8000f8e0004 */
[----:B------:R-:W-:Y:S01]  /*b870*/  IMAD.IADD R5, R5, 0x1, R7 ;  /* 0x0000000105057824 */ /* 0x000fe200078e0207 */
[----:B------:R-:W-:-:S04]  /*b880*/  LEA R2, P0, R4, R2, 0x2 ;  /* 0x0000000204027211 */ /* 0x000fc800078010ff */
[----:B------:R-:W-:-:S05]  /*b890*/  LEA.HI.X R3, R4, R3, R5, 0x2, P0 ;  /* 0x0000000304037211 */ /* 0x000fca00000f1405 */
[----:B------:R1:W5:Y:S01]  /*b8a0*/  LDG.E R16, desc[UR42][R2.64] ;  /* 0x0000002a02107981 */ /* 0x000362000c1e1900 */
[----:B------:R-:W-:-:S04]  /*b8b0*/  IMAD.MOV R0, RZ, RZ, -R0 ;  /* 0x000000ffff007224 */ /* 0x000fc800078e0a00 */
[----:B------:R-:W-:-:S07]  /*b8c0*/  IMAD R17, R6, R0, R17 ;  /* 0x0000000006117224 */ /* 0x000fce00078e0211 */
.L_x_2085:
[----:B0-----:R-:W-:Y:S01]  /*b8d0*/  IMAD.MOV.U32 R0, RZ, RZ, 0x1 ;  /* 0x00000001ff007424 */ /* 0x001fe200078e00ff */
[----:B------:R-:W1:Y:S04]  /*b8e0*/  S2R R8, SR_TID.X ;  /* 0x0000000000087919 */ /* 0x000e680000002100 */
[----:B------:R-:W-:-:S04]  /*b8f0*/  SHF.L.U32 R0, R0, 0x1f, RZ ;  /* 0x0000001f00007819 */ /* 0x000fc800000006ff */
[----:B------:R-:W0:Y:S01]  /*b900*/  SYNCS.PHASECHK.TRANS64.TRYWAIT P0, [UR38+0x34840], R0 ;  /* 0x03484000ff0075a7 */ /* 0x000e220008000166 */
[----:B-1----:R-:W-:-:S04]  /*b910*/  LOP3.LUT R2, R8, 0x7f, RZ, 0xc0, !PT ;  /* 0x0000007f08027812 */ /* 0x002fc800078ec0ff */
[----:B------:R-:W-:Y:S01]  /*b920*/  ISETP.NE.AND P1, PT, R2, RZ, PT ;  /* 0x000000ff0200720c */ /* 0x000fe20003f25270 */
[----:B0-----:R-:W-:-:S12]  /*b930*/  @!P0 BRA `(.L_x_2086) ;  /* 0x0000003400308947 */ /* 0x001fd80003800000 */
.L_x_2166:
[----:B------:R-:W-:Y:S05]  /*b940*/  @P1 BRA `(.L_x_2087) ;  /* 0x0000000000181947 */ /* 0x000fea0003800000 */
[----:B------:R-:W1:Y:S01]  /*b950*/  S2R R2, SR_TID.X ;  /* 0x0000000000027919 */ /* 0x000e620000002100 */
[----:B0-----:R-:W-:-:S04]  /*b960*/  IMAD.MOV.U32 R0, RZ, RZ, 0xc000 ;  /* 0x0000c000ff007424 */ /* 0x001fc800078e00ff */
[----:B------:R2:W-:Y:S01]  /*b970*/  SYNCS.ARRIVE.TRANS64 RZ, [UR38+0x34830], R0 ;  /* 0x03483000ffff79a7 */ /* 0x0005e20008000026 */
[----:B-1----:R-:W-:-:S13]  /*b980*/  LOP3.LUT P0, RZ, R2, 0x1f, RZ, 0xc0, !PT ;  /* 0x0000001f02ff7812 */ /* 0x002fda000780c0ff */
[----:B--2---:R-:W-:Y:S05]  /*b990*/  @!P0 BRA `(.L_x_2087) ;  /* 0x0000000000048947 */ /* 0x004fea0003800000 */
[----:B------:R-:W-:Y:S01]  /*b9a0*/  BPT.TRAP 0x1 ;  /* 0x000000040000795c */ /* 0x000fe20000300000 */
.L_x_2087:
[----:B------:R-:W-:Y:S01]  /*b9b0*/  R2UR UR11, R17 ;  /* 0x00000000110b72ca */ /* 0x000fe200000e0000 */
[----:B------:R-:W-:Y:S01]  /*b9c0*/  ULDC.64 UR4, c[0x0][0x198] ;  /* 0x0000660000047ab9 */ /* 0x000fe20000000a00 */
[----:B-----5:R-:W-:Y:S01]  /*b9d0*/  R2UR UR13, R16 ;  /* 0x00000000100d72ca */ /* 0x020fe200000e0000 */
[----:B------:R-:W-:Y:S01]  /*b9e0*/  UIADD3 UR4, UP0, UR4, 0x370, URZ ;  /* 0x0000037004047890 */ /* 0x000fe2000ff1e03f */
[----:B------:R-:W-:Y:S01]  /*b9f0*/  PLOP3.LUT P0, PT, PT, PT, PT, 0x80, 0x0 ;  /* 0x000000000000781c */ /* 0x000fe20003f0f070 */
[----:B------:R-:W-:Y:S02]  /*ba00*/  UIADD3 UR8, UR38, 0x1c400, URZ ;  /* 0x0001c40026087890 */ /* 0x000fe4000fffe03f */
[----:B------:R-:W-:Y:S01]  /*ba10*/  UIADD3 UR9, UR38, 0x34830, URZ ;  /* 0x0003483026097890 */ /* 0x000fe2000fffe03f */
[----:B0-----:R-:W-:Y:S01]  /*ba20*/  P2R R0, PR, RZ, 0x1 ;  /* 0x00000001ff007803 */ /* 0x001fe20000000000 */
[----:B------:R-:W-:Y:S02]  /*ba30*/  UIADD3.X UR5, URZ, UR5, URZ, UP0, !UPT ;  /* 0x000000053f057290 */ /* 0x000fe400087fe43f */
[----:B------:R-:W-:-:S02]  /*ba40*/  UIADD3 UR16, UR38, 0x20400, URZ ;  /* 0x0002040026107890 */ /* 0x000fc4000fffe03f */
[----:B------:R-:W-:Y:S01]  /*ba50*/  USHF.L.U32 UR11, UR11, 0x7, URZ ;  /* 0x000000070b0b7899 */ /* 0x000fe2000800063f */
[----:B------:R1:W-:Y:S01]  /*ba60*/  STL [R1], R0 ;  /* 0x0000000001007387 */ /* 0x0003e20000100800 */
        /* <DEDUP_REMOVED lines=15> */
[----:B------:R1:W-:Y:S01]  /*bb60*/  UTMALDG.4D [UR16], [UR4], desc[UR6] ;  /* 0x00000610040075b4 */ /* 0x0003e20008019000 */
[----:B------:R1:W-:Y:S02]  /*bb70*/  UTMALDG.4D [UR32], [UR4], desc[UR6] ;  /* 0x00000620040075b4 */ /* 0x0003e40008019000 */
[----:B-1----:R-:W-:Y:S01]  /*bb80*/  NOP ;  /* 0x0000000000007918 */ /* 0x002fe20000000000 */
.L_x_2083:
        /* <DEDUP_REMOVED lines=21> */
[----:B01----:R-:W-:Y:S05]  /*bce0*/  CALL.ABS.NOINC R2 ;  /* 0x0000000002007343 */ /* 0x003fea0003c00000 */
.L_x_2088:
[----:B------:R-:W1:Y:S01]  /*bcf0*/  S2R R4, SR_CTAID.Z ;  /* 0x0000000000047919 */ /* 0x000e620000002700 */
[----:B------:R-:W2:Y:S01]  /*bd00*/  LDC R8, c[0x0][0x448] ;  /* 0x00011200ff087b82 */ /* 0x000ea20000000800 */
[----:B------:R-:W-:Y:S01]  /*bd10*/  USHF.R.S32.HI UR4, URZ, 0x1f, UR36 ;  /* 0x0000001f3f047899 */ /* 0x000fe20008011424 */
[----:B------:R-:W3:Y:S01]  /*bd20*/  S2R R12, SR_TID.X ;  /* 0x00000000000c7919 */ /* 0x000ee20000002100 */
[----:B------:R-:W-:Y:S02]  /*bd30*/  ULDC.64 UR8, c[0x0][0x2d8] ;  /* 0x0000b60000087ab9 */ /* 0x000fe40000000a00 */
[----:B------:R-:W-:Y:S01]  /*bd40*/  UIMAD UR6, UR4, UR8, URZ ;  /* 0x00000008040672a4 */ /* 0x000fe2000f8e023f */
[----:B------:R-:W4:Y:S02]  /*bd50*/  S2R R9, SR_CTAID.X ;  /* 0x0000000000097919 */ /* 0x000f240000002500 */
[----:B------:R-:W0:Y:S01]  /*bd60*/  LDC.64 R2, c[0x0][0x2e0] ;  /* 0x0000b800ff027b82 */ /* 0x000e220000000a00 */
[----:B------:R-:W-:-:S02]  /*bd70*/  UIMAD.WIDE.U32 UR4, UR36, UR8, URZ ;  /* 0x00000008240472a5 */ /* 0x000fc4000f8e003f */
[----:B------:R-:W-:-:S04]  /*bd80*/  UIMAD UR6, UR36, UR9, UR6 ;  /* 0x00000009240672a4 */ /* 0x000fc8000f8e0206 */
[----:B------:R-:W-:Y:S01]  /*bd90*/  UIADD3 UR5, UR5, UR6, URZ ;  /* 0x0000000605057290 */ /* 0x000fe2000fffe03f */
[----:B--2---:R-:W-:Y:S02]  /*bda0*/  ISETP.NE.AND P0, PT, R8, 0x1, PT ;  /* 0x000000010800780c */ /* 0x004fe40003f05270 */
[----:B-1----:R-:W-:Y:S02]  /*bdb0*/  SHF.R.S32.HI R5, RZ, 0x1f, R4 ;  /* 0x0000001fff057819 */ /* 0x002fe40000011404 */
[----:B---3--:R-:W-:-:S03]  /*bdc0*/  LOP3.LUT R11, R12, 0x7f, RZ, 0xc0, !PT ;  /* 0x0000007f0c0b7812 */ /* 0x008fc600078ec0ff */
[----:B0-----:R-:W-:Y:S01]  /*bdd0*/  IMAD R0, R5, R2, RZ ;  /* 0x0000000205007224 */ /* 0x001fe200078e02ff */
[----:B------:R-:W-:-:S03]  /*bde0*/  SHF.R.U32.HI R6, RZ, 0x3, R11 ;  /* 0x00000003ff067819 */ /* 0x000fc6000001160b */
[C---:B------:R-:W-:Y:S02]  /*bdf0*/  IMAD R5, R4.reuse, R3, R0 ;  /* 0x0000000304057224 */ /* 0x040fe400078e0200 */
[----:B------:R-:W-:Y:S01]  /*be00*/  IMAD.WIDE.U32 R2, R4, R2, UR4 ;  /* 0x0000000404027e25 */ /* 0x000fe2000f8e0002 */
[----:B------:R-:W0:Y:S01]  /*be10*/  @P0 LDC R0, c[0x0][0x450] ;  /* 0x00011400ff000b82 */ /* 0x000e220000000800 */
[----:B------:R-:W-:Y:S02]  /*be20*/  ULDC.64 UR4, c[0x0][0x2d0] ;  /* 0x0000b40000047ab9 */ /* 0x000fe40000000a00 */
[----:B------:R-:W-:Y:S02]  /*be30*/  IMAD.IADD R3, R3, 0x1, R5 ;  /* 0x0000000103037824 */ /* 0x000fe400078e0205 */
[----:B------:R-:W-:-:S03]  /*be40*/  IMAD.SHL.U32 R5, R12, 0x10, RZ ;  /* 0x000000100c057824 */ /* 0x000fc600078e00ff */
[----:B------:R-:W1:Y:S02]  /*be50*/  @P0 LDC R4, c[0x0][0x44c] ;  /* 0x00011300ff040b82 */ /* 0x000e640000000800 */
[----:B------:R-:W-:-:S05]  /*be60*/  LOP3.LUT R10, R6, 0x70, R5, 0xf8, !PT ;  /* 0x00000070060a7812 */ /* 0x000fca00078ef805 */
[----:B----4-:R-:W-:-:S04]  /*be70*/  IMAD R5, R9, 0x80, R10 ;  /* 0x0000008009057824 */ /* 0x010fc800078e020a */
[----:B-1----:R-:W-:-:S04]  /*be80*/  @P0 IMAD.HI.U32 R7, R5, R4, RZ ;  /* 0x0000000405070227 */ /* 0x002fc800078e00ff */
[----:B------:R-:W-:Y:S01]  /*be90*/  IMAD.MOV.U32 R4, RZ, RZ, R5 ;  /* 0x000000ffff047224 */ /* 0x000fe200078e0005 */
[----:B0-----:R-:W-:Y:S01]  /*bea0*/  @P0 SHF.R.U32.HI R4, RZ, R0, R7 ;  /* 0x00000000ff040219 */ /* 0x001fe20000011607 */
[----:B------:R-:W-:-:S04]  /*beb0*/  IMAD.SHL.U32 R7, R11, 0x8, RZ ;  /* 0x000000080b077824 */ /* 0x000fc800078e00ff */
        /* <DEDUP_REMOVED lines=14> */
[----:B------:R-:W-:Y:S01]  /*bfa0*/  IMAD.IADD R5, R3, 0x1, R4 ;  /* 0x0000000103057824 */ /* 0x000fe200078e0204 */
[----:B------:R-:W-:-:S04]  /*bfb0*/  ULDC UR4, c[0x0][0x2b8] ;  /* 0x0000ae0000047ab9 */ /* 0x000fc80000000800 */
[----:B------:R-:W-:Y:S02]  /*bfc0*/  LEA.HI.X R5, R2, UR5, R5, 0x1, P0 ;  /* 0x0000000502057c11 */ /* 0x000fe400080f0c05 */
[----:B------:R-:W-:-:S04]  /*bfd0*/  SHF.L.U32 R2, R12, 0x3, RZ ;  /* 0x000000030c027819 */ /* 0x000fc800000006ff */
        /* <DEDUP_REMOVED lines=14> */
[----:B------:R-:W-:Y:S02]  /*c0c0*/  IMAD R6, R9, 0x80, R6 ;  /* 0x0000008009067824 */ /* 0x000fe400078e0206 */
[----:B------:R-:W0:Y:S01]  /*c0d0*/  SHFL.IDX PT, R3, R0, RZ, 0x181f ;  /* 0x00181fff00037589 */ /* 0x000e2200000e0000 */
[----:B------:R-:W-:Y:S02]  /*c0e0*/  IMAD R4, R8, UR4, RZ ;  /* 0x0000000408047c24 */ /* 0x000fe4000f8e02ff */
[C---:B------:R-:W-:Y:S01]  /*c0f0*/  VIADD R9, R6.reuse, 0x10 ;  /* 0x0000001006097836 */ /* 0x040fe20000000000 */
[----:B------:R-:W1:Y:S02]  /*c100*/  SHFL.IDX PT, R8, R5, 0x1, 0x181f ;  /* 0x00381f0005087f89 */ /* 0x000e6400000e0000 */
[----:B------:R-:W-:-:S02]  /*c110*/  ISETP.GE.AND P3, PT, R6, R4, PT ;  /* 0x000000040600720c */ /* 0x000fc40003f66270 */
[----:B------:R-:W2:Y:S11]  /*c120*/  SHFL.IDX PT, R14, R0, 0x1, 0x181f ;  /* 0x00381f00000e7f89 */ /* 0x000eb600000e0000 */
[----:B------:R-:W-:-:S02]  /*c130*/  @!P3 LEA R21, R7, UR38, 0x1 ;  /* 0x000000260715bc11 */ /* 0x000fc4000f8e08ff */
[----:B0-----:R-:W-:-:S04]  /*c140*/  LOP3.LUT R3, R3, R2, RZ, 0x3c, !PT ;  /* 0x0000000203037212 */ /* 0x001fc800078e3cff */
[----:B------:R-:W-:-:S04]  /*c150*/  LOP3.LUT R2, R3, R2, RZ, 0x3c, !PT ;  /* 0x0000000203027212 */ /* 0x000fc800078e3cff */
[----:B------:R-:W-:-:S03]  /*c160*/  LOP3.LUT R3, R3, R2, RZ, 0x3c, !PT ;  /* 0x0000000203037212 */ /* 0x000fc600078e3cff */
[----:B------:R-:W-:-:S05]  /*c170*/  @!P3 IMAD.WIDE.U32 R2, R10, 0x2, R2 ;  /* 0x000000020a02b825 */ /* 0x000fca00078e0002 */
[----:B------:R-:W-:Y:S04]  /*c180*/  @!P3 LDGSTS.E.BYPASS.LTC128B.128 [R21+0x10400], desc[UR42][R2.64], !P2 ;  /* 0x104000000215bfae */ /* 0x000fe8000d101d6a */
[----:B------:R-:W-:Y:S04]  /*c190*/  @!P3 LDGSTS.E.BYPASS.LTC128B.128 [R21+0x14400], desc[UR42][R2.64+0x80], !P0 ;  /* 0x144000800215bfae */ /* 0x000fe8000c101d6a */
[----:B------:R0:W-:Y:S01]  /*c1a0*/  @!P3 LDGSTS.E.BYPASS.LTC128B.128 [R21+0x18400], desc[UR42][R2.64+0x100], !P1 ;  /* 0x184001000215bfae */ /* 0x0001e2000c901d6a */
[----:B------:R-:W-:Y:S01]  /*c1b0*/  ISETP.GE.AND P3, PT, R9, R4, PT ;  /* 0x000000040900720c */ /* 0x000fe20003f66270 */
[----:B-1----:R-:W-:-:S02]  /*c1c0*/  IMAD.MOV.U32 R9, RZ, RZ, R8 ;  /* 0x000000ffff097224 */ /* 0x002fc400078e0008 */
[----:B--2---:R-:W-:Y:S02]  /*c1d0*/  IMAD.MOV.U32 R8, RZ, RZ, R14 ;  /* 0x000000ffff087224 */ /* 0x004fe400078e000e */
[----:B------:R-:W-:Y:S04]  /*c1e0*/  SHFL.IDX PT, R14, R0, 0x2, 0x181f ;  /* 0x00581f00000e7f89 */ /* 0x000fe800000e0000 */
[----:B0-----:R-:W0:Y:S01]  /*c1f0*/  SHFL.IDX PT, R2, R5, 0x2, 0x181f ;  /* 0x00581f0005027f89 */ /* 0x001e2200000e0000 */
[----:B------:R-:W-:-:S03]  /*c200*/  VIADD R3, R6, 0x20 ;  /* 0x0000002006037836 */ /* 0x000fc60000000000 */
[----:B------:R-:W-:Y:S01]  /*c210*/  @!P3 LEA R20, R7, UR38, 0x1 ;  /* 0x000000260714bc11 */ /* 0x000fe2000f8e08ff */
[----:B------:R-:W-:-:S05]  /*c220*/  @!P3 IMAD.WIDE.U32 R8, R10, 0x2, R8 ;  /* 0x000000020a08b825 */ /* 0x000fca00078e0008 */
[----:B------:R-:W-:Y:S04]  /*c230*/  @!P3 LDGSTS.E.BYPASS.LTC128B.128 [R20+0x10c00], desc[UR42][R8.64], !P2 ;  /* 0x10c000000814bfae */ /* 0x000fe8000d101d6a */
[----:B------:R-:W-:Y:S04]  /*c240*/  @!P3 LDGSTS.E.BYPASS.LTC128B.128 [R20+0x14c00], desc[UR42][R8.64+0x80], !P0 ;  /* 0x14c000800814bfae */ /* 0x000fe8000c101d6a */
[----:B------:R1:W-:Y:S01]  /*c250*/  @!P3 LDGSTS.E.BYPASS.LTC128B.128 [R20+0x18c00], desc[UR42][R8.64+0x100], !P1 ;  /* 0x18c001000814bfae */ /* 0x0003e2000c901d6a */
[----:B------:R-:W-:Y:S01]  /*c260*/  ISETP.GE.AND P3, PT, R3, R4, PT ;  /* 0x000000040300720c */ /* 0x000fe20003f66270 */
[----:B0-----:R-:W-:-:S02]  /*c270*/  IMAD.MOV.U32 R3, RZ, RZ, R2 ;  /* 0x000000ffff037224 */ /* 0x001fc400078e0002 */
[----:B------:R-:W-:Y:S01]  /*c280*/  IMAD.MOV.U32 R2, RZ, RZ, R14 ;  /* 0x000000ffff027224 */ /* 0x000fe200078e000e */
[----:B-1----:R-:W0:Y:S01]  /*c290*/  SHFL.IDX PT, R8, R5, 0x3, 0x181f ;  /* 0x00781f0005087f89 */ /* 0x002e2200000e0000 */
[----:B------:R-:W-:-:S08]  /*c2a0*/  VIADD R9, R6, 0x30 ;  /* 0x0000003006097836 */ /* 0x000fd00000000000 */
[----:B------:R-:W-:Y:S01]  /*c2b0*/  @!P3 LEA R21, R7, UR38, 0x1 ;  /* 0x000000260715bc11 */ /* 0x000fe2000f8e08ff */
[----:B------:R-:W-:Y:S01]  /*c2c0*/  @!P3 IMAD.WIDE.U32 R2, R10, 0x2, R2 ;  /* 0x000000020a02b825 */ /* 0x000fe200078e0002 */
        /* <DEDUP_REMOVED lines=47> */
.L_x_2183:
[----:B0-----:R-:W-:Y:S01]  /*c5c0*/  VIADD R3, R6, 0x70 ;  /* 0x0000007006037836 */ /* 0x001fe20000000000 */
[----:B------:R-:W-:Y:S01]  /*c5d0*/  BSSY B0, `(.L_x_2090) ;  /* 0x000000d000007945 */ /* 0x000fe20003800000 */
[----:B--2---:R-:W-:-:S03]  /*c5e0*/  IMAD.MOV.U32 R2, RZ, RZ, R14 ;  /* 0x000000ffff027224 */ /* 0x004fc600078e000e */
        /* <DEDUP_REMOVED lines=11> */
.L_x_2091:
[----:B------:R-:W-:Y:S05]  /*c6a0*/  BSYNC B0 ;  /* 0x0000000000007941 */ /* 0x000fea0003800000 */
.L_x_2090:
        /* <DEDUP_REMOVED lines=13> */
.L_x_2184:
[----:B------:R-:W-:Y:S02]  /*c780*/  IMAD.MOV.U32 R9, RZ, RZ, 0x1 ;  /* 0x00000001ff097424 */ /* 0x000fe400078e00ff */
[----:B------:R-:W-:Y:S01]  /*c790*/  IMAD.MOV.U32 R8, RZ, RZ, RZ ;  /* 0x000000ffff087224 */ /* 0x000fe200078e00ff */
[----:B------:R-:W-:Y:S06]  /*c7a0*/  @!P1 BRA `(.L_x_2093) ;  /* 0x0000001800e89947 */ /* 0x000fec0003800000 */
[----:B------:R-:W2:Y:S04]  /*c7b0*/  LDL.LU R4, [R1+0xc] ;  /* 0x00000c0001047983 */ /* 0x000ea80000300800 */
[----:B-1----:R-:W3:Y:S01]  /*c7c0*/  LDL.LU R3, [R1+0x8] ;  /* 0x0000080001037983 */ /* 0x002ee20000300800 */
        /* <DEDUP_REMOVED lines=17> */
[----:B------:R-:W-:Y:S02]  /*c8e0*/  IMAD.IADD R6, R5, 0x1, -R12 ;  /* 0x0000000105067824 */ /* 0x000fe400078e0a0c */
[----:B------:R-:W-:Y:S02]  /*c8f0*/  IMAD.MOV.U32 R7, RZ, RZ, 0x1 ;  /* 0x00000001ff077424 */ /* 0x000fe400078e00ff */
[----:B------:R-:W-:-:S07]  /*c900*/  IMAD.MOV.U32 R4, RZ, RZ, R16 ;  /* 0x000000ffff047224 */ /* 0x000fce00078e0010 */
.L_x_2127:
[----:B------:R-:W2:Y:S01]  /*c910*/  LDL R2, [R1] ;  /* 0x0000000001027983 */ /* 0x000ea20000100800 */
[----:B------:R-:W-:Y:S01]  /*c920*/  VIADD R6, R6, 0xfffffffe ;  /* 0xfffffffe06067836 */ /* 0x000fe20000000000 */
[----:B------:R-:W-:Y:S04]  /*c930*/  BSSY B1, `(.L_x_2095) ;  /* 0x0000088000017945 */ /* 0x000fe80003800000 */
[----:B------:R-:W-:Y:S02]  /*c940*/  ISETP.NE.AND P1, PT, R6, RZ, PT ;  /* 0x000000ff0600720c */ /* 0x000fe40003f25270 */
[----:B--2---:R-:W-:-:S13]  /*c950*/  ISETP.NE.AND P0, PT, R2, RZ, PT ;  /* 0x000000ff0200720c */ /* 0x004fda0003f05270 */
[----:B------:R-:W-:Y:S05]  /*c960*/  @!P0 BRA `(.L_x_2096) ;  /* 0x0000000800108947 */ /* 0x000fea0003800000 */
[----:B------:R-:W2:Y:S01]  /*c970*/  LDL R2, [R1+0x4] ;  /* 0x0000040001027983 */ /* 0x000ea20000100800 */
[----:B------:R-:W-:Y:S01]  /*c980*/  IMAD.MOV.U32 R9, RZ, RZ, R0 ;  /* 0x000000ffff097224 */ /* 0x000fe200078e0000 */
[----:B--2---:R-:W-:-:S13]  /*c990*/  ISETP.NE.AND P0, PT, R2, RZ, PT ;  /* 0x000000ff0200720c */ /* 0x004fda0003f05270 */
[----:B------:R-:W-:Y:S05]  /*c9a0*/  @!P0 BRA `(.L_x_2097) ;  /* 0x0000000000488947 */ /* 0x000fea0003800000 */
[----:B------:R-:W0:Y:S01]  /*c9b0*/  LDC R9, c[0x0][0x43c] ;  /* 0x00010f00ff097b82 */ /* 0x000e220000000800 */
[----:B------:R-:W-:Y:S02]  /*c9c0*/  ULDC.64 UR4, c[0x0][0x428] ;  /* 0x00010a0000047ab9 */ /* 0x000fe40000000a00 */
[----:B------:R-:W-:Y:S01]  /*c9d0*/  IMAD R5, R19, UR4, RZ ;  /* 0x0000000413057c24 */ /* 0x000fe2000f8e02ff */
[----:B0-----:R-:W-:-:S13]  /*c9e0*/  ISETP.NE.AND P0, PT, R9, 0x1, PT ;  /* 0x000000010900780c */ /* 0x001fda0003f05270 */
[----:B------:R-:W0:Y:S02]  /*c9f0*/  @P0 LDC.64 R2, c[0x0][0x440] ;  /* 0x00011000ff020b82 */ /* 0x000e240000000a00 */
[----:B0-----:R-:W-:-:S04]  /*ca00*/  @P0 IMAD.HI.U32 R4, R0, R2, RZ ;  /* 0x0000000200040227 */ /* 0x001fc800078e00ff */
[----:B------:R-:W-:Y:S01]  /*ca10*/  IMAD.MOV.U32 R2, RZ, RZ, R0 ;  /* 0x000000ffff027224 */ /* 0x000fe200078e0000 */
[----:B------:R-:W-:Y:S01]  /*ca20*/  @P0 SHF.R.U32.HI R2, RZ, R3, R4 ;  /* 0x00000003ff020219 */ /* 0x000fe20000011604 */
[----:B------:R-:W-:-:S04]  /*ca30*/  IMAD R4, R18, UR5, R5 ;  /* 0x0000000512047c24 */ /* 0x000fc8000f8e0205 */
[----:B------:R-:W-:-:S04]  /*ca40*/  IMAD.MOV R3, RZ, RZ, -R2 ;  /* 0x000000ffff037224 */ /* 0x000fc800078e0a02 */
[----:B------:R-:W-:Y:S01]  /*ca50*/  IMAD R9, R9, R3, R0 ;  /* 0x0000000309097224 */ /* 0x000fe200078e0200 */
[----:B------:R-:W-:-:S03]  /*ca60*/  SHF.R.S32.HI R3, RZ, 0x1f, R2 ;  /* 0x0000001fff037819 */ /* 0x000fc60000011402 */
[----:B------:R-:W-:Y:S01]  /*ca70*/  IMAD.WIDE.U32 R2, R18, UR4, R2 ;  /* 0x0000000412027c25 */ /* 0x000fe2000f8e0002 */
[----:B------:R-:W-:-:S03]  /*ca80*/  ULDC.64 UR4, c[0x0][0x418] ;  /* 0x0001060000047ab9 */ /* 0x000fc60000000a00 */
[----:B------:R-:W-:Y:S01]  /*ca90*/  IMAD.IADD R3, R4, 0x1, R3 ;  /* 0x0000000104037824 */ /* 0x000fe200078e0203 */
[----:B------:R-:W-:-:S04]  /*caa0*/  LEA R4, P0, R2, UR4, 0x2 ;  /* 0x0000000402047c11 */ /* 0x000fc8000f8010ff */
[----:B------:R-:W-:-:S05]  /*cab0*/  LEA.HI.X R5, R2, UR5, R3, 0x2, P0 ;  /* 0x0000000502057c11 */ /* 0x000fca00080f1403 */
[----:B------:R0:W5:Y:S04]  /*cac0*/  LDG.E R4, desc[UR42][R4.64] ;  /* 0x0000002a04047981 */ /* 0x000168000c1e1900 */
.L_x_2097:
[----:B------:R-:W1:Y:S01]  /*cad0*/  S2R R2, SR_TID.X ;  /* 0x0000000000027919 */ /* 0x000e620000002100 */
[----:B------:R-:W-:Y:S01]  /*cae0*/  BSSY B2, `(.L_x_2098) ;  /* 0x0000006000027945 */ /* 0x000fe20003800000 */
[----:B-1----:R-:W-:Y:S02]  /*caf0*/  LOP3.LUT R3, R2, 0x7f, RZ, 0xc0, !PT ;  /* 0x0000007f02037812 */ /* 0x002fe400078ec0ff */
[----:B------:R-:W-:Y:S02]  /*cb00*/  SHF.L.U32 R2, R7, 0x1f, RZ ;  /* 0x0000001f07027819 */ /* 0x000fe400000006ff */
[----:B------:R-:W-:Y:S02]  /*cb10*/  ISETP.NE.AND P2, PT, R3, RZ, PT ;  /* 0x000000ff0300720c */ /* 0x000fe40003f45270 */
[----:B------:R-:W1:Y:S02]  /*cb20*/  SYNCS.PHASECHK.TRANS64.TRYWAIT P0, [UR38+0x34848], R2 ;  /* 0x03484802ff0075a7 */ /* 0x000e640008000166 */
[----:B-1----:R-:W-:Y:S09]  /*cb30*/  @!P0 BRA `(.L_x_2099) ;  /* 0x0000002c00988947 */ /* 0x002ff20003800000 */
.L_x_2185:
[----:B------:R-:W-:Y:S05]  /*cb40*/  BSYNC B2 ;  /* 0x0000000000027941 */ /* 0x000fea0003800000 */
.L_x_2098:
[----:B------:R-:W-:Y:S04]  /*cb50*/  BSSY B2, `(.L_x_2100) ;  /* 0x0000007000027945 */ /* 0x000fe80003800000 */
[----:B------:R-:W-:Y:S05]  /*cb60*/  @P2 BRA `(.L_x_2101) ;  /* 0x0000000000142947 */ /* 0x000fea0003800000 */
[----:B------:R-:W-:Y:S01]  /*cb70*/  ISETP.NE.AND P0, PT, R10, RZ, PT ;  /* 0x000000ff0a00720c */ /* 0x000fe20003f05270 */
[----:B-1----:R-:W-:-:S04]  /*cb80*/  IMAD.MOV.U32 R3, RZ, RZ, 0xc000 ;  /* 0x0000c000ff037424 */ /* 0x002fc800078e00ff */
[----:B------:R2:W-:Y:S08]  /*cb90*/  SYNCS.ARRIVE.TRANS64 RZ, [UR38+0x34838], R3 ;  /* 0x03483803ffff79a7 */ /* 0x0005f00008000026 */
[----:B--2---:R-:W-:Y:S05]  /*cba0*/  @!P0 BRA `(.L_x_2101) ;  /* 0x0000000000048947 */ /* 0x004fea0003800000 */
[----:B------:R-:W-:Y:S01]  /*cbb0*/  BPT.TRAP 0x1 ;  /* 0x000000040000795c */ /* 0x000fe20000300000 */
.L_x_2101:
[----:B------:R-:W-:Y:S05]  /*cbc0*/  BSYNC B2 ;  /* 0x0000000000027941 */ /* 0x000fea0003800000 */
.L_x_2100:
        /* <DEDUP_REMOVED lines=11> */
.L_x_2102:
        /* <DEDUP_REMOVED lines=13> */
.L_x_2103:
        /* <DEDUP_REMOVED lines=14> */
.L_x_2104:
        /* <DEDUP_REMOVED lines=12> */
.L_x_2186:
[----:B------:R-:W-:Y:S05]  /*cef0*/  BSYNC B2 ;  /* 0x0000000000027941 */ /* 0x000fea0003800000 */
.L_x_2105:
        /* <DEDUP_REMOVED lines=9> */
.L_x_2108:
[----:B------:R-:W-:Y:S05]  /*cf90*/  BSYNC B2 ;  /* 0x0000000000027941 */ /* 0x000fea0003800000 */
.L_x_2107:
        /* <DEDUP_REMOVED lines=10> */
.L_x_2109:
        /* <DEDUP_REMOVED lines=13> */
.L_x_2110:
        /* <DEDUP_REMOVED lines=10> */
.L_x_2096:
[----:B------:R-:W-:Y:S05]  /*d1b0*/  BSYNC B1 ;  /* 0x0000000000017941 */ /* 0x000fea0003800000 */
.L_x_2095:
[----:B------:R-:W2:Y:S01]  /*d1c0*/  LDL R2, [R1] ;  /* 0x0000000001027983 */ /* 0x000ea20000100800 */
[----:B------:R-:W-:Y:S01]  /*d1d0*/  BSSY B1, `(.L_x_2111) ;  /* 0x0000088000017945 */ /* 0x000fe20003800000 */
[----:B------:R-:W-:Y:S02]  /*d1e0*/  LOP3.LUT R9, R7, 0x1, RZ, 0x3c, !PT ;  /* 0x0000000107097812 */ /* 0x000fe400078e3cff */
[----:B--2---:R-:W-:-:S13]  /*d1f0*/  ISETP.NE.AND P0, PT, R2, RZ, PT ;  /* 0x000000ff0200720c */ /* 0x004fda0003f05270 */
[----:B------:R-:W-:Y:S05]  /*d200*/  @!P0 BRA `(.L_x_2112) ;  /* 0x0000000800108947 */ /* 0x000fea0003800000 */
[----:B------:R-:W2:Y:S01]  /*d210*/  LDL R2, [R1+0x4] ;  /* 0x0000040001027983 */ /* 0x000ea20000100800 */
[----:B------:R-:W-:Y:S01]  /*d220*/  VIADD R11, R0, 0xffffffff ;  /* 0xffffffff000b7836 */ /* 0x000fe20000000000 */
[----:B--2---:R-:W-:-:S13]  /*d230*/  ISETP.NE.AND P0, PT, R2, RZ, PT ;  /* 0x000000ff0200720c */ /* 0x004fda0003f05270 */
[----:B------:R-:W-:Y:S05]  /*d240*/  @!P0 BRA `(.L_x_2113) ;  /* 0x0000000000488947 */ /* 0x000fea0003800000 */
        /* <DEDUP_REMOVED lines=10> */
[----:B------:R-:W-:-:S04]  /*d2f0*/  IMAD R4, R19, UR4, RZ ;  /* 0x0000000413047c24 */ /* 0x000fc8000f8e02ff */
[C---:B------:R-:W-:Y:S02]  /*d300*/  IMAD R4, R18.reuse, UR5, R4 ;  /* 0x0000000512047c24 */ /* 0x040fe4000f8e0204 */
[----:B------:R-:W-:Y:S01]  /*d310*/  IMAD.WIDE.U32 R2, R18, UR4, R2 ;  /* 0x0000000412027c25 */ /* 0x000fe2000f8e0002 */
[----:B------:R-:W-:-:S03]  /*d320*/  ULDC.64 UR4, c[0x0][0x418] ;  /* 0x0001060000047ab9 */ /* 0x000fc60000000a00 */
[----:B------:R-:W-:Y:S01]  /*d330*/  IMAD.IADD R3, R4, 0x1, R3 ;  /* 0x0000000104037824 */ /* 0x000fe200078e0203 */
[----:B------:R-:W-:-:S04]  /*d340*/  LEA R4, P0, R2, UR4, 0x2 ;  /* 0x0000000402047c11 */ /* 0x000fc8000f8010ff */
[----:B------:R-:W-:-:S05]  /*d350*/  LEA.HI.X R5, R2, UR5, R3, 0x2, P0 ;  /* 0x0000000502057c11 */ /* 0x000fca00080f1403 */
[----:B------:R0:W5:Y:S04]  /*d360*/  LDG.E R4, desc[UR42][R4.64] ;  /* 0x0000002a04047981 */ /* 0x000168000c1e1900 */
.L_x_2113:
[----:B------:R-:W1:Y:S01]  /*d370*/  S2R R2, SR_TID.X ;  /* 0x0000000000027919 */ /* 0x000e620000002100 */
[----:B------:R-:W-:Y:S01]  /*d380*/  BSSY B2, `(.L_x_2114) ;  /* 0x0000006000027945 */ /* 0x000fe20003800000 */
[----:B-1----:R-:W-:Y:S02]  /*d390*/  LOP3.LUT R3, R2, 0x7f, RZ, 0xc0, !PT ;  /* 0x0000007f02037812 */ /* 0x002fe400078ec0ff */
[----:B------:R-:W-:Y:S02]  /*d3a0*/  SHF.L.U32 R2, R9, 0x1f, RZ ;  /* 0x0000001f09027819 */ /* 0x000fe400000006ff */
[----:B------:R-:W-:Y:S02]  /*d3b0*/  ISETP.NE.AND P2, PT, R3, RZ, PT ;  /* 0x000000ff0300720c */ /* 0x000fe40003f45270 */
[----:B------:R-:W1:Y:S02]  /*d3c0*/  SYNCS.PHASECHK.TRANS64.TRYWAIT P0, [UR38+0x34840], R2 ;  /* 0x03484002ff0075a7 */ /* 0x000e640008000166 */
[----:B-1----:R-:W-:Y:S09]  /*d3d0*/  @!P0 BRA `(.L_x_2115) ;  /* 0x0000002400a08947 */ /* 0x002ff20003800000 */
.L_x_2187:
[----:B------:R-:W-:Y:S05]  /*d3e0*/  BSYNC B2 ;  /* 0x0000000000027941 */ /* 0x000fea0003800000 */
.L_x_2114:
[----:B------:R-:W-:Y:S04]  /*d3f0*/  BSSY B2, `(.L_x_2116) ;  /* 0x0000007000027945 */ /* 0x000fe80003800000 */
[----:B------:R-:W-:Y:S05]  /*d400*/  @P2 BRA `(.L_x_2117) ;  /* 0x0000000000142947 */ /* 0x000fea0003800000 */
[----:B------:R-:W-:Y:S01]  /*d410*/  ISETP.NE.AND P0, PT, R10, RZ, PT ;  /* 0x000000ff0a00720c */ /* 0x000fe20003f05270 */
[----:B-1----:R-:W-:-:S04]  /*d420*/  IMAD.MOV.U32 R2, RZ, RZ, 0xc000 ;  /* 0x0000c000ff027424 */ /* 0x002fc800078e00ff */
[----:B------:R2:W-:Y:S08]  /*d430*/  SYNCS.ARRIVE.TRANS64 RZ, [UR38+0x34830], R2 ;  /* 0x03483002ffff79a7 */ /* 0x0005f00008000026 */
[----:B--2---:R-:W-:Y:S05]  /*d440*/  @!P0 BRA `(.L_x_2117) ;  /* 0x0000000000048947 */ /* 0x004fea0003800000 */
[----:B------:R-:W-:Y:S01]  /*d450*/  BPT.TRAP 0x1 ;  /* 0x000000040000795c */ /* 0x000fe20000300000 */
.L_x_2117:
[----:B------:R-:W-:Y:S05]  /*d460*/  BSYNC B2 ;  /* 0x0000000000027941 */ /* 0x000fea0003800000 */
.L_x_2116:
        /* <DEDUP_REMOVED lines=11> */
.L_x_2118:
        /* <DEDUP_REMOVED lines=14> */
.L_x_2119:
        /* <DEDUP_REMOVED lines=13> */
.L_x_2120:
        /* <DEDUP_REMOVED lines=12> */
.L_x_2188:
[----:B------:R-:W-:Y:S05]  /*d790*/  BSYNC B2 ;  /* 0x0000000000027941 */ /* 0x000fea0003800000 */
.L_x_2121:
        /* <DEDUP_REMOVED lines=9> */
.L_x_2124:
[----:B------:R-:W-:Y:S05]  /*d830*/  BSYNC B2 ;  /* 0x0000000000027941 */ /* 0x000fea0003800000 */
.L_x_2123:
        /* <DEDUP_REMOVED lines=10> */
.L_x_2125:
        /* <DEDUP_REMOVED lines=13> */
.L_x_2126:
        /* <DEDUP_REMOVED lines=10> */
.L_x_2112:
[----:B------:R-:W-:Y:S05]  /*da50*/  BSYNC B1 ;  /* 0x0000000000017941 */ /* 0x000fea0003800000 */
.L_x_2111:
[----:B------:R-:W-:Y:S02]  /*da60*/  VIADD R0, R0, 0xfffffffe ;  /* 0xfffffffe00007836 */ /* 0x000fe40000000000 */
[----:B------:R-:W-:Y:S01]  /*da70*/  IMAD.MOV.U32 R7, RZ, RZ, R9 ;  /* 0x000000ffff077224 */ /* 0x000fe200078e0009 */
[----:B------:R-:W-:Y:S06]  /*da80*/  @P1 BRA `(.L_x_2127) ;  /* 0xffffffec00a01947 */ /* 0x000fec000383ffff */
[----:B------:R-:W-:Y:S05]  /*da90*/  BSYNC B0 ;  /* 0x0000000000007941 */ /* 0x000fea0003800000 */
.L_x_2094:
[----:B------:R-:W-:Y:S01]  /*daa0*/  ISETP.NE.AND P0, PT, R12, RZ, PT ;  /* 0x000000ff0c00720c */ /* 0x000fe20003f05270 */
[----:B------:R-:W-:-:S12]  /*dab0*/  BSSY B0, `(.L_x_2093) ;  /* 0x0000089000007945 */ /* 0x000fd80003800000 */
[----:B------:R-:W-:Y:S05]  /*dac0*/  @!P0 BRA `(.L_x_2128) ;  /* 0x00000008001c8947 */ /* 0x000fea0003800000 */
[----:B------:R-:W2:Y:S01]  /*dad0*/  LDL R2, [R1] ;  /* 0x0000000001027983 */ /* 0x000ea20000100800 */
[----:B------:R-:W-:Y:S01]  /*dae0*/  IMAD.MOV.U32 R8, RZ, RZ, 0x1 ;  /* 0x00000001ff087424 */ /* 0x000fe200078e00ff */
[----:B--2---:R-:W-:-:S13]  /*daf0*/  ISETP.NE.AND P1, PT, R2, RZ, PT ;  /* 0x000000ff0200720c */ /* 0x004fda0003f25270 */
[----:B------:R-:W-:Y:S05]  /*db00*/  @!P1 BRA `(.L_x_2128) ;  /* 0x00000008000c9947 */ /* 0x000fea0003800000 */
[----:B------:R-:W2:Y:S02]  /*db10*/  LDL.LU R2, [R1+0x4] ;  /* 0x0000040001027983 */ /* 0x000ea40000300800 */
[----:B--2---:R-:W-:-:S13]  /*db20*/  ISETP.NE.AND P1, PT, R2, RZ, PT ;  /* 0x000000ff0200720c */ /* 0x004fda0003f25270 */
[----:B------:R-:W-:Y:S05]  /*db30*/  @!P1 BRA `(.L_x_2129) ;  /* 0x00000000004c9947 */ /* 0x000fea0003800000 */
[----:B------:R-:W0:Y:S01]  /*db40*/  LDC R7, c[0x0][0x43c] ;  /* 0x00010f00ff077b82 */ /* 0x000e220000000800 */
[----:B------:R-:W-:Y:S01]  /*db50*/  IMAD.MOV.U32 R6, RZ, RZ, R0 ;  /* 0x000000ffff067224 */ /* 0x000fe200078e0000 */
[----:B------:R-:W-:Y:S02]  /*db60*/  ULDC.64 UR4, c[0x0][0x428] ;  /* 0x00010a0000047ab9 */ /* 0x000fe40000000a00 */
[----:B------:R-:W-:-:S04]  /*db70*/  IMAD R19, R19, UR4, RZ ;  /* 0x0000000413137c24 */ /* 0x000fc8000f8e02ff */
[----:B------:R-:W-:Y:S01]  /*db80*/  IMAD R19, R18, UR5, R19 ;  /* 0x0000000512137c24 */ /* 0x000fe2000f8e0213 */
[----:B0-----:R-:W-:-:S13]  /*db90*/  ISETP.NE.AND P0, PT, R7, 0x1, PT ;  /* 0x000000010700780c */ /* 0x001fda0003f05270 */
[----:B------:R-:W0:Y:S02]  /*dba0*/  @P0 LDC.64 R2, c[0x0][0x440] ;  /* 0x00011000ff020b82 */ /* 0x000e240000000a00 */
[----:B0-----:R-:W-:-:S05]  /*dbb0*/  @P0 IMAD.HI.U32 R2, R0, R2, RZ ;  /* 0x0000000200020227 */ /* 0x001fca00078e00ff */
[----:B------:R-:W-:-:S04]  /*dbc0*/  @P0 SHF.R.U32.HI R6, RZ, R3, R2 ;  /* 0x00000003ff060219 */ /* 0x000fc80000011602 */
[--C-:B------:R-:W-:Y:S01]  /*dbd0*/  SHF.R.S32.HI R3, RZ, 0x1f, R6.reuse ;  /* 0x0000001fff037819 */ /* 0x100fe20000011406 */
        /* <DEDUP_REMOVED lines=9> */
.L_x_2129:
[----:B------:R-:W1:Y:S01]  /*dc70*/  S2R R2, SR_TID.X ;  /* 0x0000000000027919 */ /* 0x000e620000002100 */
[----:B------:R-:W-:Y:S01]  /*dc80*/  BSSY B1, `(.L_x_2130) ;  /* 0x0000006000017945 */ /* 0x000fe20003800000 */
[----:B-1----:R-:W-:Y:S02]  /*dc90*/  LOP3.LUT R3, R2, 0x7f, RZ, 0xc0, !PT ;  /* 0x0000007f02037812 */ /* 0x002fe400078ec0ff */
[----:B------:R-:W-:Y:S02]  /*dca0*/  SHF.L.U32 R2, R9, 0x1f, RZ ;  /* 0x0000001f09027819 */ /* 0x000fe400000006ff */
[----:B------:R-:W-:Y:S02]  /*dcb0*/  ISETP.NE.AND P1, PT, R3, RZ, PT ;  /* 0x000000ff0300720c */ /* 0x000fe40003f25270 */
[----:B------:R-:W1:Y:S02]  /*dcc0*/  SYNCS.PHASECHK.TRANS64.TRYWAIT P0, [UR38+0x34848], R2 ;  /* 0x03484802ff0075a7 */ /* 0x000e640008000166 */
[----:B-1----:R-:W-:Y:S09]  /*dcd0*/  @!P0 BRA `(.L_x_2131) ;  /* 0x0000001c00908947 */ /* 0x002ff20003800000 */
.L_x_2189:
[----:B------:R-:W-:Y:S05]  /*dce0*/  BSYNC B1 ;  /* 0x0000000000017941 */ /* 0x000fea0003800000 */
.L_x_2130:
[----:B------:R-:W-:Y:S04]  /*dcf0*/  BSSY B1, `(.L_x_2132) ;  /* 0x0000007000017945 */ /* 0x000fe80003800000 */
[----:B------:R-:W-:Y:S05]  /*dd00*/  @P1 BRA `(.L_x_2133) ;  /* 0x0000000000141947 */ /* 0x000fea0003800000 */
[----:B------:R-:W-:Y:S01]  /*dd10*/  ISETP.NE.AND P0, PT, R10, RZ, PT ;  /* 0x000000ff0a00720c */ /* 0x000fe20003f05270 */
[----:B-1----:R-:W-:-:S04]  /*dd20*/  IMAD.MOV.U32 R3, RZ, RZ, 0xc000 ;  /* 0x0000c000ff037424 */ /* 0x002fc800078e00ff */
[----:B------:R2:W-:Y:S08]  /*dd30*/  SYNCS.ARRIVE.TRANS64 RZ, [UR38+0x34838], R3 ;  /* 0x03483803ffff79a7 */ /* 0x0005f00008000026 */
[----:B--2---:R-:W-:Y:S05]  /*dd40*/  @!P0 BRA `(.L_x_2133) ;  /* 0x0000000000048947 */ /* 0x004fea0003800000 */
[----:B------:R-:W-:Y:S01]  /*dd50*/  BPT.TRAP 0x1 ;  /* 0x000000040000795c */ /* 0x000fe20000300000 */
.L_x_2133:
[----:B------:R-:W-:Y:S05]  /*dd60*/  BSYNC B1 ;  /* 0x0000000000017941 */ /* 0x000fea0003800000 */
.L_x_2132:
        /* <DEDUP_REMOVED lines=11> */
.L_x_2134:
        /* <DEDUP_REMOVED lines=14> */
.L_x_2135:
        /* <DEDUP_REMOVED lines=13> */
.L_x_2136:
        /* <DEDUP_REMOVED lines=11> */
.L_x_2190:
[----:B------:R-:W-:Y:S05]  /*e080*/  BSYNC B1 ;  /* 0x0000000000017941 */ /* 0x000fea0003800000 */
.L_x_2137:
        /* <DEDUP_REMOVED lines=9> */
.L_x_2140:
[----:B------:R-:W-:Y:S05]  /*e120*/  BSYNC B1 ;  /* 0x0000000000017941 */ /* 0x000fea0003800000 */
.L_x_2139:
        /* <DEDUP_REMOVED lines=10> */
.L_x_2141:
        /* <DEDUP_REMOVED lines=13> */
.L_x_2142:
        /* <DEDUP_REMOVED lines=10> */
.L_x_2128:
[----:B------:R-:W-:Y:S05]  /*e340*/  BSYNC B0 ;  /* 0x0000000000007941 */ /* 0x000fea0003800000 */
.L_x_2093:
[----:B------:R-:W2:Y:S01]  /*e350*/  LDL.LU R0, [R1] ;  /* 0x0000000001007983 */ /* 0x000ea20000300800 */
[----:B------:R-:W-:Y:S01]  /*e360*/  BSSY B0, `(.L_x_2143) ;  /* 0x0000037000007945 */ /* 0x000fe20003800000 */
[----:B--2---:R-:W-:-:S13]  /*e370*/  ISETP.NE.AND P0, PT, R0, RZ, PT ;  /* 0x000000ff0000720c */ /* 0x004fda0003f05270 */
[----:B------:R-:W-:Y:S05]  /*e380*/  @!P0 BRA `(.L_x_2144) ;  /* 0x0000000000d08947 */ /* 0x000fea0003800000 */
[----:B------:R-:W2:Y:S01]  /*e390*/  S2R R0, SR_TID.X ;  /* 0x0000000000007919 */ /* 0x000ea20000002100 */
[----:B-1----:R-:W-:Y:S01]  /*e3a0*/  LEA R3, R8, UR38, 0x3 ;  /* 0x0000002608037c11 */ /* 0x002fe2000f8e18ff */
[----:B------:R-:W-:Y:S01]  /*e3b0*/  BSSY B1, `(.L_x_2145) ;  /* 0x0000006000017945 */ /* 0x000fe20003800000 */
[----:B--2---:R-:W-:Y:S02]  /*e3c0*/  LOP3.LUT R2, R0, 0x7f, RZ, 0xc0, !PT ;  /* 0x0000007f00027812 */ /* 0x004fe400078ec0ff */
[----:B------:R-:W-:Y:S02]  /*e3d0*/  SHF.L.U32 R0, R9, 0x1f, RZ ;  /* 0x0000001f09007819 */ /* 0x000fe400000006ff */
[----:B------:R-:W-:Y:S02]  /*e3e0*/  ISETP.NE.AND P1, PT, R2, RZ, PT ;  /* 0x000000ff0200720c */ /* 0x000fe40003f25270 */
[----:B------:R-:W1:Y:S02]  /*e3f0*/  SYNCS.PHASECHK.TRANS64.TRYWAIT P0, [R3+URZ+0x34860], R0 ;  /* 0x03486000030075a7 */ /* 0x000e64000800017f */
[----:B-1----:R-:W-:Y:S09]  /*e400*/  @!P0 BRA `(.L_x_2146) ;  /* 0x0000001400f48947 */ /* 0x002ff20003800000 */
.L_x_2191:
[----:B------:R-:W-:Y:S05]  /*e410*/  BSYNC B1 ;  /* 0x0000000000017941 */ /* 0x000fea0003800000 */
.L_x_2145:
        /* <DEDUP_REMOVED lines=8> */
.L_x_2148:
[----:B------:R-:W-:Y:S05]  /*e4a0*/  BSYNC B1 ;  /* 0x0000000000017941 */ /* 0x000fea0003800000 */
.L_x_2147:
        /* <DEDUP_REMOVED lines=13> */
.L_x_2149:
        /* <DEDUP_REMOVED lines=13> */
.L_x_2150:
        /* <DEDUP_REMOVED lines=8> */
.L_x_2144:
[----:B------:R-:W-:Y:S05]  /*e6d0*/  BSYNC B0 ;  /* 0x0000000000007941 */ /* 0x000fea0003800000 */
.L_x_2143:
[----:B-1----:R-:W-:Y:S02]  /*e6e0*/  VIADD R0, R8, 0x1 ;  /* 0x0000000108007836 */ /* 0x002fe40000000000 */
[----:B------:R-:W-:-:S03]  /*e6f0*/  IMAD.MOV.U32 R3, RZ, RZ, RZ ;  /* 0x000000ffff037224 */ /* 0x000fc600078e00ff */
[----:B------:R-:W-:-:S04]  /*e700*/  ISETP.NE.AND P0, PT, R0, 0x2, PT ;  /* 0x000000020000780c */ /* 0x000fc80003f05270 */
[----:B------:R-:W-:Y:S02]  /*e710*/  SEL R2, RZ, 0x1, P0 ;  /* 0x00000001ff027807 */ /* 0x000fe40000000000 */
[----:B------:R-:W-:Y:S02]  /*e720*/  SEL R0, R0, RZ, P0 ;  /* 0x000000ff00007207 */ /* 0x000fe40000000000 */
[----:B------:R-:W-:-:S07]  /*e730*/  LOP3.LUT R9, R9, R2, RZ, 0x3c, !PT ;  /* 0x0000000209097212 */ /* 0x000fce00078e3cff */
.L_x_2077:
[----:B------:R-:W1:Y:S01]  /*e740*/  S2R R5, SR_CgaCtaId ;  /* 0x0000000000057919 */ /* 0x000e620000008800 */
[----:B------:R-:W-:Y:S02]  /*e750*/  MOV R2, 0x400 ;  /* 0x0000040000027802 */ /* 0x000fe40000000f00 */
[----:B------:R-:W-:Y:S02]  /*e760*/  SHF.L.U32 R3, R3, 0x1f, RZ ;  /* 0x0000001f03037819 */ /* 0x000fe400000006ff */
[----:B-1----:R-:W-:-:S04]  /*e770*/  LEA R2, R5, R2, 0x18 ;  /* 0x0000000205027211 */ /* 0x002fc800078ec0ff */
[----:B------:R-:W1:Y:S02]  /*e780*/  SYNCS.PHASECHK.TRANS64.TRYWAIT P0, [R2+URZ+0x34820], R3 ;  /* 0x03482003020075a7 */ /* 0x000e64000800017f */
[----:B-1----:R-:W-:Y:S05]  /*e790*/  @!P0 BRA `(.L_x_2151) ;  /* 0x0000001400248947 */ /* 0x002fea0003800000 */
.L_x_2192:
[----:B------:R-:W-:-:S03]  /*e7a0*/  UMOV UR4, 0xffffffff ;  /* 0xffffffff00047882 */ /* 0x000fc60000000000 */
[----:B------:R-:W-:Y:S05]  /*e7b0*/  BRA.DIV UR4, `(.L_x_2152) ;  /* 0x0000001604307947 */ /* 0x000fea000b800000 */
[----:B-1----:R-:W1:Y:S02]  /*e7c0*/  S2R R3, SR_TID.X ;  /* 0x0000000000037919 */ /* 0x002e640000002100 */
[----:B-1----:R-:W-:-:S04]  /*e7d0*/  SHF.R.U32.HI R3, RZ, 0x5, R3 ;  /* 0x00000005ff037819 */ /* 0x002fc80000011603 */
[----:B------:R-:W-:-:S05]  /*e7e0*/  LOP3.LUT R3, R3, 0x3, RZ, 0xc0, !PT ;  /* 0x0000000303037812 */ /* 0x000fca00078ec0ff */
[----:B------:R1:W2:Y:S02]  /*e7f0*/  SHFL.IDX PT, R14, R3, RZ, 0x1f ;  /* 0x00001fff030e7589 */ /* 0x0002a400000e0000 */
.L_x_2195:
[----:B--2---:R-:W-:-:S13]  /*e800*/  ISETP.NE.AND P0, PT, R14, RZ, PT ;  /* 0x000000ff0e00720c */ /* 0x004fda0003f05270 */
[----:B------:R-:W-:Y:S05]  /*e810*/  @P0 BRA `(.L_x_2039) ;  /* 0x0000000000880947 */ /* 0x000fea0003800000 */
[----:B------:R-:W-:-:S03]  /*e820*/  UMOV UR4, 0xffffffff ;  /* 0xffffffff00047882 */ /* 0x000fc60000000000 */
[----:B------:R-:W-:Y:S05]  /*e830*/  BRA.DIV UR4, `(.L_x_2153) ;  /* 0x0000001604447947 */ /* 0x000fea000b800000 */
[----:B------:R-:W-:-:S13]  /*e840*/  ELECT P6, URZ, PT ;  /* 0x00000000003f782f */ /* 0x000fda00038c0000 */
.L_x_2198:
[----:B------:R-:W-:Y:S05]  /*e850*/  @!P6 BRA `(.L_x_2039) ;  /* 0x000000000078e947 */ /* 0x000fea0003800000 */
[----:B-1----:R-:W2:Y:S02]  /*e860*/  LDL.LU R3, [R1+0x14] ;  /* 0x0000140001037983 */ /* 0x002ea40000300800 */
[----:B--2---:R-:W-:-:S04]  /*e870*/  LOP3.LUT R3, R3, 0x2, RZ, 0xfc, !PT ;  /* 0x0000000203037812 */ /* 0x004fc800078efcff */
[----:B------:R-:W-:-:S13]  /*e880*/  ISETP.NE.AND P2, PT, R3, 0x3, PT ;  /* 0x000000030300780c */ /* 0x000fda0003f45270 */
[----:B------:R-:W-:Y:S05]  /*e890*/  @!P2 BRA `(.L_x_2154) ;  /* 0x000000000004a947 */ /* 0x000fea0003800000 */
[----:B------:R-:W-:Y:S01]  /*e8a0*/  BPT.TRAP 0x1 ;  /* 0x000000040000795c */ /* 0x000fe20000300000 */
.L_x_2154:
[----:B0-----:R-:W-:Y:S01]  /*e8b0*/  VIADD R7, R2, 0x34840 ;  /* 0x0003484002077836 */ /* 0x001fe20000000000 */
        /* <DEDUP_REMOVED lines=11> */
.L_x_2199:
[----:B------:R-:W1:Y:S02]  /*e970*/  SYNCS.PHASECHK.TRANS64.TRYWAIT P0, [R3+URZ], R4 ;  /* 0x00000004030075a7 */ /* 0x000e64000800017f */
[----:B-1----:R-:W-:Y:S05]  /*e980*/  @!P0 BRA `(.L_x_2156) ;  /* 0x0000001400248947 */ /* 0x002fea0003800000 */
.L_x_2200:
[----:B------:R-:W-:Y:S05]  /*e990*/  @!P2 BRA `(.L_x_2157) ;  /* 0x000000000004a947 */ /* 0x000fea0003800000 */
[----:B------:R-:W-:Y:S01]  /*e9a0*/  BPT.TRAP 0x1 ;  /* 0x000000040000795c */ /* 0x000fe20000300000 */
.L_x_2157:
[----:B-1----:R-:W-:-:S04]  /*e9b0*/  VIADD R3, R2, 0x34860 ;  /* 0x0003486002037836 */ /* 0x002fc80000000000 */
[----:B------:R-:W-:-:S04]  /*e9c0*/  IMAD R0, R0, 0x8, R3 ;  /* 0x0000000800007824 */ /* 0x000fc800078e0203 */
[----:B------:R-:W1:Y:S02]  /*e9d0*/  SYNCS.PHASECHK.TRANS64.TRYWAIT P0, [R0+URZ], R5 ;  /* 0x00000005000075a7 */ /* 0x000e64000800017f */
[----:B-1----:R-:W-:Y:S05]  /*e9e0*/  @!P0 BRA `(.L_x_2158) ;  /* 0x0000001400208947 */ /* 0x002fea0003800000 */
.L_x_2201:
[----:B------:R-:W-:-:S07]  /*e9f0*/  IMAD R3, R8, 0x8, R3 ;  /* 0x0000000808037824 */ /* 0x000fce00078e0203 */
.L_x_2159:
[----:B--2---:R2:W3:Y:S02]  /*ea00*/  SYNCS.PHASECHK.TRANS64.TRYWAIT P0, [R3+URZ], R4 ;  /* 0x00000004030075a7 */ /* 0x0044e4000800017f */
[----:B---3--:R-:W-:Y:S05]  /*ea10*/  @!P0 NANOSLEEP.SYNCS 0x989680 ;  /* 0x009896800000895d */ /* 0x008fea0003900000 */
[----:B------:R-:W3:Y:S02]  /*ea20*/  @!P0 SYNCS.PHASECHK.TRANS64 P0, [R3+URZ], R4 ;  /* 0x00000004030085a7 */ /* 0x000ee4000800007f */
[----:B---3--:R-:W-:Y:S05]  /*ea30*/  @!P0 BRA `(.L_x_2159) ;  /* 0xfffffffc00f08947 */ /* 0x008fea000383ffff */
.L_x_2039:
[----:B------:R-:W-:Y:S05]  /*ea40*/  BSYNC B6 ;  /* 0x0000000000067941 */ /* 0x000fea0003800000 */
.L_x_2036:
[----:B------:R-:W-:Y:S05]  /*ea50*/  EXIT ;  /* 0x000000000000794d */ /* 0x000fea0003800000 */
.L_x_2043:
[----:B-1----:R-:W-:-:S04]  /*ea60*/  IMAD.U32 R3, RZ, RZ, UR36 ;  /* 0x00000024ff037e24 */ /* 0x002fc8000f8e00ff */
[----:B------:R1:W2:Y:S03]  /*ea70*/  SYNCS.PHASECHK.TRANS64.TRYWAIT P1, [R3+URZ+0x34800], R2 ;  /* 0x03480002030075a7 */ /* 0x0002a6000802017f */
[----:B--2---:R-:W-:Y:S05]  /*ea80*/  @!P1 NANOSLEEP.SYNCS 0x989680 ;  /* 0x009896800000995d */ /* 0x004fea0003900000 */
[----:B------:R-:W2:Y:S02]  /*ea90*/  @!P1 SYNCS.PHASECHK.TRANS64 P1, [R3+URZ+0x34800], R2 ;  /* 0x03480002030095a7 */ /* 0x000ea4000802007f */
[----:B--2---:R-:W-:Y:S05]  /*eaa0*/  @!P1 BRA `(.L_x_2043) ;  /* 0xfffffffc00ec9947 */ /* 0x004fea000383ffff */
[----:B------:R-:W-:Y:S05]  /*eab0*/  BRA `(.L_x_2160) ;  /* 0xffffff28002c7947 */ /* 0x000fea000383ffff */
.L_x_2047:
[----:B-1----:R-:W-:-:S04]  /*eac0*/  IMAD.U32 R3, RZ, RZ, UR36 ;  /* 0x00000024ff037e24 */ /* 0x002fc8000f8e00ff */
[----:B------:R1:W3:Y:S03]  /*ead0*/  SYNCS.PHASECHK.TRANS64.TRYWAIT P2, [R3+URZ+0x34830], R2 ;  /* 0x03483002030075a7 */ /* 0x0002e6000804017f */
[----:B---3--:R-:W-:Y:S05]  /*eae0*/  @!P2 NANOSLEEP.SYNCS 0x989680 ;  /* 0x009896800000a95d */ /* 0x008fea0003900000 */
[----:B------:R-:W3:Y:S02]  /*eaf0*/  @!P2 SYNCS.PHASECHK.TRANS64 P2, [R3+URZ+0x34830], R2 ;  /* 0x034830020300a5a7 */ /* 0x000ee4000804007f */
[----:B---3--:R-:W-:Y:S05]  /*eb00*/  @!P2 BRA `(.L_x_2047) ;  /* 0xfffffffc00eca947 */ /* 0x008fea000383ffff */
[----:B------:R-:W-:Y:S05]  /*eb10*/  BRA `(.L_x_2046) ;  /* 0xffffff2800487947 */ /* 0x000fea000383ffff */
.L_x_2052:
[----:B-1----:R-:W-:-:S04]  /*eb20*/  IMAD.U32 R21, RZ, RZ, UR60 ;  /* 0x0000003cff157e24 */ /* 0x002fc8000f8e00ff */
[----:B------:R1:W2:Y:S03]  /*eb30*/  SYNCS.PHASECHK.TRANS64.TRYWAIT P3, [R21+URZ+0x34830], R0 ;  /* 0x03483000150075a7 */ /* 0x0002a6000806017f */
[----:B--2---:R-:W-:Y:S05]  /*eb40*/  @!P3 NANOSLEEP.SYNCS 0x989680 ;  /* 0x009896800000b95d */ /* 0x004fea0003900000 */
[----:B------:R-:W2:Y:S02]  /*eb50*/  @!P3 SYNCS.PHASECHK.TRANS64 P3, [R21+URZ+0x34830], R0 ;  /* 0x034830001500b5a7 */ /* 0x000ea4000806007f */
[----:B--2---:R-:W-:Y:S05]  /*eb60*/  @!P3 BRA `(.L_x_2052) ;  /* 0xfffffffc00ecb947 */ /* 0x004fea000383ffff */
[----:B------:R-:W-:Y:S05]  /*eb70*/  BRA `(.L_x_2051) ;  /* 0xffffff5000407947 */ /* 0x000fea000383ffff */
.L_x_2056:
[----:B-1----:R-:W-:-:S04]  /*eb80*/  IMAD.U32 R3, RZ, RZ, UR7 ;  /* 0x00000007ff037e24 */ /* 0x002fc8000f8e00ff */
[----:B------:R1:W2:Y:S03]  /*eb90*/  SYNCS.PHASECHK.TRANS64.TRYWAIT P3, [R3+URZ+0x34850], R0 ;  /* 0x03485000030075a7 */ /* 0x0002a6000806017f */
[----:B--2---:R-:W-:Y:S05]  /*eba0*/  @!P3 NANOSLEEP.SYNCS 0x989680 ;  /* 0x009896800000b95d */ /* 0x004fea0003900000 */
[----:B------:R-:W2:Y:S02]  /*ebb0*/  @!P3 SYNCS.PHASECHK.TRANS64 P3, [R3+URZ+0x34850], R0 ;  /* 0x034850000300b5a7 */ /* 0x000ea4000806007f */
[----:B--2---:R-:W-:Y:S05]  /*ebc0*/  @!P3 BRA `(.L_x_2056) ;  /* 0xfffffffc00ecb947 */ /* 0x004fea000383ffff */
[----:B------:R-:W-:Y:S05]  /*ebd0*/  BRA `(.L_x_2055) ;  /* 0xffffff5800487947 */ /* 0x000fea000383ffff */
.L_x_2062:
[----:B-1----:R-:W-:-:S04]  /*ebe0*/  IMAD.U32 R15, RZ, RZ, UR39 ;  /* 0x00000027ff0f7e24 */ /* 0x002fc8000f8e00ff */
[----:B------:R1:W2:Y:S03]  /*ebf0*/  SYNCS.PHASECHK.TRANS64.TRYWAIT P2, [R15+URZ+0x34830], R0 ;  /* 0x034830000f0075a7 */ /* 0x0002a6000804017f */
[----:B--2---:R-:W-:Y:S05]  /*ec00*/  @!P2 NANOSLEEP.SYNCS 0x989680 ;  /* 0x009896800000a95d */ /* 0x004fea0003900000 */
[----:B------:R-:W2:Y:S02]  /*ec10*/  @!P2 SYNCS.PHASECHK.TRANS64 P2, [R15+URZ+0x34830], R0 ;  /* 0x034830000f00a5a7 */ /* 0x000ea4000804007f */
[----:B--2---:R-:W-:Y:S05]  /*ec20*/  @!P2 BRA `(.L_x_2062) ;  /* 0xfffffffc00eca947 */ /* 0x004fea000383ffff */
[----:B------:R-:W-:Y:S05]  /*ec30*/  BRA `(.L_x_2061) ;  /* 0xffffff7800887947 */ /* 0x000fea000383ffff */
.L_x_2066:
[----:B-1----:R-:W-:-:S04]  /*ec40*/  IMAD.U32 R3, RZ, RZ, UR7 ;  /* 0x00000007ff037e24 */ /* 0x002fc8000f8e00ff */
[----:B------:R1:W2:Y:S03]  /*ec50*/  SYNCS.PHASECHK.TRANS64.TRYWAIT P2, [R3+URZ+0x34850], R0 ;  /* 0x03485000030075a7 */ /* 0x0002a6000804017f */
[----:B--2---:R-:W-:Y:S05]  /*ec60*/  @!P2 NANOSLEEP.SYNCS 0x989680 ;  /* 0x009896800000a95d */ /* 0x004fea0003900000 */
[----:B------:R-:W2:Y:S02]  /*ec70*/  @!P2 SYNCS.PHASECHK.TRANS64 P2, [R3+URZ+0x34850], R0 ;  /* 0x034850000300a5a7 */ /* 0x000ea4000804007f */
[----:B--2---:R-:W-:Y:S05]  /*ec80*/  @!P2 BRA `(.L_x_2066) ;  /* 0xfffffffc00eca947 */ /* 0x004fea000383ffff */
[----:B------:R-:W-:Y:S05]  /*ec90*/  BRA `(.L_x_2065) ;  /* 0xffffff8000907947 */ /* 0x000fea000383ffff */
.L_x_2071:
[----:B-1----:R-:W-:-:S04]  /*eca0*/  IMAD.U32 R2, RZ, RZ, UR5 ;  /* 0x00000005ff027e24 */ /* 0x002fc8000f8e00ff */
[----:B------:R1:W2:Y:S03]  /*ecb0*/  SYNCS.PHASECHK.TRANS64.TRYWAIT P0, [R2+URZ+0x34850], R5 ;  /* 0x03485005020075a7 */ /* 0x0002a6000800017f */
[----:B--2---:R-:W-:Y:S05]  /*ecc0*/  @!P0 NANOSLEEP.SYNCS 0x989680 ;  /* 0x009896800000895d */ /* 0x004fea0003900000 */
[----:B------:R-:W2:Y:S02]  /*ecd0*/  @!P0 SYNCS.PHASECHK.TRANS64 P0, [R2+URZ+0x34850], R5 ;  /* 0x03485005020085a7 */ /* 0x000ea4000800007f */
[----:B--2---:R-:W-:Y:S05]  /*ece0*/  @!P0 BRA `(.L_x_2071) ;  /* 0xfffffffc00ec8947 */ /* 0x004fea000383ffff */
[----:B------:R-:W-:Y:S05]  /*ecf0*/  BRA `(.L_x_2070) ;  /* 0xffffff9c005c7947 */ /* 0x000fea000383ffff */
.L_x_2082:
[----:B------:R-:W-:Y:S02]  /*ed00*/  IMAD.MOV.U32 R13, RZ, RZ, R0 ;  /* 0x000000ffff0d7224 */ /* 0x000fe400078e0000 */
[----:B------:R-:W-:Y:S02]  /*ed10*/  IMAD.MOV.U32 R12, RZ, RZ, RZ ;  /* 0x000000ffff0c7224 */ /* 0x000fe400078e00ff */
[----:B------:R-:W-:Y:S02]  /*ed20*/  IMAD.MOV.U32 R11, RZ, RZ, 0x1f ;  /* 0x0000001fff0b7424 */ /* 0x000fe400078e00ff */
[----:B------:R-:W-:-:S07]  /*ed30*/  IMAD.MOV.U32 R15, RZ, RZ, -0x1 ;  /* 0xffffffffff0f7424 */ /* 0x000fce00078e00ff */
[----:B------:R-:W-:Y:S05]  /*ed40*/  WARPSYNC.COLLECTIVE R15, `(.L_x_2161) ;  /* 0x000000000f087348 */ /* 0x000fea0003c00000 */
[----:B------:R0:W1:Y:S02]  /*ed50*/  SHFL.IDX P6, R14, R13, R12, R11 ;  /* 0x0000000c0d0e7389 */ /* 0x00006400000c000b */
[----:B01----:R-:W-:Y:S01]  /*ed60*/  ENDCOLLECTIVE ;  /* 0x000000000000791b */ /* 0x003fe20003800000 */
.L_x_2161:
[----:B------:R-:W-:Y:S05]  /*ed70*/  BRA `(.L_x_2162) ;  /* 0xffffffc800607947 */ /* 0x000fea000383ffff */
.L_x_2084:
[----:B------:R-:W-:Y:S01]  /*ed80*/  BSSY B0, `(.L_x_2163) ;  /* 0x0000006000007945 */ /* 0x000fe20003800000 */
[----:B------:R-:W-:-:S07]  /*ed90*/  IMAD.MOV.U32 R15, RZ, RZ, -0x1 ;  /* 0xffffffffff0f7424 */ /* 0x000fce00078e00ff */
[----:B0-----:R-:W-:Y:S05]  /*eda0*/  WARPSYNC.COLLECTIVE R15, `(.L_x_2164) ;  /* 0x000000000f0c7348 */ /* 0x001fea0003c00000 */
[----:B------:R-:W-:Y:S02]  /*edb0*/  ELECT P6, UR62, PT ;  /* 0x00000000003e782f */ /* 0x000fe400038c0000 */
[----:B------:R-:W-:Y:S01]  /*edc0*/  MOV R14, UR62 ;  /* 0x0000003e000e7c02 */ /* 0x000fe20008000f00 */
[----:B0-----:R-:W-:Y:S10]  /*edd0*/  ENDCOLLECTIVE ;  /* 0x000000000000791b */ /* 0x001ff40003800000 */
.L_x_2164:
[----:B------:R-:W-:Y:S05]  /*ede0*/  BSYNC B0 ;  /* 0x0000000000007941 */ /* 0x000fea0003800000 */
.L_x_2163:
[----:B------:R-:W-:Y:S05]  /*edf0*/  BRA `(.L_x_2165) ;  /* 0xffffffc800607947 */ /* 0x000fea000383ffff */
.L_x_2086:
[----:B0-----:R-:W-:-:S04]  /*ee00*/  IMAD.U32 R3, RZ, RZ, UR38 ;  /* 0x00000026ff037e24 */ /* 0x001fc8000f8e00ff */
[----:B------:R0:W1:Y:S03]  /*ee10*/  SYNCS.PHASECHK.TRANS64.TRYWAIT P0, [R3+URZ+0x34840], R0 ;  /* 0x03484000030075a7 */ /* 0x000066000800017f */
[----:B-1----:R-:W-:Y:S05]  /*ee20*/  @!P0 NANOSLEEP.SYNCS 0x989680 ;  /* 0x009896800000895d */ /* 0x002fea0003900000 */
[----:B------:R-:W1:Y:S02]  /*ee30*/  @!P0 SYNCS.PHASECHK.TRANS64 P0, [R3+URZ+0x34840], R0 ;  /* 0x03484000030085a7 */ /* 0x000e64000800007f */
[----:B-1----:R-:W-:Y:S05]  /*ee40*/  @!P0 BRA `(.L_x_2086) ;  /* 0xfffffffc00ec8947 */ /* 0x002fea000383ffff */
[----:B------:R-:W-:Y:S05]  /*ee50*/  BRA `(.L_x_2166) ;  /* 0xffffffc800b87947 */ /* 0x000fea000383ffff */
.L_x_2089:
[----:B------:R-:W-:Y:S02]  /*ee60*/  IMAD.MOV.U32 R13, RZ, RZ, R5 ;  /* 0x000000ffff0d7224 */ /* 0x000fe400078e0005 */
[----:B------:R-:W-:Y:S02]  /*ee70*/  IMAD.MOV.U32 R12, RZ, RZ, RZ ;  /* 0x000000ffff0c7224 */ /* 0x000fe400078e00ff */
[----:B------:R-:W-:Y:S02]  /*ee80*/  IMAD.MOV.U32 R11, RZ, RZ, 0x181f ;  /* 0x0000181fff0b7424 */ /* 0x000fe400078e00ff */
[----:B------:R-:W-:Y:S02]  /*ee90*/  IMAD.MOV.U32 R15, RZ, RZ, -0x1 ;  /* 0xffffffffff0f7424 */ /* 0x000fe400078e00ff */
[----:B------:R-:W-:-:S07]  /*eea0*/  IMAD R6, R9, 0x80, R6 ;  /* 0x0000008009067824 */ /* 0x000fce00078e0206 */
[----:B------:R-:W-:Y:S05]  /*eeb0*/  WARPSYNC.COLLECTIVE R15, `(.L_x_2167) ;  /* 0x000000000f087348 */ /* 0x000fea0003c00000 */
[----:B------:R0:W1:Y:S02]  /*eec0*/  SHFL.IDX P6, R14, R13, R12, R11 ;  /* 0x0000000c0d0e7389 */ /* 0x00006400000c000b */
[----:B01----:R-:W-:Y:S01]  /*eed0*/  ENDCOLLECTIVE ;  /* 0x000000000000791b */ /* 0x003fe20003800000 */
.L_x_2167:
[----:B------:R-:W-:Y:S02]  /*eee0*/  VIADD R9, R6, 0x10 ;  /* 0x0000001006097836 */ /* 0x000fe40000000000 */
[----:B------:R-:W-:Y:S02]  /*eef0*/  IMAD.MOV.U32 R13, RZ, RZ, R0 ;  /* 0x000000ffff0d7224 */ /* 0x000fe400078e0000 */
[----:B------:R-:W-:-:S07]  /*ef00*/  IMAD.MOV.U32 R2, RZ, RZ, R14 ;  /* 0x000000ffff027224 */ /* 0x000fce00078e000e */
[----:B------:R-:W-:Y:S05]  /*ef10*/  WARPSYNC.COLLECTIVE R15, `(.L_x_2168) ;  /* 0x000000000f087348 */ /* 0x000fea0003c00000 */
[----:B------:R0:W1:Y:S02]  /*ef20*/  SHFL.IDX P6, R14, R13, R12, R11 ;  /* 0x0000000c0d0e7389 */ /* 0x00006400000c000b */
[----:B01----:R-:W-:Y:S01]  /*ef30*/  ENDCOLLECTIVE ;  /* 0x000000000000791b */ /* 0x003fe20003800000 */
.L_x_2168:
[----:B------:R-:W-:Y:S02]  /*ef40*/  ULDC UR4, c[0x0][0x288] ;  /* 0x0000a20000047ab9 */ /* 0x000fe40000000800 */
[----:B------:R-:W-:-:S05]  /*ef50*/  IMAD R4, R8, UR4, RZ ;  /* 0x0000000408047c24 */ /* 0x000fca000f8e02ff */
        /* <DEDUP_REMOVED lines=8> */
.L_x_2169:
        /* <DEDUP_REMOVED lines=14> */
.L_x_2170:
[----:B------:R-:W-:Y:S01]  /*f0c0*/  @!PT LDS RZ, [RZ] ;  /* 0x00000000fffff984 */ /* 0x000fe20000000800 */
[----:B------:R-:W-:Y:S01]  /*f0d0*/  @!PT LDS RZ, [RZ] ;  /* 0x00000000fffff984 */ /* 0x000fe20000000800 */
[----:B------:R-:W-:Y:S01]  /*f0e0*/  @!PT LDS RZ, [RZ] ;  /* 0x00000000fffff984 */ /* 0x000fe20000000800 */
[----:B------:R0:W-:Y:S01]  /*f0f0*/  @!P3 LDGSTS.E.BYPASS.LTC128B.128 [R21+0x18400], desc[UR42][R2.64+0x100], !P1 ;  /* 0x184001000215bfae */ /* 0x0001e2000c901d6a */
[----:B------:R-:W-:Y:S01]  /*f100*/  ISETP.GE.AND P3, PT, R9, R4, PT ;  /* 0x000000040900720c */ /* 0x000fe20003f66270 */
[----:B------:R-:W-:Y:S02]  /*f110*/  IMAD.MOV.U32 R9, RZ, RZ, R8 ;  /* 0x000000ffff097224 */ /* 0x000fe400078e0008 */
[----:B------:R-:W-:Y:S02]  /*f120*/  IMAD.MOV.U32 R13, RZ, RZ, R5 ;  /* 0x000000ffff0d7224 */ /* 0x000fe400078e0005 */
[----:B------:R-:W-:-:S08]  /*f130*/  IMAD.MOV.U32 R12, RZ, RZ, 0x2 ;  /* 0x00000002ff0c7424 */ /* 0x000fd000078e00ff */
[----:B------:R-:W-:Y:S01]  /*f140*/  @!P3 LEA R20, R7, UR38, 0x1 ;  /* 0x000000260714bc11 */ /* 0x000fe2000f8e08ff */
[----:B0-----:R-:W-:Y:S02]  /*f150*/  VIADD R3, R6, 0x20 ;  /* 0x0000002006037836 */ /* 0x001fe40000000000 */
[----:B------:R-:W-:-:S07]  /*f160*/  IMAD.MOV.U32 R8, RZ, RZ, R14 ;  /* 0x000000ffff087224 */ /* 0x000fce00078e000e */
[----:B------:R-:W-:Y:S05]  /*f170*/  WARPSYNC.COLLECTIVE R15, `(.L_x_2171) ;  /* 0x000000000f087348 */ /* 0x000fea0003c00000 */
[----:B------:R0:W1:Y:S02]  /*f180*/  SHFL.IDX P6, R14, R13, R12, R11 ;  /* 0x0000000c0d0e7389 */ /* 0x00006400000c000b */
[----:B01----:R-:W-:Y:S01]  /*f190*/  ENDCOLLECTIVE ;  /* 0x000000000000791b */ /* 0x003fe20003800000 */
.L_x_2171:
        /* <DEDUP_REMOVED lines=13> */
.L_x_2172:
        /* <DEDUP_REMOVED lines=9> */
.L_x_2173:
        /* <DEDUP_REMOVED lines=13> */
.L_x_2174:
        /* <DEDUP_REMOVED lines=9> */
.L_x_2175:
        /* <DEDUP_REMOVED lines=13> */
.L_x_2176:
        /* <DEDUP_REMOVED lines=9> */
.L_x_2177:
        /* <DEDUP_REMOVED lines=13> */
.L_x_2178:
        /* <DEDUP_REMOVED lines=9> */
.L_x_2179:
        /* <DEDUP_REMOVED lines=13> */
.L_x_2180:
        /* <DEDUP_REMOVED lines=8> */
.L_x_2181:
        /* <DEDUP_REMOVED lines=12> */
.L_x_2182:
[----:B------:R-:W-:Y:S05]  /*f930*/  BRA `(.L_x_2183) ;  /* 0xffffffcc00207947 */ /* 0x000fea000383ffff */
.L_x_2092:
[----:B-1----:R-:W-:-:S04]  /*f940*/  IMAD.U32 R3, RZ, RZ, UR38 ;  /* 0x00000026ff037e24 */ /* 0x002fc8000f8e00ff */
[----:B------:R1:W2:Y:S03]  /*f950*/  SYNCS.PHASECHK.TRANS64.TRYWAIT P0, [R3+URZ+0x34820], R2 ;  /* 0x03482002030075a7 */ /* 0x0002a6000800017f */
[----:B--2---:R-:W-:Y:S05]  /*f960*/  @!P0 NANOSLEEP.SYNCS 0x989680 ;  /* 0x009896800000895d */ /* 0x004fea0003900000 */
[----:B------:R-:W2:Y:S02]  /*f970*/  @!P0 SYNCS.PHASECHK.TRANS64 P0, [R3+URZ+0x34820], R2 ;  /* 0x03482002030085a7 */ /* 0x000ea4000800007f */
[----:B--2---:R-:W-:Y:S05]  /*f980*/  @!P0 BRA `(.L_x_2092) ;  /* 0xfffffffc00ec8947 */ /* 0x004fea000383ffff */
[----:B------:R-:W-:Y:S05]  /*f990*/  BRA `(.L_x_2184) ;  /* 0xffffffcc00787947 */ /* 0x000fea000383ffff */
.L_x_2099:
[----:B-1----:R-:W-:-:S04]  /*f9a0*/  IMAD.U32 R3, RZ, RZ, UR38 ;  /* 0x00000026ff037e24 */ /* 0x002fc8000f8e00ff */
[----:B------:R1:W2:Y:S03]  /*f9b0*/  SYNCS.PHASECHK.TRANS64.TRYWAIT P0, [R3+URZ+0x34848], R2 ;  /* 0x03484802030075a7 */ /* 0x0002a6000800017f */
[----:B--2---:R-:W-:Y:S05]  /*f9c0*/  @!P0 NANOSLEEP.SYNCS 0x989680 ;  /* 0x009896800000895d */ /* 0x004fea0003900000 */
[----:B------:R-:W2:Y:S02]  /*f9d0*/  @!P0 SYNCS.PHASECHK.TRANS64 P0, [R3+URZ+0x34848], R2 ;  /* 0x03484802030085a7 */ /* 0x000ea4000800007f */
[----:B--2---:R-:W-:Y:S05]  /*f9e0*/  @!P0 BRA `(.L_x_2099) ;  /* 0xfffffffc00ec8947 */ /* 0x004fea000383ffff */
[----:B------:R-:W-:Y:S05]  /*f9f0*/  BRA `(.L_x_2185) ;  /* 0xffffffd000507947 */ /* 0x000fea000383ffff */
.L_x_2106:
[----:B0-----:R-:W-:-:S04]  /*fa00*/  IMAD.U32 R3, RZ, RZ, UR38 ;  /* 0x00000026ff037e24 */ /* 0x001fc8000f8e00ff */
[----:B------:R0:W1:Y:S03]  /*fa10*/  SYNCS.PHASECHK.TRANS64.TRYWAIT P0, [R3+URZ+0x34860], R2 ;  /* 0x03486002030075a7 */ /* 0x000066000800017f */
[----:B-1----:R-:W-:Y:S05]  /*fa20*/  @!P0 NANOSLEEP.SYNCS 0x989680 ;  /* 0x009896800000895d */ /* 0x002fea0003900000 */
[----:B------:R-:W1:Y:S02]  /*fa30*/  @!P0 SYNCS.PHASECHK.TRANS64 P0, [R3+URZ+0x34860], R2 ;  /* 0x03486002030085a7 */ /* 0x000e64000800007f */
[----:B-1----:R-:W-:Y:S05]  /*fa40*/  @!P0 BRA `(.L_x_2106) ;  /* 0xfffffffc00ec8947 */ /* 0x002fea000383ffff */
[----:B------:R-:W-:Y:S05]  /*fa50*/  BRA `(.L_x_2186) ;  /* 0xffffffd400247947 */ /* 0x000fea000383ffff */
.L_x_2115:
[----:B-1----:R-:W-:-:S04]  /*fa60*/  IMAD.U32 R3, RZ, RZ, UR38 ;  /* 0x00000026ff037e24 */ /* 0x002fc8000f8e00ff */
[----:B------:R1:W2:Y:S03]  /*fa70*/  SYNCS.PHASECHK.TRANS64.TRYWAIT P0, [R3+URZ+0x34840], R2 ;  /* 0x03484002030075a7 */ /* 0x0002a6000800017f */
[----:B--2---:R-:W-:Y:S05]  /*fa80*/  @!P0 NANOSLEEP.SYNCS 0x989680 ;  /* 0x009896800000895d */ /* 0x004fea0003900000 */
[----:B------:R-:W2:Y:S02]  /*fa90*/  @!P0 SYNCS.PHASECHK.TRANS64 P0, [R3+URZ+0x34840], R2 ;  /* 0x03484002030085a7 */ /* 0x000ea4000800007f */
[----:B--2---:R-:W-:Y:S05]  /*faa0*/  @!P0 BRA `(.L_x_2115) ;  /* 0xfffffffc00ec8947 */ /* 0x004fea000383ffff */
[----:B------:R-:W-:Y:S05]  /*fab0*/  BRA `(.L_x_2187) ;  /* 0xffffffd800487947 */ /* 0x000fea000383ffff */
.L_x_2122:
[----:B0-----:R-:W-:-:S04]  /*fac0*/  IMAD.U32 R3, RZ, RZ, UR38 ;  /* 0x00000026ff037e24 */ /* 0x001fc8000f8e00ff */
[----:B------:R0:W1:Y:S03]  /*fad0*/  SYNCS.PHASECHK.TRANS64.TRYWAIT P0, [R3+URZ+0x34868], R2 ;  /* 0x03486802030075a7 */ /* 0x000066000800017f */
[----:B-1----:R-:W-:Y:S05]  /*fae0*/  @!P0 NANOSLEEP.SYNCS 0x989680 ;  /* 0x009896800000895d */ /* 0x002fea0003900000 */
[----:B------:R-:W1:Y:S02]  /*faf0*/  @!P0 SYNCS.PHASECHK.TRANS64 P0, [R3+URZ+0x34868], R2 ;  /* 0x03486802030085a7 */ /* 0x000e64000800007f */
[----:B-1----:R-:W-:Y:S05]  /*fb00*/  @!P0 BRA `(.L_x_2122) ;  /* 0xfffffffc00ec8947 */ /* 0x002fea000383ffff */
[----:B------:R-:W-:Y:S05]  /*fb10*/  BRA `(.L_x_2188) ;  /* 0xffffffdc001c7947 */ /* 0x000fea000383ffff */
.L_x_2131:
[----:B-1----:R-:W-:-:S04]  /*fb20*/  IMAD.U32 R3, RZ, RZ, UR38 ;  /* 0x00000026ff037e24 */ /* 0x002fc8000f8e00ff */
[----:B------:R1:W2:Y:S03]  /*fb30*/  SYNCS.PHASECHK.TRANS64.TRYWAIT P0, [R3+URZ+0x34848], R2 ;  /* 0x03484802030075a7 */ /* 0x0002a6000800017f */
[----:B--2---:R-:W-:Y:S05]  /*fb40*/  @!P0 NANOSLEEP.SYNCS 0x989680 ;  /* 0x009896800000895d */ /* 0x004fea0003900000 */
[----:B------:R-:W2:Y:S02]  /*fb50*/  @!P0 SYNCS.PHASECHK.TRANS64 P0, [R3+URZ+0x34848], R2 ;  /* 0x03484802030085a7 */ /* 0x000ea4000800007f */
[----:B--2---:R-:W-:Y:S05]  /*fb60*/  @!P0 BRA `(.L_x_2131) ;  /* 0xfffffffc00ec8947 */ /* 0x004fea000383ffff */
[----:B------:R-:W-:Y:S05]  /*fb70*/  BRA `(.L_x_2189) ;  /* 0xffffffe000587947 */ /* 0x000fea000383ffff */
.L_x_2138:
[----:B0-----:R-:W-:-:S04]  /*fb80*/  IMAD.U32 R3, RZ, RZ, UR38 ;  /* 0x00000026ff037e24 */ /* 0x001fc8000f8e00ff */
[----:B------:R0:W1:Y:S03]  /*fb90*/  SYNCS.PHASECHK.TRANS64.TRYWAIT P0, [R3+URZ+0x34860], R2 ;  /* 0x03486002030075a7 */ /* 0x000066000800017f */
[----:B-1----:R-:W-:Y:S05]  /*fba0*/  @!P0 NANOSLEEP.SYNCS 0x989680 ;  /* 0x009896800000895d */ /* 0x002fea0003900000 */
[----:B------:R-:W1:Y:S02]  /*fbb0*/  @!P0 SYNCS.PHASECHK.TRANS64 P0, [R3+URZ+0x34860], R2 ;  /* 0x03486002030085a7 */ /* 0x000e64000800007f */
[----:B-1----:R-:W-:Y:S05]  /*fbc0*/  @!P0 BRA `(.L_x_2138) ;  /* 0xfffffffc00ec8947 */ /* 0x002fea000383ffff */
[----:B------:R-:W-:Y:S05]  /*fbd0*/  BRA `(.L_x_2190) ;  /* 0xffffffe400287947 */ /* 0x000fea000383ffff */
.L_x_2146:
[----:B-1----:R1:W2:Y:S02]  /*fbe0*/  SYNCS.PHASECHK.TRANS64.TRYWAIT P0, [R3+URZ+0x34860], R0 ;  /* 0x03486000030075a7 */ /* 0x0022a4000800017f */
[----:B--2---:R-:W-:Y:S05]  /*fbf0*/  @!P0 NANOSLEEP.SYNCS 0x989680 ;  /* 0x009896800000895d */ /* 0x004fea0003900000 */
[----:B------:R-:W2:Y:S02]  /*fc00*/  @!P0 SYNCS.PHASECHK.TRANS64 P0, [R3+URZ+0x34860], R0 ;  /* 0x03486000030085a7 */ /* 0x000ea4000800007f */
[----:B--2---:R-:W-:Y:S05]  /*fc10*/  @!P0 BRA `(.L_x_2146) ;  /* 0xfffffffc00f08947 */ /* 0x004fea000383ffff */
[----:B------:R-:W-:Y:S05]  /*fc20*/  BRA `(.L_x_2191) ;  /* 0xffffffe400f87947 */ /* 0x000fea000383ffff */
.L_x_2151:
[----:B-1----:R1:W2:Y:S02]  /*fc30*/  SYNCS.PHASECHK.TRANS64.TRYWAIT P0, [R2+URZ+0x34820], R3 ;  /* 0x03482003020075a7 */ /* 0x0022a4000800017f */
[----:B--2---:R-:W-:Y:S05]  /*fc40*/  @!P0 NANOSLEEP.SYNCS 0x989680 ;  /* 0x009896800000895d */ /* 0x004fea0003900000 */
[----:B------:R-:W2:Y:S02]  /*fc50*/  @!P0 SYNCS.PHASECHK.TRANS64 P0, [R2+URZ+0x34820], R3 ;  /* 0x03482003020085a7 */ /* 0x000ea4000800007f */
[----:B--2---:R-:W-:Y:S05]  /*fc60*/  @!P0 BRA `(.L_x_2151) ;  /* 0xfffffffc00f08947 */ /* 0x004fea000383ffff */
[----:B------:R-:W-:Y:S05]  /*fc70*/  BRA `(.L_x_2192) ;  /* 0xffffffe800c87947 */ /* 0x000fea000383ffff */
.L_x_2152:
        /* <DEDUP_REMOVED lines=11> */
.L_x_2194:
[----:B------:R-:W-:Y:S05]  /*fd30*/  BSYNC B0 ;  /* 0x0000000000007941 */ /* 0x000fea0003800000 */
.L_x_2193:
[----:B------:R-:W-:Y:S05]  /*fd40*/  BRA `(.L_x_2195) ;  /* 0xffffffe800ac7947 */ /* 0x000fea000383ffff */
.L_x_2153:
[----:B------:R-:W-:Y:S01]  /*fd50*/  BSSY B0, `(.L_x_2196) ;  /* 0x0000006000007945 */ /* 0x000fe20003800000 */
[----:B------:R-:W-:-:S07]  /*fd60*/  IMAD.MOV.U32 R15, RZ, RZ, -0x1 ;  /* 0xffffffffff0f7424 */ /* 0x000fce00078e00ff */
[----:B01----:R-:W-:Y:S05]  /*fd70*/  WARPSYNC.COLLECTIVE R15, `(.L_x_2197) ;  /* 0x000000000f0c7348 */ /* 0x003fea0003c00000 */
[----:B------:R-:W-:Y:S02]  /*fd80*/  ELECT P6, UR62, PT ;  /* 0x00000000003e782f */ /* 0x000fe400038c0000 */
[----:B------:R-:W-:Y:S01]  /*fd90*/  MOV R14, UR62 ;  /* 0x0000003e000e7c02 */ /* 0x000fe20008000f00 */
[----:B01----:R-:W-:Y:S10]  /*fda0*/  ENDCOLLECTIVE ;  /* 0x000000000000791b */ /* 0x003ff40003800000 */
.L_x_2197:
[----:B------:R-:W-:Y:S05]  /*fdb0*/  BSYNC B0 ;  /* 0x0000000000007941 */ /* 0x000fea0003800000 */
.L_x_2196:
[----:B------:R-:W-:Y:S05]  /*fdc0*/  BRA `(.L_x_2198) ;  /* 0xffffffe800a07947 */ /* 0x000fea000383ffff */
.L_x_2155:
[----:B0-----:R0:W1:Y:S02]  /*fdd0*/  SYNCS.PHASECHK.TRANS64.TRYWAIT P0, [R6+URZ], R5 ;  /* 0x00000005060075a7 */ /* 0x001064000800017f */
[----:B-1----:R-:W-:Y:S05]  /*fde0*/  @!P0 NANOSLEEP.SYNCS 0x989680 ;  /* 0x009896800000895d */ /* 0x002fea0003900000 */
[----:B------:R-:W1:Y:S02]  /*fdf0*/  @!P0 SYNCS.PHASECHK.TRANS64 P0, [R6+URZ], R5 ;  /* 0x00000005060085a7 */ /* 0x000e64000800007f */
[----:B-1----:R-:W-:Y:S05]  /*fe00*/  @!P0 BRA `(.L_x_2155) ;  /* 0xfffffffc00f08947 */ /* 0x002fea000383ffff */
[----:B------:R-:W-:Y:S05]  /*fe10*/  BRA `(.L_x_2199) ;  /* 0xffffffe800d47947 */ /* 0x000fea000383ffff */
.L_x_2156:
[----:B-1----:R1:W2:Y:S02]  /*fe20*/  SYNCS.PHASECHK.TRANS64.TRYWAIT P0, [R3+URZ], R4 ;  /* 0x00000004030075a7 */ /* 0x0022a4000800017f */
[----:B--2---:R-:W-:Y:S05]  /*fe30*/  @!P0 NANOSLEEP.SYNCS 0x989680 ;  /* 0x009896800000895d */ /* 0x004fea0003900000 */
[----:B------:R-:W2:Y:S02]  /*fe40*/  @!P0 SYNCS.PHASECHK.TRANS64 P0, [R3+URZ], R4 ;  /* 0x00000004030085a7 */ /* 0x000ea4000800007f */
[----:B--2---:R-:W-:Y:S05]  /*fe50*/  @!P0 BRA `(.L_x_2156) ;  /* 0xfffffffc00f08947 */ /* 0x004fea000383ffff */
[----:B------:R-:W-:Y:S05]  /*fe60*/  BRA `(.L_x_2200) ;  /* 0xffffffe800c87947 */ /* 0x000fea000383ffff */
.L_x_2158:
[----:B-1----:R1:W2:Y:S02]  /*fe70*/  SYNCS.PHASECHK.TRANS64.TRYWAIT P0, [R0+URZ], R5 ;  /* 0x00000005000075a7 */ /* 0x0022a4000800017f */
[----:B--2---:R-:W-:Y:S05]  /*fe80*/  @!P0 NANOSLEEP.SYNCS 0x989680 ;  /* 0x009896800000895d */ /* 0x004fea0003900000 */
[----:B------:R-:W2:Y:S02]  /*fe90*/  @!P0 SYNCS.PHASECHK.TRANS64 P0, [R0+URZ], R5 ;  /* 0x00000005000085a7 */ /* 0x000ea4000800007f */
[----:B--2---:R-:W-:Y:S05]  /*fea0*/  @!P0 BRA `(.L_x_2158) ;  /* 0xfffffffc00f08947 */ /* 0x004fea000383ffff */
[----:B------:R-:W-:Y:S05]  /*feb0*/  BRA `(.L_x_2201) ;  /* 0xffffffe800cc7947 */ /* 0x000fea000383ffff */
.L_x_2202:
        /* <DEDUP_REMOVED lines=12> */
.L_x_2987:


//--------------------- .text._ZN7cutlass13device_kernelIN5flash11enable_sm90INS1_16FlashAttnFwdSm90INS1_25CollectiveMainloopFwdSm90ILi2EN4cute5tupleIJNS5_1CILi1EEES8_S8_EEENS6_IJNS7_ILi128EEESA_NS7_ILi192EEEEEELi128ENS_10bfloat16_tEfNS_4arch4Sm90ELb1ELb0ELb0ELb1ELb0ELb0ELb0ELb1ELb1ELb1ELb1ELb0EEENS1_21CollectiveEpilogueFwdINS6_IJSA_SA_SA_EEES9_SD_SF_Li256ELb1ELb1ELb1ELb0EEENS1_36VarlenDynamicPersistentTileSchedulerILi128ELi128ELi256ELi128ELb1ELb1ELb1ELb1ELb1ELb1EEEEEEEEEvNT_6ParamsE --------------------------
	.section	.text._ZN7cutlass13device_kernelIN5flash11enable_sm90INS1_16FlashAttnFwdSm90INS1_25CollectiveMainloopFwdSm90ILi2EN4cute5tupleIJNS5_1CILi1EEES8_S8_EEENS6_IJNS7_ILi128EEESA_NS7_ILi192EEEEEELi128ENS_10bfloat16_tEfNS_4arch4Sm90ELb1ELb0ELb0ELb1ELb0ELb0ELb0ELb1ELb1ELb1ELb1ELb0EEENS1_21CollectiveEpilogueFwdINS6_IJSA_SA_SA_EEES9_SD_SF_Li256ELb1ELb1ELb1ELb0EEENS1_36VarlenDynamicPersistentTileSchedulerILi128ELi128ELi256ELi128ELb1ELb1ELb1ELb1ELb1ELb1EEEEEEEEEvNT_6ParamsE,"ax",@progbits
	.align	128
.text._ZN7cutlass13device_kernelIN5flash11enable_sm90INS1_16FlashAttnFwdSm90INS1_25CollectiveMainloopFwdSm90ILi2EN4cute5tupleIJNS5_1CILi1EEES8_S8_EEENS6_IJNS7_ILi128EEESA_NS7_ILi192EEEEEELi128ENS_10bfloat16_tEfNS_4arch4Sm90ELb1ELb0ELb0ELb1ELb0ELb0ELb0ELb1ELb1ELb1ELb1ELb0EEENS1_21CollectiveEpilogueFwdINS6_IJSA_SA_SA_EEES9_SD_SF_Li256ELb1ELb1ELb1ELb0EEENS1_36VarlenDynamicPersistentTileSchedulerILi128ELi128ELi256ELi128ELb1ELb1ELb1ELb1ELb1ELb1EEEEEEEEEvNT_6ParamsE:
        .type           _ZN7cutlass13device_kernelIN5flash11enable_sm90INS1_16FlashAttnFwdSm90INS1_25CollectiveMainloopFwdSm90ILi2EN4cute5tupleIJNS5_1CILi1EEES8_S8_EEENS6_IJNS7_ILi128EEESA_NS7_ILi192EEEEEELi128ENS_10bfloat16_tEfNS_4arch4Sm90ELb1ELb0ELb0ELb1ELb0ELb0ELb0ELb1ELb1ELb1ELb1ELb0EEENS1_21CollectiveEpilogueFwdINS6_IJSA_SA_SA_EEES9_SD_SF_Li256ELb1ELb1ELb1ELb0EEENS1_36VarlenDynamicPersistentTileSchedulerILi128ELi128ELi256ELi128ELb1ELb1ELb1ELb1ELb1ELb1EEEEEEEEEvNT_6ParamsE,@function
        .size           _ZN7cutlass13device_kernelIN5flash11enable_sm90INS1_16FlashAttnFwdSm90INS1_25CollectiveMainloopFwdSm90ILi2EN4cute5tupleIJNS5_1CILi1EEES8_S8_EEENS6_IJNS7_ILi128EEESA_NS7_ILi192EEEEEELi128ENS_10bfloat16_tEfNS_4arch4Sm90ELb1ELb0ELb0ELb1ELb0ELb0ELb0ELb1ELb1ELb1ELb1ELb0EEENS1_21CollectiveEpilogueFwdINS6_IJSA_SA_SA_EEES9_SD_SF_Li256ELb1ELb1ELb1ELb0EEENS1_36VarlenDynamicPersistentTileSchedulerILi128ELi128ELi256ELi128ELb1ELb1ELb1ELb1ELb1ELb1EEEEEEEEEvNT_6ParamsE,(.L_x_2988 - _ZN7cutlass13device_kernelIN5flash11enable_sm90INS1_16FlashAttnFwdSm90INS1_25CollectiveMainloopFwdSm90ILi2EN4cute5tupleIJNS5_1CILi1EEES8_S8_EEENS6_IJNS7_ILi128EEESA_NS7_ILi192EEEEEELi128ENS_10bfloat16_tEfNS_4arch4Sm90ELb1ELb0ELb0ELb1ELb0ELb0ELb0ELb1ELb1ELb1ELb1ELb0EEENS1_21CollectiveEpilogueFwdINS6_IJSA_SA_SA_EEES9_SD_SF_Li256ELb1ELb1ELb1ELb0EEENS1_36VarlenDynamicPersistentTileSchedulerILi128ELi128ELi256ELi128ELb1ELb1ELb1ELb1ELb1ELb1EEEEEEEEEvNT_6ParamsE)
        .other          _ZN7cutlass13device_kernelIN5flash11enable_sm90INS1_16FlashAttnFwdSm90INS1_25CollectiveMainloopFwdSm90ILi2EN4cute5tupleIJNS5_1CILi1EEES8_S8_EEENS6_IJNS7_ILi128EEESA_NS7_ILi192EEEEEELi128ENS_10bfloat16_tEfNS_4arch4Sm90ELb1ELb0ELb0ELb1ELb0ELb0ELb0ELb1ELb1ELb1ELb1ELb0EEENS1_21CollectiveEpilogueFwdINS6_IJSA_SA_SA_EEES9_SD_SF_Li256ELb1ELb1ELb1ELb0EEENS1_36VarlenDynamicPersistentTileSchedulerILi128ELi128ELi256ELi128ELb1ELb1ELb1ELb1ELb1ELb1EEEEEEEEEvNT_6ParamsE,@"STO_CUDA_ENTRY STV_DEFAULT"
_ZN7cutlass13device_kernelIN5flash11enable_sm90INS1_16FlashAttnFwdSm90INS1_25CollectiveMainloopFwdSm90ILi2EN4cute5tupleIJNS5_1CILi1EEES8_S8_EEENS6_IJNS7_ILi128EEESA_NS7_ILi192EEEEEELi128ENS_10bfloat16_tEfNS_4arch4Sm90ELb1ELb0ELb0ELb1ELb0ELb0ELb0ELb1ELb1ELb1ELb1ELb0EEENS1_21CollectiveEpilogueFwdINS6_IJSA_SA_SA_EEES9_SD_SF_Li256ELb1ELb1ELb1ELb0EEENS1_36VarlenDynamicPersistentTileSchedulerILi128ELi128ELi256ELi128ELb1ELb1ELb1ELb1ELb1ELb1EEEEEEEEEvNT_6ParamsE:
        /* <DEDUP_REMOVED lines=17> */
.L_x_2204:
[----:B------:R-:W-:Y:S05]  /*0110*/  BSYNC B0 ;  /* 0x0000000000007941 */ /* 0x000fea0003800000 */
.L_x_2203:
        /* <DEDUP_REMOVED lines=40> */
.L_x_2205:
        /* <DEDUP_REMOVED lines=22> */
.L_x_2206:
        /* <DEDUP_REMOVED lines=18> */
.L_x_2207:
        /* <DEDUP_REMOVED lines=22> */
.L_x_2208:
        /* <DEDUP_REMOVED lines=22> */
.L_x_2209:
        /* <DEDUP_REMOVED lines=8> */
.L_x_2211:
        /* <DEDUP_REMOVED lines=24> */
[----:B------:R-:W-:Y:S02]  /*0ae0*/  SHF.R.S32.HI R7, RZ, 0x1f, R6 ;  /* 0x0000001fff077819 */ /* 0x000fe40000011406 */
[----:B------:R-:W-:Y:S02]  /*0af0*/  SHF.R.S32.HI R226, RZ, 0x7, R3 ;  /* 0x00000007ffe27819 */ /* 0x000fe40000011403 */
[----:B------:R-:W-:Y:S02]  /*0b00*/  LEA.HI R10, R7, R8, RZ, 0x3 ;  /* 0x00000008070a7211 */ /* 0x000fe400078f18ff */
[----:B------:R-:W-:Y:S02]  /*0b10*/  LEA.HI R4, R0, R231, RZ, 0x5 ;  /* 0x000000e700047211 */ /* 0x000fe400078f28ff */
[----:B------:R-:W-:-:S02]  /*0b20*/  LOP3.LUT R11, R10, 0xfffffff8, RZ, 0xc0, !PT ;  /* 0xfffffff80a0b7812 */ /* 0x000fc400078ec0ff */
[----:B------:R-:W-:Y:S02]  /*0b30*/  LEA.HI R9, R9, R210, RZ, 0x5 ;  /* 0x000000d209097211 */ /* 0x000fe400078f28ff */
[----:B------:R-:W-:Y:S01]  /*0b40*/  LEA.HI R3, R3, R226, RZ, 0x1 ;  /* 0x000000e203037211 */ /* 0x000fe200078f08ff */
[----:B------:R-:W-:Y:S01]  /*0b50*/  IMAD.SHL.U32 R5, R4, 0x20, RZ ;  /* 0x0000002004057824 */ /* 0x000fe200078e00ff */
[----:B------:R-:W-:Y:S01]  /*0b60*/  SHF.R.S32.HI R9, RZ, 0x5, R9 ;  /* 0x00000005ff097819 */ /* 0x000fe20000011409 */
[----:B------:R-:W-:Y:S01]  /*0b70*/  IMAD.IADD R8, R8, 0x1, -R11 ;  /* 0x0000000108087824 */ /* 0x000fe200078e0a0b */
[----:B------:R-:W-:Y:S02]  /*0b80*/  LOP3.LUT R3, R3, 0x3fffffe, RZ, 0xc0, !PT ;  /* 0x03fffffe03037812 */ /* 0x000fe400078ec0ff */
[CC--:B0-----:R-:W-:Y:S02]  /*0b90*/  LEA.HI R2, R0.reuse, R231.reuse, RZ, 0x4 ;  /* 0x000000e700027211 */ /* 0x0c1fe400078f20ff */
[----:B------:R-:W-:Y:S01]  /*0ba0*/  LEA.HI R10, R0, R231, RZ, 0x2 ;  /* 0x000000e7000a7211 */ /* 0x000fe200078f10ff */
[----:B------:R-:W-:Y:S01]  /*0bb0*/  IMAD R8, R9, 0x10, R8 ;  /* 0x0000001009087824 */ /* 0x000fe200078e0208 */
[----:B------:R-:W-:Y:S01]  /*0bc0*/  LOP3.LUT R7, R5, 0xfffffc00, RZ, 0xc0, !PT ;  /* 0xfffffc0005077812 */ /* 0x000fe200078ec0ff */
[----:B------:R-:W-:Y:S01]  /*0bd0*/  IMAD.IADD R3, R226, 0x1, -R3 ;  /* 0x00000001e2037824 */ /* 0x000fe200078e0a03 */
[----:B------:R-:W-:-:S02]  /*0be0*/  LOP3.LUT R4, R2, 0x3fffff0, RZ, 0xc0, !PT ;  /* 0x03fffff002047812 */ /* 0x000fc400078ec0ff */
[----:B------:R-:W-:Y:S02]  /*0bf0*/  SHF.R.S32.HI R5, RZ, 0x4, R2 ;  /* 0x00000004ff057819 */ /* 0x000fe40000011402 */
[----:B------:R-:W-:Y:S02]  /*0c00*/  LOP3.LUT R10, R10, 0xfffffffc, RZ, 0xc0, !PT ;  /* 0xfffffffc0a0a7812 */ /* 0x000fe400078ec0ff */
[----:B------:R-:W-:Y:S01]  /*0c10*/  LEA.HI R0, R0, R231, RZ, 0x3 ;  /* 0x000000e700007211 */ /* 0x000fe200078f18ff */
[----:B------:R-:W-:Y:S01]  /*0c20*/  IMAD R227, R3, 0x40, R8 ;  /* 0x0000004003e37824 */ /* 0x000fe200078e0208 */
[----:B------:R-:W-:Y:S01]  /*0c30*/  LEA.HI R2, R2, R5, RZ, 0x1 ;  /* 0x0000000502027211 */ /* 0x000fe200078f08ff */
[C---:B------:R-:W-:Y:S01]  /*0c40*/  IMAD.IADD R4, R231.reuse, 0x1, -R4 ;  /* 0x00000001e7047824 */ /* 0x040fe200078e0a04 */
[----:B------:R-:W-:Y:S01]  /*0c50*/  LOP3.LUT R188, R0, 0xfffffff8, RZ, 0xc0, !PT ;  /* 0xfffffff800bc7812 */ /* 0x000fe200078ec0ff */
[C---:B------:R-:W-:Y:S01]  /*0c60*/  IMAD.IADD R10, R231.reuse, 0x1, -R10 ;  /* 0x00000001e70a7824 */ /* 0x040fe200078e0a0a */
[----:B------:R-:W-:Y:S01]  /*0c70*/  LOP3.LUT R3, R6, 0x7ffffffc, RZ, 0xc0, !PT ;  /* 0x7ffffffc06037812 */ /* 0x000fe200078ec0ff */
[----:B------:R-:W-:Y:S01]  /*0c80*/  IMAD R7, R4, 0x40, R7 ;  /* 0x0000004004077824 */ /* 0x000fe200078e0207 */
[----:B------:R-:W-:Y:S01]  /*0c90*/  LOP3.LUT R2, R2, 0x1ffffffe, RZ, 0xc0, !PT ;  /* 0x1ffffffe02027812 */ /* 0x000fe200078ec0ff */
[----:B------:R-:W-:Y:S01]  /*0ca0*/  IMAD.IADD R188, R231, 0x1, -R188 ;  /* 0x00000001e7bc7824 */ /* 0x000fe200078e0abc */
[----:B------:R-:W-:Y:S01]  /*0cb0*/  LEA.HI R4, R10, R10, RZ, 0x1 ;  /* 0x0000000a0a047211 */ /* 0x000fe200078f08ff */
[----:B------:R-:W-:-:S02]  /*0cc0*/  IMAD.IADD R3, R210, 0x1, -R3 ;  /* 0x00000001d2037824 */ /* 0x000fc400078e0a03 */
[----:B------:R-:W-:Y:S01]  /*0cd0*/  IMAD.IADD R2, R5, 0x1, -R2 ;  /* 0x0000000105027824 */ /* 0x000fe200078e0a02 */
[----:B------:R-:W-:Y:S01]  /*0ce0*/  LOP3.LUT R5, R4, 0x1ffffffe, RZ, 0xc0, !PT ;  /* 0x1ffffffe04057812 */ /* 0x000fe200078ec0ff */
[----:B------:R-:W-:Y:S02]  /*0cf0*/  IMAD.SHL.U32 R23, R188, 0x8, RZ ;  /* 0x00000008bc177824 */ /* 0x000fe400078e00ff */
[----:B------:R-:W-:Y:S02]  /*0d00*/  IMAD.SHL.U32 R184, R3, 0x2, RZ ;  /* 0x0000000203b87824 */ /* 0x000fe400078e00ff */
[----:B------:R-:W-:Y:S02]  /*0d10*/  VIADD R187, R23, 0x40 ;  /* 0x0000004017bb7836 */ /* 0x000fe40000000000 */
        /* <DEDUP_REMOVED lines=14> */
[----:B------:R-:W-:Y:S02]  /*0e00*/  VIADD R192, R184, 0x78 ;  /* 0x00000078b8c07836 */ /* 0x000fe40000000000 */
[----:B------:R-:W-:Y:S01]  /*0e10*/  IMAD.IADD R10, R10, 0x1, -R5 ;  /* 0x000000010a0a7824 */ /* 0x000fe200078e0a05 */
[----:B------:R-:W-:Y:S01]  /*0e20*/  SHF.R.S32.HI R208, RZ, 0x3, R0 ;  /* 0x00000003ffd07819 */ /* 0x000fe20000011400 */
[----:B------:R-:W-:Y:S01]  /*0e30*/  IMAD R228, R2, 0x8, R7 ;  /* 0x0000000802e47824 */ /* 0x000fe200078e0207 */
[----:B------:R-:W-:Y:S01]  /*0e40*/  SHF.R.S32.HI R230, RZ, 0x1f, R23 ;  /* 0x0000001fffe67819 */ /* 0x000fe20000011417 */
[----:B------:R-:W-:Y:S01]  /*0e50*/  IMAD.MOV.U32 R209, RZ, RZ, RZ ;  /* 0x000000ffffd17224 */ /* 0x000fe200078e00ff */
[----:B------:R-:W-:Y:S01]  /*0e60*/  SHF.R.S32.HI R229, RZ, 0x1f, R187 ;  /* 0x0000001fffe57819 */ /* 0x000fe200000114bb */
[----:B------:R-:W-:Y:S01]  /*0e70*/  IMAD R185, R10, 0x8, R227 ;  /* 0x000000080ab97824 */ /* 0x000fe200078e02e3 */
[----:B------:R-:W-:Y:S02]  /*0e80*/  SHF.R.S32.HI R225, RZ, 0x1f, R206 ;  /* 0x0000001fffe17819 */ /* 0x000fe400000114ce */
        /* <DEDUP_REMOVED lines=13> */
[----:B------:R-:W-:Y:S01]  /*0f60*/  SHF.R.S32.HI R211, RZ, 0x1f, R192 ;  /* 0x0000001fffd37819 */ /* 0x000fe200000114c0 */
[----:B------:R-:W-:Y:S01]  /*0f70*/  UMOV UR38, URZ ;  /* 0x0000003f00267c82 */ /* 0x000fe20008000000 */
[----:B------:R-:W-:Y:S01]  /*0f80*/  UMOV UR36, URZ ;  /* 0x0000003f00247c82 */ /* 0x000fe20008000000 */
[----:B--2---:R-:W-:-:S07]  /*0f90*/  LOP3.LUT R19, R12, 0x1, RZ, 0xfc, !PT ;  /* 0x000000010c137812 */ /* 0x004fce00078efcff */
.L_x_2269:
[----:B0--34-:R-:W0:Y:S01]  /*0fa0*/  LDC.64 R2, c[0x0][0xc88] ;  /* 0x00032200ff027b82 */ /* 0x019e220000000a00 */
[----:B------:R-:W-:Y:S01]  /*0fb0*/  ULDC.64 UR4, c[0x0][0xa28] ;  /* 0x00028a0000047ab9 */ /* 0x000fe20000000a00 */
[----:B------:R-:W-:-:S06]  /*0fc0*/  ULDC.64 UR6, c[0x0][0xa18] ;  /* 0x0002860000067ab9 */ /* 0x000fcc0000000a00 */
[----:B------:R-:W1:Y:S08]  /*0fd0*/  LDC R17, c[0x0][0x288] ;  /* 0x0000a200ff117b82 */ /* 0x000e700000000800 */
[----:B--2---:R-:W2:Y:S01]  /*0fe0*/  LDC.64 R8, c[0x0][0x418] ;  /* 0x00010600ff087b82 */ /* 0x004ea20000000a00 */
[----:B0-----:R-:W-:-:S07]  /*0ff0*/  IMAD.WIDE R2, R27, 0x4, R2 ;  /* 0x000000041b027825 */ /* 0x001fce00078e0202 */
[----:B------:R-:W0:Y:S01]  /*1000*/  LDC R10, c[0x0][0x424] ;  /* 0x00010900ff0a7b82 */ /* 0x000e220000000800 */
[----:B------:R-:W3:Y:S01]  /*1010*/  LDG.E R186, desc[UR56][R2.64] ;  /* 0x0000003802ba7981 */ /* 0x000ee2000c1e1900 */
[----:B------:R-:W-:Y:S01]  /*1020*/  ISETP.NE.U32.AND P1, PT, RZ, UR4, PT ;  /* 0x00000004ff007c0c */ /* 0x000fe2000bf25070 */
[----:B------:R-:W-:Y:S01]  /*1030*/  IMAD.MOV.U32 R7, RZ, RZ, RZ ;  /* 0x000000ffff077224 */ /* 0x000fe200078e00ff */
[----:B------:R-:W-:-:S04]  /*1040*/  ISETP.NE.U32.AND P0, PT, RZ, UR6, PT ;  /* 0x00000006ff007c0c */ /* 0x000fc8000bf05070 */
[----:B------:R-:W4:Y:S01]  /*1050*/  LDC R11, c[0x0][0x2f0] ;  /* 0x0000bc00ff0b7b82 */ /* 0x000f220000000800 */
[----:B------:R-:W-:Y:S02]  /*1060*/  ISETP.NE.AND.EX P1, PT, RZ, UR5, PT, P1 ;  /* 0x00000005ff007c0c */ /* 0x000fe4000bf25310 */
[----:B------:R-:W-:Y:S02]  /*1070*/  ISETP.NE.AND.EX P0, PT, RZ, UR7, PT, P0 ;  /* 0x00000007ff007c0c */ /* 0x000fe4000bf05300 */
[----:B---3--:R-:W-:-:S09]  /*1080*/  SHF.R.S32.HI R191, RZ, 0x1f, R186 ;  /* 0x0000001fffbf7819 */ /* 0x008fd200000114ba */
[----:B------:R-:W-:-:S04]  /*1090*/  @P1 LEA R4, P2, R186, UR4, 0x2 ;  /* 0x00000004ba041c11 */ /* 0x000fc8000f8410ff */
[C-C-:B------:R-:W-:Y:S02]  /*10a0*/  @P1 LEA.HI.X R5, R186.reuse, UR5, R191.reuse, 0x2, P2 ;  /* 0x00000005ba051c11 */ /* 0x140fe400090f14bf */
[----:B------:R-:W-:Y:S02]  /*10b0*/  @P0 LEA R2, P2, R186, UR6, 0x2 ;  /* 0x00000006ba020c11 */ /* 0x000fe4000f8410ff */
[----:B------:R-:W-:Y:S01]  /*10c0*/  LOP3.LUT R6, R26, 0xff000000, RZ, 0xc0, !PT ;  /* 0xff0000001a067812 */ /* 0x000fe200078ec0ff */
[----:B------:R3:W5:Y:S01]  /*10d0*/  @P1 LDG.E R7, desc[UR56][R4.64] ;  /* 0x0000003804071981 */ /* 0x000762000c1e1900 */
[----:B------:R-:W-:Y:S01]  /*10e0*/  @P0 LEA.HI.X R3, R186, UR7, R191, 0x2, P2 ;  /* 0x00000007ba030c11 */ /* 0x000fe200090f14bf */
[----:B------:R-:W-:-:S04]  /*10f0*/  ULDC.64 UR6, c[0x0][0xa20] ;  /* 0x0002880000067ab9 */ /* 0x000fc80000000a00 */
[----:B-1----:R1:W5:Y:S01]  /*1100*/  @P0 LDG.E R17, desc[UR56][R2.64] ;  /* 0x0000003802110981 */ /* 0x002362000c1e1900 */
[----:B--2---:R-:W-:Y:S02]  /*1110*/  ISETP.NE.U32.AND P1, PT, R8, RZ, PT ;  /* 0x000000ff0800720c */ /* 0x004fe40003f25070 */
[----:B------:R-:W-:Y:S02]  /*1120*/  ISETP.NE.U32.AND P2, PT, RZ, UR6, PT ;  /* 0x00000006ff007c0c */ /* 0x000fe4000bf45070 */
[----:B------:R-:W-:Y:S02]  /*1130*/  LOP3.LUT R0, R26, 0xff0000, RZ, 0xc0, !PT ;  /* 0x00ff00001a007812 */ /* 0x000fe400078ec0ff */
[----:B---3--:R-:W-:Y:S02]  /*1140*/  SHF.R.U32.HI R5, RZ, 0x8, R6 ;  /* 0x00000008ff057819 */ /* 0x008fe40000011606 */
[----:B------:R-:W-:Y:S02]  /*1150*/  ISETP.NE.AND.EX P1, PT, R9, RZ, PT, P1 ;  /* 0x000000ff0900720c */ /* 0x000fe40003f25310 */
[----:B------:R-:W-:-:S02]  /*1160*/  ISETP.NE.AND.EX P2, PT, RZ, UR7, PT, P2 ;  /* 0x00000007ff007c0c */ /* 0x000fc4000bf45320 */
[----:B------:R-:W-:Y:S02]  /*1170*/  LEA.HI R190, R0, R5, RZ, 0x10 ;  /* 0x0000000500be7211 */ /* 0x000fe400078f80ff */
[----:B0-----:R-:W-:Y:S01]  /*1180*/  SEL R0, R10, 0x1, P1 ;  /* 0x000000010a007807 */ /* 0x001fe20000800000 */
[----:B-1--4-:R-:W-:Y:S08]  /*1190*/  @P0 BRA `(.L_x_2212) ;  /* 0x0000000000240947 */ /* 0x012ff00003800000 */
        /* <DEDUP_REMOVED lines=9> */
.L_x_2212:
[----:B------:R-:W-:Y:S01]  /*1230*/  IMAD R16, R0, R11, RZ ;  /* 0x0000000b00107224 */ /* 0x000fe200078e02ff */
[----:B------:R-:W-:Y:S01]  /*1240*/  LOP3.LUT R189, R26, 0xffff, RZ, 0xc0, !PT ;  /* 0x0000ffff1abd7812 */ /* 0x000fe200078ec0ff */
[----:B------:R-:W-:Y:S06]  /*1250*/  @!P2 BRA `(.L_x_2213) ;  /* 0x000000000010a947 */ /* 0x000fec0003800000 */
[----:B------:R-:W-:-:S04]  /*1260*/  LEA R2, P0, R186, UR6, 0x2 ;  /* 0x00000006ba027c11 */ /* 0x000fc8000f8010ff */
[----:B------:R-:W-:-:S05]  /*1270*/  LEA.HI.X R3, R186, UR7, R191, 0x2, P0 ;  /* 0x00000007ba037c11 */ /* 0x000fca00080f14bf */
[----:B------:R0:W5:Y:S01]  /*1280*/  LDG.E R16, desc[UR56][R2.64] ;  /* 0x0000003802107981 */ /* 0x000162000c1e1900 */
[----:B------:R-:W-:Y:S05]  /*1290*/  BRA `(.L_x_2214) ;  /* 0x0000000000247947 */ /* 0x000fea0003800000 */
.L_x_2213:
[----:B------:R-:W-:Y:S02]  /*12a0*/  ULDC.64 UR4, c[0x0][0xa08] ;  /* 0x0002820000047ab9 */ /* 0x000fe40000000a00 */
[----:B------:R-:W-:-:S04]  /*12b0*/  ISETP.NE.U32.AND P0, PT, RZ, UR4, PT ;  /* 0x00000004ff007c0c */ /* 0x000fc8000bf05070 */
[----:B------:R-:W-:-:S13]  /*12c0*/  ISETP.NE.AND.EX P0, PT, RZ, UR5, PT, P0 ;  /* 0x00000005ff007c0c */ /* 0x000fda000bf05300 */
[----:B------:R-:W-:Y:S05]  /*12d0*/  @!P0 BRA `(.L_x_2214) ;  /* 0x0000000000148947 */ /* 0x000fea0003800000 */
[----:B------:R-:W0:Y:S02]  /*12e0*/  LDC.64 R2, c[0x0][0xa08] ;  /* 0x00028200ff027b82 */ /* 0x000e240000000a00 */
[----:B0-----:R-:W-:-:S05]  /*12f0*/  IMAD.WIDE R2, R186, 0x4, R2 ;  /* 0x00000004ba027825 */ /* 0x001fca00078e0202 */
[----:B------:R-:W2:Y:S04]  /*1300*/  LDG.E R16, desc[UR56][R2.64] ;  /* 0x0000003802107981 */ /* 0x000ea8000c1e1900 */
[----:B------:R-:W2:Y:S02]  /*1310*/  LDG.E R5, desc[UR56][R2.64+0x4] ;  /* 0x0000043802057981 */ /* 0x000ea4000c1e1900 */
[----:B--2---:R-:W-:-:S07]  /*1320*/  IMAD.IADD R16, R5, 0x1, -R16 ;  /* 0x0000000105107824 */ /* 0x004fce00078e0a10 */
.L_x_2214:
[----:B------:R-:W1:Y:S01]  /*1330*/  LDC R0, c[0x0][0x448] ;  /* 0x00011200ff007b82 */ /* 0x000e620000000800 */
[----:B------:R-:W-:Y:S01]  /*1340*/  IMAD.SHL.U32 R18, R25, 0x80, RZ ;  /* 0x0000008019127824 */ /* 0x000fe200078e00ff */
[----:B------:R-:W-:Y:S01]  /*1350*/  LOP3.LUT R207, R190, 0xff, RZ, 0xc0, !PT ;  /* 0x000000ffbecf7812 */ /* 0x000fe200078ec0ff */
[----:B-----5:R-:W-:Y:S01]  /*1360*/  IMAD.IADD R16, R16, 0x1, -R7 ;  /* 0x0000000110107824 */ /* 0x020fe200078e0a07 */
[----:B------:R-:W-:Y:S01]  /*1370*/  SHF.R.U32.HI R190, RZ, 0x10, R190 ;  /* 0x00000010ffbe7819 */ /* 0x000fe200000116be */
[----:B------:R-:W-:Y:S01]  /*1380*/  IMAD.MOV.U32 R95, RZ, RZ, RZ ;  /* 0x000000ffff5f7224 */ /* 0x000fe200078e00ff */
[----:B-1----:R-:W-:Y:S01]  /*1390*/  ISETP.NE.AND P0, PT, R0, 0x1, PT ;  /* 0x000000010000780c */ /* 0x002fe20003f05270 */
[----:B------:R-:W-:-:S12]  /*13a0*/  VIADD R0, R18, 0x7f ;  /* 0x0000007f12007836 */ /* 0x000fd80000000000 */
[----:B0-----:R-:W0:Y:S08]  /*13b0*/  @P0 LDC R3, c[0x0][0x44c] ;  /* 0x00011300ff030b82 */ /* 0x001e300000000800 */
[----:B------:R-:W1:Y:S01]  /*13c0*/  @P0 LDC R5, c[0x0][0x450] ;  /* 0x00011400ff050b82 */ /* 0x000e620000000800 */
[----:B0-----:R-:W-:Y:S01]  /*13d0*/  @P0 IMAD.HI.U32 R2, R0, R3, RZ ;  /* 0x0000000300020227 */ /* 0x001fe200078e00ff */
[----:B------:R-:W-:-:S04]  /*13e0*/  IADD3 R3, R16, 0x80, -R17 ;  /* 0x0000008010037810 */ /* 0x000fc80007ffe811 */
[----:B-1----:R-:W-:Y:S01]  /*13f0*/  @P0 SHF.R.U32.HI R0, RZ, R5, R2 ;  /* 0x00000005ff000219 */ /* 0x002fe20000011602 */
[----:B------:R-:W-:-:S04]  /*1400*/  VIADD R2, R16, 0x7f ;  /* 0x0000007f10027836 */ /* 0x000fc80000000000 */
        /* <DEDUP_REMOVED lines=10> */
[----:B------:R-:W0:Y:S01]  /*14b0*/  LDC R3, c[0x0][0x9f0] ;  /* 0x00027c00ff037b82 */ /* 0x000e220000000800 */
[----:B------:R-:W-:-:S04]  /*14c0*/  ISETP.NE.AND P0, PT, R190, RZ, PT ;  /* 0x000000ffbe00720c */ /* 0x000fc80003f05270 */
[----:B0-----:R-:W-:-:S04]  /*14d0*/  SEL R9, R190, R3, P0 ;  /* 0x00000003be097207 */ /* 0x001fc80000000000 */
[-C--:B------:R-:W-:Y:S02]  /*14e0*/  IABS R5, R9.reuse ;  /* 0x0000000900057213 */ /* 0x080fe40000000000 */
        /* <DEDUP_REMOVED lines=26> */
.L_x_2215:
[-C--:B------:R-:W-:Y:S01]  /*1690*/  IMAD R22, R207, R95.reuse, RZ ;  /* 0x0000005fcf167224 */ /* 0x080fe200078e02ff */
[----:B------:R-:W-:Y:S01]  /*16a0*/  PLOP3.LUT P0, PT, PT, PT, PT, 0x80, 0x0 ;  /* 0x000000000000781c */ /* 0x000fe20003f0f070 */
[----:B------:R-:W-:Y:S01]  /*16b0*/  IMAD.MOV.U32 R94, RZ, RZ, RZ ;  /* 0x000000ffff5e7224 */ /* 0x000fe200078e00ff */
        /* <DEDUP_REMOVED lines=67> */
.L_x_2217:
[----:B------:R-:W-:Y:S02]  /*1af0*/  LEA.HI R0, R209, R209, RZ, 0x1 ;  /* 0x000000d1d1007211 */ /* 0x000fe400078f08ff */
[----:B------:R-:W-:Y:S02]  /*1b00*/  ISETP.NE.AND P0, PT, R19, 0x3, PT ;  /* 0x000000031300780c */ /* 0x000fe40003f05270 */
[----:B------:R-:W-:-:S05]  /*1b10*/  LOP3.LUT R0, R0, 0xfffffffe, RZ, 0xc0, !PT ;  /* 0xfffffffe00007812 */ /* 0x000fca00078ec0ff */
[----:B------:R-:W-:-:S05]  /*1b20*/  IMAD.IADD R0, R209, 0x1, -R0 ;  /* 0x00000001d1007824 */ /* 0x000fca00078e0a00 */
[----:B------:R-:W-:-:S04]  /*1b30*/  SHF.L.U32 R0, R0, 0x1f, RZ ;  /* 0x0000001f00007819 */ /* 0x000fc800000006ff */
[----:B------:R-:W0:Y:S02]  /*1b40*/  SYNCS.PHASECHK.TRANS64.TRYWAIT P1, [UR37+0x34800], R0 ;  /* 0x03480000ff0075a7 */ /* 0x000e240008020165 */
[----:B0-----:R-:W-:Y:S05]  /*1b50*/  @!P1 BRA `(.L_x_2218) ;  /* 0x0000011800e49947 */ /* 0x001fea0003800000 */
.L_x_2396:
[----:B------:R-:W-:Y:S05]  /*1b60*/  @!P0 BRA `(.L_x_2219) ;  /* 0x0000000000048947 */ /* 0x000fea0003800000 */
[----:B------:R-:W-:Y:S01]  /*1b70*/  BPT.TRAP 0x1 ;  /* 0x000000040000795c */ /* 0x000fe20000300000 */
.L_x_2219:
[----:B------:R-:W-:Y:S02]  /*1b80*/  IMAD.U32 R2, RZ, RZ, UR36 ;  /* 0x00000024ff027e24 */ /* 0x000fe4000f8e00ff */
[----:B0-----:R-:W-:-:S03]  /*1b90*/  IMAD.U32 R3, RZ, RZ, UR38 ;  /* 0x00000026ff037e24 */ /* 0x001fc6000f8e00ff */
[----:B------:R-:W-:Y:S02]  /*1ba0*/  LEA R2, R2, UR37, 0x3 ;  /* 0x0000002502027c11 */ /* 0x000fe4000f8e18ff */
[----:B------:R-:W-:-:S04]  /*1bb0*/  SHF.L.U32 R3, R3, 0x1f, RZ ;  /* 0x0000001f03037819 */ /* 0x000fc800000006ff */
[----:B------:R0:W1:Y:S01]  /*1bc0*/  SYNCS.PHASECHK.TRANS64.TRYWAIT P2, [R2+URZ+0x34830], R3 ;  /* 0x03483003020075a7 */ /* 0x000062000804017f */
[----:B------:R-:W-:Y:S05]  /*1bd0*/  @!P0 BRA `(.L_x_2220) ;  /* 0x0000000000048947 */ /* 0x000fea0003800000 */
[----:B------:R-:W-:Y:S01]  /*1be0*/  BPT.TRAP 0x1 ;  /* 0x000000040000795c */ /* 0x000fe20000300000 */
.L_x_2220:
[----:B------:R-:W2:Y:S02]  /*1bf0*/  S2R R0, SR_TID.X ;  /* 0x0000000000007919 */ /* 0x000ea40000002100 */
[----:B--2---:R-:W-:Y:S01]  /*1c00*/  LOP3.LUT P1, RZ, R0, 0x7f, RZ, 0xc0, !PT ;  /* 0x0000007f00ff7812 */ /* 0x004fe2000782c0ff */
[----:B-1----:R-:W-:-:S12]  /*1c10*/  @P2 BRA `(.L_x_2221) ;  /* 0x0000000000082947 */ /* 0x002fd80003800000 */
[----:B------:R-:W1:Y:S02]  /*1c20*/  SYNCS.PHASECHK.TRANS64.TRYWAIT P2, [R2+URZ+0x34830], R3 ;  /* 0x03483003020075a7 */ /* 0x000e64000804017f */
[----:B-1----:R-:W-:Y:S05]  /*1c30*/  @!P2 BRA `(.L_x_2222) ;  /* 0x0000011800c4a947 */ /* 0x002fea0003800000 */
.L_x_2221:
[----:B------:R-:W-:Y:S05]  /*1c40*/  WARPSYNC.ALL ;  /* 0x0000000000007948 */ /* 0x000fea0003800000 */
[----:B------:R-:W-:Y:S01]  /*1c50*/  UIADD3 UR4, UR37, 0x1c400, URZ ;  /* 0x0001c40025047890 */ /* 0x000fe2000fffe03f */
[----:B------:R-:W-:Y:S01]  /*1c60*/  WARPGROUP.ARRIVE ;  /* 0x00000000000079c5 */ /* 0x000fe20000000000 */
[----:B------:R-:W-:Y:S01]  /*1c70*/  ULOP3.LUT UR52, UR52, 0x10000, URZ, 0xfc, !UPT ;  /* 0x0001000034347892 */ /* 0x000fe2000f8efc3f */
[----:B------:R-:W2:Y:S01]  /*1c80*/  LDC R0, c[0x0][0x448] ;  /* 0x00011200ff007b82 */ /* 0x000ea20000000800 */
[----:B------:R-:W-:Y:S01]  /*1c90*/  USHF.R.U32.HI UR4, URZ, 0x4, UR4 ;  /* 0x000000043f047899 */ /* 0x000fe20008011604 */
[----:B01----:R-:W-:Y:S01]  /*1ca0*/  @!P1 VIADD R2, R2, 0x34840 ;  /* 0x0003484002029836 */ /* 0x003fe20000000000 */
[----:B------:R-:W-:Y:S01]  /*1cb0*/  UMOV UR53, 0x40000040 ;  /* 0x4000004000357882 */ /* 0x000fe20000000000 */
[----:B------:R-:W-:Y:S01]  /*1cc0*/  UMOV UR55, 0x40000040 ;  /* 0x4000004000377882 */ /* 0x000fe20000000000 */
[----:B------:R-:W-:Y:S01]  /*1cd0*/  ULOP3.LUT UR4, UR4, 0x3fff, URZ, 0xc0, !UPT ;  /* 0x00003fff04047892 */ /* 0x000fe2000f8ec03f */
[----:B------:R-:W-:Y:S01]  /*1ce0*/  CS2R R150, SRZ ;  /* 0x0000000000967805 */ /* 0x000fe2000001ff00 */
[----:B------:R-:W-:Y:S01]  /*1cf0*/  UMOV UR5, 0x40000040 ;  /* 0x4000004000057882 */ /* 0x000fe20000000000 */
[----:B------:R-:W-:Y:S01]  /*1d00*/  UMOV UR7, 0x40000040 ;  /* 0x4000004000077882 */ /* 0x000fe20000000000 */
[----:B------:R-:W-:Y:S01]  /*1d10*/  ULOP3.LUT UR39, UR4, 0x10000, URZ, 0xfc, !UPT ;  /* 0x0001000004277892 */ /* 0x000fe2000f8efc3f */
[----:B------:R-:W-:Y:S01]  /*1d20*/  @!P1 PRMT R2, RZ, 0x654, R2 ;  /* 0x00000654ff029816 */ /* 0x000fe20000000002 */
[----:B------:R-:W-:Y:S01]  /*1d30*/  UIADD3 UR4, UR52, 0x2, URZ ;  /* 0x0000000234047890 */ /* 0x000fe2000fffe03f */
[----:B------:R-:W-:Y:S01]  /*1d40*/  CS2R R148, SRZ ;  /* 0x0000000000947805 */ /* 0x000fe2000001ff00 */
[----:B------:R-:W-:Y:S01]  /*1d50*/  UIMAD UR54, UR36, 0xc00, UR39 ;  /* 0x00000c00243678a4 */ /* 0x000fe2000f8e0227 */
[----:B------:R-:W-:Y:S01]  /*1d60*/  CS2R R146, SRZ ;  /* 0x0000000000927805 */ /* 0x000fe2000001ff00 */
[----:B------:R-:W-:Y:S01]  /*1d70*/  UIADD3 UR8, UR52, 0x4, URZ ;  /* 0x0000000434087890 */ /* 0x000fe2000fffe03f */
[----:B------:R-:W-:Y:S01]  /*1d80*/  CS2R R144, SRZ ;  /* 0x0000000000907805 */ /* 0x000fe2000001ff00 */
[----:B------:R-:W-:Y:S01]  /*1d90*/  UIADD3 UR6, UR54, 0x2, URZ ;  /* 0x0000000236067890 */ /* 0x000fe2000fffe03f */
[----:B------:R-:W-:Y:S01]  /*1da0*/  CS2R R142, SRZ ;  /* 0x00000000008e7805 */ /* 0x000fe2000001ff00 */
[----:B------:R-:W-:Y:S01]  /*1db0*/  UIADD3 UR10, UR54, 0x4, URZ ;  /* 0x00000004360a7890 */ /* 0x000fe2000fffe03f */
[----:B------:R-:W-:Y:S01]  /*1dc0*/  CS2R R140, SRZ ;  /* 0x00000000008c7805 */ /* 0x000fe2000001ff00 */
[----:B------:R-:W-:Y:S01]  /*1dd0*/  UMOV UR9, 0x40000040 ;  /* 0x4000004000097882 */ /* 0x000fe20000000000 */
[----:B------:R-:W-:Y:S01]  /*1de0*/  HGMMA.64x128x16.F32.BF16 R24, gdesc[UR52], RZ, !UPT, gsb0 ;  /* 0x01e00000341879f0 */ /* 0x000fe2000c0018ff */
[----:B------:R-:W-:Y:S01]  /*1df0*/  UMOV UR11, 0x40000040 ;  /* 0x40000040000b7882 */ /* 0x000fe20000000000 */
[----:B------:R-:W-:Y:S01]  /*1e00*/  UIADD3 UR12, UR52, 0x6, URZ ;  /* 0x00000006340c7890 */ /* 0x000fe2000fffe03f */
[----:B--2---:R-:W-:Y:S01]  /*1e10*/  ISETP.NE.AND P2, PT, R0, 0x1, PT ;  /* 0x000000010000780c */ /* 0x004fe20003f45270 */
[----:B------:R-:W-:Y:S01]  /*1e20*/  UIADD3 UR14, UR54, 0x6, URZ ;  /* 0x00000006360e7890 */ /* 0x000fe2000fffe03f */
[----:B------:R-:W-:Y:S01]  /*1e30*/  IMAD.IADD R0, R185, 0x1, R18 ;  /* 0x00000001b9007824 */ /* 0x000fe200078e0212 */
[----:B------:R-:W-:Y:S01]  /*1e40*/  UMOV UR13, 0x40000040 ;  /* 0x40000040000d7882 */ /* 0x000fe20000000000 */
[----:B------:R-:W-:Y:S01]  /*1e50*/  UMOV UR15, 0x40000040 ;  /* 0x40000040000f7882 */ /* 0x000fe20000000000 */
[----:B------:R-:W-:Y:S01]  /*1e60*/  UIADD3 UR16, UR52, 0x400, URZ ;  /* 0x0000040034107890 */ /* 0x000fe2000fffe03f */
[----:B------:R-:W-:Y:S01]  /*1e70*/  CS2R R138, SRZ ;  /* 0x00000000008a7805 */ /* 0x000fe2000001ff00 */
[----:B------:R-:W-:Y:S01]  /*1e80*/  UIADD3 UR18, UR54, 0x400, URZ ;  /* 0x0000040036127890 */ /* 0x000fe2000fffe03f */
[----:B------:R-:W-:Y:S01]  /*1e90*/  CS2R R136, SRZ ;  /* 0x0000000000887805 */ /* 0x000fe2000001ff00 */
[----:B------:R-:W-:Y:S01]  /*1ea0*/  UMOV UR17, 0x40000040 ;  /* 0x4000004000117882 */ /* 0x000fe20000000000 */
[----:B------:R-:W-:Y:S01]  /*1eb0*/  UMOV UR19, 0x40000040 ;  /* 0x4000004000137882 */ /* 0x000fe20000000000 */
[----:B------:R-:W-:Y:S01]  /*1ec0*/  UIADD3 UR20, UR52, 0x402, URZ ;  /* 0x0000040234147890 */ /* 0x000fe2000fffe03f */
[----:B------:R-:W-:Y:S01]  /*1ed0*/  CS2R R134, SRZ ;  /* 0x0000000000867805 */ /* 0x000fe2000001ff00 */
[----:B------:R-:W-:Y:S01]  /*1ee0*/  UIADD3 UR22, UR54, 0x402, URZ ;  /* 0x0000040236167890 */ /* 0x000fe2000fffe03f */
[----:B------:R-:W0:Y:S01]  /*1ef0*/  @P2 LDC R3, c[0x0][0x44c] ;  /* 0x00011300ff032b82 */ /* 0x000e220000000800 */
        /* <DEDUP_REMOVED lines=9> */
[----:B------:R-:W1:Y:S01]  /*1f90*/  @P2 LDC R4, c[0x0][0x450] ;  /* 0x00011400ff042b82 */ /* 0x000e620000000800 */
[----:B------:R-:W-:Y:S01]  /*1fa0*/  UIADD3 UR30, UR54, 0x406, URZ ;  /* 0x00000406361e7890 */ /* 0x000fe2000fffe03f */
[----:B------:R-:W-:Y:S01]  /*1fb0*/  CS2R R128, SRZ ;  /* 0x0000000000807805 */ /* 0x000fe2000001ff00 */
        /* <DEDUP_REMOVED lines=11> */
[----:B0-----:R-:W-:Y:S01]  /*2070*/  @P2 IMAD.HI.U32 R3, R0, R3, RZ ;  /* 0x0000000300032227 */ /* 0x001fe200078e00ff */
        /* <DEDUP_REMOVED lines=9> */
[----:B-1----:R-:W-:Y:S01]  /*2110*/  @P2 SHF.R.U32.HI R0, RZ, R4, R3 ;  /* 0x00000004ff002219 */ /* 0x002fe20000011603 */
[----:B------:R-:W-:Y:S01]  /*2120*/  UIADD3 UR50, UR54, 0x806, URZ ;  /* 0x0000080636327890 */ /* 0x000fe2000fffe03f */
[----:B------:R-:W-:Y:S01]  /*2130*/  IMAD.MOV.U32 R4, RZ, RZ, -0x80 ;  /* 0xffffff80ff047424 */ /* 0x000fe200078e00ff */
[----:B------:R-:W-:Y:S01]  /*2140*/  UMOV UR49, 0x40000040 ;  /* 0x4000004000317882 */ /* 0x000fe20000000000 */
[----:B------:R-:W-:Y:S01]  /*2150*/  UMOV UR51, 0x40000040 ;  /* 0x4000004000337882 */ /* 0x000fe20000000000 */
[----:B------:R-:W0:Y:S01]  /*2160*/  SHFL.IDX PT, R5, R0, 0x1, 0x1c1f ;  /* 0x003c1f0000057f89 */ /* 0x000e2200000e0000 */
[----:B------:R-:W-:Y:S01]  /*2170*/  IMAD R3, R95, R4, 0x80 ;  /* 0x000000805f037424 */ /* 0x000fe200078e0204 */
[----:B------:R-:W-:-:S04]  /*2180*/  CS2R R116, SRZ ;  /* 0x0000000000747805 */ /* 0x000fc8000001ff00 */
[C-C-:B------:R-:W-:Y:S02]  /*2190*/  IADD3 R4, -R184.reuse, 0x1, R3.reuse ;  /* 0x00000001b8047810 */ /* 0x140fe40007ffe103 */
[----:B------:R-:W-:Y:S02]  /*21a0*/  IADD3 R6, -R184, R16, R3 ;  /* 0x00000010b8067210 */ /* 0x000fe40007ffe103 */
[----:B------:R-:W-:-:S04]  /*21b0*/  IADD3 R89, -R17, R4, R16 ;  /* 0x0000000411597210 */ /* 0x000fc80007ffe110 */
[----:B0-----:R-:W-:-:S04]  /*21c0*/  VIADDMNMX R4, R5, R89, R6, PT ;  /* 0x0000005905047246 */ /* 0x001fc80003800106 */
[C---:B------:R-:W-:Y:S02]  /*21d0*/  ISETP.GT.AND P3, PT, R4.reuse, RZ, PT ;  /* 0x000000ff0400720c */ /* 0x040fe40003f64270 */
[C---:B------:R-:W-:Y:S02]  /*21e0*/  ISETP.GT.AND P4, PT, R4.reuse, 0x1, PT ;  /* 0x000000010400780c */ /* 0x040fe40003f84270 */
[----:B------:R-:W-:Y:S01]  /*21f0*/  ISETP.GT.AND P5, PT, R4, 0x8, PT ;  /* 0x000000080400780c */ /* 0x000fe20003fa4270 */
[----:B------:R-:W-:Y:S02]  /*2200*/  WARPGROUP.DEPBAR.LE gsb0, 0x0 ;  /* 0x00008000000079c5 */ /* 0x000fe40000010000 */
[----:B------:R-:W-:-:S06]  /*2210*/  WARPGROUP.ARRIVE ;  /* 0x00000000000079c5 */ /* 0x000fcc0000000000 */
[----:B------:R-:W-:Y:S01]  /*2220*/  HGMMA.64x128x16.F32.BF16 R24, gdesc[UR4], R24, gsb0 ;  /* 0x01e00000041879f0 */ /* 0x000fe20008001818 */
[----:B------:R-:W-:Y:S02]  /*2230*/  ULDC UR6, c[0x0][0x988] ;  /* 0x0002620000067ab9 */ /* 0x000fe40000000800 */
        /* <DEDUP_REMOVED lines=31> */
[----:B------:R-:W-:Y:S01]  /*2430*/  FSEL R91, R26, -INF , P3 ;  /* 0xff8000001a5b7808 */ /* 0x000fe20001800000 */
[----:B------:R0:W-:Y:S01]  /*2440*/  @!P1 SYNCS.ARRIVE.TRANS64.RED.A1T0 RZ, [R2+URZ], RZ ;  /* 0x000000ff02ff99a7 */ /* 0x0001e2000810043f */
[----:B------:R-:W-:Y:S02]  /*2450*/  FSEL R93, R27, -INF , P4 ;  /* 0xff8000001b5d7808 */ /* 0x000fe40002000000 */
[----:B------:R-:W-:Y:S02]  /*2460*/  ISETP.GT.AND P3, PT, R4, 0x9, PT ;  /* 0x000000090400780c */ /* 0x000fe40003f64270 */
[----:B------:R-:W-:-:S02]  /*2470*/  FSEL R97, R30, -INF , P5 ;  /* 0xff8000001e617808 */ /* 0x000fc40002800000 */
[----:B------:R-:W-:Y:S02]  /*2480*/  FMNMX.FTZ R8, R91, R93, !PT ;  /* 0x0000005d5b087209 */ /* 0x000fe40007810000 */
[C---:B------:R-:W-:Y:S02]  /*2490*/  ISETP.GT.AND P4, PT, R4.reuse, 0x10, PT ;  /* 0x000000100400780c */ /* 0x040fe40003f84270 */
[----:B------:R-:W-:Y:S02]  /*24a0*/  FSEL R99, R31, -INF , P3 ;  /* 0xff8000001f637808 */ /* 0x000fe40001800000 */
[----:B------:R-:W-:Y:S02]  /*24b0*/  FMNMX.FTZ R8, R97, R8, !PT ;  /* 0x0000000861087209 */ /* 0x000fe40007810000 */
        /* <DEDUP_REMOVED lines=26> */
[----:B------:R-:W-:Y:S01]  /*2660*/  FMNMX.FTZ R8, R115, R8, !PT ;  /* 0x0000000873087209 */ /* 0x000fe20007810000 */
[----:B------:R-:W1:Y:S01]  /*2670*/  @P2 LDC R50, c[0x0][0x450] ;  /* 0x00011400ff322b82 */ /* 0x000e620000000800 */
        /* <DEDUP_REMOVED lines=54> */
[----:B------:R-:W-:Y:S02]  /*29e0*/  FSEL R87, R87, -INF , P3 ;  /* 0xff80000057577808 */ /* 0x000fe40001800000 */
[----:B------:R-:W-:-:S04]  /*29f0*/  FMNMX.FTZ R8, R21, R8, !PT ;  /* 0x0000000815087209 */ /* 0x000fc80007810000 */
[----:B------:R-:W-:Y:S02]  /*2a00*/  FMNMX.FTZ R10, R87, R8, !PT ;  /* 0x00000008570a7209 */ /* 0x000fe40007810000 */
[----:B------:R2:W3:Y:S04]  /*2a10*/  SHFL.IDX PT, R8, R0, RZ, 0x1c1f ;  /* 0x001c1fff00087589 */ /* 0x0004e800000e0000 */
[----:B------:R-:W4:Y:S01]  /*2a20*/  SHFL.BFLY PT, R35, R10, 0x2, 0x1f ;  /* 0x0c401f000a237f89 */ /* 0x000f2200000e0000 */
[----:B--2---:R-:W-:Y:S01]  /*2a30*/  IMAD.U32 R0, RZ, RZ, UR6 ;  /* 0x00000006ff007e24 */ /* 0x004fe2000f8e00ff */
[----:B---3--:R-:W-:Y:S02]  /*2a40*/  VIADDMNMX R34, R8, R89, R6, PT ;  /* 0x0000005908227246 */ /* 0x008fe40003800106 */
[----:B----4-:R-:W-:-:S02]  /*2a50*/  FMNMX.FTZ R35, R10, R35, !PT ;  /* 0x000000230a237209 */ /* 0x010fc40007810000 */
[C---:B------:R-:W-:Y:S02]  /*2a60*/  ISETP.GT.AND P4, PT, R34.reuse, 0x1, PT ;  /* 0x000000012200780c */ /* 0x040fe40003f84270 */
[----:B------:R-:W-:Y:S01]  /*2a70*/  ISETP.GT.AND P5, PT, R34, 0x8, PT ;  /* 0x000000082200780c */ /* 0x000fe20003fa4270 */
[----:B------:R-:W2:Y:S01]  /*2a80*/  SHFL.BFLY PT, R4, R35, 0x1, 0x1f ;  /* 0x0c201f0023047f89 */ /* 0x000ea200000e0000 */
[----:B------:R-:W-:Y:S02]  /*2a90*/  FSEL R30, R25, -INF , P4 ;  /* 0xff800000191e7808 */ /* 0x000fe40002000000 */
[----:B------:R-:W-:Y:S02]  /*2aa0*/  FSEL R25, R28, -INF , P5 ;  /* 0xff8000001c197808 */ /* 0x000fe40002800000 */
[----:B------:R-:W-:-:S04]  /*2ab0*/  ISETP.GT.AND P4, PT, R34, 0x10, PT ;  /* 0x000000102200780c */ /* 0x000fc80003f84270 */
[----:B------:R-:W-:Y:S02]  /*2ac0*/  FSEL R39, R32, -INF , P4 ;  /* 0xff80000020277808 */ /* 0x000fe40002000000 */
[----:B------:R-:W-:-:S04]  /*2ad0*/  ISETP.GT.AND P4, PT, R34, 0x18, PT ;  /* 0x000000182200780c */ /* 0x000fc80003f84270 */
[----:B------:R-:W-:Y:S02]  /*2ae0*/  FSEL R43, R36, -INF , P4 ;  /* 0xff800000242b7808 */ /* 0x000fe40002000000 */
[----:B------:R-:W-:-:S04]  /*2af0*/  ISETP.GT.AND P4, PT, R34, 0x20, PT ;  /* 0x000000202200780c */ /* 0x000fc80003f84270 */
[----:B------:R-:W-:Y:S02]  /*2b00*/  FSEL R47, R40, -INF , P4 ;  /* 0xff800000282f7808 */ /* 0x000fe40002000000 */
[----:B------:R-:W-:Y:S02]  /*2b10*/  ISETP.GT.AND P4, PT, R34, 0x28, PT ;  /* 0x000000282200780c */ /* 0x000fe40003f84270 */
[----:B--2---:R-:W-:Y:S02]  /*2b20*/  FMNMX.FTZ R4, R35, R4, !PT ;  /* 0x0000000423047209 */ /* 0x004fe40007810000 */
[----:B------:R-:W-:Y:S02]  /*2b30*/  FSEL R89, R44, -INF , P4 ;  /* 0xff8000002c597808 */ /* 0x000fe40002000000 */
[C---:B------:R-:W-:Y:S01]  /*2b40*/  FSETP.NEU.FTZ.AND P3, PT, R4.reuse, -INF , PT ;  /* 0xff8000000400780b */ /* 0x040fe20003f7d000 */
[----:B------:R-:W-:Y:S01]  /*2b50*/  FMUL.FTZ R26, R4, R0 ;  /* 0x00000000041a7220 */ /* 0x000fe20000410000 */
[----:B------:R-:W-:-:S04]  /*2b60*/  ISETP.GT.AND P4, PT, R34, 0x30, PT ;  /* 0x000000302200780c */ /* 0x000fc80003f84270 */
[----:B------:R-:W-:Y:S02]  /*2b70*/  FSEL R26, R26, RZ, P3 ;  /* 0x000000ff1a1a7208 */ /* 0x000fe40001800000 */
[----:B------:R-:W-:-:S03]  /*2b80*/  ISETP.GT.AND P3, PT, R34, RZ, PT ;  /* 0x000000ff2200720c */ /* 0x000fc60003f64270 */
[-CC-:B------:R-:W-:Y:S01]  /*2b90*/  FFMA.FTZ R181, R91, R0.reuse, -R26.reuse ;  /* 0x000000005bb57223 */ /* 0x180fe2000001081a */
[----:B------:R-:W-:Y:S01]  /*2ba0*/  FSEL R35, R24, -INF , P3 ;  /* 0xff80000018237808 */ /* 0x000fe20001800000 */
[-CC-:B------:R-:W-:Y:S01]  /*2bb0*/  FFMA.FTZ R93, R93, R0.reuse, -R26.reuse ;  /* 0x000000005d5d7223 */ /* 0x180fe2000001081a */
[C---:B------:R-:W-:Y:S01]  /*2bc0*/  ISETP.GT.AND P3, PT, R34.reuse, 0x9, PT ;  /* 0x000000092200780c */ /* 0x040fe20003f64270 */
[--C-:B------:R-:W-:Y:S01]  /*2bd0*/  FFMA.FTZ R183, R97, R0, -R26.reuse ;  /* 0x0000000061b77223 */ /* 0x100fe2000001081a */
[----:B------:R-:W-:Y:S01]  /*2be0*/  FMNMX.FTZ R10, R35, R30, !PT ;  /* 0x0000001e230a7209 */ /* 0x000fe20007810000 */
[----:B------:R2:W-:Y:S01]  /*2bf0*/  MUFU.EX2 R6, R93 ;  /* 0x0000005d00067308 */ /* 0x0005e20000000800 */
[----:B------:R-:W-:Y:S01]  /*2c00*/  FSEL R29, R29, -INF , P3 ;  /* 0xff8000001d1d7808 */ /* 0x000fe20001800000 */
[--C-:B------:R-:W-:Y:S01]  /*2c10*/  FFMA.FTZ R177, R101, R0, -R26.reuse ;  /* 0x0000000065b17223 */ /* 0x100fe2000001081a */
[----:B------:R-:W-:Y:S01]  /*2c20*/  FMNMX.FTZ R10, R25, R10, !PT ;  /* 0x0000000a190a7209 */ /* 0x000fe20007810000 */
[-CC-:B------:R-:W-:Y:S01]  /*2c30*/  FFMA.FTZ R8, R99, R0.reuse, -R26.reuse ;  /* 0x0000000063087223 */ /* 0x180fe2000001081a */
[C---:B------:R-:W-:Y:S01]  /*2c40*/  ISETP.GT.AND P3, PT, R34.reuse, 0x11, PT ;  /* 0x000000112200780c */ /* 0x040fe20003f64270 */
[--C-:B------:R-:W-:Y:S01]  /*2c50*/  FFMA.FTZ R169, R31, R0, -R26.reuse ;  /* 0x000000001fa97223 */ /* 0x100fe2000001081a */
[----:B------:R-:W-:Y:S01]  /*2c60*/  FMNMX.FTZ R10, R29, R10, !PT ;  /* 0x0000000a1d0a7209 */ /* 0x000fe20007810000 */
[-CC-:B------:R-:W-:Y:S01]  /*2c70*/  FFMA.FTZ R32, R51, R0.reuse, -R26.reuse ;  /* 0x0000000033207223 */ /* 0x180fe2000001081a */
        /* <DEDUP_REMOVED lines=11> */
[--C-:B------:R-:W-:Y:S01]  /*2d30*/  FFMA.FTZ R163, R7, R0, -R26.reuse ;  /* 0x0000000007a37223 */ /* 0x100fe2000001081a */
[C---:B------:R-:W-:Y:S01]  /*2d40*/  ISETP.GT.AND P3, PT, R34.reuse, 0x21, PT ;  /* 0x000000212200780c */ /* 0x040fe20003f64270 */
[----:B------:R-:W3:Y:S01]  /*2d50*/  MUFU.EX2 R181, R181 ;  /* 0x000000b500b57308 */ /* 0x000ee20000000800 */
[----:B------:R-:W-:Y:S01]  /*2d60*/  FMNMX.FTZ R12, R37, R12, !PT ;  /* 0x0000000c250c7209 */ /* 0x000fe20007810000 */
[-CC-:B------:R-:W-:Y:S01]  /*2d70*/  FFMA.FTZ R103, R103, R0.reuse, -R26.reuse ;  /* 0x0000000067677223 */ /* 0x180fe2000001081a */
[----:B------:R-:W-:Y:S01]  /*2d80*/  FSEL R41, R41, -INF , P3 ;  /* 0xff80000029297808 */ /* 0x000fe20001800000 */
[--C-:B------:R-:W-:Y:S01]  /*2d90*/  FFMA.FTZ R179, R105, R0, -R26.reuse ;  /* 0x0000000069b37223 */ /* 0x100fe2000001081a */
[----:B------:R-:W-:Y:S01]  /*2da0*/  FMNMX.FTZ R12, R47, R12, !PT ;  /* 0x0000000c2f0c7209 */ /* 0x000fe20007810000 */
[--C-:B------:R-:W-:Y:S01]  /*2db0*/  FFMA.FTZ R107, R107, R0, -R26.reuse ;  /* 0x000000006b6b7223 */ /* 0x100fe2000001081a */
[C---:B------:R-:W-:Y:S01]  /*2dc0*/  ISETP.GT.AND P3, PT, R34.reuse, 0x29, PT ;  /* 0x000000292200780c */ /* 0x040fe20003f64270 */
[----:B------:R-:W4:Y:S01]  /*2dd0*/  MUFU.EX2 R183, R183 ;  /* 0x000000b700b77308 */ /* 0x000f220000000800 */
[----:B------:R-:W-:Y:S01]  /*2de0*/  FMNMX.FTZ R14, R41, R12, !PT ;  /* 0x0000000c290e7209 */ /* 0x000fe20007810000 */
[-CC-:B------:R-:W-:Y:S01]  /*2df0*/  FFMA.FTZ R173, R109, R0.reuse, -R26.reuse ;  /* 0x000000006dad7223 */ /* 0x180fe2000001081a */
[----:B------:R-:W-:Y:S01]  /*2e00*/  FSEL R45, R45, -INF , P3 ;  /* 0xff8000002d2d7808 */ /* 0x000fe20001800000 */
[--C-:B------:R-:W-:Y:S01]  /*2e10*/  FFMA.FTZ R157, R9, R0, -R26.reuse ;  /* 0x00000000099d7223 */ /* 0x100fe2000001081a */
[----:B------:R-:W-:Y:S01]  /*2e20*/  FMNMX.FTZ R14, R89, R14, !PT ;  /* 0x0000000e590e7209 */ /* 0x000fe20007810000 */
[-CC-:B------:R-:W-:Y:S01]  /*2e30*/  FFMA.FTZ R111, R111, R0.reuse, -R26.reuse ;  /* 0x000000006f6f7223 */ /* 0x180fe2000001081a */
[----:B------:R-:W-:Y:S01]  /*2e40*/  ISETP.GT.AND P3, PT, R34, 0x31, PT ;  /* 0x000000312200780c */ /* 0x000fe20003f64270 */
[----:B------:R-:W5:Y:S01]  /*2e50*/  MUFU.EX2 R8, R8 ;  /* 0x0000000800087308 */ /* 0x000f620000000800 */
[----:B------:R-:W-:Y:S01]  /*2e60*/  FSEL R91, R48, -INF , P4 ;  /* 0xff800000305b7808 */ /* 0x000fe20002000000 */
[--C-:B------:R-:W-:Y:S01]  /*2e70*/  FFMA.FTZ R175, R113, R0, -R26.reuse ;  /* 0x0000000071af7223 */ /* 0x100fe2000001081a */
[----:B------:R-:W-:Y:S01]  /*2e80*/  FMNMX.FTZ R14, R45, R14, !PT ;  /* 0x0000000e2d0e7209 */ /* 0x000fe20007810000 */
[-CC-:B------:R-:W-:Y:S01]  /*2e90*/  FFMA.FTZ R159, R11, R0.reuse, -R26.reuse ;  /* 0x000000000b9f7223 */ /* 0x180fe2000001081a */
[C---:B------:R-:W-:Y:S01]  /*2ea0*/  ISETP.GT.AND P4, PT, R34.reuse, 0x38, PT ;  /* 0x000000382200780c */ /* 0x040fe20003f84270 */
[--C-:B------:R-:W-:Y:S01]  /*2eb0*/  FFMA.FTZ R153, R15, R0, -R26.reuse ;  /* 0x000000000f997223 */ /* 0x100fe2000001081a */
[----:B------:R-:W-:Y:S01]  /*2ec0*/  FSEL R49, R49, -INF , P3 ;  /* 0xff80000031317808 */ /* 0x000fe20001800000 */
[----:B------:R-:W0:Y:S01]  /*2ed0*/  MUFU.EX2 R177, R177 ;  /* 0x000000b100b17308 */ /* 0x000e220000000800 */
[----:B------:R-:W-:Y:S01]  /*2ee0*/  FMNMX.FTZ R14, R91, R14, !PT ;  /* 0x0000000e5b0e7209 */ /* 0x000fe20007810000 */
[-CC-:B------:R-:W-:Y:S01]  /*2ef0*/  FFMA.FTZ R115, R115, R0.reuse, -R26.reuse ;  /* 0x0000000073737223 */ /* 0x180fe2000001081a */
[----:B------:R-:W-:Y:S01]  /*2f00*/  ISETP.GT.AND P3, PT, R34, 0x39, PT ;  /* 0x000000392200780c */ /* 0x000fe20003f64270 */
[-CC-:B------:R-:W-:Y:S01]  /*2f10*/  FFMA.FTZ R155, R21, R0.reuse, -R26.reuse ;  /* 0x00000000159b7223 */ /* 0x180fe2000001081a */
[----:B--2---:R-:W-:Y:S01]  /*2f20*/  FSEL R93, R52, -INF , P4 ;  /* 0xff800000345d7808 */ /* 0x004fe20002000000 */
[--C-:B------:R-:W-:Y:S01]  /*2f30*/  FFMA.FTZ R59, R59, R0, -R26.reuse ;  /* 0x000000003b3b7223 */ /* 0x100fe2000001081a */
[----:B------:R-:W-:Y:S01]  /*2f40*/  FMNMX.FTZ R20, R49, R14, !PT ;  /* 0x0000000e31147209 */ /* 0x000fe20007810000 */
[----:B------:R2:W1:Y:S01]  /*2f50*/  MUFU.EX2 R10, R103 ;  /* 0x00000067000a7308 */ /* 0x0004620000000800 */
[C---:B------:R-:W-:Y:S01]  /*2f60*/  ISETP.GT.AND P4, PT, R34.reuse, 0x40, PT ;  /* 0x000000402200780c */ /* 0x040fe20003f84270 */
[-CC-:B------:R-:W-:Y:S01]  /*2f70*/  FFMA.FTZ R38, R71, R0.reuse, -R26.reuse ;  /* 0x0000000047267223 */ /* 0x180fe2000001081a */
[----:B------:R-:W-:Y:S01]  /*2f80*/  FSEL R53, R53, -INF , P3 ;  /* 0xff80000035357808 */ /* 0x000fe20001800000 */
[--C-:B------:R-:W-:Y:S01]  /*2f90*/  FFMA.FTZ R42, R79, R0, -R26.reuse ;  /* 0x000000004f2a7223 */ /* 0x100fe2000001081a */
[----:B------:R-:W-:Y:S01]  /*2fa0*/  FMNMX.FTZ R20, R93, R20, !PT ;  /* 0x000000145d147209 */ /* 0x000fe20007810000 */
[----:B------:R-:W-:Y:S01]  /*2fb0*/  FFMA.FTZ R83, R83, R0, -R26 ;  /* 0x0000000053537223 */ /* 0x000fe2000001081a */
[----:B------:R-:W-:Y:S01]  /*2fc0*/  ISETP.GT.AND P3, PT, R34, 0x41, PT ;  /* 0x000000412200780c */ /* 0x000fe20003f64270 */
[----:B------:R-:W1:Y:S01]  /*2fd0*/  MUFU.EX2 R179, R179 ;  /* 0x000000b300b37308 */ /* 0x000e620000000800 */
[----:B------:R-:W-:-:S02]  /*2fe0*/  FSEL R97, R56, -INF , P4 ;  /* 0xff80000038617808 */ /* 0x000fc40002000000 */
[----:B------:R-:W-:Y:S02]  /*2ff0*/  CS2R R112, SRZ ;  /* 0x0000000000707805 */ /* 0x000fe4000001ff00 */
[----:B------:R-:W-:Y:S02]  /*3000*/  FMNMX.FTZ R20, R53, R20, !PT ;  /* 0x0000001435147209 */ /* 0x000fe40007810000 */
[----:B------:R-:W-:Y:S02]  /*3010*/  CS2R R108, SRZ ;  /* 0x00000000006c7805 */ /* 0x000fe4000001ff00 */
[----:B------:R-:W-:Y:S02]  /*3020*/  ISETP.GT.AND P4, PT, R34, 0x48, PT ;  /* 0x000000482200780c */ /* 0x000fe40003f84270 */
[----:B------:R-:W-:Y:S02]  /*3030*/  CS2R R104, SRZ ;  /* 0x0000000000687805 */ /* 0x000fe4000001ff00 */
[----:B------:R-:W-:Y:S01]  /*3040*/  FSEL R57, R57, -INF , P3 ;  /* 0xff80000039397808 */ /* 0x000fe20001800000 */
[----:B------:R3:W1:Y:S01]  /*3050*/  MUFU.EX2 R12, R107 ;  /* 0x0000006b000c7308 */ /* 0x0006620000000800 */
[----:B------:R-:W-:-:S02]  /*3060*/  FMNMX.FTZ R20, R97, R20, !PT ;  /* 0x0000001461147209 */ /* 0x000fc40007810000 */
[----:B--2---:R-:W-:Y:S02]  /*3070*/  CS2R R102, SRZ ;  /* 0x0000000000667805 */ /* 0x004fe4000001ff00 */
[----:B------:R-:W-:Y:S02]  /*3080*/  ISETP.GT.AND P3, PT, R34, 0x49, PT ;  /* 0x000000492200780c */ /* 0x000fe40003f64270 */
[----:B------:R-:W-:Y:S02]  /*3090*/  FSEL R101, R60, -INF , P4 ;  /* 0xff8000003c657808 */ /* 0x000fe40002000000 */
[----:B------:R-:W-:Y:S01]  /*30a0*/  FMNMX.FTZ R24, R57, R20, !PT ;  /* 0x0000001439187209 */ /* 0x000fe20007810000 */
[----:B------:R-:W-:Y:S01]  /*30b0*/  MUFU.EX2 R173, R173 ;  /* 0x000000ad00ad7308 */ /* 0x000fe20000000800 */
[----:B------:R-:W-:Y:S02]  /*30c0*/  ISETP.GT.AND P4, PT, R34, 0x50, PT ;  /* 0x000000502200780c */ /* 0x000fe40003f84270 */
[----:B---3--:R-:W-:-:S02]  /*30d0*/  CS2R R106, SRZ ;  /* 0x00000000006a7805 */ /* 0x008fc4000001ff00 */
[----:B------:R-:W-:Y:S02]  /*30e0*/  FSEL R61, R61, -INF , P3 ;  /* 0xff8000003d3d7808 */ /* 0x000fe40001800000 */
[----:B------:R-:W-:Y:S02]  /*30f0*/  FMNMX.FTZ R24, R101, R24, !PT ;  /* 0x0000001865187209 */ /* 0x000fe40007810000 */
[----:B------:R-:W-:Y:S01]  /*3100*/  ISETP.GT.AND P3, PT, R34, 0x51, PT ;  /* 0x000000512200780c */ /* 0x000fe20003f64270 */
[----:B------:R2:W-:Y:S01]  /*3110*/  MUFU.EX2 R14, R111 ;  /* 0x0000006f000e7308 */ /* 0x0005e20000000800 */
[----:B------:R-:W-:Y:S02]  /*3120*/  FSEL R99, R64, -INF , P4 ;  /* 0xff80000040637808 */ /* 0x000fe40002000000 */
[----:B------:R-:W-:Y:S02]  /*3130*/  FMNMX.FTZ R24, R61, R24, !PT ;  /* 0x000000183d187209 */ /* 0x000fe40007810000 */
[----:B------:R-:W-:-:S02]  /*3140*/  ISETP.GT.AND P4, PT, R34, 0x58, PT ;  /* 0x000000582200780c */ /* 0x000fc40003f84270 */
[----:B------:R-:W-:Y:S01]  /*3150*/  FSEL R65, R65, -INF , P3 ;  /* 0xff80000041417808 */ /* 0x000fe20001800000 */
[----:B------:R-:W-:Y:S01]  /*3160*/  MUFU.EX2 R175, R175 ;  /* 0x000000af00af7308 */ /* 0x000fe20000000800 */
[----:B------:R-:W-:Y:S02]  /*3170*/  FMNMX.FTZ R24, R99, R24, !PT ;  /* 0x0000001863187209 */ /* 0x000fe40007810000 */
[----:B--2---:R-:W-:Y:S02]  /*3180*/  CS2R R110, SRZ ;  /* 0x00000000006e7805 */ /* 0x004fe4000001ff00 */
[----:B------:R-:W-:Y:S02]  /*3190*/  ISETP.GT.AND P3, PT, R34, 0x59, PT ;  /* 0x000000592200780c */ /* 0x000fe40003f64270 */
[----:B------:R-:W-:Y:S02]  /*31a0*/  FSEL R31, R68, -INF , P4 ;  /* 0xff800000441f7808 */ /* 0x000fe40002000000 */
[----:B------:R-:W-:Y:S01]  /*31b0*/  FMNMX.FTZ R28, R65, R24, !PT ;  /* 0x00000018411c7209 */ /* 0x000fe20007810000 */
[----:B------:R2:W-:Y:S01]  /*31c0*/  MUFU.EX2 R20, R115 ;  /* 0x0000007300147308 */ /* 0x0005e20000000800 */
[----:B------:R-:W-:-:S02]  /*31d0*/  ISETP.GT.AND P4, PT, R34, 0x60, PT ;  /* 0x000000602200780c */ /* 0x000fc40003f84270 */
[----:B------:R-:W-:Y:S02]  /*31e0*/  FSEL R69, R69, -INF , P3 ;  /* 0xff80000045457808 */ /* 0x000fe40001800000 */
[----:B------:R-:W-:Y:S02]  /*31f0*/  FMNMX.FTZ R28, R31, R28, !PT ;  /* 0x0000001c1f1c7209 */ /* 0x000fe40007810000 */
[----:B------:R-:W-:Y:S01]  /*3200*/  ISETP.GT.AND P3, PT, R34, 0x61, PT ;  /* 0x000000612200780c */ /* 0x000fe20003f64270 */
[----:B------:R3:W-:Y:S01]  /*3210*/  MUFU.EX2 R24, R32 ;  /* 0x0000002000187308 */ /* 0x0007e20000000800 */
[----:B------:R-:W-:Y:S02]  /*3220*/  FSEL R51, R72, -INF , P4 ;  /* 0xff80000048337808 */ /* 0x000fe40002000000 */
[----:B--2---:R-:W-:Y:S02]  /*3230*/  CS2R R114, SRZ ;  /* 0x0000000000727805 */ /* 0x004fe4000001ff00 */
[----:B------:R-:W-:-:S02]  /*3240*/  FMNMX.FTZ R28, R69, R28, !PT ;  /* 0x0000001c451c7209 */ /* 0x000fc40007810000 */
[C---:B------:R-:W-:Y:S02]  /*3250*/  ISETP.GT.AND P4, PT, R34.reuse, 0x68, PT ;  /* 0x000000682200780c */ /* 0x040fe40003f84270 */
[----:B------:R-:W-:Y:S01]  /*3260*/  FSEL R73, R73, -INF , P3 ;  /* 0xff80000049497808 */ /* 0x000fe20001800000 */
[----:B------:R-:W-:Y:S01]  /*3270*/  MUFU.EX2 R169, R169 ;  /* 0x000000a900a97308 */ /* 0x000fe20000000800 */
[----:B------:R-:W-:Y:S02]  /*3280*/  FMNMX.FTZ R28, R51, R28, !PT ;  /* 0x0000001c331c7209 */ /* 0x000fe40007810000 */
[----:B------:R-:W-:Y:S02]  /*3290*/  ISETP.GT.AND P3, PT, R34, 0x69, PT ;  /* 0x000000692200780c */ /* 0x000fe40003f64270 */
[----:B------:R-:W-:Y:S02]  /*32a0*/  FSEL R27, R76, -INF , P4 ;  /* 0xff8000004c1b7808 */ /* 0x000fe40002000000 */
[----:B---3--:R-:W-:Y:S01]  /*32b0*/  FMNMX.FTZ R32, R73, R28, !PT ;  /* 0x0000001c49207209 */ /* 0x008fe20007810000 */
[----:B------:R-:W-:Y:S01]  /*32c0*/  MUFU.EX2 R171, R171 ;  /* 0x000000ab00ab7308 */ /* 0x000fe20000000800 */
[----:B------:R-:W-:-:S02]  /*32d0*/  ISETP.GT.AND P4, PT, R34, 0x70, PT ;  /* 0x000000702200780c */ /* 0x000fc40003f84270 */
        /* <DEDUP_REMOVED lines=9> */
[----:B------:R-:W-:Y:S01]  /*3370*/  FMNMX.FTZ R32, R55, R32, !PT ;  /* 0x0000002037207209 */ /* 0x000fe20007810000 */
[----:B--2---:R-:W-:Y:S01]  /*3380*/  FFMA.FTZ R36, R67, R0, -R26 ;  /* 0x0000000043247223 */ /* 0x004fe2000001081a */
[----:B------:R-:W-:Y:S02]  /*3390*/  ISETP.GT.AND P3, PT, R34, 0x79, PT ;  /* 0x000000792200780c */ /* 0x000fe40003f64270 */
[----:B------:R-:W-:Y:S02]  /*33a0*/  FSEL R13, R84, -INF , P4 ;  /* 0xff800000540d7808 */ /* 0x000fe40002000000 */
[----:B------:R-:W-:Y:S01]  /*33b0*/  FMNMX.FTZ R34, R81, R32, !PT ;  /* 0x0000002051227209 */ /* 0x000fe20007810000 */
[----:B------:R-:W-:Y:S01]  /*33c0*/  MUFU.EX2 R167, R167 ;  /* 0x000000a700a77308 */ /* 0x000fe20000000800 */
[----:B------:R-:W-:-:S02]  /*33d0*/  FSEL R85, R85, -INF , P3 ;  /* 0xff80000055557808 */ /* 0x000fc40001800000 */
[----:B------:R-:W-:-:S04]  /*33e0*/  FMNMX.FTZ R34, R13, R34, !PT ;  /* 0x000000220d227209 */ /* 0x000fc80007810000 */
[----:B------:R-:W-:Y:S01]  /*33f0*/  FMNMX.FTZ R3, R85, R34, !PT ;  /* 0x0000002255037209 */ /* 0x000fe20007810000 */
[----:B------:R-:W-:Y:S01]  /*3400*/  MUFU.EX2 R32, R59 ;  /* 0x0000003b00207308 */ /* 0x000fe20000000800 */
[----:B------:R-:W-:-:S03]  /*3410*/  FFMA.FTZ R34, R63, R0, -R26 ;  /* 0x000000003f227223 */ /* 0x000fc6000001081a */
[----:B------:R-:W2:Y:S04]  /*3420*/  SHFL.BFLY PT, R40, R3, 0x2, 0x1f ;  /* 0x0c401f0003287f89 */ /* 0x000ea800000e0000 */
[----:B------:R-:W-:Y:S08]  /*3430*/  MUFU.EX2 R34, R34 ;  /* 0x0000002200227308 */ /* 0x000ff00000000800 */
[----:B------:R-:W-:Y:S08]  /*3440*/  MUFU.EX2 R161, R161 ;  /* 0x000000a100a17308 */ /* 0x000ff00000000800 */
[----:B------:R-:W-:Y:S01]  /*3450*/  MUFU.EX2 R36, R36 ;  /* 0x0000002400247308 */ /* 0x000fe20000000800 */
[----:B--2---:R-:W-:Y:S01]  /*3460*/  FMNMX.FTZ R5, R3, R40, !PT ;  /* 0x0000002803057209 */ /* 0x004fe20007810000 */
[-CC-:B------:R-:W-:Y:S01]  /*3470*/  FFMA.FTZ R40, R75, R0.reuse, -R26.reuse ;  /* 0x000000004b287223 */ /* 0x180fe2000001081a */
[----:B------:R-:W-:-:S05]  /*3480*/  FFMA.FTZ R26, R87, R0, -R26 ;  /* 0x00000000571a7223 */ /* 0x000fca000001081a */
[----:B------:R-:W-:Y:S01]  /*3490*/  MUFU.EX2 R163, R163 ;  /* 0x000000a300a37308 */ /* 0x000fe20000000800 */
[----:B------:R-:W2:Y:S07]  /*34a0*/  SHFL.BFLY PT, R44, R5, 0x1, 0x1f ;  /* 0x0c201f00052c7f89 */ /* 0x000eae00000e0000 */
[----:B------:R-:W-:Y:S08]  /*34b0*/  MUFU.EX2 R38, R38 ;  /* 0x0000002600267308 */ /* 0x000ff00000000800 */
[----:B------:R-:W-:Y:S08]  /*34c0*/  MUFU.EX2 R157, R157 ;  /* 0x0000009d009d7308 */ /* 0x000ff00000000800 */
[----:B------:R-:W-:Y:S01]  /*34d0*/  MUFU.EX2 R40, R40 ;  /* 0x0000002800287308 */ /* 0x000fe20000000800 */
[----:B--2---:R-:W-:-:S04]  /*34e0*/  FMNMX.FTZ R7, R5, R44, !PT ;  /* 0x0000002c05077209 */ /* 0x004fc80007810000 */
[C---:B------:R-:W-:Y:S01]  /*34f0*/  FSETP.NEU.FTZ.AND P3, PT, R7.reuse, -INF , PT ;  /* 0xff8000000700780b */ /* 0x040fe20003f7d000 */
[----:B------:R-:W-:Y:S02]  /*3500*/  FMUL.FTZ R3, R7, R0 ;  /* 0x0000000007037220 */ /* 0x000fe40000410000 */
[----:B------:R-:W-:Y:S03]  /*3510*/  MUFU.EX2 R159, R159 ;  /* 0x0000009f009f7308 */ /* 0x000fe60000000800 */
[----:B------:R-:W-:-:S05]  /*3520*/  FSEL R46, R3, RZ, P3 ;  /* 0x000000ff032e7208 */ /* 0x000fca0001800000 */
[-CC-:B------:R-:W-:Y:S01]  /*3530*/  FFMA.FTZ R180, R35, R0.reuse, -R46.reuse ;  /* 0x0000000023b47223 */ /* 0x180fe2000001082e */
[-C--:B------:R-:W-:Y:S01]  /*3540*/  FFMA.FTZ R3, R30, R0.reuse, -R46 ;  /* 0x000000001e037223 */ /* 0x080fe2000001082e */
[----:B------:R-:W-:Y:S01]  /*3550*/  FADD.FTZ R30, R181, R6 ;  /* 0x00000006b51e7221 */ /* 0x000fe20000010000 */
[-CC-:B------:R-:W-:Y:S01]  /*3560*/  FFMA.FTZ R182, R25, R0.reuse, -R46.reuse ;  /* 0x0000000019b67223 */ /* 0x180fe2000001082e */
[-CC-:B------:R-:W-:Y:S01]  /*3570*/  FFMA.FTZ R9, R29, R0.reuse, -R46.reuse ;  /* 0x000000001d097223 */ /* 0x180fe2000001082e */
[-C--:B------:R-:W-:Y:S01]  /*3580*/  FFMA.FTZ R176, R39, R0.reuse, -R46 ;  /* 0x0000000027b07223 */ /* 0x080fe2000001082e */
[----:B------:R-:W-:Y:S01]  /*3590*/  MUFU.EX2 R180, R180 ;  /* 0x000000b400b47308 */ /* 0x000fe20000000800 */
        /* <DEDUP_REMOVED lines=23> */
[----:B------:R-:W1:Y:S01]  /*3710*/  MUFU.EX2 R9, R9 ;  /* 0x0000000900097308 */ /* 0x000e620000000800 */
[----:B--2---:R-:W-:Y:S01]  /*3720*/  FADD.FTZ R5, R180, R3 ;  /* 0x00000003b4057221 */ /* 0x004fe20000010000 */
[----:B------:R-:W-:Y:S01]  /*3730*/  FADD.FTZ R37, R173, R48 ;  /* 0x00000030ad257221 */ /* 0x000fe20000010000 */
[-CC-:B------:R-:W-:Y:S01]  /*3740*/  FFMA.FTZ R99, R99, R0.reuse, -R46.reuse ;  /* 0x0000000063637223 */ /* 0x180fe2000001082e */
[-CC-:B------:R-:W-:Y:S01]  /*3750*/  FFMA.FTZ R65, R65, R0.reuse, -R46.reuse ;  /* 0x0000000041417223 */ /* 0x180fe2000001082e */
[----:B------:R-:W-:Y:S01]  /*3760*/  F2FP.BF16.F32.PACK_AB R181, R6, R181 ;  /* 0x000000b506b5723e */ /* 0x000fe200000010ff */
[-CC-:B------:R-:W-:Y:S01]  /*3770*/  FFMA.FTZ R31, R31, R0.reuse, -R46.reuse ;  /* 0x000000001f1f7223 */ /* 0x180fe2000001082e */
[----:B------:R-:W-:Y:S01]  /*3780*/  F2FP.BF16.F32.PACK_AB R183, R8, R183 ;  /* 0x000000b708b7723e */ /* 0x000fe200000010ff */
[----:B------:R-:W2:Y:S01]  /*3790*/  MUFU.EX2 R176, R176 ;  /* 0x000000b000b07308 */ /* 0x000ea20000000800 */
[----:B0-----:R-:W-:Y:S01]  /*37a0*/  FADD.FTZ R30, R182, R5 ;  /* 0x00000005b61e7221 */ /* 0x001fe20000010000 */
[-CC-:B------:R-:W-:Y:S01]  /*37b0*/  FFMA.FTZ R69, R69, R0.reuse, -R46.reuse ;  /* 0x0000000045457223 */ /* 0x180fe2000001082e */
[----:B------:R-:W0:Y:S01]  /*37c0*/  @P2 LDC R41, c[0x0][0x44c] ;  /* 0x00011300ff292b82 */ /* 0x000e220000000800 */
[-CC-:B------:R-:W-:Y:S01]  /*37d0*/  FFMA.FTZ R51, R51, R0.reuse, -R46.reuse ;  /* 0x0000000033337223 */ /* 0x180fe2000001082e */
[-CC-:B------:R-:W-:Y:S01]  /*37e0*/  FFMA.FTZ R73, R73, R0.reuse, -R46.reuse ;  /* 0x0000000049497223 */ /* 0x180fe2000001082e */
[-CC-:B------:R-:W-:Y:S01]  /*37f0*/  FFMA.FTZ R27, R27, R0.reuse, -R46.reuse ;  /* 0x000000001b1b7223 */ /* 0x180fe2000001082e */
[-C--:B------:R-:W-:Y:S01]  /*3800*/  FFMA.FTZ R77, R77, R0.reuse, -R46 ;  /* 0x000000004d4d7223 */ /* 0x080fe2000001082e */
[----:B------:R-:W3:Y:S01]  /*3810*/  MUFU.EX2 R11, R11 ;  /* 0x0000000b000b7308 */ /* 0x000ee20000000800 */
[----:B-1----:R-:W-:Y:S01]  /*3820*/  FADD.FTZ R5, R9, R30 ;  /* 0x0000001e09057221 */ /* 0x002fe20000010000 */
[----:B------:R-:W-:Y:S01]  /*3830*/  FADD.FTZ R30, R14, R37 ;  /* 0x000000250e1e7221 */ /* 0x000fe20000010000 */
[-CC-:B------:R-:W-:Y:S01]  /*3840*/  FFMA.FTZ R55, R55, R0.reuse, -R46.reuse ;  /* 0x0000000037377223 */ /* 0x180fe2000001082e */
[----:B------:R-:W-:Y:S01]  /*3850*/  FFMA.FTZ R81, R81, R0, -R46 ;  /* 0x0000000051517223 */ /* 0x000fe2000001082e */
[----:B------:R-:W-:-:S02]  /*3860*/  IMAD.MOV.U32 R39, RZ, RZ, R18 ;  /* 0x000000ffff277224 */ /* 0x000fc400078e0012 */
[----:B------:R-:W-:Y:S01]  /*3870*/  FADD.FTZ R37, R175, R30 ;  /* 0x0000001eaf257221 */ /* 0x000fe20000010000 */
[----:B------:R-:W-:Y:S01]  /*3880*/  F2FP.BF16.F32.PACK_AB R182, R9, R182 ;  /* 0x000000b609b6723e */ /* 0x000fe200000010ff */
[----:B------:R-:W1:Y:S01]  /*3890*/  MUFU.EX2 R178, R178 ;  /* 0x000000b200b27308 */ /* 0x000e620000000800 */
[----:B--2---:R-:W-:Y:S01]  /*38a0*/  FADD.FTZ R2, R176, R5 ;  /* 0x00000005b0027221 */ /* 0x004fe20000010000 */
[----:B------:R-:W-:Y:S01]  /*38b0*/  FADD.FTZ R30, R20, R37 ;  /* 0x00000025141e7221 */ /* 0x000fe20000010000 */
[----:B------:R-:W-:Y:S02]  /*38c0*/  F2FP.BF16.F32.PACK_AB R179, R12, R179 ;  /* 0x000000b30cb3723e */ /* 0x000fe400000010ff */
[----:B------:R-:W-:Y:S02]  /*38d0*/  CS2R R100, SRZ ;  /* 0x0000000000647805 */ /* 0x000fe4000001ff00 */
[----:B------:R-:W-:Y:S01]  /*38e0*/  F2FP.BF16.F32.PACK_AB R180, R3, R180 ;  /* 0x000000b403b4723e */ /* 0x000fe200000010ff */
[----:B------:R-:W-:Y:S01]  /*38f0*/  FADD.FTZ R37, R169, R30 ;  /* 0x0000001ea9257221 */ /* 0x000fe20000010000 */
[----:B------:R-:W-:Y:S01]  /*3900*/  F2FP.BF16.F32.PACK_AB R177, R10, R177 ;  /* 0x000000b10ab1723e */ /* 0x000fe200000010ff */
[----:B------:R-:W2:Y:S01]  /*3910*/  MUFU.EX2 R15, R15 ;  /* 0x0000000f000f7308 */ /* 0x000ea20000000800 */
[----:B---3--:R-:W-:Y:S01]  /*3920*/  FADD.FTZ R5, R11, R2 ;  /* 0x000000020b057221 */ /* 0x008fe20000010000 */
[----:B------:R-:W-:Y:S01]  /*3930*/  FADD.FTZ R30, R24, R37 ;  /* 0x00000025181e7221 */ /* 0x000fe20000010000 */
[----:B0-----:R-:W-:Y:S01]  /*3940*/  @P2 IMAD.HI.U32 R41, R18, R41, RZ ;  /* 0x0000002912292227 */ /* 0x001fe200078e00ff */
[----:B------:R-:W-:-:S02]  /*3950*/  F2FP.BF16.F32.PACK_AB R173, R14, R173 ;  /* 0x000000ad0ead723e */ /* 0x000fc400000010ff */
[----:B------:R-:W-:Y:S01]  /*3960*/  CS2R R96, SRZ ;  /* 0x0000000000607805 */ /* 0x000fe2000001ff00 */
[----:B------:R-:W-:Y:S01]  /*3970*/  FADD.FTZ R37, R171, R30 ;  /* 0x0000001eab257221 */ /* 0x000fe20000010000 */
[----:B------:R-:W-:Y:S01]  /*3980*/  F2FP.BF16.F32.PACK_AB R175, R20, R175 ;  /* 0x000000af14af723e */ /* 0x000fe200000010ff */
[----:B------:R-:W0:Y:S01]  /*3990*/  MUFU.EX2 R172, R172 ;  /* 0x000000ac00ac7308 */ /* 0x000e220000000800 */
[----:B-1----:R-:W-:Y:S01]  /*39a0*/  FADD.FTZ R2, R178, R5 ;  /* 0x00000005b2027221 */ /* 0x002fe20000010000 */
[----:B------:R-:W-:Y:S01]  /*39b0*/  FADD.FTZ R30, R28, R37 ;  /* 0x000000251c1e7221 */ /* 0x000fe20000010000 */
[----:B------:R-:W-:Y:S02]  /*39c0*/  @P2 SHF.R.U32.HI R39, RZ, R50, R41 ;  /* 0x00000032ff272219 */ /* 0x000fe40000011629 */
[----:B------:R-:W-:Y:S02]  /*39d0*/  CS2R R92, SRZ ;  /* 0x00000000005c7805 */ /* 0x000fe4000001ff00 */
[----:B------:R-:W-:Y:S01]  /*39e0*/  F2FP.BF16.F32.PACK_AB R169, R24, R169 ;  /* 0x000000a918a9723e */ /* 0x000fe200000010ff */
[----:B------:R-:W-:Y:S01]  /*39f0*/  FADD.FTZ R37, R165, R30 ;  /* 0x0000001ea5257221 */ /* 0x000fe20000010000 */
[----:B------:R-:W-:Y:S01]  /*3a00*/  IADD3 R39, R39, R16, -R17 ;  /* 0x0000001027277210 */ /* 0x000fe20007ffe811 */
[----:B------:R-:W1:Y:S01]  /*3a10*/  MUFU.EX2 R21, R21 ;  /* 0x0000001500157308 */ /* 0x000e620000000800 */
[----:B--2---:R-:W-:Y:S01]  /*3a20*/  FADD.FTZ R5, R15, R2 ;  /* 0x000000020f057221 */ /* 0x004fe20000010000 */
[----:B------:R-:W-:Y:S01]  /*3a30*/  FADD.FTZ R30, R32, R37 ;  /* 0x00000025201e7221 */ /* 0x000fe20000010000 */
[----:B------:R-:W-:-:S02]  /*3a40*/  SHF.R.S32.HI R50, RZ, 0x1f, R39 ;  /* 0x0000001fff327819 */ /* 0x000fc40000011427 */
[----:B------:R-:W-:Y:S02]  /*3a50*/  CS2R R90, SRZ ;  /* 0x00000000005a7805 */ /* 0x000fe4000001ff00 */
[----:B------:R-:W-:Y:S01]  /*3a60*/  F2FP.BF16.F32.PACK_AB R171, R28, R171 ;  /* 0x000000ab1cab723e */ /* 0x000fe200000010ff */
[----:B------:R-:W-:Y:S01]  /*3a70*/  FADD.FTZ R37, R167, R30 ;  /* 0x0000001ea7257221 */ /* 0x000fe20000010000 */
[----:B------:R-:W-:Y:S01]  /*3a80*/  F2FP.BF16.F32.PACK_AB R165, R32, R165 ;  /* 0x000000a520a5723e */ /* 0x000fe200000010ff */
[----:B------:R-:W2:Y:S01]  /*3a90*/  MUFU.EX2 R174, R174 ;  /* 0x000000ae00ae7308 */ /* 0x000ea20000000800 */
[----:B0-----:R-:W-:Y:S01]  /*3aa0*/  FADD.FTZ R2, R172, R5 ;  /* 0x00000005ac027221 */ /* 0x001fe20000010000 */
[C---:B------:R-:W-:Y:S01]  /*3ab0*/  FADD.FTZ R48, R34.reuse, R37 ;  /* 0x0000002522307221 */ /* 0x040fe20000010000 */
[----:B------:R-:W-:Y:S02]  /*3ac0*/  F2FP.BF16.F32.PACK_AB R167, R34, R167 ;  /* 0x000000a722a7723e */ /* 0x000fe400000010ff */
[----:B------:R-:W-:-:S02]  /*3ad0*/  CS2R R88, SRZ ;  /* 0x0000000000587805 */ /* 0x000fc4000001ff00 */
[----:B------:R-:W-:Y:S01]  /*3ae0*/  F2FP.BF16.F32.PACK_AB R176, R11, R176 ;  /* 0x000000b00bb0723e */ /* 0x000fe200000010ff */
[----:B------:R-:W-:Y:S01]  /*3af0*/  FADD.FTZ R37, R161, R48 ;  /* 0x00000030a1257221 */ /* 0x000fe20000010000 */
[----:B------:R-:W-:Y:S01]  /*3b00*/  F2FP.BF16.F32.PACK_AB R161, R36, R161 ;  /* 0x000000a124a1723e */ /* 0x000fe200000010ff */
[----:B------:R-:W0:Y:S01]  /*3b10*/  MUFU.EX2 R25, R25 ;  /* 0x0000001900197308 */ /* 0x000e220000000800 */
[----:B-1----:R-:W-:Y:S01]  /*3b20*/  FADD.FTZ R5, R21, R2 ;  /* 0x0000000215057221 */ /* 0x002fe20000010000 */
[----:B------:R-:W-:Y:S02]  /*3b30*/  F2FP.BF16.F32.PACK_AB R178, R15, R178 ;  /* 0x000000b20fb2723e */ /* 0x000fe400000010ff */
[----:B------:R-:W-:-:S04]  /*3b40*/  F2FP.BF16.F32.PACK_AB R172, R21, R172 ;  /* 0x000000ac15ac723e */ /* 0x000fc800000010ff */
        /* <DEDUP_REMOVED lines=8> */
[----:B--2---:R-:W-:Y:S01]  /*3bd0*/  FADD.FTZ R5, R29, R2 ;  /* 0x000000021d057221 */ /* 0x004fe20000010000 */
[-CC-:B------:R-:W-:Y:S01]  /*3be0*/  FFMA.FTZ R2, R13, R0.reuse, -R46.reuse ;  /* 0x000000000d027223 */ /* 0x180fe2000001082e */
[----:B------:R-:W-:Y:S01]  /*3bf0*/  LEA.HI R13, R50, R39, RZ, 0x7 ;  /* 0x00000027320d7211 */ /* 0x000fe200078f38ff */
[----:B------:R-:W-:Y:S01]  /*3c00*/  FFMA.FTZ R46, R85, R0, -R46 ;  /* 0x00000000552e7223 */ /* 0x000fe2000001082e */
[----:B------:R-:W-:Y:S02]  /*3c10*/  F2FP.BF16.F32.PACK_AB R168, R29, R168 ;  /* 0x000000a81da8723e */ /* 0x000fe400000010ff */
[----:B------:R-:W-:Y:S01]  /*3c20*/  SHF.R.S32.HI R13, RZ, 0x7, R13 ;  /* 0x00000007ff0d7819 */ /* 0x000fe2000001140d */
[----:B------:R-:W2:Y:S01]  /*3c30*/  MUFU.EX2 R164, R164 ;  /* 0x000000a400a47308 */ /* 0x000ea20000000800 */
[----:B0-----:R-:W-:Y:S02]  /*3c40*/  FADD.FTZ R30, R170, R5 ;  /* 0x00000005aa1e7221 */ /* 0x001fe40000010000 */
[----:B------:R-:W-:-:S05]  /*3c50*/  VIMNMX R12, R22, R13, !PT ;  /* 0x0000000d160c7248 */ /* 0x000fca0007fe0100 */
[----:B------:R-:W0:Y:S01]  /*3c60*/  MUFU.EX2 R35, R35 ;  /* 0x0000002300237308 */ /* 0x000e220000000800 */
[C---:B-1----:R-:W-:Y:S01]  /*3c70*/  FADD.FTZ R5, R33.reuse, R30 ;  /* 0x0000001e21057221 */ /* 0x042fe20000010000 */
[----:B------:R-:W-:Y:S01]  /*3c80*/  FADD.FTZ R30, R36, R37 ;  /* 0x00000025241e7221 */ /* 0x000fe20000010000 */
[----:B------:R-:W-:-:S03]  /*3c90*/  F2FP.BF16.F32.PACK_AB R170, R33, R170 ;  /* 0x000000aa21aa723e */ /* 0x000fc600000010ff */
[----:B------:R-:W-:Y:S01]  /*3ca0*/  FADD.FTZ R37, R163, R30 ;  /* 0x0000001ea3257221 */ /* 0x000fe20000010000 */
[----:B------:R-:W-:Y:S01]  /*3cb0*/  F2FP.BF16.F32.PACK_AB R163, R38, R163 ;  /* 0x000000a326a3723e */ /* 0x000fe200000010ff */
[----:B------:R-:W1:Y:S01]  /*3cc0*/  MUFU.EX2 R166, R166 ;  /* 0x000000a600a67308 */ /* 0x000e620000000800 */
[----:B--2---:R-:W-:Y:S01]  /*3cd0*/  FADD.FTZ R6, R164, R5 ;  /* 0x00000005a4067221 */ /* 0x004fe20000010000 */
[----:B------:R-:W-:-:S06]  /*3ce0*/  FADD.FTZ R8, R38, R37 ;  /* 0x0000002526087221 */ /* 0x000fcc0000010000 */
[----:B------:R-:W2:Y:S01]  /*3cf0*/  MUFU.EX2 R61, R61 ;  /* 0x0000003d003d7308 */ /* 0x000ea20000000800 */
[C---:B0-----:R-:W-:Y:S01]  /*3d00*/  FADD.FTZ R5, R35.reuse, R6 ;  /* 0x0000000623057221 */ /* 0x041fe20000010000 */
[----:B------:R-:W-:-:S06]  /*3d10*/  F2FP.BF16.F32.PACK_AB R164, R35, R164 ;  /* 0x000000a423a4723e */ /* 0x000fcc00000010ff */
[----:B------:R-:W0:Y:S01]  /*3d20*/  MUFU.EX2 R99, R99 ;  /* 0x0000006300637308 */ /* 0x000e220000000800 */
[----:B-1----:R-:W-:Y:S01]  /*3d30*/  FADD.FTZ R6, R166, R5 ;  /* 0x00000005a6067221 */ /* 0x002fe20000010000 */
[----:B------:R-:W-:Y:S01]  /*3d40*/  FADD.FTZ R5, R157, R8 ;  /* 0x000000089d057221 */ /* 0x000fe20000010000 */
[----:B------:R-:W-:-:S03]  /*3d50*/  F2FP.BF16.F32.PACK_AB R157, R40, R157 ;  /* 0x0000009d289d723e */ /* 0x000fc600000010ff */
[----:B------:R-:W-:Y:S02]  /*3d60*/  FADD.FTZ R8, R40, R5 ;  /* 0x0000000528087221 */ /* 0x000fe40000010000 */
[----:B------:R-:W1:Y:S01]  /*3d70*/  MUFU.EX2 R160, R65 ;  /* 0x0000004100a07308 */ /* 0x000e620000000800 */
[----:B--2---:R-:W-:Y:S01]  /*3d80*/  FADD.FTZ R6, R61, R6 ;  /* 0x000000063d067221 */ /* 0x004fe20000010000 */
[----:B------:R-:W-:Y:S01]  /*3d90*/  FADD.FTZ R37, R159, R8 ;  /* 0x000000089f257221 */ /* 0x000fe20000010000 */
[----:B------:R-:W-:-:S05]  /*3da0*/  F2FP.BF16.F32.PACK_AB R166, R61, R166 ;  /* 0x000000a63da6723e */ /* 0x000fca00000010ff */
[----:B------:R-:W2:Y:S01]  /*3db0*/  MUFU.EX2 R42, R42 ;  /* 0x0000002a002a7308 */ /* 0x000ea20000000800 */
[----:B0-----:R-:W-:-:S07]  /*3dc0*/  FADD.FTZ R5, R99, R6 ;  /* 0x0000000663057221 */ /* 0x001fce0000010000 */
[----:B------:R-:W0:Y:S01]  /*3dd0*/  MUFU.EX2 R31, R31 ;  /* 0x0000001f001f7308 */ /* 0x000e220000000800 */
[C---:B-1----:R-:W-:Y:S01]  /*3de0*/  FADD.FTZ R6, R160.reuse, R5 ;  /* 0x00000005a0067221 */ /* 0x042fe20000010000 */
[----:B------:R-:W-:Y:S02]  /*3df0*/  F2FP.BF16.F32.PACK_AB R160, R160, R99 ;  /* 0x00000063a0a0723e */ /* 0x000fe400000010ff */
[----:B------:R-:W-:-:S04]  /*3e00*/  CS2R R98, SRZ ;  /* 0x0000000000627805 */ /* 0x000fc8000001ff00 */
        /* <DEDUP_REMOVED lines=32> */
[----:B------:R-:W-:-:S03]  /*4010*/  F2FP.BF16.F32.PACK_AB R152, R152, R55 ;  /* 0x000000379898723e */ /* 0x000fc600000010ff */
[----:B0-----:R-:W-:Y:S01]  /*4020*/  FADD.FTZ R6, R2, R9 ;  /* 0x0000000902067221 */ /* 0x001fe20000010000 */
[----:B------:R-:W-:Y:S01]  /*4030*/  VIADD R9, R95, 0xfffffffe ;  /* 0xfffffffe5f097836 */ /* 0x000fe20000000000 */
[----:B------:R-:W-:-:S04]  /*4040*/  CS2R R94, SRZ ;  /* 0x00000000005e7805 */ /* 0x000fc8000001ff00 */
[----:B------:R-:W-:Y:S01]  /*4050*/  ISETP.GE.AND P3, PT, R9, R12, PT ;  /* 0x0000000c0900720c */ /* 0x000fe20003f66270 */
[C---:B-1----:R-:W-:Y:S01]  /*4060*/  FADD.FTZ R6, R3.reuse, R6 ;  /* 0x0000000603067221 */ /* 0x042fe20000010000 */
[----:B------:R-:W-:Y:S01]  /*4070*/  F2FP.BF16.F32.PACK_AB R154, R3, R2 ;  /* 0x00000002039a723e */ /* 0x000fe200000010ff */
[----:B------:R-:W-:Y:S02]  /*4080*/  IMAD.MOV.U32 R2, RZ, RZ, 0x3f800000 ;  /* 0x3f800000ff027424 */ /* 0x000fe400078e00ff */
[----:B------:R-:W-:-:S08]  /*4090*/  IMAD.MOV.U32 R3, RZ, RZ, 0x3f800000 ;  /* 0x3f800000ff037424 */ /* 0x000fd000078e00ff */
[----:B------:R-:W-:Y:S05]  /*40a0*/  @!P3 BRA `(.L_x_2223) ;  /* 0x000000280074b947 */ /* 0x000fea0003800000 */
[----:B------:R-:W-:Y:S01]  /*40b0*/  IMAD.MOV.U32 R8, RZ, RZ, R4 ;  /* 0x000000ffff087224 */ /* 0x000fe200078e0004 */
[----:B------:R-:W-:Y:S01]  /*40c0*/  UMOV UR60, UR38 ;  /* 0x00000026003c7c82 */ /* 0x000fe20008000000 */
[----:B------:R-:W-:Y:S01]  /*40d0*/  IMAD.MOV.U32 R10, RZ, RZ, R7 ;  /* 0x000000ffff0a7224 */ /* 0x000fe200078e0007 */
[----:B------:R-:W-:Y:S01]  /*40e0*/  UMOV UR59, UR36 ;  /* 0x00000024003b7c82 */ /* 0x000fe20008000000 */
[----:B------:R-:W-:Y:S02]  /*40f0*/  IMAD.MOV.U32 R2, RZ, RZ, 0x3f800000 ;  /* 0x3f800000ff027424 */ /* 0x000fe400078e00ff */
[----:B------:R-:W-:-:S07]  /*4100*/  IMAD.MOV.U32 R151, RZ, RZ, RZ ;  /* 0x000000ffff977224 */ /* 0x000fce00078e00ff */
.L_x_2232:
[----:B------:R-:W-:-:S04]  /*4110*/  UIADD3 UR6, UR59, 0x1, URZ ;  /* 0x000000013b067890 */ /* 0x000fc8000fffe03f */
[----:B------:R-:W-:-:S04]  /*4120*/  UISETP.NE.AND UP0, UPT, UR6, 0x2, UPT ;  /* 0x000000020600788c */ /* 0x000fc8000bf05270 */
[----:B------:R-:W-:Y:S02]  /*4130*/  USEL UR38, URZ, 0x1, UP0 ;  /* 0x000000013f267887 */ /* 0x000fe40008000000 */
[----:B------:R-:W-:Y:S02]  /*4140*/  USEL UR36, UR6, URZ, UP0 ;  /* 0x0000003f06247287 */ /* 0x000fe40008000000 */
[----:B------:R-:W-:Y:S01]  /*4150*/  ULOP3.LUT UR38, UR60, UR38, URZ, 0x3c, !UPT ;  /* 0x000000263c267292 */ /* 0x000fe2000f8e3c3f */
[----:B------:R-:W-:Y:S11]  /*4160*/  @!P0 BRA `(.L_x_2224) ;  /* 0x0000000000048947 */ /* 0x000ff60003800000 */
[----:B------:R-:W-:Y:S01]  /*4170*/  BPT.TRAP 0x1 ;  /* 0x000000040000795c */ /* 0x000fe20000300000 */
.L_x_2224:
[----:B------:R-:W-:Y:S01]  /*4180*/  ULEA UR58, UR36, UR37, 0x3 ;  /* 0x00000025243a7291 */ /* 0x000fe2000f8e183f */
[----:B------:R-:W-:-:S05]  /*4190*/  IMAD.U32 R0, RZ, RZ, UR38 ;  /* 0x00000026ff007e24 */ /* 0x000fca000f8e00ff */
[----:B------:R-:W-:-:S04]  /*41a0*/  SHF.L.U32 R0, R0, 0x1f, RZ ;  /* 0x0000001f00007819 */ /* 0x000fc800000006ff */
[----:B------:R0:W1:Y:S01]  /*41b0*/  SYNCS.PHASECHK.TRANS64.TRYWAIT P3, [UR58+0x34830], R0 ;  /* 0x03483000ff0075a7 */ /* 0x000062000806017a */
[----:B------:R-:W-:Y:S05]  /*41c0*/  @!P0 BRA `(.L_x_2225) ;  /* 0x0000000000048947 */ /* 0x000fea0003800000 */
[----:B------:R-:W-:Y:S01]  /*41d0*/  BPT.TRAP 0x1 ;  /* 0x000000040000795c */ /* 0x000fe20000300000 */
.L_x_2225:
[----:B-1----:R-:W-:Y:S05]  /*41e0*/  @P3 BRA `(.L_x_2226) ;  /* 0x0000000000083947 */ /* 0x002fea0003800000 */
[----:B------:R-:W1:Y:S02]  /*41f0*/  SYNCS.PHASECHK.TRANS64.TRYWAIT P3, [UR58+0x34830], R0 ;  /* 0x03483000ff0075a7 */ /* 0x000e64000806017a */
[----:B-1----:R-:W-:Y:S05]  /*4200*/  @!P3 BRA `(.L_x_2227) ;  /* 0x000000f40064b947 */ /* 0x002fea0003800000 */
.L_x_2226:
[----:B------:R-:W-:Y:S01]  /*4210*/  UIMAD UR54, UR36, 0xc00, UR39 ;  /* 0x00000c00243678a4 */ /* 0x000fe2000f8e0227 */
[----:B------:R-:W-:Y:S01]  /*4220*/  WARPGROUP.ARRIVE ;  /* 0x00000000000079c5 */ /* 0x000fe20000000000 */
[----:B------:R-:W-:Y:S01]  /*4230*/  UMOV UR55, 0x40000040 ;  /* 0x4000004000377882 */ /* 0x000fe20000000000 */
[----:B------:R-:W-:Y:S01]  /*4240*/  UMOV UR7, 0x40000040 ;  /* 0x4000004000077882 */ /* 0x000fe20000000000 */
[----:B------:R-:W-:Y:S01]  /*4250*/  UIADD3 UR6, UR54, 0x2, URZ ;  /* 0x0000000236067890 */ /* 0x000fe2000fffe03f */
[-C--:B------:R-:W-:Y:S01]  /*4260*/  FMUL.FTZ R88, R88, R3.reuse ;  /* 0x0000000358587220 */ /* 0x080fe20000410000 */
[----:B------:R-:W-:Y:S01]  /*4270*/  UIADD3 UR10, UR54, 0x4, URZ ;  /* 0x00000004360a7890 */ /* 0x000fe2000fffe03f */
[-C--:B------:R-:W-:Y:S01]  /*4280*/  FMUL.FTZ R89, R89, R3.reuse ;  /* 0x0000000359597220 */ /* 0x080fe20000410000 */
[----:B------:R-:W-:Y:S01]  /*4290*/  UMOV UR11, 0x40000040 ;  /* 0x40000040000b7882 */ /* 0x000fe20000000000 */
[----:B------:R-:W-:Y:S01]  /*42a0*/  HGMMA.64x128x16.F32.BF16 R24, gdesc[UR52], RZ, !UPT, gsb0 ;  /* 0x01e00000341879f0 */ /* 0x000fe2000c0018ff */
        /* <DEDUP_REMOVED lines=116> */
.L_x_2228:
[----:B------:R-:W-:Y:S01]  /*49f0*/  ULEA UR7, UR59, UR37, 0x3 ;  /* 0x000000253b077291 */ /* 0x000fe2000f8e183f */
[----:B01----:R-:W-:-:S05]  /*4a00*/  IMAD.U32 R0, RZ, RZ, UR60 ;  /* 0x0000003cff007e24 */ /* 0x003fca000f8e00ff */
[----:B------:R-:W-:-:S04]  /*4a10*/  SHF.L.U32 R0, R0, 0x1f, RZ ;  /* 0x0000001f00007819 */ /* 0x000fc800000006ff */
[----:B------:R0:W1:Y:S01]  /*4a20*/  SYNCS.PHASECHK.TRANS64.TRYWAIT P3, [UR7+0x34850], R0 ;  /* 0x03485000ff0075a7 */ /* 0x0000620008060147 */
[----:B------:R-:W-:Y:S05]  /*4a30*/  @!P0 BRA `(.L_x_2229) ;  /* 0x0000000000048947 */ /* 0x000fea0003800000 */
[----:B------:R-:W-:Y:S01]  /*4a40*/  BPT.TRAP 0x1 ;  /* 0x000000040000795c */ /* 0x000fe20000300000 */
.L_x_2229:
[----:B-1----:R-:W-:Y:S05]  /*4a50*/  @P3 BRA `(.L_x_2230) ;  /* 0x0000000000083947 */ /* 0x002fea0003800000 */
[----:B------:R-:W1:Y:S02]  /*4a60*/  SYNCS.PHASECHK.TRANS64.TRYWAIT P3, [UR7+0x34850], R0 ;  /* 0x03485000ff0075a7 */ /* 0x000e640008060147 */
[----:B-1----:R-:W-:Y:S05]  /*4a70*/  @!P3 BRA `(.L_x_2231) ;  /* 0x000000ec0060b947 */ /* 0x002fea0003800000 */
.L_x_2230:
[----:B------:R-:W-:Y:S01]  /*4a80*/  UIADD3 UR6, UR37, 0x400, URZ ;  /* 0x0000040025067890 */ /* 0x000fe2000fffe03f */
[----:B------:R-:W-:Y:S01]  /*4a90*/  WARPGROUP.ARRIVE ;  /* 0x00000000000079c5 */ /* 0x000fe20000000000 */
[----:B------:R-:W-:Y:S01]  /*4aa0*/  UMOV UR11, 0x40000040 ;  /* 0x40000040000b7882 */ /* 0x000fe20000000000 */
[----:B01----:R-:W0:Y:S01]  /*4ab0*/  @P2 LDC R0, c[0x0][0x44c] ;  /* 0x00011300ff002b82 */ /* 0x003e220000000800 */
[----:B------:R-:W-:Y:S01]  /*4ac0*/  USHF.R.U32.HI UR6, URZ, 0x4, UR6 ;  /* 0x000000043f067899 */ /* 0x000fe20008011606 */
[----:B------:R-:W-:Y:S01]  /*4ad0*/  IMAD.IADD R3, R185, 0x1, R18 ;  /* 0x00000001b9037824 */ /* 0x000fe200078e0212 */
[----:B------:R-:W-:Y:S02]  /*4ae0*/  UMOV UR60, UR38 ;  /* 0x00000026003c7c82 */ /* 0x000fe40008000000 */
        /* <DEDUP_REMOVED lines=9> */
[----:B------:R-:W-:-:S04]  /*4b80*/  UMOV UR11, 0x40000040 ;  /* 0x40000040000b7882 */ /* 0x000fc80000000000 */
[----:B-1----:R-:W-:Y:S01]  /*4b90*/  @P2 SHF.R.U32.HI R3, RZ, R7, R0 ;  /* 0x00000007ff032219 */ /* 0x002fe20000011600 */
[----:B------:R-:W-:-:S04]  /*4ba0*/  IMAD.MOV.U32 R0, RZ, RZ, -0x80 ;  /* 0xffffff80ff007424 */ /* 0x000fc800078e00ff */
[----:B------:R-:W0:Y:S01]  /*4bb0*/  SHFL.IDX PT, R11, R3, 0x1, 0x1c1f ;  /* 0x003c1f00030b7f89 */ /* 0x000e2200000e0000 */
[----:B------:R-:W-:-:S03]  /*4bc0*/  IMAD R7, R9, R0, 0x1 ;  /* 0x0000000109077424 */ /* 0x000fc600078e0200 */
[----:B------:R-:W1:Y:S02]  /*4bd0*/  SHFL.IDX PT, R3, R3, RZ, 0x1c1f ;  /* 0x001c1fff03037589 */ /* 0x000e6400000e0000 */
[----:B------:R-:W-:-:S05]  /*4be0*/  IADD3 R2, R16, R7, -R184 ;  /* 0x0000000710027210 */ /* 0x000fca0007ffe8b8 */
[----:B------:R-:W-:-:S04]  /*4bf0*/  IMAD.IADD R2, R2, 0x1, -R17 ;  /* 0x0000000102027824 */ /* 0x000fc800078e0a11 */
[C---:B0-----:R-:W-:Y:S02]  /*4c00*/  IMAD.IADD R0, R2.reuse, 0x1, R11 ;  /* 0x0000000102007824 */ /* 0x041fe400078e020b */
[----:B-1----:R-:W-:-:S03]  /*4c10*/  IMAD.IADD R2, R2, 0x1, R3 ;  /* 0x0000000102027824 */ /* 0x002fc600078e0203 */
        /* <DEDUP_REMOVED lines=30> */
[C---:B------:R-:W-:Y:S02]  /*4e00*/  ISETP.GT.AND P4, PT, R0.reuse, 0x29, PT ;  /* 0x000000290000780c */ /* 0x040fe40003f84270 */
[----:B------:R-:W-:Y:S02]  /*4e10*/  FMNMX.FTZ R4, R43, R4, !PT ;  /* 0x000000042b047209 */ /* 0x000fe40007810000 */
[----:B------:R-:W-:Y:S02]  /*4e20*/  FSEL R47, R47, -INF , P4 ;  /* 0xff8000002f2f7808 */ /* 0x000fe40002000000 */
[----:B------:R-:W-:Y:S02]  /*4e30*/  ISETP.GT.AND P4, PT, R0, 0x31, PT ;  /* 0x000000310000780c */ /* 0x000fe40003f84270 */
[----:B------:R-:W-:Y:S02]  /*4e40*/  ISETP.GT.AND P5, PT, R2, 0x1, PT ;  /* 0x000000010200780c */ /* 0x000fe40003fa4270 */
[----:B------:R-:W-:-:S02]  /*4e50*/  FSEL R51, R51, -INF , P4 ;  /* 0xff80000033337808 */ /* 0x000fc40002000000 */
[C---:B------:R-:W-:Y:S02]  /*4e60*/  ISETP.GT.AND P4, PT, R0.reuse, 0x39, PT ;  /* 0x000000390000780c */ /* 0x040fe40003f84270 */
[----:B------:R-:W-:Y:S02]  /*4e70*/  FSEL R25, R25, -INF , P5 ;  /* 0xff80000019197808 */ /* 0x000fe40002800000 */
        /* <DEDUP_REMOVED lines=10> */
[C---:B------:R-:W-:Y:S01]  /*4f20*/  ISETP.GT.AND P4, PT, R0.reuse, 0x59, PT ;  /* 0x000000590000780c */ /* 0x040fe20003f84270 */
[----:B------:R-:W-:Y:S02]  /*4f30*/  WARPGROUP.DEPBAR.LE gsb0, 0x0 ;  /* 0x00008000000079c5 */ /* 0x000fe40000010000 */
[----:B------:R-:W-:Y:S01]  /*4f40*/  WARPGROUP.ARRIVE ;  /* 0x00000000000079c5 */ /* 0x000fe20000000000 */
[----:B------:R-:W-:Y:S02]  /*4f50*/  FSEL R71, R71, -INF , P4 ;  /* 0xff80000047477808 */ /* 0x000fe40002000000 */
[C---:B------:R-:W-:Y:S02]  /*4f60*/  ISETP.GT.AND P4, PT, R0.reuse, 0x61, PT ;  /* 0x000000610000780c */ /* 0x040fe40003f84270 */
[----:B------:R-:W-:Y:S01]  /*4f70*/  FSEL R33, R33, -INF , P5 ;  /* 0xff80000021217808 */ /* 0x000fe20002800000 */
[----:B------:R-:W-:Y:S01]  /*4f80*/  HGMMA.64x128x16.F32.BF16 R88, R176, gdesc[UR8].tnspB, R88, gsb0 ;  /* 0x41e00008b0587df0 */ /* 0x000fe20008001858 */
[----:B------:R-:W-:Y:S01]  /*4f90*/  UIADD3 UR10, UR6, 0x100, URZ ;  /* 0x00000100060a7890 */ /* 0x000fe2000fffe03f */
[----:B------:R-:W-:Y:S01]  /*4fa0*/  FSEL R75, R75, -INF , P4 ;  /* 0xff8000004b4b7808 */ /* 0x000fe20002000000 */
[----:B------:R-:W-:Y:S01]  /*4fb0*/  UMOV UR11, 0x40000040 ;  /* 0x40000040000b7882 */ /* 0x000fe20000000000 */
[----:B------:R-:W-:-:S02]  /*4fc0*/  ISETP.GT.AND P4, PT, R0, 0x69, PT ;  /* 0x000000690000780c */ /* 0x000fc40003f84270 */
[----:B------:R-:W-:-:S04]  /*4fd0*/  ISETP.GT.AND P5, PT, R2, 0x19, PT ;  /* 0x000000190200780c */ /* 0x000fc80003fa4270 */
[----:B------:R-:W-:Y:S02]  /*4fe0*/  FSEL R37, R37, -INF , P5 ;  /* 0xff80000025257808 */ /* 0x000fe40002800000 */
        /* <DEDUP_REMOVED lines=23> */
[----:B------:R-:W-:Y:S01]  /*5160*/  FSEL R85, R85, -INF , P5 ;  /* 0xff80000055557808 */ /* 0x000fe20002800000 */
        /* <DEDUP_REMOVED lines=12> */
[----:B------:R-:W-:Y:S02]  /*5230*/  FSEL R169, R46, -INF , P3 ;  /* 0xff8000002ea97808 */ /* 0x000fe40001800000 */
[----:B------:R-:W-:Y:S02]  /*5240*/  ISETP.GT.AND P3, PT, R0, 0x30, PT ;  /* 0x000000300000780c */ /* 0x000fe40003f64270 */
[----:B------:R-:W-:-:S02]  /*5250*/  FMNMX.FTZ R4, R169, R4, !PT ;  /* 0x00000004a9047209 */ /* 0x000fc40007810000 */
[----:B------:R-:W-:Y:S01]  /*5260*/  HGMMA.64x128x16.F32.BF16 R88, R164, gdesc[UR8].tnspB, R88, gsb0 ;  /* 0x41e00008a4587df0 */ /* 0x000fe20008001858 */
[----:B------:R-:W-:Y:S01]  /*5270*/  FSEL R171, R50, -INF , P3 ;  /* 0xff80000032ab7808 */ /* 0x000fe20001800000 */
[----:B------:R-:W-:Y:S01]  /*5280*/  UIADD3 UR10, UR6, 0x280, URZ ;  /* 0x00000280060a7890 */ /* 0x000fe2000fffe03f */
[----:B------:R-:W-:Y:S01]  /*5290*/  FMNMX.FTZ R4, R47, R4, !PT ;  /* 0x000000042f047209 */ /* 0x000fe20007810000 */
[----:B------:R-:W-:Y:S01]  /*52a0*/  UMOV UR11, 0x40000040 ;  /* 0x40000040000b7882 */ /* 0x000fe20000000000 */
[----:B------:R-:W-:Y:S02]  /*52b0*/  ISETP.GT.AND P3, PT, R0, 0x38, PT ;  /* 0x000000380000780c */ /* 0x000fe40003f64270 */
[----:B------:R-:W-:Y:S02]  /*52c0*/  FMNMX.FTZ R4, R171, R4, !PT ;  /* 0x00000004ab047209 */ /* 0x000fe40007810000 */
[----:B------:R-:W-:Y:S02]  /*52d0*/  FSEL R173, R54, -INF , P3 ;  /* 0xff80000036ad7808 */ /* 0x000fe40001800000 */
[----:B------:R-:W-:-:S02]  /*52e0*/  FMNMX.FTZ R4, R51, R4, !PT ;  /* 0x0000000433047209 */ /* 0x000fc40007810000 */
[----:B------:R-:W-:Y:S02]  /*52f0*/  ISETP.GT.AND P3, PT, R0, 0x40, PT ;  /* 0x000000400000780c */ /* 0x000fe40003f64270 */
[----:B------:R-:W-:Y:S02]  /*5300*/  FMNMX.FTZ R4, R173, R4, !PT ;  /* 0x00000004ad047209 */ /* 0x000fe40007810000 */
[----:B------:R-:W-:Y:S02]  /*5310*/  FSEL R175, R58, -INF , P3 ;  /* 0xff8000003aaf7808 */ /* 0x000fe40001800000 */
[----:B------:R-:W-:Y:S02]  /*5320*/  FMNMX.FTZ R4, R55, R4, !PT ;  /* 0x0000000437047209 */ /* 0x000fe40007810000 */
[----:B------:R-:W-:Y:S02]  /*5330*/  ISETP.GT.AND P3, PT, R0, 0x48, PT ;  /* 0x000000480000780c */ /* 0x000fe40003f64270 */
[----:B------:R-:W-:-:S02]  /*5340*/  FMNMX.FTZ R4, R175, R4, !PT ;  /* 0x00000004af047209 */ /* 0x000fc40007810000 */
[----:B------:R-:W-:Y:S02]  /*5350*/  FSEL R177, R62, -INF , P3 ;  /* 0xff8000003eb17808 */ /* 0x000fe40001800000 */
[----:B------:R-:W-:Y:S02]  /*5360*/  FMNMX.FTZ R4, R59, R4, !PT ;  /* 0x000000043b047209 */ /* 0x000fe40007810000 */
        /* <DEDUP_REMOVED lines=16> */
[C---:B------:R-:W-:Y:S02]  /*5470*/  ISETP.GT.AND P3, PT, R0.reuse, 0x70, PT ;  /* 0x000000700000780c */ /* 0x040fe40003f64270 */
[----:B------:R-:W-:Y:S01]  /*5480*/  FMNMX.FTZ R4, R233, R4, !PT ;  /* 0x00000004e9047209 */ /* 0x000fe20007810000 */
[----:B------:R-:W-:Y:S02]  /*5490*/  WARPGROUP.DEPBAR.LE gsb0, 0x0 ;  /* 0x00008000000079c5 */ /* 0x000fe40000010000 */
[----:B------:R-:W-:Y:S01]  /*54a0*/  WARPGROUP.ARRIVE ;  /* 0x00000000000079c5 */ /* 0x000fe20000000000 */
[----:B------:R-:W-:Y:S02]  /*54b0*/  FSEL R165, R79, -INF , P4 ;  /* 0xff8000004fa57808 */ /* 0x000fe40002000000 */
[----:B------:R-:W-:Y:S02]  /*54c0*/  ISETP.GT.AND P4, PT, R0, 0x71, PT ;  /* 0x000000710000780c */ /* 0x000fe40003f84270 */
[----:B------:R-:W-:Y:S01]  /*54d0*/  FSEL R79, R82, -INF , P3 ;  /* 0xff800000524f7808 */ /* 0x000fe20001800000 */
[----:B------:R-:W-:Y:S01]  /*54e0*/  HGMMA.64x128x16.F32.BF16 R88, R160, gdesc[UR8].tnspB, R88, gsb0 ;  /* 0x41e00008a0587df0 */ /* 0x000fe20008001858 */
[----:B------:R-:W-:Y:S01]  /*54f0*/  FMNMX.FTZ R4, R165, R4, !PT ;  /* 0x00000004a5047209 */ /* 0x000fe20007810000 */
[----:B------:R-:W-:Y:S01]  /*5500*/  UIADD3 UR10, UR6, 0x300, URZ ;  /* 0x00000300060a7890 */ /* 0x000fe2000fffe03f */
[----:B------:R-:W-:Y:S01]  /*5510*/  ISETP.GT.AND P3, PT, R0, 0x78, PT ;  /* 0x000000780000780c */ /* 0x000fe20003f64270 */
[----:B------:R-:W-:Y:S01]  /*5520*/  UMOV UR11, 0x40000040 ;  /* 0x40000040000b7882 */ /* 0x000fe20000000000 */
[----:B------:R-:W-:Y:S01]  /*5530*/  FSEL R83, R83, -INF , P4 ;  /* 0xff80000053537808 */ /* 0x000fe20002000000 */
[----:B------:R-:W-:Y:S01]  /*5540*/  UIADD3 UR6, UR6, 0x380, URZ ;  /* 0x0000038006067890 */ /* 0x000fe2000fffe03f */
[----:B------:R-:W-:-:S02]  /*5550*/  FMNMX.FTZ R4, R79, R4, !PT ;  /* 0x000000044f047209 */ /* 0x000fc40007810000 */
[----:B------:R-:W-:Y:S02]  /*5560*/  ISETP.GT.AND P4, PT, R0, 0x79, PT ;  /* 0x000000790000780c */ /* 0x000fe40003f84270 */
[----:B------:R-:W-:Y:S01]  /*5570*/  FSEL R167, R86, -INF , P3 ;  /* 0xff80000056a77808 */ /* 0x000fe20001800000 */
[----:B------:R-:W0:Y:S01]  /*5580*/  LDC R0, c[0x0][0x988] ;  /* 0x00026200ff007b82 */ /* 0x000e220000000800 */
[----:B------:R-:W-:Y:S02]  /*5590*/  FMNMX.FTZ R4, R83, R4, !PT ;  /* 0x0000000453047209 */ /* 0x000fe40007810000 */
[----:B------:R-:W-:Y:S02]  /*55a0*/  FSEL R87, R87, -INF , P4 ;  /* 0xff80000057577808 */ /* 0x000fe40002000000 */
[----:B------:R-:W-:Y:S02]  /*55b0*/  FMNMX.FTZ R4, R167, R4, !PT ;  /* 0x00000004a7047209 */ /* 0x000fe40007810000 */
[----:B------:R-:W-:-:S02]  /*55c0*/  ISETP.GT.AND P4, PT, R2, RZ, PT ;  /* 0x000000ff0200720c */ /* 0x000fc40003f84270 */
[----:B------:R-:W-:Y:S02]  /*55d0*/  FMNMX.FTZ R20, R87, R4, !PT ;  /* 0x0000000457147209 */ /* 0x000fe40007810000 */
[----:B------:R-:W-:Y:S02]  /*55e0*/  FSEL R3, R24, -INF , P4 ;  /* 0xff80000018037808 */ /* 0x000fe40002000000 */
[----:B------:R-:W-:Y:S01]  /*55f0*/  ISETP.GT.AND P4, PT, R2, 0x8, PT ;  /* 0x000000080200780c */ /* 0x000fe20003f84270 */
[----:B------:R-:W1:Y:S01]  /*5600*/  SHFL.BFLY PT, R235, R20, 0x2, 0x1f ;  /* 0x0c401f0014eb7f89 */ /* 0x000e6200000e0000 */
[----:B------:R-:W-:-:S04]  /*5610*/  FMNMX.FTZ R24, R3, R10, !PT ;  /* 0x0000000a03187209 */ /* 0x000fc80007810000 */
[----:B------:R-:W-:Y:S02]  /*5620*/  FMNMX.FTZ R24, R25, R24, !PT ;  /* 0x0000001819187209 */ /* 0x000fe40007810000 */
[----:B-1----:R-:W-:-:S05]  /*5630*/  FMNMX.FTZ R235, R20, R235, !PT ;  /* 0x000000eb14eb7209 */ /* 0x002fca0007810000 */
[----:B------:R-:W1:Y:S02]  /*5640*/  SHFL.BFLY PT, R4, R235, 0x1, 0x1f ;  /* 0x0c201f00eb047f89 */ /* 0x000e6400000e0000 */
[----:B-1----:R-:W-:-:S04]  /*5650*/  FMNMX.FTZ R4, R235, R4, !PT ;  /* 0x00000004eb047209 */ /* 0x002fc80007810000 */
[C---:B------:R-:W-:Y:S01]  /*5660*/  FSETP.NEU.FTZ.AND P3, PT, R4.reuse, -INF , PT ;  /* 0xff8000000400780b */ /* 0x040fe20003f7d000 */
[----:B0-----:R-:W-:-:S05]  /*5670*/  FMUL.FTZ R14, R4, R0 ;  /* 0x00000000040e7220 */ /* 0x001fca0000410000 */
[----:B------:R-:W-:-:S05]  /*5680*/  FSEL R14, R14, RZ, P3 ;  /* 0x000000ff0e0e7208 */ /* 0x000fca0001800000 */
[-CC-:B------:R-:W-:Y:S01]  /*5690*/  FFMA.FTZ R20, R27, R0.reuse, -R14.reuse ;  /* 0x000000001b147223 */ /* 0x180fe2000001080e */
[----:B------:R-:W-:Y:S01]  /*56a0*/  FSEL R27, R28, -INF , P4 ;  /* 0xff8000001c1b7808 */ /* 0x000fe20002000000 */
[-CC-:B------:R-:W-:Y:S01]  /*56b0*/  FFMA.FTZ R7, R7, R0.reuse, -R14.reuse ;  /* 0x0000000007077223 */ /* 0x180fe2000001080e */
[----:B------:R-:W-:Y:S01]  /*56c0*/  ISETP.GT.AND P4, PT, R2, 0x10, PT ;  /* 0x000000100200780c */ /* 0x000fe20003f84270 */
        /* <DEDUP_REMOVED lines=8> */
[-CC-:B------:R-:W-:Y:S01]  /*5750*/  FFMA.FTZ R21, R21, R0.reuse, -R14.reuse ;  /* 0x0000000015157223 */ /* 0x180fe2000001080e */
[-CC-:B------:R-:W-:Y:S01]  /*5760*/  FFMA.FTZ R55, R55, R0.reuse, -R14.reuse ;  /* 0x0000000037377223 */ /* 0x180fe2000001080e */
[-CC-:B------:R-:W-:Y:S01]  /*5770*/  FFMA.FTZ R42, R181, R0.reuse, -R14.reuse ;  /* 0x00000000b52a7223 */ /* 0x180fe2000001080e */
[----:B------:R-:W-:Y:S01]  /*5780*/  MUFU.EX2 R11, R11 ;  /* 0x0000000b000b7308 */ /* 0x000fe20000000800 */
[-CC-:B------:R-:W-:Y:S01]  /*5790*/  FFMA.FTZ R46, R183, R0.reuse, -R14.reuse ;  /* 0x00000000b72e7223 */ /* 0x180fe2000001080e */
[----:B------:R-:W-:-:S06]  /*57a0*/  FFMA.FTZ R54, R167, R0, -R14 ;  /* 0x00000000a7367223 */ /* 0x000fcc000001080e */
[----:B------:R-:W-:Y:S08]  /*57b0*/  MUFU.EX2 R13, R13 ;  /* 0x0000000d000d7308 */ /* 0x000ff00000000800 */
[----:B------:R-:W-:Y:S08]  /*57c0*/  MUFU.EX2 R15, R15 ;  /* 0x0000000f000f7308 */ /* 0x000ff00000000800 */
[----:B------:R-:W-:Y:S08]  /*57d0*/  MUFU.EX2 R21, R21 ;  /* 0x0000001500157308 */ /* 0x000ff00000000800 */
[----:B------:R-:W-:Y:S01]  /*57e0*/  MUFU.EX2 R42, R42 ;  /* 0x0000002a002a7308 */ /* 0x000fe20000000800 */
[----:B------:R-:W-:-:S02]  /*57f0*/  WARPGROUP.DEPBAR.LE gsb0, 0x0 ;  /* 0x00008000000079c5 */ /* 0x000fc40000010000 */
[----:B------:R-:W-:Y:S01]  /*5800*/  FSEL R163, R32, -INF , P4 ;  /* 0xff80000020a37808 */ /* 0x000fe20002000000 */
[----:B------:R-:W-:Y:S01]  /*5810*/  WARPGROUP.ARRIVE ;  /* 0x00000000000079c5 */ /* 0x000fe20000000000 */
[----:B------:R-:W-:Y:S02]  /*5820*/  ISETP.GT.AND P4, PT, R2, 0x18, PT ;  /* 0x000000180200780c */ /* 0x000fe40003f84270 */
[----:B------:R-:W-:Y:S01]  /*5830*/  FMNMX.FTZ R26, R163, R24, !PT ;  /* 0x00000018a31a7209 */ /* 0x000fe20007810000 */
[----:B------:R0:W1:Y:S02]  /*5840*/  MUFU.EX2 R161, R7 ;  /* 0x0000000700a17308 */ /* 0x0000640000000800 */
[----:B------:R-:W-:Y:S01]  /*5850*/  HGMMA.64x128x16.F32.BF16 R88, R156, gdesc[UR8].tnspB, R88, gsb0 ;  /* 0x41e000089c587df0 */ /* 0x000fe20008001858 */
[----:B------:R-:W-:-:S05]  /*5860*/  FMNMX.FTZ R26, R33, R26, !PT ;  /* 0x0000001a211a7209 */ /* 0x000fca0007810000 */
[----:B------:R-:W-:Y:S01]  /*5870*/  MUFU.EX2 R46, R46 ;  /* 0x0000002e002e7308 */ /* 0x000fe20000000800 */
[--C-:B0-----:R-:W-:Y:S01]  /*5880*/  FFMA.FTZ R7, R31, R0, -R14.reuse ;  /* 0x000000001f077223 */ /* 0x101fe2000001080e */
[----:B------:R-:W-:Y:S02]  /*5890*/  FSEL R31, R36, -INF , P4 ;  /* 0xff800000241f7808 */ /* 0x000fe40002000000 */
[----:B------:R-:W-:Y:S02]  /*58a0*/  ISETP.GT.AND P4, PT, R2, 0x20, PT ;  /* 0x000000200200780c */ /* 0x000fe40003f84270 */
[----:B------:R-:W-:Y:S02]  /*58b0*/  FMNMX.FTZ R26, R31, R26, !PT ;  /* 0x0000001a1f1a7209 */ /* 0x000fe40007810000 */
[----:B------:R-:W-:Y:S01]  /*58c0*/  FSEL R235, R40, -INF , P4 ;  /* 0xff80000028eb7808 */ /* 0x000fe20002000000 */
[----:B------:R0:W-:Y:S01]  /*58d0*/  MUFU.EX2 R24, R7 ;  /* 0x0000000700187308 */ /* 0x0001e20000000800 */
[----:B------:R-:W-:Y:S01]  /*58e0*/  FMNMX.FTZ R26, R37, R26, !PT ;  /* 0x0000001a251a7209 */ /* 0x000fe20007810000 */
[----:B------:R-:W-:Y:S01]  /*58f0*/  FFMA.FTZ R40, R175, R0, -R14 ;  /* 0x00000000af287223 */ /* 0x000fe2000001080e */
[----:B------:R-:W-:-:S02]  /*5900*/  ISETP.GT.AND P4, PT, R2, 0x28, PT ;  /* 0x000000280200780c */ /* 0x000fc40003f84270 */
[----:B------:R-:W-:Y:S02]  /*5910*/  FMNMX.FTZ R28, R235, R26, !PT ;  /* 0x0000001aeb1c7209 */ /* 0x000fe40007810000 */
[----:B-1----:R-:W-:Y:S01]  /*5920*/  F2FP.BF16.F32.PACK_AB R181, R20, R161 ;  /* 0x000000a114b5723e */ /* 0x002fe200000010ff */
[----:B------:R-:W-:Y:S01]  /*5930*/  MUFU.EX2 R40, R40 ;  /* 0x0000002800287308 */ /* 0x000fe20000000800 */
[-CC-:B0-----:R-:W-:Y:S01]  /*5940*/  FFMA.FTZ R7, R35, R0.reuse, -R14.reuse ;  /* 0x0000000023077223 */ /* 0x181fe2000001080e */
[----:B------:R-:W-:Y:S01]  /*5950*/  FSEL R35, R44, -INF , P4 ;  /* 0xff8000002c237808 */ /* 0x000fe20002000000 */
[--C-:B------:R-:W-:Y:S01]  /*5960*/  FFMA.FTZ R44, R179, R0, -R14.reuse ;  /* 0x00000000b32c7223 */ /* 0x100fe2000001080e */
[----:B------:R-:W-:Y:S02]  /*5970*/  FMNMX.FTZ R28, R41, R28, !PT ;  /* 0x0000001c291c7209 */ /* 0x000fe40007810000 */
[----:B------:R-:W-:Y:S02]  /*5980*/  ISETP.GT.AND P4, PT, R2, 0x30, PT ;  /* 0x000000300200780c */ /* 0x000fe40003f84270 */
[----:B------:R-:W-:Y:S01]  /*5990*/  FMNMX.FTZ R28, R35, R28, !PT ;  /* 0x0000001c231c7209 */ /* 0x000fe20007810000 */
[----:B------:R0:W1:Y:S01]  /*59a0*/  MUFU.EX2 R26, R7 ;  /* 0x00000007001a7308 */ /* 0x0000620000000800 */
[----:B------:R-:W-:Y:S01]  /*59b0*/  FSEL R237, R48, -INF , P4 ;  /* 0xff80000030ed7808 */ /* 0x000fe20002000000 */
[----:B------:R-:W-:Y:S01]  /*59c0*/  FFMA.FTZ R48, R233, R0, -R14 ;  /* 0x00000000e9307223 */ /* 0x000fe2000001080e */
[----:B------:R-:W-:-:S02]  /*59d0*/  FMNMX.FTZ R28, R45, R28, !PT ;  /* 0x0000001c2d1c7209 */ /* 0x000fc40007810000 */
[----:B------:R-:W-:Y:S02]  /*59e0*/  ISETP.GT.AND P4, PT, R2, 0x38, PT ;  /* 0x000000380200780c */ /* 0x000fe40003f84270 */
[----:B------:R-:W-:Y:S01]  /*59f0*/  FMNMX.FTZ R30, R237, R28, !PT ;  /* 0x0000001ced1e7209 */ /* 0x000fe20007810000 */
[----:B------:R-:W-:Y:S01]  /*5a00*/  MUFU.EX2 R44, R44 ;  /* 0x0000002c002c7308 */ /* 0x000fe20000000800 */
[----:B------:R-:W-:Y:S02]  /*5a10*/  FSEL R52, R52, -INF , P4 ;  /* 0xff80000034347808 */ /* 0x000fe40002000000 */
[----:B0-----:R-:W-:Y:S02]  /*5a20*/  FMNMX.FTZ R7, R49, R30, !PT ;  /* 0x0000001e31077209 */ /* 0x001fe40007810000 */
[----:B------:R-:W-:Y:S02]  /*5a30*/  ISETP.GT.AND P4, PT, R2, 0x40, PT ;  /* 0x000000400200780c */ /* 0x000fe40003f84270 */
[----:B------:R-:W-:Y:S01]  /*5a40*/  FMNMX.FTZ R30, R52, R7, !PT ;  /* 0x00000007341e7209 */ /* 0x000fe20007810000 */
[----:B------:R0:W2:Y:S01]  /*5a50*/  MUFU.EX2 R28, R39 ;  /* 0x00000027001c7308 */ /* 0x0000a20000000800 */
[----:B------:R-:W-:-:S02]  /*5a60*/  FSEL R56, R56, -INF , P4 ;  /* 0xff80000038387808 */ /* 0x000fc40002000000 */
[----:B------:R-:W-:Y:S01]  /*5a70*/  FMNMX.FTZ R7, R53, R30, !PT ;  /* 0x0000001e35077209 */ /* 0x000fe20007810000 */
[-CC-:B------:R-:W-:Y:S01]  /*5a80*/  FFMA.FTZ R30, R43, R0.reuse, -R14.reuse ;  /* 0x000000002b1e7223 */ /* 0x180fe2000001080e */
[----:B------:R-:W-:Y:S02]  /*5a90*/  ISETP.GT.AND P4, PT, R2, 0x48, PT ;  /* 0x000000480200780c */ /* 0x000fe40003f84270 */
[----:B------:R-:W-:Y:S01]  /*5aa0*/  FMNMX.FTZ R32, R56, R7, !PT ;  /* 0x0000000738207209 */ /* 0x000fe20007810000 */
[----:B------:R-:W-:Y:S01]  /*5ab0*/  MUFU.EX2 R48, R48 ;  /* 0x0000003000307308 */ /* 0x000fe20000000800 */
[----:B------:R-:W-:Y:S01]  /*5ac0*/  FSEL R43, R60, -INF , P4 ;  /* 0xff8000003c2b7808 */ /* 0x000fe20002000000 */
[--C-:B0-----:R-:W-:Y:S01]  /*5ad0*/  FFMA.FTZ R39, R47, R0, -R14.reuse ;  /* 0x000000002f277223 */ /* 0x101fe2000001080e */
[----:B------:R-:W-:Y:S01]  /*5ae0*/  FMNMX.FTZ R32, R57, R32, !PT ;  /* 0x0000002039207209 */ /* 0x000fe20007810000 */
[-CC-:B------:R-:W-:Y:S01]  /*5af0*/  FFMA.FTZ R47, R59, R0.reuse, -R14.reuse ;  /* 0x000000003b2f7223 */ /* 0x180fe2000001080e */
[----:B------:R-:W-:Y:S01]  /*5b00*/  ISETP.GT.AND P4, PT, R2, 0x50, PT ;  /* 0x000000500200780c */ /* 0x000fe20003f84270 */
[--C-:B------:R-:W-:Y:S01]  /*5b10*/  FFMA.FTZ R59, R67, R0, -R14.reuse ;  /* 0x00000000433b7223 */ /* 0x100fe2000001080e */
[----:B------:R-:W-:Y:S01]  /*5b20*/  FMNMX.FTZ R34, R43, R32, !PT ;  /* 0x000000202b227209 */ /* 0x000fe20007810000 */
[----:B------:R-:W-:Y:S01]  /*5b30*/  MUFU.EX2 R30, R30 ;  /* 0x0000001e001e7308 */ /* 0x000fe20000000800 */
[----:B------:R-:W-:Y:S01]  /*5b40*/  FSEL R64, R64, -INF , P4 ;  /* 0xff80000040407808 */ /* 0x000fe20002000000 */
[----:B------:R-:W-:Y:S01]  /*5b50*/  FFMA.FTZ R67, R165, R0, -R14 ;  /* 0x00000000a5437223 */ /* 0x000fe2000001080e */
[----:B------:R-:W-:-:S02]  /*5b60*/  FMNMX.FTZ R7, R61, R34, !PT ;  /* 0x000000223d077209 */ /* 0x000fc40007810000 */
[----:B------:R-:W-:Y:S02]  /*5b70*/  ISETP.GT.AND P4, PT, R2, 0x58, PT ;  /* 0x000000580200780c */ /* 0x000fe40003f84270 */
[----:B------:R-:W-:Y:S01]  /*5b80*/  FMNMX.FTZ R34, R64, R7, !PT ;  /* 0x0000000740227209 */ /* 0x000fe20007810000 */
[----:B------:R0:W-:Y:S01]  /*5b90*/  MUFU.EX2 R32, R169 ;  /* 0x000000a900207308 */ /* 0x0001e20000000800 */
[----:B------:R-:W-:Y:S02]  /*5ba0*/  FSEL R68, R68, -INF , P4 ;  /* 0xff80000044447808 */ /* 0x000fe40002000000 */
[----:B------:R-:W-:Y:S02]  /*5bb0*/  FMNMX.FTZ R7, R65, R34, !PT ;  /* 0x0000002241077209 */ /* 0x000fe40007810000 */
[----:B------:R-:W-:Y:S02]  /*5bc0*/  ISETP.GT.AND P4, PT, R2, 0x60, PT ;  /* 0x000000600200780c */ /* 0x000fe40003f84270 */
[----:B------:R-:W-:Y:S01]  /*5bd0*/  FMNMX.FTZ R34, R68, R7, !PT ;  /* 0x0000000744227209 */ /* 0x000fe20007810000 */
[----:B------:R-:W3:Y:S01]  /*5be0*/  MUFU.EX2 R39, R39 ;  /* 0x0000002700277308 */ /* 0x000ee20000000800 */
[----:B------:R-:W-:Y:S01]  /*5bf0*/  FSEL R72, R72, -INF , P4 ;  /* 0xff80000048487808 */ /* 0x000fe20002000000 */
[--C-:B0-----:R-:W-:Y:S01]  /*5c00*/  FFMA.FTZ R169, R171, R0, -R14.reuse ;  /* 0x00000000aba97223 */ /* 0x101fe2000001080e */
[----:B------:R-:W-:Y:S01]  /*5c10*/  FMNMX.FTZ R7, R69, R34, !PT ;  /* 0x0000002245077209 */ /* 0x000fe20007810000 */
[-CC-:B------:R-:W-:Y:S01]  /*5c20*/  FFMA.FTZ R171, R173, R0.reuse, -R14.reuse ;  /* 0x00000000adab7223 */ /* 0x180fe2000001080e */
[----:B------:R-:W-:Y:S01]  /*5c30*/  ISETP.GT.AND P4, PT, R2, 0x68, PT ;  /* 0x000000680200780c */ /* 0x000fe20003f84270 */
[-CC-:B------:R-:W-:Y:S01]  /*5c40*/  FFMA.FTZ R34, R51, R0.reuse, -R14.reuse ;  /* 0x0000000033227223 */ /* 0x180fe2000001080e */
[----:B------:R-:W-:Y:S01]  /*5c50*/  FMNMX.FTZ R36, R72, R7, !PT ;  /* 0x0000000748247209 */ /* 0x000fe20007810000 */
[----:B------:R-:W-:Y:S01]  /*5c60*/  MUFU.EX2 R169, R169 ;  /* 0x000000a900a97308 */ /* 0x000fe20000000800 */
[----:B------:R-:W-:Y:S01]  /*5c70*/  FSEL R76, R76, -INF , P4 ;  /* 0xff8000004c4c7808 */ /* 0x000fe20002000000 */
[--C-:B------:R-:W-:Y:S01]  /*5c80*/  FFMA.FTZ R51, R63, R0, -R14.reuse ;  /* 0x000000003f337223 */ /* 0x100fe2000001080e */
[----:B------:R-:W-:Y:S01]  /*5c90*/  FMNMX.FTZ R7, R73, R36, !PT ;  /* 0x0000002449077209 */ /* 0x000fe20007810000 */
[----:B------:R-:W-:Y:S01]  /*5ca0*/  FFMA.FTZ R63, R75, R0, -R14 ;  /* 0x000000004b3f7223 */ /* 0x000fe2000001080e */
[----:B------:R-:W-:-:S02]  /*5cb0*/  ISETP.GT.AND P4, PT, R2, 0x70, PT ;  /* 0x000000700200780c */ /* 0x000fc40003f84270 */
[----:B------:R-:W-:Y:S01]  /*5cc0*/  FMNMX.FTZ R36, R76, R7, !PT ;  /* 0x000000074c247209 */ /* 0x000fe20007810000 */
[----:B------:R-:W-:Y:S01]  /*5cd0*/  MUFU.EX2 R34, R34 ;  /* 0x0000002200227308 */ /* 0x000fe20000000800 */
[----:B------:R-:W-:Y:S02]  /*5ce0*/  FSEL R173, R80, -INF , P4 ;  /* 0xff80000050ad7808 */ /* 0x000fe40002000000 */
[----:B------:R-:W-:Y:S02]  /*5cf0*/  FMNMX.FTZ R36, R77, R36, !PT ;  /* 0x000000244d247209 */ /* 0x000fe40007810000 */
[----:B------:R-:W-:Y:S02]  /*5d00*/  ISETP.GT.AND P4, PT, R2, 0x78, PT ;  /* 0x000000780200780c */ /* 0x000fe40003f84270 */
[----:B------:R-:W-:Y:S01]  /*5d10*/  FMNMX.FTZ R38, R173, R36, !PT ;  /* 0x00000024ad267209 */ /* 0x000fe20007810000 */
[----:B------:R-:W-:Y:S01]  /*5d20*/  MUFU.EX2 R171, R171 ;  /* 0x000000ab00ab7308 */ /* 0x000fe20000000800 */
[----:B------:R-:W-:-:S02]  /*5d30*/  FSEL R84, R84, -INF , P4 ;  /* 0xff80000054547808 */ /* 0x000fc40002000000 */
[----:B------:R-:W-:Y:S01]  /*5d40*/  FMNMX.FTZ R7, R81, R38, !PT ;  /* 0x0000002651077209 */ /* 0x000fe20007810000 */
[----:B------:R-:W-:Y:S01]  /*5d50*/  FFMA.FTZ R38, R177, R0, -R14 ;  /* 0x00000000b1267223 */ /* 0x000fe2000001080e */
[----:B-1----:R-:W-:Y:S02]  /*5d60*/  F2FP.BF16.F32.PACK_AB R177, R26, R13 ;  /* 0x0000000d1ab1723e */ /* 0x002fe400000010ff */
[----:B------:R-:W-:Y:S01]  /*5d70*/  FMNMX.FTZ R2, R84, R7, !PT ;  /* 0x0000000754027209 */ /* 0x000fe20007810000 */
[----:B------:R0:W-:Y:S01]  /*5d80*/  MUFU.EX2 R36, R55 ;  /* 0x0000003700247308 */ /* 0x0001e20000000800 */
[----:B--2---:R-:W-:Y:S02]  /*5d90*/  F2FP.BF16.F32.PACK_AB R179, R28, R15 ;  /* 0x0000000f1cb3723e */ /* 0x004fe400000010ff */
[----:B------:R-:W-:Y:S02]  /*5da0*/  FMNMX.FTZ R2, R85, R2, !PT ;  /* 0x0000000255027209 */ /* 0x000fe40007810000 */
[----:B------:R-:W-:-:S02]  /*5db0*/  F2FP.BF16.F32.PACK_AB R183, R24, R11 ;  /* 0x0000000b18b7723e */ /* 0x000fc400000010ff */
[----:B---3--:R-:W-:Y:S01]  /*5dc0*/  F2FP.BF16.F32.PACK_AB R175, R39, R32 ;  /* 0x0000002027af723e */ /* 0x008fe200000010ff */
[----:B------:R-:W1:Y:S01]  /*5dd0*/  SHFL.BFLY PT, R7, R2, 0x2, 0x1f ;  /* 0x0c401f0002077f89 */ /* 0x000e6200000e0000 */
[----:B------:R-:W2:Y:S01]  /*5de0*/  MUFU.EX2 R47, R47 ;  /* 0x0000002f002f7308 */ /* 0x000ea20000000800 */
[-CC-:B0-----:R-:W-:Y:S01]  /*5df0*/  FFMA.FTZ R55, R71, R0.reuse, -R14.reuse ;  /* 0x0000000047377223 */ /* 0x181fe2000001080e */
[----:B------:R-:W-:-:S06]  /*5e00*/  FFMA.FTZ R71, R83, R0, -R14 ;  /* 0x0000000053477223 */ /* 0x000fcc000001080e */
[----:B------:R-:W-:Y:S08]  /*5e10*/  MUFU.EX2 R38, R38 ;  /* 0x0000002600267308 */ /* 0x000ff00000000800 */
[----:B------:R-:W0:Y:S01]  /*5e20*/  MUFU.EX2 R51, R51 ;  /* 0x0000003300337308 */ /* 0x000e220000000800 */
[----:B--2---:R-:W-:Y:S01]  /*5e30*/  F2FP.BF16.F32.PACK_AB R165, R47, R40 ;  /* 0x000000282fa5723e */ /* 0x004fe200000010ff */
[----:B------:R-:W-:-:S02]  /*5e40*/  WARPGROUP.DEPBAR.LE gsb0, 0x0 ;  /* 0x00008000000079c5 */ /* 0x000fc40000010000 */
[----:B-1----:R-:W-:Y:S01]  /*5e50*/  FMNMX.FTZ R50, R2, R7, !PT ;  /* 0x0000000702327209 */ /* 0x002fe20007810000 */
[----:B------:R-:W-:-:S03]  /*5e60*/  WARPGROUP.ARRIVE ;  /* 0x00000000000079c5 */ /* 0x000fc60000000000 */
[----:B------:R-:W-:Y:S01]  /*5e70*/  MUFU.EX2 R59, R59 ;  /* 0x0000003b003b7308 */ /* 0x000fe20000000800 */
[----:B------:R-:W1:Y:S07]  /*5e80*/  SHFL.BFLY PT, R7, R50, 0x1, 0x1f ;  /* 0x0c201f0032077f89 */ /* 0x000e6e00000e0000 */
[----:B------:R-:W-:Y:S01]  /*5e90*/  MUFU.EX2 R55, R55 ;  /* 0x0000003700377308 */ /* 0x000fe20000000800 */
[----:B0-----:R-:W-:-:S07]  /*5ea0*/  F2FP.BF16.F32.PACK_AB R167, R51, R38 ;  /* 0x0000002633a7723e */ /* 0x001fce00000010ff */
[----:B------:R-:W0:Y:S08]  /*5eb0*/  MUFU.EX2 R63, R63 ;  /* 0x0000003f003f7308 */ /* 0x000e300000000800 */
[----:B------:R-:W-:Y:S01]  /*5ec0*/  MUFU.EX2 R67, R67 ;  /* 0x0000004300437308 */ /* 0x000fe20000000800 */
[----:B-1----:R-:W-:Y:S01]  /*5ed0*/  FMNMX.FTZ R7, R50, R7, !PT ;  /* 0x0000000732077209 */ /* 0x002fe20007810000 */
[-CC-:B------:R-:W-:Y:S01]  /*5ee0*/  FFMA.FTZ R50, R79, R0.reuse, -R14.reuse ;  /* 0x000000004f327223 */ /* 0x180fe2000001080e */
[----:B------:R-:W-:-:S02]  /*5ef0*/  FFMA.FTZ R14, R87, R0, -R14 ;  /* 0x00000000570e7223 */ /* 0x000fc4000001080e */
[C---:B------:R-:W-:Y:S01]  /*5f00*/  FSETP.NEU.FTZ.AND P4, PT, R7.reuse, -INF , PT ;  /* 0xff8000000700780b */ /* 0x040fe20003f9d000 */
[----:B------:R-:W-:Y:S02]  /*5f10*/  FMUL.FTZ R58, R7, R0 ;  /* 0x00000000073a7220 */ /* 0x000fe40000410000 */
[----:B------:R-:W-:Y:S01]  /*5f20*/  MUFU.EX2 R71, R71 ;  /* 0x0000004700477308 */ /* 0x000fe20000000800 */
[----:B0-----:R-:W-:Y:S02]  /*5f30*/  F2FP.BF16.F32.PACK_AB R157, R63, R46 ;  /* 0x0000002e3f9d723e */ /* 0x001fe400000010ff */
[----:B------:R-:W-:-:S05]  /*5f40*/  FSEL R58, R58, RZ, P4 ;  /* 0x000000ff3a3a7208 */ /* 0x000fca0002000000 */
[----:B------:R-:W-:Y:S01]  /*5f50*/  MUFU.EX2 R50, R50 ;  /* 0x0000003200327308 */ /* 0x000fe20000000800 */
[-CC-:B------:R-:W-:Y:S01]  /*5f60*/  FFMA.FTZ R180, R3, R0.reuse, -R58.reuse ;  /* 0x0000000003b47223 */ /* 0x180fe2000001083a */
[----:B------:R-:W-:Y:S01]  /*5f70*/  FSEL R3, R4, RZ, P3 ;  /* 0x000000ff04037208 */ /* 0x000fe20001800000 */
[-CC-:B------:R-:W-:Y:S01]  /*5f80*/  FFMA.FTZ R174, R35, R0.reuse, -R58.reuse ;  /* 0x0000000023ae7223 */ /* 0x180fe2000001083a */
[-CC-:B------:R-:W-:Y:S01]  /*5f90*/  FFMA.FTZ R35, R45, R0.reuse, -R58.reuse ;  /* 0x000000002d237223 */ /* 0x180fe2000001083a */
[-CC-:B------:R-:W-:Y:S01]  /*5fa0*/  FFMA.FTZ R25, R25, R0.reuse, -R58.reuse ;  /* 0x0000000019197223 */ /* 0x180fe2000001083a */
[----:B------:R-:W-:Y:S01]  /*5fb0*/  FFMA.FTZ R182, R27, R0, -R58 ;  /* 0x000000001bb67223 */ /* 0x000fe2000001083a */
[----:B------:R-:W-:Y:S01]  /*5fc0*/  FADD.FTZ R45, -R3, R8 ;  /* 0x00000008032d7221 */ /* 0x000fe20000010100 */
[----:B------:R-:W-:Y:S01]  /*5fd0*/  FSEL R3, R7, RZ, P4 ;  /* 0x000000ff07037208 */ /* 0x000fe20002000000 */
[----:B------:R-:W-:Y:S01]  /*5fe0*/  MUFU.EX2 R180, R180 ;  /* 0x000000b400b47308 */ /* 0x000fe20000000800 */
[----:B------:R-:W-:-:S02]  /*5ff0*/  IMAD.U32 R8, RZ, RZ, UR58 ;  /* 0x0000003aff087e24 */ /* 0x000fc4000f8e00ff */
[-C--:B------:R-:W-:Y:S01]  /*6000*/  FMUL.FTZ R2, R45, R0.reuse ;  /* 0x000000002d027220 */ /* 0x080fe20000410000 */
[-C--:B------:R-:W-:Y:S01]  /*6010*/  FFMA.FTZ R27, R29, R0.reuse, -R58 ;  /* 0x000000001d1b7223 */ /* 0x080fe2000001083a */
[----:B------:R-:W-:Y:S01]  /*6020*/  FADD.FTZ R3, -R3, R10 ;  /* 0x0000000a03037221 */ /* 0x000fe20000010100 */
[----:B------:R-:W-:Y:S01]  /*6030*/  IMAD.U32 R10, RZ, RZ, UR7 ;  /* 0x00000007ff0a7e24 */ /* 0x000fe2000f8e00ff */
[----:B------:R-:W-:Y:S01]  /*6040*/  UMOV UR7, 0x40000040 ;  /* 0x4000004000077882 */ /* 0x000fe20000000000 */
[----:B------:R-:W-:Y:S01]  /*6050*/  @!P1 VIADD R8, R8, 0x34840 ;  /* 0x0003484008089836 */ /* 0x000fe20000000000 */
[----:B------:R-:W-:Y:S01]  /*6060*/  HGMMA.64x128x16.F32.BF16 R88, R152, gdesc[UR4].tnspB, R88, gsb0 ;  /* 0x41e0000498587df0 */ /* 0x000fe20008001858 */
[-C--:B------:R-:W-:Y:S01]  /*6070*/  FMUL.FTZ R3, R3, R0.reuse ;  /* 0x0000000003037220 */ /* 0x080fe20000410000 */
[----:B------:R-:W0:Y:S01]  /*6080*/  MUFU.EX2 R2, R2 ;  /* 0x0000000200027308 */ /* 0x000e220000000800 */
[-C--:B------:R-:W-:Y:S01]  /*6090*/  FFMA.FTZ R176, R163, R0.reuse, -R58 ;  /* 0x00000000a3b07223 */ /* 0x080fe2000001083a */
[----:B------:R-:W-:Y:S01]  /*60a0*/  @!P1 PRMT R8, RZ, 0x654, R8 ;  /* 0x00000654ff089816 */ /* 0x000fe20000000008 */
        /* <DEDUP_REMOVED lines=12> */
[-CC-:B------:R-:W-:Y:S01]  /*6170*/  FFMA.FTZ R164, R56, R0.reuse, -R58.reuse ;  /* 0x0000000038a47223 */ /* 0x180fe2000001083a */
[----:B------:R-:W2:Y:S01]  /*6180*/  MUFU.EX2 R25, R25 ;  /* 0x0000001900197308 */ /* 0x000ea20000000800 */
[----:B0-----:R-:W-:Y:S01]  /*6190*/  FFMA.FTZ R43, R2, R5, R161 ;  /* 0x00000005022b7223 */ /* 0x001fe200000100a1 */
[-CC-:B------:R-:W-:Y:S01]  /*61a0*/  FFMA.FTZ R61, R61, R0.reuse, -R58.reuse ;  /* 0x000000003d3d7223 */ /* 0x180fe2000001083a */
[-CC-:B------:R-:W-:Y:S01]  /*61b0*/  FFMA.FTZ R160, R64, R0.reuse, -R58.reuse ;  /* 0x0000000040a07223 */ /* 0x180fe2000001083a */
[-CC-:B------:R-:W-:Y:S01]  /*61c0*/  FFMA.FTZ R162, R68, R0.reuse, -R58.reuse ;  /* 0x0000000044a27223 */ /* 0x180fe2000001083a */
[-CC-:B------:R-:W-:Y:S01]  /*61d0*/  FFMA.FTZ R156, R72, R0.reuse, -R58.reuse ;  /* 0x00000000489c7223 */ /* 0x180fe2000001083a */
[-CC-:B------:R-:W-:Y:S01]  /*61e0*/  FFMA.FTZ R73, R73, R0.reuse, -R58.reuse ;  /* 0x0000000049497223 */ /* 0x180fe2000001083a */
[----:B------:R-:W-:Y:S01]  /*61f0*/  FFMA.FTZ R76, R76, R0, -R58 ;  /* 0x000000004c4c7223 */ /* 0x000fe2000001083a */
[----:B------:R-:W0:Y:S01]  /*6200*/  MUFU.EX2 R182, R182 ;  /* 0x000000b600b67308 */ /* 0x000e220000000800 */
[----:B-1----:R-:W-:Y:S01]  /*6210*/  FFMA.FTZ R6, R3, R6, R180 ;  /* 0x0000000603067223 */ /* 0x002fe200000100b4 */
[-CC-:B------:R-:W-:Y:S01]  /*6220*/  FFMA.FTZ R77, R77, R0.reuse, -R58.reuse ;  /* 0x000000004d4d7223 */ /* 0x180fe2000001083a */
[-CC-:B------:R-:W-:Y:S01]  /*6230*/  FFMA.FTZ R81, R81, R0.reuse, -R58.reuse ;  /* 0x0000000051517223 */ /* 0x180fe2000001083a */
[----:B------:R-:W-:Y:S01]  /*6240*/  FFMA.FTZ R84, R84, R0, -R58 ;  /* 0x0000000054547223 */ /* 0x000fe2000001083a */
[C---:B------:R-:W-:Y:S01]  /*6250*/  ISETP.GT.AND P3, PT, R9.reuse, R12, PT ;  /* 0x0000000c0900720c */ /* 0x040fe20003f64270 */
[----:B------:R-:W-:Y:S01]  /*6260*/  VIADD R9, R9, 0xffffffff ;  /* 0xffffffff09097836 */ /* 0x000fe20000000000 */
[----:B------:R-:W-:Y:S01]  /*6270*/  F2FP.BF16.F32.PACK_AB R161, R59, R44 ;  /* 0x0000002c3ba1723e */ /* 0x000fe200000010ff */
[----:B------:R-:W1:Y:S01]  /*6280*/  MUFU.EX2 R27, R27 ;  /* 0x0000001b001b7308 */ /* 0x000e620000000800 */
[C---:B--2---:R-:W-:Y:S01]  /*6290*/  FADD.FTZ R49, R25.reuse, R6 ;  /* 0x0000000619317221 */ /* 0x044fe20000010000 */
[----:B------:R-:W-:Y:S01]  /*62a0*/  FADD.FTZ R6, R20, R43 ;  /* 0x0000002b14067221 */ /* 0x000fe20000010000 */
[----:B------:R-:W-:-:S02]  /*62b0*/  F2FP.BF16.F32.PACK_AB R180, R25, R180 ;  /* 0x000000b419b4723e */ /* 0x000fc400000010ff */
[----:B------:R-:W-:Y:S01]  /*62c0*/  F2FP.BF16.F32.PACK_AB R163, R55, R42 ;  /* 0x0000002a37a3723e */ /* 0x000fe200000010ff */
[----:B------:R-:W-:Y:S01]  /*62d0*/  FADD.FTZ R43, R11, R6 ;  /* 0x000000060b2b7221 */ /* 0x000fe20000010000 */
[----:B------:R-:W-:Y:S01]  /*62e0*/  F2FP.BF16.F32.PACK_AB R159, R67, R48 ;  /* 0x00000030439f723e */ /* 0x000fe200000010ff */
[----:B------:R-:W2:Y:S02]  /*62f0*/  MUFU.EX2 R176, R176 ;  /* 0x000000b000b07308 */ /* 0x000ea40000000800 */
[----:B------:R-:W-:Y:S01]  /*6300*/  FADD.FTZ R6, R24, R43 ;  /* 0x0000002b18067221 */ /* 0x000fe20000010000 */
[----:B------:R-:W-:-:S03]  /*6310*/  FFMA.FTZ R43, R65, R0, -R58 ;  /* 0x00000000412b7223 */ /* 0x000fc6000001083a */
[----:B------:R-:W-:Y:S02]  /*6320*/  FADD.FTZ R53, R13, R6 ;  /* 0x000000060d357221 */ /* 0x000fe40000010000 */
[----:B------:R-:W3:Y:S02]  /*6330*/  MUFU.EX2 R29, R29 ;  /* 0x0000001d001d7308 */ /* 0x000ee40000000800 */
[----:B------:R-:W-:-:S04]  /*6340*/  FADD.FTZ R6, R26, R53 ;  /* 0x000000351a067221 */ /* 0x000fc80000010000 */
[----:B------:R-:W-:Y:S01]  /*6350*/  FADD.FTZ R53, R15, R6 ;  /* 0x000000060f357221 */ /* 0x000fe20000010000 */
[----:B------:R-:W-:Y:S01]  /*6360*/  FFMA.FTZ R6, R173, R0, -R58 ;  /* 0x00000000ad067223 */ /* 0x000fe2000001083a */
[----:B------:R-:W4:Y:S01]  /*6370*/  MUFU.EX2 R178, R178 ;  /* 0x000000b200b27308 */ /* 0x000f220000000800 */
[----:B------:R-:W-:-:S07]  /*6380*/  F2FP.BF16.F32.PACK_AB R173, R30, R21 ;  /* 0x000000151ead723e */ /* 0x000fce00000010ff */
[----:B------:R-:W5:Y:S08]  /*6390*/  MUFU.EX2 R31, R31 ;  /* 0x0000001f001f7308 */ /* 0x000f700000000800 */
        /* <DEDUP_REMOVED lines=8> */
[----:B------:R-:W5:Y:S01]  /*6420*/  MUFU.EX2 R164, R164 ;  /* 0x000000a400a47308 */ /* 0x000f620000000800 */
[----:B------:R-:W-:-:S02]  /*6430*/  WARPGROUP.DEPBAR.LE gsb0, 0x0 ;  /* 0x00008000000079c5 */ /* 0x000fc40000010000 */
[----:B------:R0:W-:Y:S01]  /*6440*/  @!P1 SYNCS.ARRIVE.TRANS64.RED.A1T0 RZ, [R8+URZ], RZ ;  /* 0x000000ff08ff99a7 */ /* 0x0001e2000810043f */
[----:B------:R-:W-:-:S04]  /*6450*/  F2FP.BF16.F32.PACK_AB R153, R71, R50 ;  /* 0x000000324799723e */ /* 0x000fc800000010ff */
[----:B------:R-:W5:Y:S01]  /*6460*/  MUFU.EX2 R45, R45 ;  /* 0x0000002d002d7308 */ /* 0x000f620000000800 */
[----:B0-----:R-:W-:-:S07]  /*6470*/  @!P1 VIADD R8, R10, 0x34860 ;  /* 0x000348600a089836 */ /* 0x001fce0000000000 */
[----:B------:R-:W0:Y:S01]  /*6480*/  MUFU.EX2 R166, R166 ;  /* 0x000000a600a67308 */ /* 0x000e220000000800 */
[----:B------:R-:W-:-:S04]  /*6490*/  @!P1 PRMT R8, RZ, 0x654, R8 ;  /* 0x00000654ff089816 */ /* 0x000fc80000000008 */
[----:B------:R1:W-:Y:S03]  /*64a0*/  @!P1 SYNCS.ARRIVE.TRANS64.RED.A1T0 RZ, [R8+URZ], RZ ;  /* 0x000000ff08ff99a7 */ /* 0x0003e6000810043f */
[----:B------:R-:W0:Y:S01]  /*64b0*/  MUFU.EX2 R5, R61 ;  /* 0x0000003d00057308 */ /* 0x000e220000000800 */
[----:B-1----:R-:W-:-:S07]  /*64c0*/  FADD.FTZ R8, R182, R49 ;  /* 0x00000031b6087221 */ /* 0x002fce0000010000 */
[----:B------:R-:W1:Y:S01]  /*64d0*/  MUFU.EX2 R160, R160 ;  /* 0x000000a000a07308 */ /* 0x000e620000000800 */
[C---:B------:R-:W-:Y:S01]  /*64e0*/  F2FP.BF16.F32.PACK_AB R182, R27.reuse, R182 ;  /* 0x000000b61bb6723e */ /* 0x040fe200000010ff */
[----:B------:R-:W-:-:S04]  /*64f0*/  FADD.FTZ R49, R27, R8 ;  /* 0x000000081b317221 */ /* 0x000fc80000010000 */
[----:B--2---:R-:W-:Y:S02]  /*6500*/  FADD.FTZ R8, R176, R49 ;  /* 0x00000031b0087221 */ /* 0x004fe40000010000 */
[----:B------:R-:W2:Y:S01]  /*6510*/  MUFU.EX2 R43, R43 ;  /* 0x0000002b002b7308 */ /* 0x000ea20000000800 */
[-CC-:B------:R-:W-:Y:S01]  /*6520*/  FFMA.FTZ R49, R69, R0.reuse, -R58.reuse ;  /* 0x0000000045317223 */ /* 0x180fe2000001083a */
[----:B------:R-:W-:Y:S01]  /*6530*/  FFMA.FTZ R58, R85, R0, -R58 ;  /* 0x00000000553a7223 */ /* 0x000fe2000001083a */
[C---:B---3--:R-:W-:Y:S01]  /*6540*/  FADD.FTZ R57, R29.reuse, R8 ;  /* 0x000000081d397221 */ /* 0x048fe20000010000 */
[----:B------:R-:W-:-:S03]  /*6550*/  F2FP.BF16.F32.PACK_AB R176, R29, R176 ;  /* 0x000000b01db0723e */ /* 0x000fc600000010ff */
[----:B----4-:R-:W-:Y:S01]  /*6560*/  FADD.FTZ R8, R178, R57 ;  /* 0x00000039b2087221 */ /* 0x010fe20000010000 */
[----:B------:R-:W3:Y:S01]  /*6570*/  MUFU.EX2 R162, R162 ;  /* 0x000000a200a27308 */ /* 0x000ee20000000800 */
[C---:B-----5:R-:W-:Y:S02]  /*6580*/  F2FP.BF16.F32.PACK_AB R178, R31.reuse, R178 ;  /* 0x000000b21fb2723e */ /* 0x060fe400000010ff */
[----:B------:R-:W-:Y:S01]  /*6590*/  FADD.FTZ R57, R31, R8 ;  /* 0x000000081f397221 */ /* 0x000fe20000010000 */
[----:B------:R-:W-:-:S03]  /*65a0*/  FADD.FTZ R8, R28, R53 ;  /* 0x000000351c087221 */ /* 0x000fc60000010000 */
[----:B------:R-:W-:Y:S01]  /*65b0*/  FADD.FTZ R10, R172, R57 ;  /* 0x00000039ac0a7221 */ /* 0x000fe20000010000 */
[----:B------:R-:W-:Y:S01]  /*65c0*/  FADD.FTZ R53, R21, R8 ;  /* 0x0000000815357221 */ /* 0x000fe20000010000 */
[----:B------:R-:W4:Y:S01]  /*65d0*/  MUFU.EX2 R49, R49 ;  /* 0x0000003100317308 */ /* 0x000f220000000800 */
[C---:B------:R-:W-:Y:S01]  /*65e0*/  F2FP.BF16.F32.PACK_AB R172, R33.reuse, R172 ;  /* 0x000000ac21ac723e */ /* 0x040fe200000010ff */
[----:B------:R-:W-:Y:S01]  /*65f0*/  FADD.FTZ R57, R33, R10 ;  /* 0x0000000a21397221 */ /* 0x000fe20000010000 */
[----:B------:R-:W-:-:S03]  /*6600*/  FADD.FTZ R53, R30, R53 ;  /* 0x000000351e357221 */ /* 0x000fc60000010000 */
[----:B------:R-:W-:Y:S01]  /*6610*/  FADD.FTZ R8, R174, R57 ;  /* 0x00000039ae087221 */ /* 0x000fe20000010000 */
[----:B------:R-:W-:Y:S01]  /*6620*/  FADD.FTZ R10, R32, R53 ;  /* 0x00000035200a7221 */ /* 0x000fe20000010000 */
[----:B------:R-:W-:Y:S01]  /*6630*/  MUFU.EX2 R156, R156 ;  /* 0x0000009c009c7308 */ /* 0x000fe20000000800 */
        /* <DEDUP_REMOVED lines=8> */
[C---:B------:R-:W-:Y:S01]  /*66c0*/  FADD.FTZ R8, R34.reuse, R13 ;  /* 0x0000000d22087221 */ /* 0x040fe20000010000 */
[----:B------:R-:W-:Y:S02]  /*66d0*/  F2FP.BF16.F32.PACK_AB R169, R34, R169 ;  /* 0x000000a922a9723e */ /* 0x000fe400000010ff */
[----:B------:R-:W-:Y:S01]  /*66e0*/  FADD.FTZ R10, R170, R25 ;  /* 0x00000019aa0a7221 */ /* 0x000fe20000010000 */
[----:B------:R-:W-:Y:S01]  /*66f0*/  FADD.FTZ R13, R171, R8 ;  /* 0x00000008ab0d7221 */ /* 0x000fe20000010000 */
[----:B------:R-:W-:Y:S01]  /*6700*/  MUFU.EX2 R27, R76 ;  /* 0x0000004c001b7308 */ /* 0x000fe20000000800 */
[C---:B------:R-:W-:Y:S01]  /*6710*/  F2FP.BF16.F32.PACK_AB R170, R41.reuse, R170 ;  /* 0x000000aa29aa723e */ /* 0x040fe200000010ff */
[----:B------:R-:W-:Y:S01]  /*6720*/  FADD.FTZ R25, R41, R10 ;  /* 0x0000000a29197221 */ /* 0x000fe20000010000 */
[C---:B------:R-:W-:Y:S01]  /*6730*/  FADD.FTZ R13, R36.reuse, R13 ;  /* 0x0000000d240d7221 */ /* 0x040fe20000010000 */
[----:B------:R-:W-:-:S02]  /*6740*/  F2FP.BF16.F32.PACK_AB R171, R36, R171 ;  /* 0x000000ab24ab723e */ /* 0x000fc400000010ff */
[----:B------:R-:W-:Y:S01]  /*6750*/  FADD.FTZ R8, R164, R25 ;  /* 0x00000019a4087221 */ /* 0x000fe20000010000 */
[----:B------:R-:W-:Y:S01]  /*6760*/  FADD.FTZ R10, R40, R13 ;  /* 0x0000000d280a7221 */ /* 0x000fe20000010000 */
[----:B------:R3:W-:Y:S01]  /*6770*/  MUFU.EX2 R21, R6 ;  /* 0x0000000600157308 */ /* 0x0007e20000000800 */
[C---:B------:R-:W-:Y:S01]  /*6780*/  F2FP.BF16.F32.PACK_AB R164, R45.reuse, R164 ;  /* 0x000000a42da4723e */ /* 0x040fe200000010ff */
[----:B------:R-:W-:Y:S01]  /*6790*/  FADD.FTZ R13, R45, R8 ;  /* 0x000000082d0d7221 */ /* 0x000fe20000010000 */
[----:B------:R-:W-:-:S03]  /*67a0*/  FADD.FTZ R15, R47, R10 ;  /* 0x0000000a2f0f7221 */ /* 0x000fc60000010000 */
[----:B0-----:R-:W-:Y:S01]  /*67b0*/  FADD.FTZ R8, R166, R13 ;  /* 0x0000000da6087221 */ /* 0x001fe20000010000 */
[----:B------:R-:W-:Y:S01]  /*67c0*/  FADD.FTZ R10, R38, R15 ;  /* 0x0000000f260a7221 */ /* 0x000fe20000010000 */
[----:B------:R-:W0:Y:S01]  /*67d0*/  MUFU.EX2 R77, R77 ;  /* 0x0000004d004d7308 */ /* 0x000e220000000800 */
[C---:B------:R-:W-:Y:S01]  /*67e0*/  F2FP.BF16.F32.PACK_AB R166, R5.reuse, R166 ;  /* 0x000000a605a6723e */ /* 0x040fe200000010ff */
[----:B------:R-:W-:Y:S01]  /*67f0*/  FADD.FTZ R13, R5, R8 ;  /* 0x00000008050d7221 */ /* 0x000fe20000010000 */
[----:B------:R-:W-:-:S03]  /*6800*/  FADD.FTZ R15, R51, R10 ;  /* 0x0000000a330f7221 */ /* 0x000fc60000010000 */
[----:B-1----:R-:W-:Y:S01]  /*6810*/  FADD.FTZ R8, R160, R13 ;  /* 0x0000000da0087221 */ /* 0x002fe20000010000 */
[----:B------:R-:W-:Y:S01]  /*6820*/  FADD.FTZ R10, R44, R15 ;  /* 0x0000000f2c0a7221 */ /* 0x000fe20000010000 */
[----:B------:R-:W1:Y:S01]  /*6830*/  MUFU.EX2 R81, R81 ;  /* 0x0000005100517308 */ /* 0x000e620000000800 */
[C---:B--2---:R-:W-:Y:S01]  /*6840*/  F2FP.BF16.F32.PACK_AB R160, R43.reuse, R160 ;  /* 0x000000a02ba0723e */ /* 0x044fe200000010ff */
[----:B------:R-:W-:Y:S01]  /*6850*/  FADD.FTZ R13, R43, R8 ;  /* 0x000000082b0d7221 */ /* 0x000fe20000010000 */
[----:B------:R-:W-:Y:S01]  /*6860*/  FADD.FTZ R15, R59, R10 ;  /* 0x0000000a3b0f7221 */ /* 0x000fe20000010000 */
[----:B------:R-:W-:Y:S02]  /*6870*/  IMAD.MOV.U32 R10, RZ, RZ, R7 ;  /* 0x000000ffff0a7224 */ /* 0x000fe400078e0007 */
[----:B---3--:R-:W-:Y:S01]  /*6880*/  FADD.FTZ R6, R162, R13 ;  /* 0x0000000da2067221 */ /* 0x008fe20000010000 */
[----:B------:R-:W-:Y:S01]  /*6890*/  FADD.FTZ R8, R42, R15 ;  /* 0x0000000f2a087221 */ /* 0x000fe20000010000 */
[----:B------:R-:W-:Y:S01]  /*68a0*/  MUFU.EX2 R54, R54 ;  /* 0x0000003600367308 */ /* 0x000fe20000000800 */
[C---:B----4-:R-:W-:Y:S01]  /*68b0*/  F2FP.BF16.F32.PACK_AB R162, R49.reuse, R162 ;  /* 0x000000a231a2723e */ /* 0x050fe200000010ff */
[----:B------:R-:W-:Y:S01]  /*68c0*/  FADD.FTZ R5, R49, R6 ;  /* 0x0000000631057221 */ /* 0x000fe20000010000 */
[----:B------:R-:W-:Y:S01]  /*68d0*/  FADD.FTZ R13, R55, R8 ;  /* 0x00000008370d7221 */ /* 0x000fe20000010000 */
[----:B0-----:R-:W-:-:S02]  /*68e0*/  F2FP.BF16.F32.PACK_AB R158, R77, R27 ;  /* 0x0000001b4d9e723e */ /* 0x001fc400000010ff */
[----:B------:R-:W-:Y:S01]  /*68f0*/  FADD.FTZ R6, R156, R5 ;  /* 0x000000059c067221 */ /* 0x000fe20000010000 */
[----:B------:R-:W-:Y:S01]  /*6900*/  FADD.FTZ R8, R46, R13 ;  /* 0x0000000d2e087221 */ /* 0x000fe20000010000 */
[----:B------:R-:W0:Y:S01]  /*6910*/  MUFU.EX2 R15, R84 ;  /* 0x00000054000f7308 */ /* 0x000e220000000800 */
[C---:B------:R-:W-:Y:S01]  /*6920*/  F2FP.BF16.F32.PACK_AB R156, R11.reuse, R156 ;  /* 0x0000009c0b9c723e */ /* 0x040fe200000010ff */
[----:B------:R-:W-:Y:S01]  /*6930*/  FADD.FTZ R6, R11, R6 ;  /* 0x000000060b067221 */ /* 0x000fe20000010000 */
[----:B------:R-:W-:Y:S01]  /*6940*/  FADD.FTZ R5, R63, R8 ;  /* 0x000000083f057221 */ /* 0x000fe20000010000 */
[----:B-1----:R-:W-:Y:S02]  /*6950*/  F2FP.BF16.F32.PACK_AB R152, R81, R21 ;  /* 0x000000155198723e */ /* 0x002fe400000010ff */
[----:B------:R-:W-:Y:S01]  /*6960*/  FADD.FTZ R6, R27, R6 ;  /* 0x000000061b067221 */ /* 0x000fe20000010000 */
[----:B------:R-:W-:Y:S01]  /*6970*/  FADD.FTZ R8, R48, R5 ;  /* 0x0000000530087221 */ /* 0x000fe20000010000 */
[----:B------:R-:W1:Y:S02]  /*6980*/  MUFU.EX2 R58, R58 ;  /* 0x0000003a003a7308 */ /* 0x000e640000000800 */
[----:B------:R-:W-:Y:S01]  /*6990*/  FADD.FTZ R6, R77, R6 ;  /* 0x000000064d067221 */ /* 0x000fe20000010000 */
[----:B------:R-:W-:-:S03]  /*69a0*/  FADD.FTZ R5, R67, R8 ;  /* 0x0000000843057221 */ /* 0x000fc60000010000 */
[----:B------:R-:W-:Y:S01]  /*69b0*/  FADD.FTZ R6, R21, R6 ;  /* 0x0000000615067221 */ /* 0x000fe20000010000 */
[----:B------:R-:W-:Y:S01]  /*69c0*/  FADD.FTZ R8, R50, R5 ;  /* 0x0000000532087221 */ /* 0x000fe20000010000 */
[----:B------:R-:W2:Y:S02]  /*69d0*/  MUFU.EX2 R14, R14 ;  /* 0x0000000e000e7308 */ /* 0x000ea40000000800 */
[----:B------:R-:W-:Y:S01]  /*69e0*/  FADD.FTZ R6, R81, R6 ;  /* 0x0000000651067221 */ /* 0x000fe20000010000 */
[----:B------:R-:W-:Y:S01]  /*69f0*/  FADD.FTZ R5, R71, R8 ;  /* 0x0000000847057221 */ /* 0x000fe20000010000 */
[----:B------:R-:W-:Y:S02]  /*6a00*/  IMAD.MOV.U32 R8, RZ, RZ, R4 ;  /* 0x000000ffff087224 */ /* 0x000fe400078e0004 */
[----:B0-----:R-:W-:Y:S01]  /*6a10*/  FADD.FTZ R6, R15, R6 ;  /* 0x000000060f067221 */ /* 0x001fe20000010000 */
[----:B------:R-:W-:Y:S01]  /*6a20*/  FADD.FTZ R5, R54, R5 ;  /* 0x0000000536057221 */ /* 0x000fe20000010000 */
[----:B-1----:R-:W-:-:S02]  /*6a30*/  F2FP.BF16.F32.PACK_AB R154, R58, R15 ;  /* 0x0000000f3a9a723e */ /* 0x002fc400000010ff */
[----:B------:R-:W-:Y:S01]  /*6a40*/  FADD.FTZ R6, R58, R6 ;  /* 0x000000063a067221 */ /* 0x000fe20000010000 */
[C---:B--2---:R-:W-:Y:S01]  /*6a50*/  FADD.FTZ R5, R14.reuse, R5 ;  /* 0x000000050e057221 */ /* 0x044fe20000010000 */
[----:B------:R-:W-:Y:S01]  /*6a60*/  F2FP.BF16.F32.PACK_AB R155, R14, R54 ;  /* 0x000000360e9b723e */ /* 0x000fe200000010ff */
[----:B------:R-:W-:Y:S06]  /*6a70*/  @P3 BRA `(.L_x_2232) ;  /* 0xffffffd400a43947 */ /* 0x000fec000383ffff */
.L_x_2223:
[----:B------:R-:W-:-:S13]  /*6a80*/  ISETP.GE.AND P2, PT, R9, R22, PT ;  /* 0x000000160900720c */ /* 0x000fda0003f46270 */
[----:B------:R-:W-:Y:S05]  /*6a90*/  @!P2 BRA `(.L_x_2233) ;  /* 0x000000200024a947 */ /* 0x000fea0003800000 */
[----:B------:R-:W-:Y:S01]  /*6aa0*/  IMAD.MOV.U32 R11, RZ, RZ, R4 ;  /* 0x000000ffff0b7224 */ /* 0x000fe200078e0004 */
[----:B------:R-:W-:Y:S01]  /*6ab0*/  UMOV UR59, UR38 ;  /* 0x00000026003b7c82 */ /* 0x000fe20008000000 */
[----:B------:R-:W-:Y:S01]  /*6ac0*/  IMAD.MOV.U32 R8, RZ, RZ, R7 ;  /* 0x000000ffff087224 */ /* 0x000fe200078e0007 */
[----:B------:R-:W-:-:S06]  /*6ad0*/  UMOV UR58, UR36 ;  /* 0x00000024003a7c82 */ /* 0x000fcc0008000000 */
.L_x_2242:
[----:B------:R-:W-:-:S04]  /*6ae0*/  UIADD3 UR36, UR58, 0x1, URZ ;  /* 0x000000013a247890 */ /* 0x000fc8000fffe03f */
[----:B------:R-:W-:-:S04]  /*6af0*/  UISETP.NE.AND UP0, UPT, UR36, 0x2, UPT ;  /* 0x000000022400788c */ /* 0x000fc8000bf05270 */
[----:B------:R-:W-:Y:S02]  /*6b00*/  USEL UR38, URZ, 0x1, UP0 ;  /* 0x000000013f267887 */ /* 0x000fe40008000000 */
[----:B------:R-:W-:Y:S02]  /*6b10*/  USEL UR36, UR36, URZ, UP0 ;  /* 0x0000003f24247287 */ /* 0x000fe40008000000 */
[----:B------:R-:W-:Y:S01]  /*6b20*/  ULOP3.LUT UR38, UR59, UR38, URZ, 0x3c, !UPT ;  /* 0x000000263b267292 */ /* 0x000fe2000f8e3c3f */
[----:B------:R-:W-:Y:S11]  /*6b30*/  @!P0 BRA `(.L_x_2234) ;  /* 0x0000000000048947 */ /* 0x000ff60003800000 */
[----:B------:R-:W-:Y:S01]  /*6b40*/  BPT.TRAP 0x1 ;  /* 0x000000040000795c */ /* 0x000fe20000300000 */
.L_x_2234:
[----:B------:R-:W-:Y:S01]  /*6b50*/  ULEA UR6, UR36, UR37, 0x3 ;  /* 0x0000002524067291 */ /* 0x000fe2000f8e183f */
[----:B------:R-:W-:-:S05]  /*6b60*/  IMAD.U32 R0, RZ, RZ, UR38 ;  /* 0x00000026ff007e24 */ /* 0x000fca000f8e00ff */
[----:B------:R-:W-:-:S04]  /*6b70*/  SHF.L.U32 R0, R0, 0x1f, RZ ;  /* 0x0000001f00007819 */ /* 0x000fc800000006ff */
[----:B------:R0:W1:Y:S01]  /*6b80*/  SYNCS.PHASECHK.TRANS64.TRYWAIT P2, [UR6+0x34830], R0 ;  /* 0x03483000ff0075a7 */ /* 0x0000620008040146 */
[----:B------:R-:W-:Y:S05]  /*6b90*/  @!P0 BRA `(.L_x_2235) ;  /* 0x0000000000048947 */ /* 0x000fea0003800000 */
[----:B------:R-:W-:Y:S01]  /*6ba0*/  BPT.TRAP 0x1 ;  /* 0x000000040000795c */ /* 0x000fe20000300000 */
.L_x_2235:
[----:B-1----:R-:W-:Y:S05]  /*6bb0*/  @P2 BRA `(.L_x_2236) ;  /* 0x0000000000082947 */ /* 0x002fea0003800000 */
[----:B------:R-:W1:Y:S02]  /*6bc0*/  SYNCS.PHASECHK.TRANS64.TRYWAIT P2, [UR6+0x34830], R0 ;  /* 0x03483000ff0075a7 */ /* 0x000e640008040146 */
[----:B-1----:R-:W-:Y:S05]  /*6bd0*/  @!P2 BRA `(.L_x_2237) ;  /* 0x000000cc0020a947 */ /* 0x002fea0003800000 */
.L_x_2236:
        /* <DEDUP_REMOVED lines=126> */
.L_x_2238:
[----:B------:R-:W-:Y:S01]  /*73c0*/  ULEA UR7, UR58, UR37, 0x3 ;  /* 0x000000253a077291 */ /* 0x000fe2000f8e183f */
[----:B01----:R-:W-:-:S05]  /*73d0*/  IMAD.U32 R0, RZ, RZ, UR59 ;  /* 0x0000003bff007e24 */ /* 0x003fca000f8e00ff */
[----:B------:R-:W-:-:S04]  /*73e0*/  SHF.L.U32 R0, R0, 0x1f, RZ ;  /* 0x0000001f00007819 */ /* 0x000fc800000006ff */
[----:B------:R0:W1:Y:S01]  /*73f0*/  SYNCS.PHASECHK.TRANS64.TRYWAIT P2, [UR7+0x34850], R0 ;  /* 0x03485000ff0075a7 */ /* 0x0000620008040147 */
[----:B------:R-:W-:Y:S05]  /*7400*/  @!P0 BRA `(.L_x_2239) ;  /* 0x0000000000048947 */ /* 0x000fea0003800000 */
[----:B------:R-:W-:Y:S01]  /*7410*/  BPT.TRAP 0x1 ;  /* 0x000000040000795c */ /* 0x000fe20000300000 */
.L_x_2239:
[----:B-1----:R-:W-:Y:S05]  /*7420*/  @P2 BRA `(.L_x_2240) ;  /* 0x0000000000082947 */ /* 0x002fea0003800000 */
[----:B------:R-:W1:Y:S02]  /*7430*/  SYNCS.PHASECHK.TRANS64.TRYWAIT P2, [UR7+0x34850], R0 ;  /* 0x03485000ff0075a7 */ /* 0x000e640008040147 */
[----:B-1----:R-:W-:Y:S05]  /*7440*/  @!P2 BRA `(.L_x_2241) ;  /* 0x000000c4001ca947 */ /* 0x002fea0003800000 */
.L_x_2240:
[----:B------:R-:W-:Y:S01]  /*7450*/  UIADD3 UR6, UR37, 0x400, URZ ;  /* 0x0000040025067890 */ /* 0x000fe2000fffe03f */
[----:B------:R-:W-:Y:S01]  /*7460*/  WARPGROUP.ARRIVE ;  /* 0x00000000000079c5 */ /* 0x000fe20000000000 */
[----:B------:R-:W-:Y:S01]  /*7470*/  UMOV UR11, 0x40000040 ;  /* 0x40000040000b7882 */ /* 0x000fe20000000000 */
[----:B01----:R-:W-:Y:S01]  /*7480*/  FMNMX.FTZ R0, R24, R8, !PT ;  /* 0x0000000818007209 */ /* 0x003fe20007810000 */
[----:B------:R-:W-:Y:S01]  /*7490*/  USHF.R.U32.HI UR6, URZ, 0x4, UR6 ;  /* 0x000000043f067899 */ /* 0x000fe20008011606 */
[----:B------:R-:W-:Y:S01]  /*74a0*/  ISETP.GT.AND P2, PT, R9, R22, PT ;  /* 0x000000160900720c */ /* 0x000fe20003f44270 */
[----:B------:R-:W-:Y:S01]  /*74b0*/  UMOV UR59, UR38 ;  /* 0x00000026003b7c82 */ /* 0x000fe20008000000 */
[----:B------:R-:W-:Y:S01]  /*74c0*/  FMNMX.FTZ R3, R25, R0, !PT ;  /* 0x0000000019037209 */ /* 0x000fe20007810000 */
[----:B------:R-:W-:Y:S01]  /*74d0*/  ULOP3.LUT UR6, UR6, 0x3fff, URZ, 0xc0, !UPT ;  /* 0x00003fff06067892 */ /* 0x000fe2000f8ec03f */
[----:B------:R-:W-:Y:S02]  /*74e0*/  VIADD R9, R9, 0xffffffff ;  /* 0xffffffff09097836 */ /* 0x000fe40000000000 */
        /* <DEDUP_REMOVED lines=51> */
[----:B------:R-:W-:-:S04]  /*7820*/  FMNMX.FTZ R15, R35, R2, !PT ;  /* 0x00000002230f7209 */ /* 0x000fc80007810000 */
[----:B------:R-:W-:Y:S02]  /*7830*/  FMNMX.FTZ R2, R38, R15, !PT ;  /* 0x0000000f26027209 */ /* 0x000fe40007810000 */
[----:B-1----:R-:W-:Y:S02]  /*7840*/  FMNMX.FTZ R7, R4, R7, !PT ;  /* 0x0000000704077209 */ /* 0x002fe40007810000 */
[----:B------:R-:W-:-:S03]  /*7850*/  FMNMX.FTZ R15, R39, R2, !PT ;  /* 0x00000002270f7209 */ /* 0x000fc60007810000 */
[----:B------:R-:W-:Y:S01]  /*7860*/  FADD.FTZ R3, -R7, R8 ;  /* 0x0000000807037221 */ /* 0x000fe20000010100 */
[----:B------:R-:W-:-:S03]  /*7870*/  FMNMX.FTZ R2, R42, R15, !PT ;  /* 0x0000000f2a027209 */ /* 0x000fc60007810000 */
[----:B0-----:R-:W-:Y:S01]  /*7880*/  FMUL.FTZ R3, R3, R0 ;  /* 0x0000000003037220 */ /* 0x001fe20000410000 */
[----:B------:R-:W-:-:S04]  /*7890*/  FMNMX.FTZ R15, R43, R2, !PT ;  /* 0x000000022b0f7209 */ /* 0x000fc80007810000 */
[----:B------:R-:W-:Y:S01]  /*78a0*/  FMNMX.FTZ R2, R46, R15, !PT ;  /* 0x0000000f2e027209 */ /* 0x000fe20007810000 */
[----:B------:R-:W-:Y:S03]  /*78b0*/  MUFU.EX2 R3, R3 ;  /* 0x0000000300037308 */ /* 0x000fe60000000800 */
        /* <DEDUP_REMOVED lines=24> */
[----:B------:R-:W-:-:S04]  /*7a40*/  FMUL.FTZ R169, R7, R0 ;  /* 0x0000000007a97220 */ /* 0x000fc80000410000 */
[-CC-:B------:R-:W-:Y:S02]  /*7a50*/  FFMA.FTZ R13, R25, R0.reuse, -R169.reuse ;  /* 0x00000000190d7223 */ /* 0x180fe400000108a9 */
[----:B------:R-:W-:Y:S01]  /*7a60*/  HGMMA.64x128x16.F32.BF16 R88, R164, gdesc[UR8].tnspB, R88, gsb0 ;  /* 0x41e00008a4587df0 */ /* 0x000fe20008001858 */
[----:B------:R-:W-:Y:S01]  /*7a70*/  UIADD3 UR10, UR6, 0x280, URZ ;  /* 0x00000280060a7890 */ /* 0x000fe2000fffe03f */
[--C-:B------:R-:W-:Y:S01]  /*7a80*/  FFMA.FTZ R25, R37, R0, -R169.reuse ;  /* 0x0000000025197223 */ /* 0x100fe200000108a9 */
[----:B------:R-:W-:Y:S01]  /*7a90*/  UMOV UR11, 0x40000040 ;  /* 0x40000040000b7882 */ /* 0x000fe20000000000 */
[----:B------:R-:W-:Y:S01]  /*7aa0*/  FMNMX.FTZ R37, R71, R2, !PT ;  /* 0x0000000247257209 */ /* 0x000fe20007810000 */
[-CC-:B------:R-:W-:Y:S01]  /*7ab0*/  FFMA.FTZ R41, R41, R0.reuse, -R169.reuse ;  /* 0x0000000029297223 */ /* 0x180fe200000108a9 */
[-CC-:B------:R-:W-:Y:S01]  /*7ac0*/  FFMA.FTZ R29, R29, R0.reuse, -R169.reuse ;  /* 0x000000001d1d7223 */ /* 0x180fe200000108a9 */
[-CC-:B------:R-:W-:Y:S01]  /*7ad0*/  FFMA.FTZ R180, R24, R0.reuse, -R169.reuse ;  /* 0x0000000018b47223 */ /* 0x180fe200000108a9 */
[----:B------:R-:W-:Y:S01]  /*7ae0*/  FMNMX.FTZ R2, R74, R37, !PT ;  /* 0x000000254a027209 */ /* 0x000fe20007810000 */
[----:B------:R0:W-:Y:S01]  /*7af0*/  MUFU.EX2 R15, R41 ;  /* 0x00000029000f7308 */ /* 0x0001e20000000800 */
[-CC-:B------:R-:W-:Y:S01]  /*7b00*/  FFMA.FTZ R182, R28, R0.reuse, -R169.reuse ;  /* 0x000000001cb67223 */ /* 0x180fe200000108a9 */
[--C-:B------:R-:W-:Y:S01]  /*7b10*/  FFMA.FTZ R176, R32, R0, -R169.reuse ;  /* 0x0000000020b07223 */ /* 0x100fe200000108a9 */
[----:B------:R-:W-:Y:S01]  /*7b20*/  FMNMX.FTZ R37, R75, R2, !PT ;  /* 0x000000024b257209 */ /* 0x000fe20007810000 */
[-CC-:B------:R-:W-:Y:S01]  /*7b30*/  FFMA.FTZ R33, R33, R0.reuse, -R169.reuse ;  /* 0x0000000021217223 */ /* 0x180fe200000108a9 */
[-CC-:B------:R-:W-:Y:S01]  /*7b40*/  FFMA.FTZ R178, R36, R0.reuse, -R169.reuse ;  /* 0x0000000024b27223 */ /* 0x180fe200000108a9 */
[-CC-:B------:R-:W-:Y:S01]  /*7b50*/  FFMA.FTZ R172, R40, R0.reuse, -R169.reuse ;  /* 0x0000000028ac7223 */ /* 0x180fe200000108a9 */
[----:B------:R-:W-:Y:S01]  /*7b60*/  FMNMX.FTZ R2, R78, R37, !PT ;  /* 0x000000254e027209 */ /* 0x000fe20007810000 */
[----:B------:R-:W1:Y:S01]  /*7b70*/  MUFU.EX2 R180, R180 ;  /* 0x000000b400b47308 */ /* 0x000e620000000800 */
[-CC-:B------:R-:W-:Y:S01]  /*7b80*/  FFMA.FTZ R174, R44, R0.reuse, -R169.reuse ;  /* 0x000000002cae7223 */ /* 0x180fe200000108a9 */
[--C-:B------:R-:W-:Y:S01]  /*7b90*/  FFMA.FTZ R53, R53, R0, -R169.reuse ;  /* 0x0000000035357223 */ /* 0x100fe200000108a9 */
[----:B0-----:R-:W-:Y:S01]  /*7ba0*/  FMNMX.FTZ R41, R79, R2, !PT ;  /* 0x000000024f297209 */ /* 0x001fe20007810000 */
[-CC-:B------:R-:W-:Y:S01]  /*7bb0*/  FFMA.FTZ R45, R45, R0.reuse, -R169.reuse ;  /* 0x000000002d2d7223 */ /* 0x180fe200000108a9 */
[-CC-:B------:R-:W-:Y:S01]  /*7bc0*/  FFMA.FTZ R57, R57, R0.reuse, -R169.reuse ;  /* 0x0000000039397223 */ /* 0x180fe200000108a9 */
[-CC-:B------:R-:W-:Y:S01]  /*7bd0*/  FFMA.FTZ R168, R48, R0.reuse, -R169.reuse ;  /* 0x0000000030a87223 */ /* 0x180fe200000108a9 */
[----:B------:R-:W-:Y:S01]  /*7be0*/  FMNMX.FTZ R2, R82, R41, !PT ;  /* 0x0000002952027209 */ /* 0x000fe20007810000 */
[----:B------:R-:W0:Y:S01]  /*7bf0*/  MUFU.EX2 R13, R13 ;  /* 0x0000000d000d7308 */ /* 0x000e220000000800 */
[-CC-:B------:R-:W-:Y:S01]  /*7c00*/  FFMA.FTZ R170, R52, R0.reuse, -R169.reuse ;  /* 0x0000000034aa7223 */ /* 0x180fe200000108a9 */
[--C-:B------:R-:W-:Y:S01]  /*7c10*/  FFMA.FTZ R8, R72, R0, -R169.reuse ;  /* 0x0000000048087223 */ /* 0x100fe200000108a9 */
[----:B------:R-:W-:Y:S01]  /*7c20*/  FMNMX.FTZ R41, R83, R2, !PT ;  /* 0x0000000253297209 */ /* 0x000fe20007810000 */
[-CC-:B------:R-:W-:Y:S01]  /*7c30*/  FFMA.FTZ R73, R73, R0.reuse, -R169.reuse ;  /* 0x0000000049497223 */ /* 0x180fe200000108a9 */
[-CC-:B------:R-:W-:Y:S01]  /*7c40*/  FFMA.FTZ R10, R76, R0.reuse, -R169.reuse ;  /* 0x000000004c0a7223 */ /* 0x180fe200000108a9 */
[-CC-:B------:R-:W-:Y:S01]  /*7c50*/  FFMA.FTZ R12, R80, R0.reuse, -R169.reuse ;  /* 0x00000000500c7223 */ /* 0x180fe200000108a9 */
[----:B------:R-:W-:Y:S01]  /*7c60*/  FMNMX.FTZ R2, R86, R41, !PT ;  /* 0x0000002956027209 */ /* 0x000fe20007810000 */
[--C-:B------:R-:W-:Y:S01]  /*7c70*/  FFMA.FTZ R41, R65, R0, -R169.reuse ;  /* 0x0000000041297223 */ /* 0x100fe200000108a9 */
[----:B------:R-:W-:Y:S01]  /*7c80*/  MUFU.EX2 R182, R182 ;  /* 0x000000b600b67308 */ /* 0x000fe20000000800 */
[----:B-1----:R-:W-:Y:S01]  /*7c90*/  FFMA.FTZ R6, R3, R6, R180 ;  /* 0x0000000603067223 */ /* 0x002fe200000100b4 */
[----:B------:R-:W-:Y:S01]  /*7ca0*/  FMNMX.FTZ R2, R87, R2, !PT ;  /* 0x0000000257027209 */ /* 0x000fe20007810000 */
[-CC-:B------:R-:W-:Y:S01]  /*7cb0*/  FFMA.FTZ R14, R84, R0.reuse, -R169.reuse ;  /* 0x00000000540e7223 */ /* 0x180fe200000108a9 */
[----:B------:R-:W-:-:S04]  /*7cc0*/  FFMA.FTZ R85, R85, R0, -R169 ;  /* 0x0000000055557223 */ /* 0x000fc800000108a9 */
[----:B------:R-:W-:Y:S01]  /*7cd0*/  MUFU.EX2 R176, R176 ;  /* 0x000000b000b07308 */ /* 0x000fe20000000800 */
[----:B0-----:R-:W-:-:S07]  /*7ce0*/  F2FP.BF16.F32.PACK_AB R180, R13, R180 ;  /* 0x000000b40db4723e */ /* 0x001fce00000010ff */
[----:B------:R-:W-:Y:S08]  /*7cf0*/  MUFU.EX2 R33, R33 ;  /* 0x0000002100217308 */ /* 0x000ff00000000800 */
[----:B------:R-:W-:Y:S08]  /*7d00*/  MUFU.EX2 R178, R178 ;  /* 0x000000b200b27308 */ /* 0x000ff00000000800 */
[----:B------:R-:W-:Y:S08]  /*7d10*/  MUFU.EX2 R25, R25 ;  /* 0x0000001900197308 */ /* 0x000ff00000000800 */
[----:B------:R-:W-:Y:S08]  /*7d20*/  MUFU.EX2 R172, R172 ;  /* 0x000000ac00ac7308 */ /* 0x000ff00000000800 */
[----:B------:R-:W-:Y:S08]  /*7d30*/  MUFU.EX2 R174, R174 ;  /* 0x000000ae00ae7308 */ /* 0x000ff00000000800 */
[----:B------:R0:W-:Y:S08]  /*7d40*/  MUFU.EX2 R21, R53 ;  /* 0x0000003500157308 */ /* 0x0001f00000000800 */
[----:B------:R1:W-:Y:S01]  /*7d50*/  MUFU.EX2 R17, R45 ;  /* 0x0000002d00117308 */ /* 0x0003e20000000800 */
[-CC-:B0-----:R-:W-:Y:S01]  /*7d60*/  FFMA.FTZ R53, R61, R0.reuse, -R169.reuse ;  /* 0x000000003d357223 */ /* 0x181fe200000108a9 */
[----:B------:R-:W-:-:S06]  /*7d70*/  FFMA.FTZ R61, R81, R0, -R169 ;  /* 0x00000000513d7223 */ /* 0x000fcc00000108a9 */
[----:B------:R0:W-:Y:S01]  /*7d80*/  MUFU.EX2 R37, R57 ;  /* 0x0000003900257308 */ /* 0x0001e20000000800 */
[----:B-1----:R-:W-:-:S07]  /*7d90*/  FFMA.FTZ R45, R69, R0, -R169 ;  /* 0x00000000452d7223 */ /* 0x002fce00000108a9 */
[----:B------:R-:W-:Y:S01]  /*7da0*/  MUFU.EX2 R168, R168 ;  /* 0x000000a800a87308 */ /* 0x000fe20000000800 */
[----:B0-----:R-:W-:-:S07]  /*7db0*/  FFMA.FTZ R57, R77, R0, -R169 ;  /* 0x000000004d397223 */ /* 0x001fce00000108a9 */
[----:B------:R-:W-:Y:S08]  /*7dc0*/  MUFU.EX2 R170, R170 ;  /* 0x000000aa00aa7308 */ /* 0x000ff00000000800 */
[----:B------:R-:W-:Y:S08]  /*7dd0*/  MUFU.EX2 R53, R53 ;  /* 0x0000003500357308 */ /* 0x000ff00000000800 */
[----:B------:R-:W-:Y:S01]  /*7de0*/  MUFU.EX2 R41, R41 ;  /* 0x0000002900297308 */ /* 0x000fe20000000800 */
[----:B------:R-:W-:-:S02]  /*7df0*/  WARPGROUP.DEPBAR.LE gsb0, 0x0 ;  /* 0x00008000000079c5 */ /* 0x000fc40000010000 */
[----:B------:R-:W-:Y:S01]  /*7e00*/  WARPGROUP.ARRIVE ;  /* 0x00000000000079c5 */ /* 0x000fe20000000000 */
[----:B------:R-:W-:-:S04]  /*7e10*/  FFMA.FTZ R164, R56, R0, -R169 ;  /* 0x0000000038a47223 */ /* 0x000fc800000108a9 */
[----:B------:R0:W-:Y:S01]  /*7e20*/  MUFU.EX2 R165, R29 ;  /* 0x0000001d00a57308 */ /* 0x0001e20000000800 */
[-CC-:B------:R-:W-:Y:S01]  /*7e30*/  FFMA.FTZ R166, R60, R0.reuse, -R169.reuse ;  /* 0x000000003ca67223 */ /* 0x180fe200000108a9 */
[----:B------:R-:W-:Y:S01]  /*7e40*/  HGMMA.64x128x16.F32.BF16 R88, R160, gdesc[UR8].tnspB, R88, gsb0 ;  /* 0x41e00008a0587df0 */ /* 0x000fe20008001858 */
[----:B------:R-:W-:Y:S01]  /*7e50*/  UIADD3 UR10, UR6, 0x300, URZ ;  /* 0x00000300060a7890 */ /* 0x000fe2000fffe03f */
[----:B------:R-:W-:Y:S01]  /*7e60*/  UMOV UR11, 0x40000040 ;  /* 0x40000040000b7882 */ /* 0x000fe20000000000 */
[----:B------:R-:W-:Y:S01]  /*7e70*/  UIADD3 UR6, UR6, 0x380, URZ ;  /* 0x0000038006067890 */ /* 0x000fe2000fffe03f */
[----:B0-----:R-:W-:Y:S02]  /*7e80*/  FFMA.FTZ R29, R49, R0, -R169 ;  /* 0x00000000311d7223 */ /* 0x001fe400000108a9 */
[----:B------:R-:W-:Y:S01]  /*7e90*/  MUFU.EX2 R164, R164 ;  /* 0x000000a400a47308 */ /* 0x000fe20000000800 */
[----:B------:R-:W0:Y:S07]  /*7ea0*/  SHFL.BFLY PT, R49, R2, 0x2, 0x1f ;  /* 0x0c401f0002317f89 */ /* 0x000e2e00000e0000 */
        /* <DEDUP_REMOVED lines=8> */
[----:B0-----:R-:W-:-:S07]  /*7f30*/  FMNMX.FTZ R4, R16, R65, !PT ;  /* 0x0000004110047209 */ /* 0x001fce0007810000 */
[----:B------:R-:W-:Y:S01]  /*7f40*/  MUFU.EX2 R57, R57 ;  /* 0x0000003900397308 */ /* 0x000fe20000000800 */
[----:B------:R-:W-:-:S04]  /*7f50*/  FADD.FTZ R65, -R4, R11 ;  /* 0x0000000b04417221 */ /* 0x000fc80000010100 */
[-C--:B------:R-:W-:Y:S01]  /*7f60*/  FMUL.FTZ R2, R65, R0.reuse ;  /* 0x0000000041027220 */ /* 0x080fe20000410000 */
[-C--:B------:R-:W-:Y:S02]  /*7f70*/  FMUL.FTZ R65, R4, R0.reuse ;  /* 0x0000000004417220 */ /* 0x080fe40000410000 */
[----:B------:R-:W-:Y:S02]  /*7f80*/  MUFU.EX2 R12, R12 ;  /* 0x0000000c000c7308 */ /* 0x000fe40000000800 */
[-CC-:B------:R-:W-:Y:S01]  /*7f90*/  FFMA.FTZ R24, R35, R0.reuse, -R65.reuse ;  /* 0x0000000023187223 */ /* 0x180fe20000010841 */
[----:B------:R-:W-:Y:S01]  /*7fa0*/  IMAD.U32 R35, RZ, RZ, UR7 ;  /* 0x00000007ff237e24 */ /* 0x000fe2000f8e00ff */
[----:B------:R-:W-:Y:S01]  /*7fb0*/  UMOV UR7, 0x40000040 ;  /* 0x4000004000077882 */ /* 0x000fe20000000000 */
[-CC-:B------:R-:W-:Y:S01]  /*7fc0*/  FFMA.FTZ R20, R31, R0.reuse, -R65.reuse ;  /* 0x000000001f147223 */ /* 0x180fe20000010841 */
[----:B------:R-:W-:Y:S01]  /*7fd0*/  FFMA.FTZ R181, R26, R0, -R65 ;  /* 0x000000001ab57223 */ /* 0x000fe20000010841 */
[----:B------:R-:W-:-:S02]  /*7fe0*/  IMAD.U32 R31, RZ, RZ, UR36 ;  /* 0x00000024ff1f7e24 */ /* 0x000fc4000f8e00ff */
[-CC-:B------:R-:W-:Y:S01]  /*7ff0*/  FFMA.FTZ R16, R27, R0.reuse, -R65.reuse ;  /* 0x000000001b107223 */ /* 0x180fe20000010841 */
[----:B------:R-:W-:Y:S01]  /*8000*/  MUFU.EX2 R2, R2 ;  /* 0x0000000200027308 */ /* 0x000fe20000000800 */
[-CC-:B------:R-:W-:Y:S01]  /*8010*/  FFMA.FTZ R183, R30, R0.reuse, -R65.reuse ;  /* 0x000000001eb77223 */ /* 0x180fe20000010841 */
[-CC-:B------:R-:W-:Y:S01]  /*8020*/  FFMA.FTZ R177, R34, R0.reuse, -R65.reuse ;  /* 0x0000000022b17223 */ /* 0x180fe20000010841 */
[----:B------:R-:W-:Y:S01]  /*8030*/  @!P1 LEA R31, R31, UR37, 0x3 ;  /* 0x000000251f1f9c11 */ /* 0x000fe2000f8e18ff */
[-CC-:B------:R-:W-:Y:S01]  /*8040*/  FFMA.FTZ R179, R38, R0.reuse, -R65.reuse ;  /* 0x0000000026b37223 */ /* 0x180fe20000010841 */
[-CC-:B------:R-:W-:Y:S01]  /*8050*/  FFMA.FTZ R26, R39, R0.reuse, -R65.reuse ;  /* 0x00000000271a7223 */ /* 0x180fe20000010841 */
[-CC-:B------:R-:W-:Y:S01]  /*8060*/  FFMA.FTZ R173, R42, R0.reuse, -R65.reuse ;  /* 0x000000002aad7223 */ /* 0x180fe20000010841 */
[----:B------:R-:W-:Y:S01]  /*8070*/  FFMA.FTZ R28, R43, R0, -R65 ;  /* 0x000000002b1c7223 */ /* 0x000fe20000010841 */
[----:B------:R-:W0:Y:S01]  /*8080*/  MUFU.EX2 R181, R181 ;  /* 0x000000b500b57308 */ /* 0x000e220000000800 */
[----:B------:R-:W-:-:S02]  /*8090*/  @!P1 VIADD R31, R31, 0x34840 ;  /* 0x000348401f1f9836 */ /* 0x000fc40000000000 */
[-CC-:B------:R-:W-:Y:S01]  /*80a0*/  FFMA.FTZ R175, R46, R0.reuse, -R65.reuse ;  /* 0x000000002eaf7223 */ /* 0x180fe20000010841 */
[-CC-:B------:R-:W-:Y:S01]  /*80b0*/  FFMA.FTZ R30, R47, R0.reuse, -R65.reuse ;  /* 0x000000002f1e7223 */ /* 0x180fe20000010841 */
[-CC-:B------:R-:W-:Y:S01]  /*80c0*/  FFMA.FTZ R32, R51, R0.reuse, -R65.reuse ;  /* 0x0000000033207223 */ /* 0x180fe20000010841 */
[-C--:B------:R-:W-:Y:S01]  /*80d0*/  FFMA.FTZ R171, R54, R0.reuse, -R65 ;  /* 0x0000000036ab7223 */ /* 0x080fe20000010841 */
[----:B------:R-:W-:Y:S01]  /*80e0*/  @!P1 PRMT R31, RZ, 0x654, R31 ;  /* 0x00000654ff1f9816 */ /* 0x000fe2000000001f */
        /* <DEDUP_REMOVED lines=8> */
[-C--:B------:R-:W-:Y:S01]  /*8170*/  FFMA.FTZ R82, R82, R0.reuse, -R65 ;  /* 0x0000000052527223 */ /* 0x080fe20000010841 */
[----:B------:R-:W2:Y:S01]  /*8180*/  MUFU.EX2 R183, R183 ;  /* 0x000000b700b77308 */ /* 0x000ea20000000800 */
[----:B0-----:R-:W-:Y:S01]  /*8190*/  FFMA.FTZ R5, R2, R5, R181 ;  /* 0x0000000502057223 */ /* 0x001fe200000100b5 */
[-CC-:B------:R-:W-:Y:S01]  /*81a0*/  FFMA.FTZ R83, R83, R0.reuse, -R65.reuse ;  /* 0x0000000053537223 */ /* 0x180fe20000010841 */
[----:B------:R-:W-:-:S05]  /*81b0*/  FFMA.FTZ R86, R86, R0, -R65 ;  /* 0x0000000056567223 */ /* 0x000fca0000010841 */
[----:B------:R-:W0:Y:S01]  /*81c0*/  MUFU.EX2 R20, R20 ;  /* 0x0000001400147308 */ /* 0x000e220000000800 */
[C---:B-1----:R-:W-:Y:S01]  /*81d0*/  FADD.FTZ R38, R16.reuse, R5 ;  /* 0x0000000510267221 */ /* 0x042fe20000010000 */
[----:B------:R-:W-:-:S06]  /*81e0*/  F2FP.BF16.F32.PACK_AB R181, R16, R181 ;  /* 0x000000b510b5723e */ /* 0x000fcc00000010ff */
[----:B------:R-:W-:Y:S01]  /*81f0*/  MUFU.EX2 R177, R177 ;  /* 0x000000b100b17308 */ /* 0x000fe20000000800 */
[----:B--2---:R-:W-:Y:S01]  /*8200*/  FADD.FTZ R5, R183, R38 ;  /* 0x00000026b7057221 */ /* 0x004fe20000010000 */
[----:B------:R-:W-:-:S06]  /*8210*/  FFMA.FTZ R38, R67, R0, -R65 ;  /* 0x0000000043267223 */ /* 0x000fcc0000010841 */
[----:B------:R-:W-:Y:S01]  /*8220*/  MUFU.EX2 R24, R24 ;  /* 0x0000001800187308 */ /* 0x000fe20000000800 */
[----:B0-----:R-:W-:-:S07]  /*8230*/  F2FP.BF16.F32.PACK_AB R183, R20, R183 ;  /* 0x000000b714b7723e */ /* 0x001fce00000010ff */
[----:B------:R-:W-:Y:S01]  /*8240*/  MUFU.EX2 R179, R179 ;  /* 0x000000b300b37308 */ /* 0x000fe20000000800 */
[----:B------:R-:W-:Y:S02]  /*8250*/  WARPGROUP.DEPBAR.LE gsb0, 0x0 ;  /* 0x00008000000079c5 */ /* 0x000fe40000010000 */
[----:B------:R-:W-:-:S05]  /*8260*/  WARPGROUP.ARRIVE ;  /* 0x00000000000079c5 */ /* 0x000fca0000000000 */
[----:B------:R-:W-:Y:S01]  /*8270*/  MUFU.EX2 R26, R26 ;  /* 0x0000001a001a7308 */ /* 0x000fe20000000800 */
[-CC-:B------:R-:W-:Y:S01]  /*8280*/  FFMA.FTZ R160, R64, R0.reuse, -R169.reuse ;  /* 0x0000000040a07223 */ /* 0x180fe200000108a9 */
[-C--:B------:R-:W-:Y:S01]  /*8290*/  FFMA.FTZ R162, R68, R0.reuse, -R169 ;  /* 0x0000000044a27223 */ /* 0x080fe200000108a9 */
[-CC-:B------:R-:W-:Y:S01]  /*82a0*/  FFMA.FTZ R169, R50, R0.reuse, -R65.reuse ;  /* 0x0000000032a97223 */ /* 0x180fe20000010841 */
[-CC-:B------:R-:W-:Y:S01]  /*82b0*/  FFMA.FTZ R161, R66, R0.reuse, -R65.reuse ;  /* 0x0000000042a17223 */ /* 0x180fe20000010841 */
[----:B------:R-:W-:Y:S01]  /*82c0*/  HGMMA.64x128x16.F32.BF16 R88, R156, gdesc[UR8].tnspB, R88, gsb0 ;  /* 0x41e000089c587df0 */ /* 0x000fe20008001858 */
[----:B------:R-:W-:Y:S02]  /*82d0*/  FFMA.FTZ R163, R70, R0, -R65 ;  /* 0x0000000046a37223 */ /* 0x000fe40000010841 */
        /* <DEDUP_REMOVED lines=20> */
[----:B------:R-:W-:Y:S01]  /*8420*/  FFMA.FTZ R157, R74, R0, -R65 ;  /* 0x000000004a9d7223 */ /* 0x000fe20000010841 */
[----:B------:R-:W-:-:S03]  /*8430*/  F2FP.BF16.F32.PACK_AB R156, R49, R8 ;  /* 0x00000008319c723e */ /* 0x000fc600000010ff */
[----:B------:R-:W-:Y:S01]  /*8440*/  MUFU.EX2 R159, R78 ;  /* 0x0000004e009f7308 */ /* 0x000fe20000000800 */
[----:B------:R-:W-:Y:S01]  /*8450*/  F2FP.BF16.F32.PACK_AB R158, R57, R10 ;  /* 0x0000000a399e723e */ /* 0x000fe200000010ff */
[----:B------:R-:W-:Y:S06]  /*8460*/  HGMMA.64x128x16.F32.BF16 R88, R152, gdesc[UR4].tnspB, R88, gsb0 ;  /* 0x41e0000498587df0 */ /* 0x000fec0008001858 */
[----:B------:R-:W-:Y:S08]  /*8470*/  MUFU.EX2 R157, R157 ;  /* 0x0000009d009d7308 */ /* 0x000ff00000000800 */
[----:B------:R-:W-:Y:S08]  /*8480*/  MUFU.EX2 R61, R61 ;  /* 0x0000003d003d7308 */ /* 0x000ff00000000800 */
[----:B------:R-:W-:Y:S08]  /*8490*/  MUFU.EX2 R83, R83 ;  /* 0x0000005300537308 */ /* 0x000ff00000000800 */
[----:B------:R-:W-:Y:S08]  /*84a0*/  MUFU.EX2 R14, R14 ;  /* 0x0000000e000e7308 */ /* 0x000ff00000000800 */
[----:B------:R-:W0:Y:S01]  /*84b0*/  MUFU.EX2 R11, R85 ;  /* 0x00000055000b7308 */ /* 0x000e220000000800 */
[----:B------:R-:W-:-:S02]  /*84c0*/  WARPGROUP.DEPBAR.LE gsb0, 0x0 ;  /* 0x00008000000079c5 */ /* 0x000fc40000010000 */
[----:B------:R1:W-:Y:S05]  /*84d0*/  @!P1 SYNCS.ARRIVE.TRANS64.RED.A1T0 RZ, [R31+URZ], RZ ;  /* 0x000000ff1fff99a7 */ /* 0x0003ea000810043f */
[----:B------:R-:W-:Y:S01]  /*84e0*/  MUFU.EX2 R153, R82 ;  /* 0x0000005200997308 */ /* 0x000fe20000000800 */
[----:B0-----:R-:W-:Y:S02]  /*84f0*/  F2FP.BF16.F32.PACK_AB R154, R11, R14 ;  /* 0x0000000e0b9a723e */ /* 0x001fe400000010ff */
[----:B------:R-:W-:Y:S01]  /*8500*/  F2FP.BF16.F32.PACK_AB R152, R61, R12 ;  /* 0x0000000c3d98723e */ /* 0x000fe200000010ff */
[----:B-1----:R-:W-:-:S04]  /*8510*/  @!P1 VIADD R31, R35, 0x34860 ;  /* 0x00034860231f9836 */ /* 0x002fc80000000000 */
[----:B------:R-:W-:Y:S01]  /*8520*/  MUFU.EX2 R155, R86 ;  /* 0x00000056009b7308 */ /* 0x000fe20000000800 */
[----:B------:R-:W-:Y:S01]  /*8530*/  @!P1 PRMT R35, RZ, 0x654, R31 ;  /* 0x00000654ff239816 */ /* 0x000fe2000000001f */
[----:B------:R-:W-:Y:S01]  /*8540*/  FADD.FTZ R31, R13, R6 ;  /* 0x000000060d1f7221 */ /* 0x000fe20000010000 */
[----:B------:R-:W-:Y:S02]  /*8550*/  FFMA.FTZ R6, R63, R0, -R65 ;  /* 0x000000003f067223 */ /* 0x000fe40000010841 */
[----:B------:R0:W-:Y:S01]  /*8560*/  @!P1 SYNCS.ARRIVE.TRANS64.RED.A1T0 RZ, [R35+URZ], RZ ;  /* 0x000000ff23ff99a7 */ /* 0x0001e2000810043f */
[----:B------:R-:W-:Y:S01]  /*8570*/  FADD.FTZ R40, R182, R31 ;  /* 0x0000001fb6287221 */ /* 0x000fe20000010000 */
[C---:B------:R-:W-:Y:S02]  /*8580*/  F2FP.BF16.F32.PACK_AB R182, R165.reuse, R182 ;  /* 0x000000b6a5b6723e */ /* 0x040fe400000010ff */
[----:B------:R-:W1:Y:S01]  /*8590*/  MUFU.EX2 R6, R6 ;  /* 0x0000000600067308 */ /* 0x000e620000000800 */
[----:B------:R-:W-:Y:S01]  /*85a0*/  FADD.FTZ R31, R165, R40 ;  /* 0x00000028a51f7221 */ /* 0x000fe20000010000 */
[----:B------:R-:W-:Y:S01]  /*85b0*/  FADD.FTZ R40, R20, R5 ;  /* 0x0000000514287221 */ /* 0x000fe20000010000 */
[----:B------:R-:W-:-:S02]  /*85c0*/  F2FP.BF16.F32.PACK_AB R165, R36, R27 ;  /* 0x0000001b24a5723e */ /* 0x000fc400000010ff */
[----:B------:R-:W-:Y:S01]  /*85d0*/  FADD.FTZ R42, R176, R31 ;  /* 0x0000001fb02a7221 */ /* 0x000fe20000010000 */
[----:B------:R-:W-:Y:S01]  /*85e0*/  FADD.FTZ R5, R177, R40 ;  /* 0x00000028b1057221 */ /* 0x000fe20000010000 */
[-CC-:B------:R-:W-:Y:S01]  /*85f0*/  FFMA.FTZ R40, R71, R0.reuse, -R65.reuse ;  /* 0x0000000047287223 */ /* 0x180fe20000010841 */
[----:B------:R-:W-:Y:S01]  /*8600*/  FFMA.FTZ R65, R87, R0, -R65 ;  /* 0x0000000057417223 */ /* 0x000fe20000010841 */
[C---:B------:R-:W-:Y:S01]  /*8610*/  FADD.FTZ R31, R33.reuse, R42 ;  /* 0x0000002a211f7221 */ /* 0x040fe20000010000 */
[----:B------:R-:W-:Y:S01]  /*8620*/  FADD.FTZ R42, R24, R5 ;  /* 0x00000005182a7221 */ /* 0x000fe20000010000 */
[----:B------:R-:W-:Y:S02]  /*8630*/  F2FP.BF16.F32.PACK_AB R176, R33, R176 ;  /* 0x000000b021b0723e */ /* 0x000fe400000010ff */
[----:B------:R-:W-:Y:S01]  /*8640*/  FADD.FTZ R44, R178, R31 ;  /* 0x0000001fb22c7221 */ /* 0x000fe20000010000 */
[----:B------:R-:W-:Y:S01]  /*8650*/  FADD.FTZ R5, R179, R42 ;  /* 0x0000002ab3057221 */ /* 0x000fe20000010000 */
[----:B------:R-:W2:Y:S01]  /*8660*/  MUFU.EX2 R40, R40 ;  /* 0x0000002800287308 */ /* 0x000ea20000000800 */
[----:B------:R-:W-:Y:S01]  /*8670*/  F2FP.BF16.F32.PACK_AB R177, R24, R177 ;  /* 0x000000b118b1723e */ /* 0x000fe200000010ff */
[C---:B------:R-:W-:Y:S01]  /*8680*/  FADD.FTZ R31, R25.reuse, R44 ;  /* 0x0000002c191f7221 */ /* 0x040fe20000010000 */
[----:B------:R-:W-:Y:S01]  /*8690*/  FADD.FTZ R42, R26, R5 ;  /* 0x000000051a2a7221 */ /* 0x000fe20000010000 */
[----:B------:R-:W-:-:S02]  /*86a0*/  F2FP.BF16.F32.PACK_AB R178, R25, R178 ;  /* 0x000000b219b2723e */ /* 0x000fc400000010ff */
[----:B------:R-:W-:Y:S01]  /*86b0*/  FADD.FTZ R44, R172, R31 ;  /* 0x0000001fac2c7221 */ /* 0x000fe20000010000 */
[----:B------:R-:W-:Y:S01]  /*86c0*/  FADD.FTZ R5, R173, R42 ;  /* 0x0000002aad057221 */ /* 0x000fe20000010000 */
[----:B------:R-:W3:Y:S01]  /*86d0*/  MUFU.EX2 R65, R65 ;  /* 0x0000004100417308 */ /* 0x000ee20000000800 */
[----:B------:R-:W-:Y:S01]  /*86e0*/  F2FP.BF16.F32.PACK_AB R179, R26, R179 ;  /* 0x000000b31ab3723e */ /* 0x000fe200000010ff */
        /* <DEDUP_REMOVED lines=29> */
[C---:B-1----:R-:W-:Y:S02]  /*88c0*/  F2FP.BF16.F32.PACK_AB R167, R6.reuse, R167 ;  /* 0x000000a706a7723e */ /* 0x042fe400000010ff */
[C---:B------:R-:W-:Y:S01]  /*88d0*/  FADD.FTZ R13, R53.reuse, R20 ;  /* 0x00000014350d7221 */ /* 0x040fe20000010000 */
[----:B------:R-:W-:Y:S01]  /*88e0*/  FADD.FTZ R16, R6, R5 ;  /* 0x0000000506107221 */ /* 0x000fe20000010000 */
        /* <DEDUP_REMOVED lines=11> */
[C---:B--2---:R-:W-:Y:S01]  /*89a0*/  FADD.FTZ R16, R40.reuse, R5 ;  /* 0x0000000528107221 */ /* 0x044fe20000010000 */
[----:B------:R-:W-:Y:S02]  /*89b0*/  F2FP.BF16.F32.PACK_AB R163, R40, R163 ;  /* 0x000000a328a3723e */ /* 0x000fe400000010ff */
[----:B------:R-:W-:Y:S01]  /*89c0*/  FADD.FTZ R6, R8, R13 ;  /* 0x0000000d08067221 */ /* 0x000fe20000010000 */
[----:B------:R-:W-:Y:S01]  /*89d0*/  FADD.FTZ R16, R157, R16 ;  /* 0x000000109d107221 */ /* 0x000fe20000010000 */
[----:B------:R-:W-:Y:S01]  /*89e0*/  F2FP.BF16.F32.PACK_AB R157, R75, R157 ;  /* 0x0000009d4b9d723e */ /* 0x000fe200000010ff */
[----:B------:R-:W-:Y:S02]  /*89f0*/  IMAD.MOV.U32 R8, RZ, RZ, R7 ;  /* 0x000000ffff087224 */ /* 0x000fe400078e0007 */
[----:B------:R-:W-:Y:S01]  /*8a00*/  FADD.FTZ R5, R49, R6 ;  /* 0x0000000631057221 */ /* 0x000fe20000010000 */
[----:B------:R-:W-:-:S03]  /*8a10*/  FADD.FTZ R16, R75, R16 ;  /* 0x000000104b107221 */ /* 0x000fc60000010000 */
[----:B------:R-:W-:Y:S01]  /*8a20*/  FADD.FTZ R6, R10, R5 ;  /* 0x000000050a067221 */ /* 0x000fe20000010000 */
[----:B------:R-:W-:Y:S01]  /*8a30*/  FADD.FTZ R16, R159, R16 ;  /* 0x000000109f107221 */ /* 0x000fe20000010000 */
[----:B------:R-:W-:Y:S02]  /*8a40*/  F2FP.BF16.F32.PACK_AB R159, R79, R159 ;  /* 0x0000009f4f9f723e */ /* 0x000fe400000010ff */
        /* <DEDUP_REMOVED lines=9> */
[----:B---3--:R-:W-:Y:S02]  /*8ae0*/  F2FP.BF16.F32.PACK_AB R155, R65, R155 ;  /* 0x0000009b419b723e */ /* 0x008fe400000010ff */
[----:B------:R-:W-:Y:S01]  /*8af0*/  FADD.FTZ R6, R11, R6 ;  /* 0x000000060b067221 */ /* 0x000fe20000010000 */
[----:B------:R-:W-:Y:S01]  /*8b00*/  FADD.FTZ R5, R65, R16 ;  /* 0x0000001041057221 */ /* 0x000fe20000010000 */
[----:B------:R-:W-:Y:S01]  /*8b10*/  IMAD.MOV.U32 R11, RZ, RZ, R4 ;  /* 0x000000ffff0b7224 */ /* 0x000fe200078e0004 */
[----:B0-----:R-:W-:Y:S06]  /*8b20*/  @P2 BRA `(.L_x_2242) ;  /* 0xffffffdc00ec2947 */ /* 0x001fec000383ffff */
.L_x_2233:
        /* <DEDUP_REMOVED lines=67> */
.L_x_2243:
[----:B------:R-:W-:Y:S01]  /*8f60*/  ULEA UR5, UR36, UR37, 0x3 ;  /* 0x0000002524057291 */ /* 0x000fe2000f8e183f */
[----:B------:R-:W-:-:S05]  /*8f70*/  IMAD.U32 R2, RZ, RZ, UR38 ;  /* 0x00000026ff027e24 */ /* 0x000fca000f8e00ff */
[----:B------:R-:W-:-:S04]  /*8f80*/  SHF.L.U32 R2, R2, 0x1f, RZ ;  /* 0x0000001f02027819 */ /* 0x000fc800000006ff */
[----:B------:R0:W1:Y:S01]  /*8f90*/  SYNCS.PHASECHK.TRANS64.TRYWAIT P2, [UR5+0x34850], R2 ;  /* 0x03485002ff0075a7 */ /* 0x0000620008040145 */
[----:B------:R-:W-:Y:S05]  /*8fa0*/  @!P0 BRA `(.L_x_2244) ;  /* 0x0000000000048947 */ /* 0x000fea0003800000 */
[----:B------:R-:W-:Y:S01]  /*8fb0*/  BPT.TRAP 0x1 ;  /* 0x000000040000795c */ /* 0x000fe20000300000 */
.L_x_2244:
[----:B-1----:R-:W-:Y:S05]  /*8fc0*/  @P2 BRA `(.L_x_2245) ;  /* 0x0000000000082947 */ /* 0x002fea0003800000 */
[----:B------:R-:W1:Y:S02]  /*8fd0*/  SYNCS.PHASECHK.TRANS64.TRYWAIT P0, [UR5+0x34850], R2 ;  /* 0x03485002ff0075a7 */ /* 0x000e640008000145 */
[----:B-1----:R-:W-:Y:S05]  /*8fe0*/  @!P0 BRA `(.L_x_2246) ;  /* 0x000000a8004c8947 */ /* 0x002fea0003800000 */
.L_x_2245:
[----:B------:R-:W-:Y:S01]  /*8ff0*/  UIADD3 UR37, UR37, 0x400, URZ ;  /* 0x0000040025257890 */ /* 0x000fe2000fffe03f */
[----:B------:R-:W-:Y:S01]  /*9000*/  WARPGROUP.ARRIVE ;  /* 0x00000000000079c5 */ /* 0x000fe20000000000 */
[----:B------:R-:W-:Y:S01]  /*9010*/  UMOV UR7, 0x40000040 ;  /* 0x4000004000077882 */ /* 0x000fe20000000000 */
[----:B-1----:R-:W1:Y:S01]  /*9020*/  SHFL.BFLY PT, R3, R6, 0x2, 0x1f ;  /* 0x0c401f0006037f89 */ /* 0x002e6200000e0000 */
[----:B------:R-:W-:Y:S01]  /*9030*/  USHF.R.U32.HI UR37, URZ, 0x4, UR37 ;  /* 0x000000043f257899 */ /* 0x000fe20008011625 */
[----:B------:R-:W-:Y:S02]  /*9040*/  IMAD.MOV.U32 R102, RZ, RZ, -0x800000 ;  /* 0xff800000ff667424 */ /* 0x000fe400078e00ff */
[----:B0-----:R-:W0:Y:S01]  /*9050*/  SHFL.BFLY PT, R2, R5, 0x2, 0x1f ;  /* 0x0c401f0005027f89 */ /* 0x001e2200000e0000 */
[----:B------:R-:W-:Y:S01]  /*9060*/  ULOP3.LUT UR37, UR37, 0x3fff, URZ, 0xc0, !UPT ;  /* 0x00003fff25257892 */ /* 0x000fe2000f8ec03f */
[----:B------:R-:W-:Y:S02]  /*9070*/  IMAD.MOV.U32 R94, RZ, RZ, -0x800000 ;  /* 0xff800000ff5e7424 */ /* 0x000fe400078e00ff */
[----:B------:R-:W-:Y:S01]  /*9080*/  VIADD R209, R209, 0x1 ;  /* 0x00000001d1d17836 */ /* 0x000fe20000000000 */
[----:B------:R-:W-:-:S04]  /*9090*/  ULOP3.LUT UR4, UR37, 0x4000000, URZ, 0xfc, !UPT ;  /* 0x0400000025047892 */ /* 0x000fc8000f8efc3f */
[----:B------:R-:W-:Y:S02]  /*90a0*/  ULEA UR4, UR36, UR4, 0xb ;  /* 0x0000000424047291 */ /* 0x000fe4000f8e583f */
[----:B------:R-:W-:-:S04]  /*90b0*/  UIADD3 UR36, UR36, 0x1, URZ ;  /* 0x0000000124247890 */ /* 0x000fc8000fffe03f */
[----:B------:R-:W-:Y:S01]  /*90c0*/  UISETP.NE.AND UP0, UPT, UR36, 0x2, UPT ;  /* 0x000000022400788c */ /* 0x000fe2000bf05270 */
[----:B------:R-:W-:Y:S02]  /*90d0*/  UMOV UR6, UR4 ;  /* 0x0000000400067c82 */ /* 0x000fe40008000000 */
[----:B------:R-:W-:Y:S01]  /*90e0*/  HGMMA.64x128x16.F32.BF16 R24, R180, gdesc[UR4].tnspB, R24, gsb0 ;  /* 0x41e00004b4187df0 */ /* 0x000fe20008001818 */
[----:B------:R-:W-:Y:S01]  /*90f0*/  UIADD3 UR6, UR4, 0x80, URZ ;  /* 0x0000008004067890 */ /* 0x000fe2000fffe03f */
[----:B-1----:R-:W-:Y:S01]  /*9100*/  FADD.FTZ R3, R3, R6 ;  /* 0x0000000603037221 */ /* 0x002fe20000010000 */
[----:B------:R-:W-:Y:S01]  /*9110*/  UMOV UR7, 0x40000040 ;  /* 0x4000004000077882 */ /* 0x000fe20000000000 */
[----:B------:R-:W-:Y:S02]  /*9120*/  IMAD.MOV.U32 R6, RZ, RZ, RZ ;  /* 0x000000ffff067224 */ /* 0x000fe400078e00ff */
[----:B0-----:R-:W-:Y:S01]  /*9130*/  FADD.FTZ R8, R2, R5 ;  /* 0x0000000502087221 */ /* 0x001fe20000010000 */
[----:B------:R-:W-:Y:S01]  /*9140*/  IMAD.MOV.U32 R5, RZ, RZ, RZ ;  /* 0x000000ffff057224 */ /* 0x000fe200078e00ff */
[----:B------:R-:W0:Y:S01]  /*9150*/  SHFL.BFLY PT, R2, R3, 0x1, 0x1f ;  /* 0x0c201f0003027f89 */ /* 0x000e2200000e0000 */
[----:B------:R-:W-:-:S03]  /*9160*/  USEL UR36, UR36, URZ, UP0 ;  /* 0x0000003f24247287 */ /* 0x000fc60008000000 */
[----:B------:R-:W1:Y:S01]  /*9170*/  SHFL.BFLY PT, R9, R8, 0x1, 0x1f ;  /* 0x0c201f0008097f89 */ /* 0x000e6200000e0000 */
[----:B0-----:R-:W-:Y:S01]  /*9180*/  FADD.FTZ R11, R3, R2 ;  /* 0x00000002030b7221 */ /* 0x001fe20000010000 */
[----:B------:R-:W-:Y:S02]  /*9190*/  IMAD.U32 R2, RZ, RZ, UR5 ;  /* 0x00000005ff027e24 */ /* 0x000fe4000f8e00ff */
[----:B-1----:R-:W-:Y:S02]  /*91a0*/  FADD.FTZ R12, R8, R9 ;  /* 0x00000009080c7221 */ /* 0x002fe40000010000 */
[----:B------:R-:W-:Y:S01]  /*91b0*/  FSETP.NE.FTZ.AND P0, PT, R11, RZ, PT ;  /* 0x000000ff0b00720b */ /* 0x000fe20003f15000 */
[----:B------:R-:W-:Y:S02]  /*91c0*/  @!P1 VIADD R8, R2, 0x34860 ;  /* 0x0003486002089836 */ /* 0x000fe40000000000 */
[----:B------:R-:W-:-:S03]  /*91d0*/  FSETP.NE.FTZ.AND P2, PT, R12, RZ, PT ;  /* 0x000000ff0c00720b */ /* 0x000fc60003f55000 */
[----:B------:R-:W-:-:S07]  /*91e0*/  @!P1 PRMT R8, RZ, 0x654, R8 ;  /* 0x00000654ff089816 */ /* 0x000fce0000000008 */
        /* <DEDUP_REMOVED lines=113> */
.L_x_2216:
        /* <DEDUP_REMOVED lines=8> */
[----:B------:R-:W2:Y:S01]  /*9980*/  S2R R5, SR_SWINHI ;  /* 0x0000000000057919 */ /* 0x000ea20000002f00 */
[----:B------:R-:W-:Y:S01]  /*9990*/  F2FP.BF16.F32.PACK_AB R36, R73, R72 ;  /* 0x000000484924723e */ /* 0x000fe200000010ff */
[C---:B------:R-:W-:Y:S01]  /*99a0*/  IMAD.SHL.U32 R107, R186.reuse, 0x4, RZ ;  /* 0x00000004ba6b7824 */ /* 0x040fe200078e00ff */
[----:B------:R-:W-:Y:S01]  /*99b0*/  SHF.L.U64.HI R106, R186, 0x2, R191 ;  /* 0x00000002ba6a7819 */ /* 0x000fe200000102bf */
[----:B------:R-:W-:Y:S06]  /*99c0*/  BAR.SYNC.DEFER_BLOCKING 0x1, 0x100 ;  /* 0x0044000000007b1d */ /* 0x000fec0000010000 */
[----:B------:R-:W-:Y:S01]  /*99d0*/  ULDC.64 UR4, c[0x0][0xc08] ;  /* 0x0003020000047ab9 */ /* 0x000fe20000000a00 */
[----:B------:R-:W-:-:S02]  /*99e0*/  MOV R16, R0 ;  /* 0x0000000000107202 */ /* 0x000fc40000000f00 */
[----:B--2---:R-:W-:-:S03]  /*99f0*/  MOV R17, R5 ;  /* 0x0000000500117202 */ /* 0x004fc60000000f00 */
        /* <DEDUP_REMOVED lines=17> */
[----:B------:R-:W-:-:S02]  /*9b10*/  IADD3 R37, P5, R8, 0x40, RZ ;  /* 0x0000004008257810 */ /* 0x000fc40007fbe0ff */
[----:B------:R-:W-:Y:S01]  /*9b20*/  LOP3.LUT R12, R105, 0x380, RZ, 0xc0, !PT ;  /* 0x00000380690c7812 */ /* 0x000fe200078ec0ff */
[----:B------:R-:W-:Y:S01]  /*9b30*/  IMAD.X R7, RZ, RZ, R9, P4 ;  /* 0x000000ffff077224 */ /* 0x000fe200020e0609 */
[----:B------:R-:W-:Y:S02]  /*9b40*/  LOP3.LUT R28, R4, R11, RZ, 0x3c, !PT ;  /* 0x0000000b041c7212 */ /* 0x000fe400078e3cff */
[----:B------:R-:W-:Y:S02]  /*9b50*/  SHF.R.U64 R5, R5, 0x3, RZ ;  /* 0x0000000305057819 */ /* 0x000fe400000012ff */
[----:B------:R-:W-:Y:S02]  /*9b60*/  LOP3.LUT R10, R103, 0x380, RZ, 0xc0, !PT ;  /* 0x00000380670a7812 */ /* 0x000fe400078ec0ff */
[----:B------:R-:W-:Y:S02]  /*9b70*/  LOP3.LUT R32, R6, R95, RZ, 0x3c, !PT ;  /* 0x0000005f06207212 */ /* 0x000fe400078e3cff */
[----:B------:R-:W-:-:S02]  /*9b80*/  LOP3.LUT R4, R35, 0x380, RZ, 0xc0, !PT ;  /* 0x0000038023047812 */ /* 0x000fc400078ec0ff */
[----:B------:R-:W-:Y:S02]  /*9b90*/  LOP3.LUT R6, R39, 0x380, RZ, 0xc0, !PT ;  /* 0x0000038027067812 */ /* 0x000fe400078ec0ff */
[----:B------:R-:W-:Y:S02]  /*9ba0*/  LOP3.LUT R22, R37, 0x380, RZ, 0xc0, !PT ;  /* 0x0000038025167812 */ /* 0x000fe400078ec0ff */
[----:B------:R-:W-:Y:S02]  /*9bb0*/  SHF.R.U64 R12, R12, 0x3, RZ ;  /* 0x000000030c0c7819 */ /* 0x000fe400000012ff */
[----:B------:R-:W-:Y:S01]  /*9bc0*/  LOP3.LUT R8, R5, R8, RZ, 0x3c, !PT ;  /* 0x0000000805087212 */ /* 0x000fe200078e3cff */
[----:B------:R-:W-:Y:S01]  /*9bd0*/  IMAD.X R5, RZ, RZ, R9, P5 ;  /* 0x000000ffff057224 */ /* 0x000fe200028e0609 */
[----:B------:R-:W-:Y:S02]  /*9be0*/  SHF.R.U64 R10, R10, 0x3, RZ ;  /* 0x000000030a0a7819 */ /* 0x000fe400000012ff */
[----:B------:R-:W-:-:S02]  /*9bf0*/  SHF.R.U64 R4, R4, 0x3, RZ ;  /* 0x0000000304047819 */ /* 0x000fc400000012ff */
[----:B------:R-:W-:Y:S02]  /*9c00*/  SHF.R.U64 R6, R6, 0x3, RZ ;  /* 0x0000000306067819 */ /* 0x000fe400000012ff */
[----:B------:R-:W-:Y:S02]  /*9c10*/  SHF.R.U64 R22, R22, 0x3, RZ ;  /* 0x0000000316167819 */ /* 0x000fe400000012ff */
[----:B------:R-:W-:Y:S02]  /*9c20*/  LOP3.LUT R30, R12, R105, RZ, 0x3c, !PT ;  /* 0x000000690c1e7212 */ /* 0x000fe400078e3cff */
[----:B------:R-:W-:Y:S01]  /*9c30*/  LOP3.LUT R14, R10, R103, RZ, 0x3c, !PT ;  /* 0x000000670a0e7212 */ /* 0x000fe200078e3cff */
[----:B------:R-:W2:Y:S01]  /*9c40*/  LDC.64 R104, c[0x0][0xc00] ;  /* 0x00030000ff687b82 */ /* 0x000ea20000000a00 */
[----:B------:R-:W-:Y:S02]  /*9c50*/  MOV R34, R8 ;  /* 0x0000000800227202 */ /* 0x000fe40000000f00 */
[----:B------:R-:W-:-:S02]  /*9c60*/  LOP3.LUT R12, R4, R35, RZ, 0x3c, !PT ;  /* 0x00000023040c7212 */ /* 0x000fc400078e3cff */
        /* <DEDUP_REMOVED lines=14> */
[----:B-1----:R-:W-:Y:S02]  /*9d50*/  MOV R24, R14 ;  /* 0x0000000e00187202 */ /* 0x002fe40000000f00 */
[----:B---3--:R-:W-:Y:S01]  /*9d60*/  F2FP.BF16.F32.PACK_AB R8, R41, R40 ;  /* 0x000000282908723e */ /* 0x008fe200000010ff */
        /* <DEDUP_REMOVED lines=10> */
[----:B-1----:R-:W-:Y:S01]  /*9e10*/  IMAD.MOV.U32 R95, RZ, RZ, RZ ;  /* 0x000000ffff5f7224 */ /* 0x002fe200078e00ff */
        /* <DEDUP_REMOVED lines=13> */
[----:B-1----:R-:W-:Y:S01]  /*9ef0*/  F2FP.BF16.F32.PACK_AB R38, R77, R76 ;  /* 0x0000004c4d26723e */ /* 0x002fe200000010ff */
[----:B------:R-:W-:Y:S01]  /*9f00*/  STSM.16.M88.4 [R103], R32 ;  /* 0x0000002067007844 */ /* 0x000fe20000000200 */
[----:B------:R-:W-:Y:S02]  /*9f10*/  F2FP.BF16.F32.PACK_AB R4, R81, R80 ;  /* 0x000000505104723e */ /* 0x000fe400000010ff */
[----:B------:R-:W-:-:S02]  /*9f20*/  F2FP.BF16.F32.PACK_AB R5, R83, R82 ;  /* 0x000000525305723e */ /* 0x000fc400000010ff */
[----:B------:R-:W-:Y:S02]  /*9f30*/  F2FP.BF16.F32.PACK_AB R6, R85, R84 ;  /* 0x000000545506723e */ /* 0x000fe400000010ff */
[----:B----4-:R-:W-:Y:S02]  /*9f40*/  F2FP.BF16.F32.PACK_AB R39, R79, R78 ;  /* 0x0000004e4f27723e */ /* 0x010fe400000010ff */
[----:B------:R-:W-:Y:S02]  /*9f50*/  F2FP.BF16.F32.PACK_AB R7, R87, R86 ;  /* 0x000000565707723e */ /* 0x000fe400000010ff */
[----:B--2---:R-:W-:Y:S01]  /*9f60*/  ISETP.NE.U32.AND P0, PT, R104, RZ, PT ;  /* 0x000000ff6800720c */ /* 0x004fe20003f05070 */
[----:B------:R1:W-:Y:S01]  /*9f70*/  STSM.16.M88.4 [R24], R36 ;  /* 0x0000002418007844 */ /* 0x0003e20000000200 */
[----:B------:R-:W-:Y:S02]  /*9f80*/  IADD3 R8, P1, R107, R104, RZ ;  /* 0x000000686b087210 */ /* 0x000fe40007f3e0ff */
[----:B------:R-:W-:Y:S01]  /*9f90*/  ISETP.NE.AND.EX P0, PT, R105, RZ, PT, P0 ;  /* 0x000000ff6900720c */ /* 0x000fe20003f05300 */
[----:B------:R2:W-:Y:S02]  /*9fa0*/  STSM.16.M88.4 [R22], R4 ;  /* 0x0000000416007844 */ /* 0x0005e40000000200 */
[----:B------:R-:W-:Y:S01]  /*9fb0*/  IMAD.X R9, R106, 0x1, R105, P1 ;  /* 0x000000016a097824 */ /* 0x000fe200008e0669 */
[----:B------:R-:W-:Y:S08]  /*9fc0*/  BAR.SYNC.DEFER_BLOCKING 0x1, 0x100 ;  /* 0x0044000000007b1d */ /* 0x000ff00000010000 */
[----:B-1----:R-:W1:Y:S08]  /*9fd0*/  LDC R24, c[0x0][0xbe8] ;  /* 0x0002fa00ff187b82 */ /* 0x002e700000000800 */
[----:B--2---:R-:W2:Y:S01]  /*9fe0*/  LDC R5, c[0x0][0xad4] ;  /* 0x0002b500ff057b82 */ /* 0x004ea20000000800 */
[----:B------:R-:W3:Y:S01]  /*9ff0*/  @P0 LDG.E R95, desc[UR56][R8.64] ;  /* 0x00000038085f0981 */ /* 0x000ee2000c1e1900 */
[----:B------:R-:W-:-:S04]  /*a000*/  ISETP.NE.U32.AND P1, PT, RZ, UR4, PT ;  /* 0x00000004ff007c0c */ /* 0x000fc8000bf25070 */
[----:B------:R-:W-:Y:S01]  /*a010*/  ISETP.NE.AND.EX P1, PT, RZ, UR5, PT, P1 ;  /* 0x00000005ff007c0c */ /* 0x000fe2000bf25310 */
[----:B------:R-:W-:-:S12]  /*a020*/  IMAD.MOV.U32 R28, RZ, RZ, 0x9b8 ;  /* 0x000009b8ff1c7424 */ /* 0x000fd800078e00ff */
[----:B------:R-:W-:Y:S01]  /*a030*/  @P1 IADD3 R12, P2, R107, UR4, RZ ;  /* 0x000000046b0c1c10 */ /* 0x000fe2000ff5e0ff */
[----:B------:R-:W-:Y:S01]  /*a040*/  ULDC UR4, c[0x0][0xa88] ;  /* 0x0002a20000047ab9 */ /* 0x000fe20000000800 */
[----:B-1----:R-:W-:Y:S01]  /*a050*/  ISETP.NE.AND P4, PT, R24, 0x1, PT ;  /* 0x000000011800780c */ /* 0x002fe20003f85270 */
[----:B------:R-:W-:Y:S01]  /*a060*/  IMAD.U32 R29, RZ, RZ, UR4 ;  /* 0x00000004ff1d7e24 */ /* 0x000fe2000f8e00ff */
[----:B------:R-:W-:Y:S02]  /*a070*/  @P1 IADD3.X R13, R106, UR5, RZ, P2, !PT ;  /* 0x000000056a0d1c10 */ /* 0x000fe400097fe4ff */
[----:B------:R-:W-:-:S03]  /*a080*/  ISETP.NE.AND P2, PT, R190, RZ, PT ;  /* 0x000000ffbe00720c */ /* 0x000fc60003f45270 */
[----:B------:R1:W5:Y:S01]  /*a090*/  @P1 LDG.E R29, desc[UR56][R12.64] ;  /* 0x000000380c1d1981 */ /* 0x000362000c1e1900 */
[----:B--2---:R-:W-:Y:S01]  /*a0a0*/  SEL R5, R190, R5, P2 ;  /* 0x00000005be057207 */ /* 0x004fe20001000000 */
[----:B------:R-:W-:Y:S01]  /*a0b0*/  IMAD.IADD R37, R185, 0x1, R18 ;  /* 0x00000001b9257824 */ /* 0x000fe200078e0212 */
[----:B------:R-:W-:Y:S02]  /*a0c0*/  ISETP.NE.U32.AND P2, PT, R104, RZ, PT ;  /* 0x000000ff6800720c */ /* 0x000fe40003f45070 */
[----:B------:R-:W-:Y:S01]  /*a0d0*/  ISETP.GT.AND P3, PT, R5, 0x1, PT ;  /* 0x000000010500780c */ /* 0x000fe20003f64270 */
[----:B------:R-:W2:Y:S01]  /*a0e0*/  @P4 LDC R30, c[0x0][0xbec] ;  /* 0x0002fb00ff1e4b82 */ /* 0x000ea20000000800 */
[----:B------:R-:W-:Y:S02]  /*a0f0*/  ISETP.NE.AND.EX P2, PT, R105, RZ, PT, P2 ;  /* 0x000000ff6900720c */ /* 0x000fe40003f45320 */
[----:B------:R-:W-:Y:S02]  /*a100*/  SEL R28, R28, 0x978, P3 ;  /* 0x000009781c1c7807 */ /* 0x000fe40001800000 */
[----:B------:R-:W-:-:S02]  /*a110*/  SEL R186, R186, RZ, !P2 ;  /* 0x000000ffbaba7207 */ /* 0x000fc40005000000 */
[----:B------:R-:W-:Y:S01]  /*a120*/  SEL R191, R191, RZ, !P2 ;  /* 0x000000ffbfbf7207 */ /* 0x000fe20005000000 */
[----:B------:R-:W4:Y:S01]  /*a130*/  LDC.64 R10, c[0x0][R28+0x220] ;  /* 0x000088001c0a7b82 */ /* 0x000f220000000a00 */
[----:B------:R-:W-:-:S07]  /*a140*/  SEL R31, R207, RZ, P3 ;  /* 0x000000ffcf1f7207 */ /* 0x000fce0001800000 */
[----:B------:R-:W0:Y:S08]  /*a150*/  LDC.64 R6, c[0x0][R28+0x218] ;  /* 0x000086001c067b82 */ /* 0x000e300000000a00 */
[----:B------:R-:W2:Y:S08]  /*a160*/  @P4 LDC R35, c[0x0][0xbf0] ;  /* 0x0002fc00ff234b82 */ /* 0x000eb00000000800 */
[----:B------:R-:W2:Y:S01]  /*a170*/  LDC.64 R4, c[0x0][0xba8] ;  /* 0x0002ea00ff047b82 */ /* 0x000ea20000000a00 */
[----:B----4-:R-:W-:-:S04]  /*a180*/  IMAD R11, R11, R186, RZ ;  /* 0x000000ba0b0b7224 */ /* 0x010fc800078e02ff */
[C---:B------:R-:W-:Y:S02]  /*a190*/  IMAD R191, R10.reuse, R191, R11 ;  /* 0x000000bf0abf7224 */ /* 0x040fe400078e020b */
[----:B------:R-:W-:Y:S01]  /*a1a0*/  IMAD.WIDE.U32 R10, R10, R186, RZ ;  /* 0x000000ba0a0a7225 */ /* 0x000fe200078e00ff */
[----:B-1----:R-:W1:Y:S03]  /*a1b0*/  LDC.64 R12, c[0x0][R28+0x228] ;  /* 0x00008a001c0c7b82 */ /* 0x002e660000000a00 */
[----:B0-----:R-:W-:-:S04]  /*a1c0*/  IMAD.WIDE.U32 R14, R6, R189, RZ ;  /* 0x000000bd060e7225 */ /* 0x001fc800078e00ff */
[----:B------:R-:W-:Y:S02]  /*a1d0*/  IMAD R33, R7, R189, RZ ;  /* 0x000000bd07217224 */ /* 0x000fe400078e02ff */
[----:B------:R-:W0:Y:S01]  /*a1e0*/  LDC.64 R6, c[0x0][R28+0x210] ;  /* 0x000084001c067b82 */ /* 0x000e220000000a00 */
[----:B------:R-:W-:Y:S02]  /*a1f0*/  IMAD.IADD R191, R11, 0x1, R191 ;  /* 0x000000010bbf7824 */ /* 0x000fe400078e02bf */
[----:B------:R-:W-:Y:S02]  /*a200*/  IMAD.IADD R32, R15, 0x1, R33 ;  /* 0x000000010f207824 */ /* 0x000fe400078e0221 */
[----:B------:R-:W-:-:S03]  /*a210*/  IMAD.MOV.U32 R15, RZ, RZ, R37 ;  /* 0x000000ffff0f7224 */ /* 0x000fc600078e0025 */
[----:B--2---:R-:W2:Y:S01]  /*a220*/  @!P3 LDC R4, c[0x0][0xb50] ;  /* 0x0002d400ff04bb82 */ /* 0x004ea20000000800 */
[----:B-1----:R-:W-:-:S07]  /*a230*/  IMAD R13, R13, R31, RZ ;  /* 0x0000001f0d0d7224 */ /* 0x002fce00078e02ff */
[----:B------:R-:W1:Y:S01]  /*a240*/  @!P3 LDC R5, c[0x0][0xb54] ;  /* 0x0002d500ff05bb82 */ /* 0x000e620000000800 */
[--C-:B---3--:R-:W-:Y:S01]  /*a250*/  IADD3 R22, P2, P5, R10, R14, R95.reuse ;  /* 0x0000000e0a167210 */ /* 0x108fe20007d5e05f */
[----:B------:R-:W-:Y:S01]  /*a260*/  @P4 IMAD.HI.U32 R14, R37, R30, RZ ;  /* 0x0000001e250e4227 */ /* 0x000fe200078e00ff */
[----:B------:R-:W-:-:S03]  /*a270*/  SHF.R.S32.HI R103, RZ, 0x1f, R95 ;  /* 0x0000001fff677819 */ /* 0x000fc6000001145f */
[----:B------:R-:W-:Y:S01]  /*a280*/  IMAD.WIDE.U32 R10, R12, R31, RZ ;  /* 0x0000001f0c0a7225 */ /* 0x000fe200078e00ff */
[----:B------:R-:W-:Y:S02]  /*a290*/  @P4 SHF.R.U32.HI R15, RZ, R35, R14 ;  /* 0x00000023ff0f4219 */ /* 0x000fe4000001160e */
[----:B------:R-:W-:Y:S01]  /*a2a0*/  IADD3.X R12, R191, R32, R103, P2, P5 ;  /* 0x00000020bf0c7210 */ /* 0x000fe200017ea467 */
[----:B------:R-:W-:Y:S01]  /*a2b0*/  IMAD.IADD R14, R11, 0x1, R13 ;  /* 0x000000010b0e7824 */ /* 0x000fe200078e020d */
[----:B------:R-:W-:Y:S01]  /*a2c0*/  IADD3 R10, P2, P5, R15, R22, R10 ;  /* 0x000000160f0a7210 */ /* 0x000fe20007d5e00a */
[--C-:B------:R-:W-:Y:S01]  /*a2d0*/  IMAD.MOV R31, RZ, RZ, -R15.reuse ;  /* 0x000000ffff1f7224 */ /* 0x100fe200078e0a0f */
[----:B------:R-:W-:-:S03]  /*a2e0*/  SHF.R.S32.HI R11, RZ, 0x1f, R15 ;  /* 0x0000001fff0b7819 */ /* 0x000fc6000001140f */
[----:B------:R-:W-:Y:S01]  /*a2f0*/  IMAD R13, R24, R31, R37 ;  /* 0x0000001f180d7224 */ /* 0x000fe200078e0225 */
[----:B------:R-:W-:-:S03]  /*a300*/  IADD3.X R11, R11, R12, R14, P2, P5 ;  /* 0x0000000c0b0b7210 */ /* 0x000fc600017ea40e */
[----:B0-----:R-:W-:Y:S01]  /*a310*/  IMAD R7, R7, R13, RZ ;  /* 0x0000000d07077224 */ /* 0x001fe200078e02ff */
[----:B------:R-:W-:-:S05]  /*a320*/  SHF.R.S32.HI R15, RZ, 0x1f, R13 ;  /* 0x0000001fff0f7819 */ /* 0x000fca000001140d */
[C---:B------:R-:W-:Y:S02]  /*a330*/  IMAD R15, R6.reuse, R15, R7 ;  /* 0x0000000f060f7224 */ /* 0x040fe400078e0207 */
[----:B------:R-:W-:-:S04]  /*a340*/  IMAD.WIDE.U32 R6, R6, R13, R10 ;  /* 0x0000000d06067225 */ /* 0x000fc800078e000a */
[----:B------:R-:W-:Y:S01]  /*a350*/  IMAD.IADD R7, R7, 0x1, R15 ;  /* 0x0000000107077824 */ /* 0x000fe200078e020f */
[----:B--2---:R-:W-:-:S04]  /*a360*/  LEA R10, P2, R6, R4, 0x2 ;  /* 0x00000004060a7211 */ /* 0x004fc800078410ff */
[----:B-1----:R-:W-:Y:S01]  /*a370*/  LEA.HI.X R11, R6, R5, R7, 0x2, P2 ;  /* 0x00000005060b7211 */ /* 0x002fe200010f1407 */
[----:B------:R-:W-:Y:S08]  /*a380*/  @P1 BRA `(.L_x_2249) ;  /* 0x0000000000101947 */ /* 0x000ff00003800000 */
[----:B------:R-:W-:Y:S05]  /*a390*/  @!P0 BRA `(.L_x_2249) ;  /* 0x00000000000c8947 */ /* 0x000fea0003800000 */
[----:B------:R-:W2:Y:S04]  /*a3a0*/  LDG.E R4, desc[UR56][R8.64] ;  /* 0x0000003808047981 */ /* 0x000ea8000c1e1900 */
[----:B-----5:R-:W2:Y:S02]  /*a3b0*/  LDG.E R29, desc[UR56][R8.64+0x4] ;  /* 0x00000438081d7981 */ /* 0x020ea4000c1e1900 */
[----:B--2---:R-:W-:-:S07]  /*a3c0*/  IMAD.IADD R29, R29, 0x1, -R4 ;  /* 0x000000011d1d7824 */ /* 0x004fce00078e0a04 */
.L_x_2249:
[----:B------:R-:W-:Y:S01]  /*a3d0*/  SHFL.IDX PT, R4, R10, RZ, 0x1c1f ;  /* 0x001c1fff0a047589 */ /* 0x000fe200000e0000 */
[----:B------:R-:W-:Y:S01]  /*a3e0*/  IMAD.IADD R13, R227, 0x1, R18 ;  /* 0x00000001e30d7824 */ /* 0x000fe200078e0212 */
        /* <DEDUP_REMOVED lines=11> */
[----:B------:R-:W-:Y:S01]  /*a4a0*/  IMAD R3, R208, 0x40, R23 ;  /* 0x00000040d0037824 */ /* 0x000fe200078e0217 */
[----:B------:R-:W1:Y:S01]  /*a4b0*/  @P4 LDC R49, c[0x0][0xbec] ;  /* 0x0002fb00ff314b82 */ /* 0x000e620000000800 */
[----:B------:R-:W-:Y:S02]  /*a4c0*/  ULDC.64 UR4, c[0x0][0xaa0] ;  /* 0x0002a80000047ab9 */ /* 0x000fe40000000a00 */
[----:B------:R-:W-:-:S03]  /*a4d0*/  IMAD.WIDE R16, R3, 0x2, R16 ;  /* 0x0000000203107825 */ /* 0x000fc600078e0210 */
[C---:B------:R-:W-:Y:S02]  /*a4e0*/  IADD3 R9, P6, R16.reuse, 0x1000, RZ ;  /* 0x0000100010097810 */ /* 0x040fe40007fde0ff */
[----:B------:R-:W2:Y:S01]  /*a4f0*/  @P4 LDC R51, c[0x0][0xbf0] ;  /* 0x0002fc00ff334b82 */ /* 0x000ea20000000800 */
[C---:B------:R-:W-:Y:S02]  /*a500*/  IADD3 R13, P5, R16.reuse, 0x2000, RZ ;  /* 0x00002000100d7810 */ /* 0x040fe40007fbe0ff */
[----:B------:R-:W-:Y:S02]  /*a510*/  LOP3.LUT R8, R9, 0x380, RZ, 0xc0, !PT ;  /* 0x0000038009087812 */ /* 0x000fe400078ec0ff */
[----:B------:R-:W-:Y:S02]  /*a520*/  IADD3 R29, P3, R16, 0x3000, RZ ;  /* 0x00003000101d7810 */ /* 0x000fe40007f7e0ff */
[----:B------:R-:W-:Y:S02]  /*a530*/  SHF.R.U64 R8, R8, 0x3, RZ ;  /* 0x0000000308087819 */ /* 0x000fe400000012ff */
[----:B------:R-:W-:-:S02]  /*a540*/  IADD3 R33, P2, R16, 0x4000, RZ ;  /* 0x0000400010217810 */ /* 0x000fc40007f5e0ff */
[----:B------:R-:W-:Y:S01]  /*a550*/  LOP3.LUT R8, R8, R9, RZ, 0x3c, !PT ;  /* 0x0000000908087212 */ /* 0x000fe200078e3cff */
[--C-:B------:R-:W-:Y:S01]  /*a560*/  IMAD.X R9, RZ, RZ, R17.reuse, P6 ;  /* 0x000000ffff097224 */ /* 0x100fe200030e0611 */
[C---:B------:R-:W-:Y:S02]  /*a570*/  IADD3 R3, P6, R16.reuse, 0x7000, RZ ;  /* 0x0000700010037810 */ /* 0x040fe40007fde0ff */
[C---:B------:R-:W-:Y:S02]  /*a580*/  IADD3 R37, P1, R16.reuse, 0x5000, RZ ;  /* 0x0000500010257810 */ /* 0x040fe40007f3e0ff */
[C---:B------:R-:W-:Y:S01]  /*a590*/  IADD3 R41, P0, R16.reuse, 0x6000, RZ ;  /* 0x0000600010297810 */ /* 0x040fe20007f1e0ff */
[----:B------:R-:W-:Y:S01]  /*a5a0*/  IMAD.X R45, RZ, RZ, R17, P6 ;  /* 0x000000ffff2d7224 */ /* 0x000fe200030e0611 */
[----:B0-----:R-:W-:Y:S01]  /*a5b0*/  LOP3.LUT R5, R16, 0x380, RZ, 0xc0, !PT ;  /* 0x0000038010057812 */ /* 0x001fe200078ec0ff */
[----:B------:R-:W5:Y:S01]  /*a5c0*/  LD.E.128 R8, desc[UR56][R8.64] ;  /* 0x0000003808087980 */ /* 0x000f62000c101d00 */
[----:B------:R-:W-:-:S02]  /*a5d0*/  LOP3.LUT R2, R3, 0x380, RZ, 0xc0, !PT ;  /* 0x0000038003027812 */ /* 0x000fc400078ec0ff */
[----:B------:R-:W-:Y:S02]  /*a5e0*/  LOP3.LUT R12, R13, 0x380, RZ, 0xc0, !PT ;  /* 0x000003800d0c7812 */ /* 0x000fe400078ec0ff */
[----:B------:R-:W-:Y:S02]  /*a5f0*/  LOP3.LUT R28, R29, 0x380, RZ, 0xc0, !PT ;  /* 0x000003801d1c7812 */ /* 0x000fe400078ec0ff */
[----:B------:R-:W-:Y:S02]  /*a600*/  LOP3.LUT R32, R33, 0x380, RZ, 0xc0, !PT ;  /* 0x0000038021207812 */ /* 0x000fe400078ec0ff */
[----:B------:R-:W-:Y:S02]  /*a610*/  LOP3.LUT R36, R37, 0x380, RZ, 0xc0, !PT ;  /* 0x0000038025247812 */ /* 0x000fe400078ec0ff */
[----:B------:R-:W-:Y:S02]  /*a620*/  LOP3.LUT R40, R41, 0x380, RZ, 0xc0, !PT ;  /* 0x0000038029287812 */ /* 0x000fe400078ec0ff */
[----:B------:R-:W-:-:S02]  /*a630*/  SHF.R.U64 R5, R5, 0x3, RZ ;  /* 0x0000000305057819 */ /* 0x000fc400000012ff */
[----:B------:R-:W-:Y:S02]  /*a640*/  SHF.R.U64 R2, R2, 0x3, RZ ;  /* 0x0000000302027819 */ /* 0x000fe400000012ff */
[----:B------:R-:W-:Y:S02]  /*a650*/  SHF.R.U64 R12, R12, 0x3, RZ ;  /* 0x000000030c0c7819 */ /* 0x000fe400000012ff */
[----:B------:R-:W-:Y:S02]  /*a660*/  SHF.R.U64 R28, R28, 0x3, RZ ;  /* 0x000000031c1c7819 */ /* 0x000fe400000012ff */
[----:B------:R-:W-:Y:S02]  /*a670*/  SHF.R.U64 R32, R32, 0x3, RZ ;  /* 0x0000000320207819 */ /* 0x000fe400000012ff */
[----:B------:R-:W-:Y:S02]  /*a680*/  SHF.R.U64 R36, R36, 0x3, RZ ;  /* 0x0000000324247819 */ /* 0x000fe400000012ff */
[----:B------:R-:W-:-:S02]  /*a690*/  SHF.R.U64 R40, R40, 0x3, RZ ;  /* 0x0000000328287819 */ /* 0x000fc400000012ff */
[----:B------:R-:W-:Y:S02]  /*a6a0*/  LOP3.LUT R16, R5, R16, RZ, 0x3c, !PT ;  /* 0x0000001005107212 */ /* 0x000fe400078e3cff */
[----:B------:R-:W-:Y:S01]  /*a6b0*/  LOP3.LUT R44, R2, R3, RZ, 0x3c, !PT ;  /* 0x00000003022c7212 */ /* 0x000fe200078e3cff */
[----:B------:R-:W-:Y:S01]  /*a6c0*/  IMAD R2, R103, UR4, RZ ;  /* 0x0000000467027c24 */ /* 0x000fe2000f8e02ff */
        /* <DEDUP_REMOVED lines=10> */
[----:B------:R0:W5:Y:S01]  /*a770*/  LD.E.128 R4, desc[UR56][R16.64] ;  /* 0x0000003810047980 */ /* 0x000162000c101d00 */
[----:B------:R-:W-:-:S03]  /*a780*/  SHF.R.S32.HI R21, RZ, 0x1f, R186 ;  /* 0x0000001fff157819 */ /* 0x000fc600000114ba */
[----:B------:R-:W5:Y:S04]  /*a790*/  LD.E.128 R12, desc[UR56][R12.64] ;  /* 0x000000380c0c7980 */ /* 0x000f68000c101d00 */
[----:B------:R-:W5:Y:S01]  /*a7a0*/  LD.E.128 R28, desc[UR56][R28.64] ;  /* 0x000000381c1c7980 */ /* 0x000f62000c101d00 */
[C---:B0-----:R-:W-:Y:S02]  /*a7b0*/  IMAD R17, R95.reuse, UR5, R2 ;  /* 0x000000055f117c24 */ /* 0x041fe4000f8e0202 */
[----:B------:R-:W-:Y:S01]  /*a7c0*/  IMAD.WIDE.U32 R2, R95, UR4, RZ ;  /* 0x000000045f027c25 */ /* 0x000fe2000f8e00ff */
[----:B------:R-:W-:Y:S01]  /*a7d0*/  ULDC.64 UR4, c[0x0][0xae8] ;  /* 0x0002ba0000047ab9 */ /* 0x000fe20000000a00 */
[----:B------:R-:W5:Y:S02]  /*a7e0*/  LD.E.128 R32, desc[UR56][R32.64] ;  /* 0x0000003820207980 */ /* 0x000f64000c101d00 */
[----:B------:R-:W-:-:S02]  /*a7f0*/  IMAD.IADD R3, R3, 0x1, R17 ;  /* 0x0000000103037824 */ /* 0x000fc400078e0211 */
[----:B------:R-:W-:Y:S01]  /*a800*/  IMAD R17, R188, 0x20, R208 ;  /* 0x00000020bc117824 */ /* 0x000fe200078e02d0 */
[----:B------:R-:W5:Y:S01]  /*a810*/  LD.E.128 R36, desc[UR56][R36.64] ;  /* 0x0000003824247980 */ /* 0x000f62000c101d00 */
[----:B------:R-:W-:-:S03]  /*a820*/  IMAD.WIDE.U32 R2, R189, UR4, R2 ;  /* 0x00000004bd027c25 */ /* 0x000fc6000f8e0002 */
[----:B------:R-:W5:Y:S01]  /*a830*/  LD.E.128 R40, desc[UR56][R40.64] ;  /* 0x0000003828287980 */ /* 0x000f62000c101d00 */
[----:B------:R-:W-:Y:S02]  /*a840*/  IMAD.IADD R20, R18, 0x1, R17 ;  /* 0x0000000112147824 */ /* 0x000fe400078e0211 */
[----:B------:R-:W-:Y:S01]  /*a850*/  IMAD R3, R189, UR5, R3 ;  /* 0x00000005bd037c24 */ /* 0x000fe2000f8e0203 */
[----:B------:R-:W-:Y:S01]  /*a860*/  ULDC.64 UR4, c[0x0][0xaf0] ;  /* 0x0002bc0000047ab9 */ /* 0x000fe20000000a00 */
[----:B-1----:R-:W-:Y:S01]  /*a870*/  @P4 IMAD.HI.U32 R16, R20, R49, RZ ;  /* 0x0000003114104227 */ /* 0x002fe200078e00ff */
[----:B------:R-:W5:Y:S03]  /*a880*/  LD.E.128 R44, desc[UR56][R44.64] ;  /* 0x000000382c2c7980 */ /* 0x000f66000c101d00 */
[----:B------:R-:W-:Y:S01]  /*a890*/  IMAD.MOV.U32 R17, RZ, RZ, R20 ;  /* 0x000000ffff117224 */ /* 0x000fe200078e0014 */
[----:B--2---:R-:W-:Y:S01]  /*a8a0*/  @P4 SHF.R.U32.HI R17, RZ, R51, R16 ;  /* 0x00000033ff114219 */ /* 0x004fe20000011610 */
[----:B------:R-:W-:Y:S01]  /*a8b0*/  IMAD R21, R21, UR4, RZ ;  /* 0x0000000415157c24 */ /* 0x000fe2000f8e02ff */
[----:B------:R-:W-:Y:S01]  /*a8c0*/  @!PT LDS RZ, [RZ] ;  /* 0x00000000fffff984 */ /* 0x000fe20000000800 */
[----:B------:R-:W-:Y:S01]  /*a8d0*/  @!PT LDS RZ, [RZ] ;  /* 0x00000000fffff984 */ /* 0x000fe20000000800 */
[----:B------:R-:W-:Y:S01]  /*a8e0*/  @!PT LDS RZ, [RZ] ;  /* 0x00000000fffff984 */ /* 0x000fe20000000800 */
[----:B------:R-:W-:Y:S01]  /*a8f0*/  @!PT LDS RZ, [RZ] ;  /* 0x00000000fffff984 */ /* 0x000fe20000000800 */
[----:B------:R0:W-:Y:S06]  /*a900*/  MEMBAR.ALL.CTA ;  /* 0x0000000000007992 */ /* 0x0001ec0000008000 */
[----:B0-----:R-:W0:Y:S01]  /*a910*/  FENCE.VIEW.ASYNC.S ;  /* 0x00000000000073c6 */ /* 0x001e220000000000 */
[----:B------:R-:W-:Y:S01]  /*a920*/  IMAD.WIDE.U32 R2, R186, UR4, R2 ;  /* 0x00000004ba027c25 */ /* 0x000fe2000f8e0002 */
[----:B------:R-:W-:-:S03]  /*a930*/  SHF.R.S32.HI R16, RZ, 0x1f, R17 ;  /* 0x0000001fff107819 */ /* 0x000fc60000011411 */
[----:B------:R-:W-:Y:S01]  /*a940*/  IMAD R21, R186, UR5, R21 ;  /* 0x00000005ba157c24 */ /* 0x000fe2000f8e0215 */
[----:B------:R-:W-:Y:S01]  /*a950*/  ULDC.64 UR4, c[0x0][0xae0] ;  /* 0x0002b80000047ab9 */ /* 0x000fe20000000a00 */
        /* <DEDUP_REMOVED lines=10> */
[----:B------:R-:W-:Y:S02]  /*aa00*/  IMAD.IADD R51, R208, 0x1, R18 ;  /* 0x00000001d0337824 */ /* 0x000fe400078e0212 */
[----:B------:R-:W-:-:S02]  /*aa10*/  IMAD R49, R21, UR5, R16 ;  /* 0x0000000515317c24 */ /* 0x000fc4000f8e0210 */
[----:B------:R-:W-:Y:S01]  /*aa20*/  IMAD.WIDE.U32 R2, R21, UR4, R2 ;  /* 0x0000000415027c25 */ /* 0x000fe2000f8e0002 */
[----:B------:R-:W-:Y:S01]  /*aa30*/  ISETP.GE.AND P2, PT, R51, R22, PT ;  /* 0x000000163300720c */ /* 0x000fe20003f46270 */
[----:B------:R-:W-:Y:S02]  /*aa40*/  ULDC.64 UR4, c[0x0][0xa80] ;  /* 0x0002a00000047ab9 */ /* 0x000fe40000000a00 */
[----:B------:R-:W-:Y:S01]  /*aa50*/  VIADD R0, R0, 0x34820 ;  /* 0x0003482000007836 */ /* 0x000fe20000000000 */
[C---:B------:R-:W-:Y:S01]  /*aa60*/  LEA R18, P3, R2.reuse, UR4, 0x1 ;  /* 0x0000000402127c11 */ /* 0x040fe2000f8608ff */
[----:B------:R-:W-:Y:S02]  /*aa70*/  IMAD.IADD R3, R3, 0x1, R49 ;  /* 0x0000000103037824 */ /* 0x000fe400078e0231 */
[----:B------:R-:W-:Y:S01]  /*aa80*/  VIADD R17, R51, 0x20 ;  /* 0x0000002033117836 */ /* 0x000fe20000000000 */
[----:B------:R-:W-:Y:S02]  /*aa90*/  PRMT R0, RZ, 0x654, R0 ;  /* 0x00000654ff007816 */ /* 0x000fe40000000000 */
[----:B------:R-:W-:-:S02]  /*aaa0*/  LEA.HI.X R20, R2, UR5, R3, 0x1, P3 ;  /* 0x0000000502147c11 */ /* 0x000fc400098f0c03 */
[-C--:B------:R-:W-:Y:S01]  /*aab0*/  ISETP.GE.AND P0, PT, R17, R22.reuse, PT ;  /* 0x000000161100720c */ /* 0x080fe20003f06270 */
[----:B------:R-:W-:Y:S01]  /*aac0*/  VIADD R17, R51, 0x40 ;  /* 0x0000004033117836 */ /* 0x000fe20000000000 */
[----:B0-----:R0:W-:Y:S01]  /*aad0*/  SYNCS.ARRIVE.TRANS64.RED.A1T0 RZ, [R0+URZ], RZ ;  /* 0x000000ff00ff79a7 */ /* 0x0011e2000810043f */
[----:B------:R1:W2:Y:S01]  /*aae0*/  SHFL.IDX PT, R16, R18, RZ, 0x181f ;  /* 0x00181fff12107589 */ /* 0x0002a200000e0000 */
[----:B------:R-:W-:Y:S02]  /*aaf0*/  BSSY B1, `(.L_x_2251) ;  /* 0x000000d000017945 */ /* 0x000fe40003800000 */
[----:B------:R-:W-:Y:S01]  /*ab00*/  ISETP.GE.AND P1, PT, R17, R22, PT ;  /* 0x000000161100720c */ /* 0x000fe20003f26270 */
[----:B0-----:R1:W0:Y:S01]  /*ab10*/  SHFL.IDX PT, R0, R20, RZ, 0x181f ;  /* 0x00181fff14007589 */ /* 0x00122200000e0000 */
[----:B------:R-:W-:Y:S11]  /*ab20*/  @P2 BRA `(.L_x_2252) ;  /* 0x0000000000242947 */ /* 0x000ff60003800000 */
[----:B------:R-:W-:Y:S02]  /*ab30*/  ULDC UR4, c[0x0][0xac8] ;  /* 0x0002b20000047ab9 */ /* 0x000fe40000000800 */
[----:B------:R-:W-:Y:S02]  /*ab40*/  ISETP.GE.AND P2, PT, R23, UR4, PT ;  /* 0x0000000417007c0c */ /* 0x000fe4000bf46270 */
[----:B------:R-:W-:-:S11]  /*ab50*/  ISETP.GE.AND P3, PT, R187, UR4, PT ;  /* 0x00000004bb007c0c */ /* 0x000fd6000bf66270 */
[-C--:B--2---:R-:W-:Y:S02]  /*ab60*/  @!P2 LEA R2, P4, R23, R16.reuse, 0x1 ;  /* 0x000000101702a211 */ /* 0x084fe400078808ff */
[----:B------:R-:W-:Y:S02]  /*ab70*/  @!P3 LEA R16, P5, R187, R16, 0x1 ;  /* 0x00000010bb10b211 */ /* 0x000fe400078a08ff */
[-C--:B0-----:R-:W-:Y:S02]  /*ab80*/  @!P2 LEA.HI.X R3, R23, R0.reuse, R230, 0x1, P4 ;  /* 0x000000001703a211 */ /* 0x081fe400020f0ce6 */
[----:B------:R-:W-:-:S03]  /*ab90*/  @!P3 LEA.HI.X R17, R187, R0, R229, 0x1, P5 ;  /* 0x00000000bb11b211 */ /* 0x000fc600028f0ce5 */
[----:B-----5:R3:W-:Y:S04]  /*aba0*/  @!P2 ST.E.128 desc[UR56][R2.64], R4 ;  /* 0x000000040200a985 */ /* 0x0207e8000c101d38 */
[----:B------:R3:W-:Y:S02]  /*abb0*/  @!P3 ST.E.128 desc[UR56][R16.64], R32 ;  /* 0x000000201000b985 */ /* 0x0007e4000c101d38 */
.L_x_2252:
[----:B------:R-:W-:Y:S05]  /*abc0*/  BSYNC B1 ;  /* 0x0000000000017941 */ /* 0x000fea0003800000 */
.L_x_2251:
[----:B0-----:R0:W4:Y:S01]  /*abd0*/  SHFL.IDX PT, R0, R20, 0x1, 0x181f ;  /* 0x00381f0014007f89 */ /* 0x00112200000e0000 */
        /* <DEDUP_REMOVED lines=12> */
.L_x_2254:
[----:B------:R-:W-:Y:S05]  /*aca0*/  BSYNC B1 ;  /* 0x0000000000017941 */ /* 0x000fea0003800000 */
.L_x_2253:
        /* <DEDUP_REMOVED lines=13> */
.L_x_2256:
[----:B------:R-:W-:Y:S05]  /*ad80*/  BSYNC B1 ;  /* 0x0000000000017941 */ /* 0x000fea0003800000 */
.L_x_2255:
[----:B0-----:R-:W-:Y:S01]  /*ad90*/  VIADD R3, R51, 0x60 ;  /* 0x0000006033037836 */ /* 0x001fe20000000000 */
[----:B-1--4-:R-:W0:Y:S04]  /*ada0*/  SHFL.IDX PT, R20, R20, 0x3, 0x181f ;  /* 0x00781f0014147f89 */ /* 0x012e2800000e0000 */
[----:B------:R-:W-:Y:S01]  /*adb0*/  ISETP.GE.AND P0, PT, R3, R22, PT ;  /* 0x000000160300720c */ /* 0x000fe20003f06270 */
[----:B------:R-:W1:-:S12]  /*adc0*/  SHFL.IDX PT, R18, R18, 0x3, 0x181f ;  /* 0x00781f0012127f89 */ /* 0x000e5800000e0000 */
[----:B------:R-:W-:Y:S05]  /*add0*/  @P0 BRA `(.L_x_2257) ;  /* 0x0000001400dc0947 */ /* 0x000fea0003800000 */
[----:B------:R-:W-:Y:S02]  /*ade0*/  ULDC UR4, c[0x0][0xac8] ;  /* 0x0002b20000047ab9 */ /* 0x000fe40000000800 */
[----:B------:R-:W-:-:S13]  /*adf0*/  ISETP.GE.AND P1, PT, R23, UR4, PT ;  /* 0x0000000417007c0c */ /* 0x000fda000bf26270 */
[----:B-1----:R-:W-:-:S04]  /*ae00*/  @!P1 LEA R2, P0, R23, R18, 0x1 ;  /* 0x0000001217029211 */ /* 0x002fc800078008ff */
        /* <DEDUP_REMOVED lines=8> */
.L_x_2250:
[----:B------:R-:W1:Y:S01]  /*ae90*/  @P4 LDC R8, c[0x0][0xbec] ;  /* 0x0002fb00ff084b82 */ /* 0x000e620000000800 */
[----:B------:R-:W-:Y:S01]  /*aea0*/  ULDC.64 UR4, c[0x0][0xb08] ;  /* 0x0002c20000047ab9 */ /* 0x000fe20000000a00 */
[----:B0-----:R-:W-:Y:S01]  /*aeb0*/  SHF.R.S32.HI R7, RZ, 0x1f, R186 ;  /* 0x0000001fff077819 */ /* 0x001fe200000114ba */
[----:B------:R-:W-:Y:S01]  /*aec0*/  IMAD R6, R103, UR4, RZ ;  /* 0x0000000467067c24 */ /* 0x000fe2000f8e02ff */
[----:B------:R-:W-:Y:S01]  /*aed0*/  ULDC.64 UR6, c[0x0][0xb30] ;  /* 0x0002cc0000067ab9 */ /* 0x000fe20000000a00 */
[----:B------:R-:W-:Y:S01]  /*aee0*/  IMAD.WIDE.U32 R4, R95, UR4, RZ ;  /* 0x000000045f047c25 */ /* 0x000fe2000f8e00ff */
[----:B------:R-:W-:Y:S01]  /*aef0*/  ISETP.GE.AND P0, PT, R13, R22, PT ;  /* 0x000000160d00720c */ /* 0x000fe20003f06270 */
[----:B------:R-:W-:Y:S01]  /*af00*/  BSSY B1, `(.L_x_2258) ;  /* 0x0000068000017945 */ /* 0x000fe20003800000 */
[----:B------:R-:W0:Y:S01]  /*af10*/  @P4 LDC R11, c[0x0][0xbf0] ;  /* 0x0002fc00ff0b4b82 */ /* 0x000e220000000800 */
[----:B------:R-:W-:Y:S01]  /*af20*/  IMAD R95, R95, UR5, R6 ;  /* 0x000000055f5f7c24 */ /* 0x000fe2000f8e0206 */
[----:B------:R-:W-:-:S03]  /*af30*/  ULDC.64 UR4, c[0x0][0xb38] ;  /* 0x0002ce0000047ab9 */ /* 0x000fc60000000a00 */
[----:B------:R-:W-:Y:S02]  /*af40*/  IMAD.IADD R5, R5, 0x1, R95 ;  /* 0x0000000105057824 */ /* 0x000fe400078e025f */
[----:B------:R-:W-:-:S04]  /*af50*/  IMAD.WIDE.U32 R4, R189, UR4, R4 ;  /* 0x00000004bd047c25 */ /* 0x000fc8000f8e0004 */
[----:B------:R-:W-:Y:S01]  /*af60*/  IMAD R5, R189, UR5, R5 ;  /* 0x00000005bd057c24 */ /* 0x000fe2000f8e0205 */
[----:B------:R-:W-:Y:S02]  /*af70*/  ULDC.64 UR4, c[0x0][0xb40] ;  /* 0x0002d00000047ab9 */ /* 0x000fe40000000a00 */
[----:B------:R-:W-:Y:S02]  /*af80*/  IMAD R7, R7, UR4, RZ ;  /* 0x0000000407077c24 */ /* 0x000fe4000f8e02ff */
[----:B-1----:R-:W-:-:S04]  /*af90*/  @P4 IMAD.HI.U32 R8, R37, R8, RZ ;  /* 0x0000000825084227 */ /* 0x002fc800078e00ff */
[C---:B------:R-:W-:Y:S02]  /*afa0*/  IMAD R9, R186.reuse, UR5, R7 ;  /* 0x00000005ba097c24 */ /* 0x040fe4000f8e0207 */
[----:B------:R-:W-:Y:S01]  /*afb0*/  IMAD.WIDE.U32 R4, R186, UR4, R4 ;  /* 0x00000004ba047c25 */ /* 0x000fe2000f8e0004 */
[----:B------:R-:W-:-:S03]  /*afc0*/  ULDC.64 UR4, c[0x0][0xb48] ;  /* 0x0002d20000047ab9 */ /* 0x000fc60000000a00 */
[----:B------:R-:W-:Y:S01]  /*afd0*/  IMAD.MOV.U32 R7, RZ, RZ, R37 ;  /* 0x000000ffff077224 */ /* 0x000fe200078e0025 */
[----:B0-----:R-:W-:Y:S01]  /*afe0*/  @P4 SHF.R.U32.HI R7, RZ, R11, R8 ;  /* 0x0000000bff074219 */ /* 0x001fe20000011608 */
[----:B------:R-:W-:-:S03]  /*aff0*/  IMAD.IADD R5, R5, 0x1, R9 ;  /* 0x0000000105057824 */ /* 0x000fc600078e0209 */
        /* <DEDUP_REMOVED lines=88> */
.L_x_2259:
[----:B------:R-:W-:Y:S05]  /*b580*/  BSYNC B1 ;  /* 0x0000000000017941 */ /* 0x000fea0003800000 */
.L_x_2258:
[----:B------:R-:W-:Y:S01]  /*b590*/  ISETP.GE.AND P0, PT, R29, R22, PT ;  /* 0x000000161d00720c */ /* 0x000fe20003f06270 */
[----:B----4-:R3:W4:Y:S04]  /*b5a0*/  SHFL.IDX PT, R5, R16, 0x1, 0x1c1f ;  /* 0x003c1f0010057f89 */ /* 0x01072800000e0000 */
[----:B------:R3:W0:Y:S08]  /*b5b0*/  SHFL.IDX PT, R4, R0, 0x1, 0x1c1f ;  /* 0x003c1f0000047f89 */ /* 0x00063000000e0000 */
[----:B---3--:R-:W-:Y:S05]  /*b5c0*/  @P0 BRA `(.L_x_2257) ;  /* 0x0000000c00e00947 */ /* 0x008fea0003800000 */
[----:B------:R-:W-:Y:S02]  /*b5d0*/  ULDC UR4, c[0x0][0xac8] ;  /* 0x0002b20000047ab9 */ /* 0x000fe40000000800 */
[----:B------:R-:W-:Y:S02]  /*b5e0*/  ISETP.GE.AND P1, PT, R206, UR4, PT ;  /* 0x00000004ce007c0c */ /* 0x000fe4000bf26270 */
[----:B------:R-:W-:Y:S02]  /*b5f0*/  ISETP.GE.AND P0, PT, R205, UR4, PT ;  /* 0x00000004cd007c0c */ /* 0x000fe4000bf06270 */
[----:B------:R-:W-:Y:S02]  /*b600*/  ISETP.GE.AND P2, PT, R184, UR4, PT ;  /* 0x00000004b8007c0c */ /* 0x000fe4000bf46270 */
[----:B------:R-:W-:Y:S02]  /*b610*/  ISETP.GE.AND P4, PT, R203, UR4, PT ;  /* 0x00000004cb007c0c */ /* 0x000fe4000bf86270 */
[----:B------:R-:W-:-:S05]  /*b620*/  ISETP.GE.AND P3, PT, R204, UR4, PT ;  /* 0x00000004cc007c0c */ /* 0x000fca000bf66270 */
[CC--:B0-----:R-:W-:Y:S02]  /*b630*/  @!P1 LEA R6, P5, R206.reuse, R4.reuse, 0x2 ;  /* 0x00000004ce069211 */ /* 0x0c1fe400078a10ff */
        /* <DEDUP_REMOVED lines=55> */
[----:B---3--:R-:W-:-:S04]  /*b9b0*/  LEA R2, P0, R192, R4, 0x2 ;  /* 0x00000004c0027211 */ /* 0x008fc800078010ff */
[----:B------:R-:W-:-:S05]  /*b9c0*/  LEA.HI.X R3, R192, R5, R211, 0x2, P0 ;  /* 0x00000005c0037211 */ /* 0x000fca00000f14d3 */
[----:B------:R0:W-:Y:S01]  /*b9d0*/  ST.E.64 desc[UR56][R2.64], R86 ;  /* 0x0000005602007985 */ /* 0x0001e2000c101b38 */
[----:B------:R-:W-:Y:S05]  /*b9e0*/  BRA `(.L_x_2257) ;  /* 0x0000000800d87947 */ /* 0x000fea0003800000 */
.L_x_2248:
[----:B------:R-:W2:Y:S01]  /*b9f0*/  LDC.64 R4, c[0x0][0xc00] ;  /* 0x00030000ff047b82 */ /* 0x000ea20000000a00 */
[----:B------:R-:W-:Y:S01]  /*ba00*/  ULDC.64 UR4, c[0x0][0xc08] ;  /* 0x0003020000047ab9 */ /* 0x000fe20000000a00 */
[----:B------:R-:W-:Y:S01]  /*ba10*/  IMAD.MOV.U32 R13, RZ, RZ, RZ ;  /* 0x000000ffff0d7224 */ /* 0x000fe200078e00ff */
[----:B------:R-:W-:-:S04]  /*ba20*/  ISETP.NE.U32.AND P0, PT, RZ, UR4, PT ;  /* 0x00000004ff007c0c */ /* 0x000fc8000bf05070 */
[----:B------:R-:W-:Y:S01]  /*ba30*/  ISETP.NE.AND.EX P1, PT, RZ, UR5, PT, P0 ;  /* 0x00000005ff007c0c */ /* 0x000fe2000bf25300 */
[----:B------:R-:W3:Y:S01]  /*ba40*/  LDC.64 R2, c[0x0][0xc00] ;  /* 0x00030000ff027b82 */ /* 0x000ee20000000a00 */
[----:B--2---:R-:W-:-:S04]  /*ba50*/  ISETP.NE.U32.AND P0, PT, R4, RZ, PT ;  /* 0x000000ff0400720c */ /* 0x004fc80003f05070 */
[----:B------:R-:W-:-:S07]  /*ba60*/  ISETP.NE.AND.EX P0, PT, R5, RZ, PT, P0 ;  /* 0x000000ff0500720c */ /* 0x000fce0003f05300 */
[----:B------:R-:W2:Y:S01]  /*ba70*/  @P1 LDC.64 R4, c[0x0][0xc08] ;  /* 0x00030200ff041b82 */ /* 0x000ea20000000a00 */
[----:B------:R-:W-:Y:S01]  /*ba80*/  ULDC UR4, c[0x0][0xa88] ;  /* 0x0002a20000047ab9 */ /* 0x000fe20000000800 */
[----:B---3--:R-:W-:-:S04]  /*ba90*/  IMAD.WIDE R6, R186, 0x4, R2 ;  /* 0x00000004ba067825 */ /* 0x008fc800078e0202 */
[----:B0-----:R-:W-:Y:S01]  /*baa0*/  IMAD.U32 R0, RZ, RZ, UR4 ;  /* 0x00000004ff007e24 */ /* 0x001fe2000f8e00ff */
        /* <DEDUP_REMOVED lines=12> */
.L_x_2260:
[----:B------:R-:W-:Y:S01]  /*bb70*/  BSSY B1, `(.L_x_2261) ;  /* 0x0000036000017945 */ /* 0x000fe20003800000 */
[----:B------:R-:W-:Y:S02]  /*bb80*/  SEL R21, R186, RZ, !P0 ;  /* 0x000000ffba157207 */ /* 0x000fe40004000000 */
[----:B------:R-:W-:Y:S02]  /*bb90*/  SEL R191, R191, RZ, !P0 ;  /* 0x000000ffbfbf7207 */ /* 0x000fe40004000000 */
[----:B-----5:R-:W-:Y:S01]  /*bba0*/  SHF.R.S32.HI R16, RZ, 0x1f, R13 ;  /* 0x0000001fff107819 */ /* 0x020fe2000001140d */
[----:B------:R-:W-:Y:S06]  /*bbb0*/  @P3 BRA `(.L_x_2262) ;  /* 0x0000000000c43947 */ /* 0x000fec0003800000 */
[----:B------:R-:W0:Y:S01]  /*bbc0*/  S2R R3, SR_TID.X ;  /* 0x0000000000037919 */ /* 0x000e220000002100 */
[----:B------:R-:W2:Y:S02]  /*bbd0*/  LDC R33, c[0x0][0xbe8] ;  /* 0x0002fa00ff217b82 */ /* 0x000ea40000000800 */
[----:B--2---:R-:W-:Y:S01]  /*bbe0*/  IMAD R2, R0, R33, RZ ;  /* 0x0000002100027224 */ /* 0x004fe200078e02ff */
[----:B0-----:R-:W-:-:S04]  /*bbf0*/  IADD3 R29, R18, -0x80, R3 ;  /* 0xffffff80121d7810 */ /* 0x001fc80007ffe003 */
        /* <DEDUP_REMOVED lines=9> */
[----:B------:R-:W2:Y:S08]  /*bc90*/  LDC.64 R4, c[0x0][R14+0x220] ;  /* 0x000088000e047b82 */ /* 0x000eb00000000a00 */
[----:B------:R-:W3:Y:S08]  /*bca0*/  @P1 LDC R12, c[0x0][0xbec] ;  /* 0x0002fb00ff0c1b82 */ /* 0x000ef00000000800 */
[----:B------:R-:W4:Y:S08]  /*bcb0*/  LDC.64 R2, c[0x0][R14+0x218] ;  /* 0x000086000e027b82 */ /* 0x000f300000000a00 */
[----:B------:R-:W5:Y:S01]  /*bcc0*/  @P1 LDC R35, c[0x0][0xbf0] ;  /* 0x0002fc00ff231b82 */ /* 0x000f620000000800 */
[----:B--2---:R-:W-:-:S02]  /*bcd0*/  IMAD R5, R5, R21, RZ ;  /* 0x0000001505057224 */ /* 0x004fc400078e02ff */
[----:B------:R-:W-:-:S04]  /*bce0*/  IMAD.WIDE.U32 R10, R4, R21, RZ ;  /* 0x00000015040a7225 */ /* 0x000fc800078e00ff */
[----:B------:R-:W-:Y:S01]  /*bcf0*/  IMAD R5, R4, R191, R5 ;  /* 0x000000bf04057224 */ /* 0x000fe200078e0205 */
[----:B------:R-:W2:Y:S01]  /*bd00*/  LDC.64 R6, c[0x0][R14+0x228] ;  /* 0x00008a000e067b82 */ /* 0x000ea20000000a00 */
[----:B---3--:R-:W-:-:S04]  /*bd10*/  @P1 IMAD.HI.U32 R12, R29, R12, RZ ;  /* 0x0000000c1d0c1227 */ /* 0x008fc800078e00ff */
[----:B------:R-:W-:-:S03]  /*bd20*/  IMAD.IADD R11, R11, 0x1, R5 ;  /* 0x000000010b0b7824 */ /* 0x000fc600078e0205 */
[----:B------:R-:W3:Y:S01]  /*bd30*/  LDC.64 R8, c[0x0][R14+0x210] ;  /* 0x000084000e087b82 */ /* 0x000ee20000000a00 */
[-C--:B----4-:R-:W-:Y:S02]  /*bd40*/  IMAD R17, R3, R189.reuse, RZ ;  /* 0x000000bd03117224 */ /* 0x090fe400078e02ff */
[----:B------:R-:W-:-:S04]  /*bd50*/  IMAD.WIDE.U32 R2, R2, R189, RZ ;  /* 0x000000bd02027225 */ /* 0x000fc800078e00ff */
[----:B------:R-:W-:Y:S01]  /*bd60*/  IMAD.IADD R17, R3, 0x1, R17 ;  /* 0x0000000103117824 */ /* 0x000fe200078e0211 */
[----:B-----5:R-:W-:Y:S01]  /*bd70*/  @P1 SHF.R.U32.HI R15, RZ, R35, R12 ;  /* 0x00000023ff0f1219 */ /* 0x020fe2000001160c */
[----:B0-----:R-:W0:Y:S01]  /*bd80*/  @!P0 LDC R30, c[0x0][0xb50] ;  /* 0x0002d400ff1e8b82 */ /* 0x001e220000000800 */
[----:B------:R-:W-:-:S03]  /*bd90*/  IADD3 R4, P1, P3, R10, R2, R13 ;  /* 0x000000020a047210 */ /* 0x000fc60007b3e00d */
[----:B------:R-:W-:Y:S02]  /*bda0*/  IMAD.MOV R10, RZ, RZ, -R15 ;  /* 0x000000ffff0a7224 */ /* 0x000fe400078e0a0f */
[----:B--2---:R-:W-:Y:S02]  /*bdb0*/  IMAD.WIDE.U32 R2, R6, R207, RZ ;  /* 0x000000cf06027225 */ /* 0x004fe400078e00ff */
[----:B------:R-:W2:Y:S01]  /*bdc0*/  @!P0 LDC R31, c[0x0][0xb54] ;  /* 0x0002d500ff1f8b82 */ /* 0x000ea20000000800 */
[----:B------:R-:W-:Y:S01]  /*bdd0*/  IADD3.X R6, R11, R17, R16, P1, P3 ;  /* 0x000000110b067210 */ /* 0x000fe20000fe6410 */
[----:B------:R-:W-:Y:S01]  /*bde0*/  IMAD R7, R7, R207, RZ ;  /* 0x000000cf07077224 */ /* 0x000fe200078e02ff */
[----:B------:R-:W-:Y:S01]  /*bdf0*/  IADD3 R2, P0, P1, R15, R4, R2 ;  /* 0x000000040f027210 */ /* 0x000fe2000791e002 */
[----:B------:R-:W-:Y:S01]  /*be00*/  IMAD R5, R33, R10, R29 ;  /* 0x0000000a21057224 */ /* 0x000fe200078e021d */
[----:B------:R-:W-:Y:S01]  /*be10*/  SHF.R.S32.HI R15, RZ, 0x1f, R15 ;  /* 0x0000001fff0f7819 */ /* 0x000fe2000001140f */
[----:B------:R-:W-:-:S02]  /*be20*/  IMAD.IADD R7, R3, 0x1, R7 ;  /* 0x0000000103077824 */ /* 0x000fc400078e0207 */
[----:B---3--:R-:W-:-:S03]  /*be30*/  IMAD R4, R9, R5, RZ ;  /* 0x0000000509047224 */ /* 0x008fc600078e02ff */
[----:B------:R-:W-:Y:S02]  /*be40*/  IADD3.X R3, R15, R6, R7, P0, P1 ;  /* 0x000000060f037210 */ /* 0x000fe400007e2407 */
[----:B------:R-:W-:Y:S01]  /*be50*/  SHF.R.S32.HI R7, RZ, 0x1f, R5 ;  /* 0x0000001fff077819 */ /* 0x000fe20000011405 */
[----:B------:R-:W-:-:S04]  /*be60*/  IMAD.WIDE.U32 R2, R8, R5, R2 ;  /* 0x0000000508027225 */ /* 0x000fc800078e0002 */
[----:B------:R-:W-:Y:S01]  /*be70*/  IMAD R7, R8, R7, R4 ;  /* 0x0000000708077224 */ /* 0x000fe200078e0204 */
[----:B0-----:R-:W-:-:S03]  /*be80*/  LEA R4, P0, R2, R30, 0x2 ;  /* 0x0000001e02047211 */ /* 0x001fc600078010ff */
[----:B------:R-:W-:-:S05]  /*be90*/  IMAD.IADD R3, R3, 0x1, R7 ;  /* 0x0000000103037824 */ /* 0x000fca00078e0207 */
[----:B--2---:R-:W-:Y:S01]  /*bea0*/  LEA.HI.X R5, R2, R31, R3, 0x2, P0 ;  /* 0x0000001f02057211 */ /* 0x004fe200000f1403 */
[----:B------:R-:W-:-:S05]  /*beb0*/  IMAD.MOV.U32 R3, RZ, RZ, -0x800000 ;  /* 0xff800000ff037424 */ /* 0x000fca00078e00ff */
[----:B------:R0:W-:Y:S02]  /*bec0*/  STG.E desc[UR56][R4.64], R3 ;  /* 0x0000000304007986 */ /* 0x0001e4000c101938 */
.L_x_2262:
[----:B------:R-:W-:Y:S05]  /*bed0*/  BSYNC B1 ;  /* 0x0000000000017941 */ /* 0x000fea0003800000 */
.L_x_2261:
[----:B------:R-:W-:Y:S05]  /*bee0*/  @P2 BRA `(.L_x_2257) ;  /* 0x0000000400982947 */ /* 0x000fea0003800000 */
[----:B------:R-:W2:Y:S01]  /*bef0*/  LDC R11, c[0x0][0xbe8] ;  /* 0x0002fa00ff0b7b82 */ /* 0x000ea20000000800 */
[----:B------:R-:W-:Y:S01]  /*bf00*/  ULDC.64 UR4, c[0x0][0xaa0] ;  /* 0x0002a80000047ab9 */ /* 0x000fe20000000a00 */
[----:B------:R-:W-:Y:S01]  /*bf10*/  IMAD R7, R188, 0x20, R208 ;  /* 0x00000020bc077824 */ /* 0x000fe200078e02d0 */
[----:B------:R-:W-:Y:S01]  /*bf20*/  ULDC.64 UR6, c[0x0][0xaf0] ;  /* 0x0002bc0000067ab9 */ /* 0x000fe20000000a00 */
[----:B------:R-:W-:Y:S01]  /*bf30*/  IMAD R2, R16, UR4, RZ ;  /* 0x0000000410027c24 */ /* 0x000fe2000f8e02ff */
[----:B------:R-:W-:Y:S01]  /*bf40*/  BSSY B1, `(.L_x_2263) ;  /* 0x0000036000017945 */ /* 0x000fe20003800000 */
[----:B------:R-:W-:Y:S02]  /*bf50*/  IMAD.IADD R9, R18, 0x1, R7 ;  /* 0x0000000112097824 */ /* 0x000fe400078e0207 */
[C---:B0-----:R-:W-:Y:S02]  /*bf60*/  IMAD R5, R13.reuse, UR5, R2 ;  /* 0x000000050d057c24 */ /* 0x041fe4000f8e0202 */
[----:B------:R-:W-:Y:S01]  /*bf70*/  IMAD.WIDE.U32 R2, R13, UR4, RZ ;  /* 0x000000040d027c25 */ /* 0x000fe2000f8e00ff */
[----:B------:R-:W-:-:S03]  /*bf80*/  ULDC.64 UR4, c[0x0][0xae8] ;  /* 0x0002ba0000047ab9 */ /* 0x000fc60000000a00 */
[----:B------:R-:W-:Y:S02]  /*bf90*/  IMAD.IADD R3, R3, 0x1, R5 ;  /* 0x0000000103037824 */ /* 0x000fe400078e0205 */
[----:B------:R-:W-:Y:S02]  /*bfa0*/  IMAD.MOV.U32 R5, RZ, RZ, R9 ;  /* 0x000000ffff057224 */ /* 0x000fe400078e0009 */
[----:B------:R-:W-:-:S04]  /*bfb0*/  IMAD.WIDE.U32 R2, R189, UR4, R2 ;  /* 0x00000004bd027c25 */ /* 0x000fc8000f8e0002 */
[----:B------:R-:W-:Y:S01]  /*bfc0*/  IMAD R6, R191, UR6, RZ ;  /* 0x00000006bf067c24 */ /* 0x000fe2000f8e02ff */
[----:B--2---:R-:W-:Y:S01]  /*bfd0*/  ISETP.NE.AND P0, PT, R11, 0x1, PT ;  /* 0x000000010b00780c */ /* 0x004fe20003f05270 */
[----:B------:R-:W-:Y:S01]  /*bfe0*/  IMAD R3, R189, UR5, R3 ;  /* 0x00000005bd037c24 */ /* 0x000fe2000f8e0203 */
[----:B------:R-:W-:Y:S01]  /*bff0*/  ULDC.64 UR4, c[0x0][0xae0] ;  /* 0x0002b80000047ab9 */ /* 0x000fe20000000a00 */
[C---:B------:R-:W-:Y:S02]  /*c000*/  IMAD R7, R21.reuse, UR7, R6 ;  /* 0x0000000715077c24 */ /* 0x040fe4000f8e0206 */
[----:B------:R-:W-:-:S04]  /*c010*/  IMAD.WIDE.U32 R2, R21, UR6, R2 ;  /* 0x0000000615027c25 */ /* 0x000fc8000f8e0002 */
[----:B------:R-:W-:Y:S02]  /*c020*/  IMAD.IADD R3, R3, 0x1, R7 ;  /* 0x0000000103037824 */ /* 0x000fe400078e0207 */
[----:B------:R-:W-:Y:S02]  /*c030*/  IMAD.IADD R18, R208, 0x1, R18 ;  /* 0x00000001d0127824 */ /* 0x000fe400078e0212 */
[----:B------:R-:W0:Y:S08]  /*c040*/  @P0 LDC R4, c[0x0][0xbec] ;  /* 0x0002fb00ff040b82 */ /* 0x000e300000000800 */
[----:B------:R-:W2:Y:S01]  /*c050*/  @P0 LDC R15, c[0x0][0xbf0] ;  /* 0x0002fc00ff0f0b82 */ /* 0x000ea20000000800 */
[----:B0-----:R-:W-:-:S05]  /*c060*/  @P0 IMAD.HI.U32 R4, R9, R4, RZ ;  /* 0x0000000409040227 */ /* 0x001fca00078e00ff */
        /* <DEDUP_REMOVED lines=21> */
[----:B------:R-:W-:Y:S02]  /*c1c0*/  ISETP.GE.AND P0, PT, R0, R11, PT ;  /* 0x0000000b0000720c */ /* 0x000fe40003f06270 */
[----:B------:R-:W-:Y:S02]  /*c1d0*/  LEA.HI.X R5, R2, UR5, R3, 0x1, P3 ;  /* 0x0000000502057c11 */ /* 0x000fe400098f0c03 */
[----:B------:R0:W2:Y:S04]  /*c1e0*/  SHFL.IDX PT, R2, R4, RZ, 0x181f ;  /* 0x00181fff04027589 */ /* 0x0000a800000e0000 */
        /* <DEDUP_REMOVED lines=11> */
.L_x_2264:
[----:B------:R-:W-:Y:S05]  /*c2a0*/  BSYNC B1 ;  /* 0x0000000000017941 */ /* 0x000fea0003800000 */
.L_x_2263:
[----:B---3--:R3:W0:Y:S01]  /*c2b0*/  SHFL.IDX PT, R0, R5, 0x1, 0x181f ;  /* 0x00381f0005007f89 */ /* 0x00862200000e0000 */
[----:B------:R-:W-:Y:S03]  /*c2c0*/  BSSY B1, `(.L_x_2265) ;  /* 0x000000c000017945 */ /* 0x000fe60003800000 */
[----:B--2-4-:R3:W2:Y:S01]  /*c2d0*/  SHFL.IDX PT, R2, R4, 0x1, 0x181f ;  /* 0x00381f0004027f89 */ /* 0x0146a200000e0000 */
[----:B------:R-:W-:Y:S05]  /*c2e0*/  @P1 BRA `(.L_x_2266) ;  /* 0x0000000000241947 */ /* 0x000fea0003800000 */
        /* <DEDUP_REMOVED lines=9> */
.L_x_2266:
[----:B------:R-:W-:Y:S05]  /*c380*/  BSYNC B1 ;  /* 0x0000000000017941 */ /* 0x000fea0003800000 */
.L_x_2265:
[----:B0-----:R0:W0:Y:S01]  /*c390*/  SHFL.IDX PT, R0, R5, 0x2, 0x181f ;  /* 0x00581f0005007f89 */ /* 0x00102200000e0000 */
[----:B------:R-:W-:Y:S03]  /*c3a0*/  BSSY B1, `(.L_x_2267) ;  /* 0x000000c000017945 */ /* 0x000fe60003800000 */
[----:B--2-4-:R2:W4:Y:S01]  /*c3b0*/  SHFL.IDX PT, R2, R4, 0x2, 0x181f ;  /* 0x00581f0004027f89 */ /* 0x01452200000e0000 */
[----:B------:R-:W-:Y:S05]  /*c3c0*/  @P0 BRA `(.L_x_2268) ;  /* 0x0000000000240947 */ /* 0x000fea0003800000 */
        /* <DEDUP_REMOVED lines=9> */
.L_x_2268:
[----:B------:R-:W-:Y:S05]  /*c460*/  BSYNC B1 ;  /* 0x0000000000017941 */ /* 0x000fea0003800000 */
.L_x_2267:
[----:B0-----:R-:W-:Y:S01]  /*c470*/  VIADD R0, R18, 0x60 ;  /* 0x0000006012007836 */ /* 0x001fe20000000000 */
[----:B------:R0:W0:Y:S04]  /*c480*/  SHFL.IDX PT, R6, R5, 0x3, 0x181f ;  /* 0x00781f0005067f89 */ /* 0x00002800000e0000 */
[----:B------:R-:W-:Y:S01]  /*c490*/  ISETP.GE.AND P0, PT, R0, R11, PT ;  /* 0x0000000b0000720c */ /* 0x000fe20003f06270 */
[----:B----4-:R4:W0:-:S12]  /*c4a0*/  SHFL.IDX PT, R2, R4, 0x3, 0x181f ;  /* 0x00781f0004027f89 */ /* 0x01081800000e0000 */
[----:B----4-:R-:W-:Y:S05]  /*c4b0*/  @P0 BRA `(.L_x_2257) ;  /* 0x0000000000240947 */ /* 0x010fea0003800000 */
[----:B------:R-:W-:Y:S02]  /*c4c0*/  ULDC UR4, c[0x0][0xac8] ;  /* 0x0002b20000047ab9 */ /* 0x000fe40000000800 */
[----:B------:R-:W-:Y:S02]  /*c4d0*/  ISETP.GE.AND P2, PT, R23, UR4, PT ;  /* 0x0000000417007c0c */ /* 0x000fe4000bf46270 */
[----:B------:R-:W-:-:S11]  /*c4e0*/  ISETP.GE.AND P3, PT, R187, UR4, PT ;  /* 0x00000004bb007c0c */ /* 0x000fd6000bf66270 */
[-C--:B0-23--:R-:W-:Y:S02]  /*c4f0*/  @!P2 LEA R4, P0, R23, R2.reuse, 0x1 ;  /* 0x000000021704a211 */ /* 0x08dfe400078008ff */
[----:B------:R-:W-:Y:S02]  /*c500*/  @!P3 LEA R2, P1, R187, R2, 0x1 ;  /* 0x00000002bb02b211 */ /* 0x000fe400078208ff */
[-C--:B------:R-:W-:Y:S02]  /*c510*/  @!P2 LEA.HI.X R5, R23, R6.reuse, R230, 0x1, P0 ;  /* 0x000000061705a211 */ /* 0x080fe400000f0ce6 */
[----:B------:R-:W-:-:S03]  /*c520*/  @!P3 LEA.HI.X R3, R187, R6, R229, 0x1, P1 ;  /* 0x00000006bb03b211 */ /* 0x000fc600008f0ce5 */
[----:B------:R4:W-:Y:S04]  /*c530*/  @!P2 ST.E.128 desc[UR56][R4.64], RZ ;  /* 0x000000ff0400a985 */ /* 0x0009e8000c101d38 */
[----:B------:R4:W-:Y:S02]  /*c540*/  @!P3 ST.E.128 desc[UR56][R2.64], RZ ;  /* 0x000000ff0200b985 */ /* 0x0009e4000c101d38 */
.L_x_2257:
[----:B------:R-:W-:Y:S05]  /*c550*/  BSYNC B0 ;  /* 0x0000000000007941 */ /* 0x000fea0003800000 */
.L_x_2247:
[----:B------:R-:W-:Y:S02]  /*c560*/  ULDC UR4, c[0x0][0xc3c] ;  /* 0x00030f0000047ab9 */ /* 0x000fe40000000800 */
[----:B-1----:R-:W-:-:S13]  /*c570*/  ISETP.GE.AND P0, PT, R27, UR4, PT ;  /* 0x000000041b007c0c */ /* 0x002fda000bf06270 */
[----:B------:R-:W-:Y:S05]  /*c580*/  @!P0 BRA `(.L_x_2269) ;  /* 0xffffff4800848947 */ /* 0x000fea000383ffff */
[----:B------:R-:W-:Y:S05]  /*c590*/  EXIT ;  /* 0x000000000000794d */ /* 0x000fea0003800000 */
.L_x_2210:
[----:B------:R-:W-:-:S08]  /*c5a0*/  NOP ;  /* 0x0000000000007918 */ /* 0x000fd00000000000 */
[----:B0-----:R-:W0:-:S00]  /*c5b0*/  USETMAXREG.DEALLOC.CTAPOOL 0x18 ;  /* 0x00000018000079c8 */ /* 0x001e0000080e0500 */
[----:B0-----:R-:W-:Y:S01]  /*c5c0*/  LOP3.LUT R0, R0, 0x3, RZ, 0xc0, !PT ;  /* 0x0000000300007812 */ /* 0x001fe200078ec0ff */
[----:B------:R-:W-:-:S05]  /*c5d0*/  IMAD.MOV.U32 R6, RZ, RZ, RZ ;  /* 0x000000ffff067224 */ /* 0x000fca00078e00ff */
[----:B------:R-:W0:Y:S02]  /*c5e0*/  SHFL.IDX PT, R0, R0, RZ, 0x1f ;  /* 0x00001fff00007589 */ /* 0x000e2400000e0000 */
[----:B0-----:R-:W-:-:S04]  /*c5f0*/  ISETP.NE.AND P0, PT, R0, RZ, PT ;  /* 0x000000ff0000720c */ /* 0x001fc80003f05270 */
[----:B------:R-:W-:-:S05]  /*c600*/  P2R R0, PR, RZ, 0x1 ;  /* 0x00000001ff007803 */ /* 0x000fca0000000000 */
[----:B------:R0:W-:Y:S04]  /*c610*/  STL [R1+0x5c], R0 ;  /* 0x00005c0001007387 */ /* 0x0001e80000100800 */
        /* <DEDUP_REMOVED lines=10> */
.L_x_2270:
[----:B0-----:R-:W0:Y:S01]  /*c6c0*/  S2R R0, SR_TID.X ;  /* 0x0000000000007919 */ /* 0x001e220000002100 */
[----:B------:R-:W-:Y:S01]  /*c6d0*/  ULDC UR4, c[0x0][0xc3c] ;  /* 0x00030f0000047ab9 */ /* 0x000fe20000000800 */
[----:B------:R-:W1:Y:S01]  /*c6e0*/  S2UR UR6, SR_CTAID.X ;  /* 0x00000000000679c3 */ /* 0x000e620000002500 */
[----:B------:R-:W-:Y:S01]  /*c6f0*/  ULDC UR5, c[0x0][0xc38] ;  /* 0x00030e0000057ab9 */ /* 0x000fe20000000800 */
[----:B0-----:R-:W-:-:S04]  /*c700*/  LOP3.LUT R0, R0, 0x1f, RZ, 0xc0, !PT ;  /* 0x0000001f00007812 */ /* 0x001fc800078ec0ff */
[----:B------:R-:W-:-:S04]  /*c710*/  ISETP.NE.AND P0, PT, R0, 0x1f, PT ;  /* 0x0000001f0000780c */ /* 0x000fc80003f05270 */
[----:B------:R-:W-:-:S13]  /*c720*/  ISETP.GE.OR P1, PT, R0, UR4, !P0 ;  /* 0x0000000400007c0c */ /* 0x000fda000c726670 */
[----:B------:R-:W0:Y:S08]  /*c730*/  @!P1 LDC.64 R2, c[0x0][0xc80] ;  /* 0x00032000ff029b82 */ /* 0x000e300000000a00 */
[----:B------:R-:W2:Y:S01]  /*c740*/  @!P1 LDC.64 R4, c[0x0][0xc78] ;  /* 0x00031e00ff049b82 */ /* 0x000ea20000000a00 */
[----:B0-----:R-:W-:-:S05]  /*c750*/  @!P1 IMAD.WIDE.U32 R2, R0, 0x4, R2 ;  /* 0x0000000400029825 */ /* 0x001fca00078e0002 */
[----:B------:R2:W3:Y:S02]  /*c760*/  @!P1 LDG.E R6, desc[UR56][R2.64] ;  /* 0x0000003802069981 */ /* 0x0004e4000c1e1900 */
[----:B--2---:R-:W-:-:S04]  /*c770*/  @!P1 IMAD.WIDE.U32 R2, R0, 0x4, R4 ;  /* 0x0000000400029825 */ /* 0x004fc800078e0004 */
[----:B------:R-:W-:-:S06]  /*c780*/  IMAD.MOV.U32 R5, RZ, RZ, RZ ;  /* 0x000000ffff057224 */ /* 0x000fcc00078e00ff */
        /* <DEDUP_REMOVED lines=31> */
.L_x_2274:
        /* <DEDUP_REMOVED lines=39> */
.L_x_2272:
        /* <DEDUP_REMOVED lines=10> */
[----:B------:R-:W-:-:S06]  /*cc90*/  VIADD R8, R10, 0xffffffff ;  /* 0xffffffff0a087836 */ /* 0x000fcc0000000000 */
[----:B------:R3:W4:Y:S02]  /*cca0*/  SHFL.IDX PT, R8, R3, R8, 0x1f ;  /* 0x00001f0803087589 */ /* 0x00072400000e0000 */
.L_x_2275:
[----:B---34-:R-:W-:Y:S01]  /*ccb0*/  IMAD R3, R8, UR5, R9 ;  /* 0x0000000508037c24 */ /* 0x018fe2000f8e0209 */
[----:B-1----:R-:W-:Y:S01]  /*ccc0*/  ISETP.NE.AND P0, PT, R7, 0x1, PT ;  /* 0x000000010700780c */ /* 0x002fe20003f05270 */
[----:B------:R-:W-:-:S03]  /*ccd0*/  VIADD R13, R10, UR4 ;  /* 0x000000040a0d7c36 */ /* 0x000fc60008000000 */
[----:B------:R1:W-:Y:S01]  /*cce0*/  STL [R1], R3 ;  /* 0x0000000301007387 */ /* 0x0003e20000100800 */
[----:B0-----:R-:W-:-:S03]  /*ccf0*/  IADD3 R5, -R3, UR6, RZ ;  /* 0x0000000603057c10 */ /* 0x001fc6000fffe1ff */
[----:B------:R1:W-:Y:S05]  /*cd00*/  STL [R1+0xc], R13 ;  /* 0x00000c0d01007387 */ /* 0x0003ea0000100800 */
[----:B------:R-:W-:Y:S05]  /*cd10*/  @!P0 BRA `(.L_x_2276) ;  /* 0x0000000000e08947 */ /* 0x000fea0003800000 */
[----:B--2---:R-:W-:Y:S01]  /*cd20*/  IABS R6, R4 ;  /* 0x0000000400067213 */ /* 0x004fe20000000000 */
[----:B------:R-:W-:Y:S01]  /*cd30*/  IMAD.MOV.U32 R2, RZ, RZ, RZ ;  /* 0x000000ffff027224 */ /* 0x000fe200078e00ff */
[----:B------:R-:W-:Y:S02]  /*cd40*/  IABS R8, R7 ;  /* 0x0000000700087213 */ /* 0x000fe40000000000 */
[----:B------:R-:W0:Y:S08]  /*cd50*/  I2F.RP R9, R6 ;  /* 0x0000000600097306 */ /* 0x000e300000209400 */
[----:B------:R-:W-:Y:S08]  /*cd60*/  I2F.RP R12, R8 ;  /* 0x00000008000c7306 */ /* 0x000ff00000209400 */
[----:B0-----:R-:W1:Y:S02]  /*cd70*/  MUFU.RCP R9, R9 ;  /* 0x0000000900097308 */ /* 0x001e640000001000 */
[----:B-1----:R-:W-:-:S06]  /*cd80*/  VIADD R3, R9, 0xffffffe ;  /* 0x0ffffffe09037836 */ /* 0x002fcc0000000000 */
[----:B------:R-:W0:Y:S02]  /*cd90*/  F2I.FTZ.U32.TRUNC.NTZ R3, R3 ;  /* 0x0000000300037305 */ /* 0x000e24000021f000 */
[----:B0-----:R-:W-:-:S04]  /*cda0*/  IMAD.MOV R11, RZ, RZ, -R3 ;  /* 0x000000ffff0b7224 */ /* 0x001fc800078e0a03 */
[----:B------:R-:W-:-:S04]  /*cdb0*/  IMAD R11, R11, R6, RZ ;  /* 0x000000060b0b7224 */ /* 0x000fc800078e02ff */
[----:B------:R-:W-:Y:S01]  /*cdc0*/  IMAD.HI.U32 R10, R3, R11, R2 ;  /* 0x0000000b030a7227 */ /* 0x000fe200078e0002 */
[----:B------:R-:W-:Y:S01]  /*cdd0*/  IABS R11, R5 ;  /* 0x00000005000b7213 */ /* 0x000fe20000000000 */
[----:B------:R-:W0:Y:S01]  /*cde0*/  MUFU.RCP R2, R12 ;  /* 0x0000000c00027308 */ /* 0x000e220000001000 */
[----:B------:R-:W-:-:S03]  /*cdf0*/  IABS R3, R4 ;  /* 0x0000000400037213 */ /* 0x000fc60000000000 */
[----:B------:R-:W-:-:S04]  /*ce00*/  IMAD.HI.U32 R9, R10, R11, RZ ;  /* 0x0000000b0a097227 */ /* 0x000fc800078e00ff */
[----:B------:R-:W-:-:S04]  /*ce10*/  IMAD.MOV R14, RZ, RZ, -R3 ;  /* 0x000000ffff0e7224 */ /* 0x000fc800078e0a03 */
[----:B------:R-:W-:Y:S02]  /*ce20*/  IMAD R11, R9, R14, R11 ;  /* 0x0000000e090b7224 */ /* 0x000fe400078e020b */
[----:B0-----:R-:W-:-:S03]  /*ce30*/  VIADD R3, R2, 0xffffffe ;  /* 0x0ffffffe02037836 */ /* 0x001fc60000000000 */
[----:B------:R-:W-:Y:S01]  /*ce40*/  ISETP.GT.U32.AND P1, PT, R6, R11, PT ;  /* 0x0000000b0600720c */ /* 0x000fe20003f24070 */
[----:B------:R-:W-:Y:S02]  /*ce50*/  IMAD.MOV.U32 R2, RZ, RZ, RZ ;  /* 0x000000ffff027224 */ /* 0x000fe400078e00ff */
[----:B------:R-:W0:Y:S10]  /*ce60*/  F2I.FTZ.U32.TRUNC.NTZ R3, R3 ;  /* 0x0000000300037305 */ /* 0x000e34000021f000 */
[----:B------:R-:W-:-:S02]  /*ce70*/  @!P1 IMAD.IADD R11, R11, 0x1, -R6 ;  /* 0x000000010b0b9824 */ /* 0x000fc400078e0a06 */
[----:B------:R-:W-:Y:S01]  /*ce80*/  @!P1 VIADD R9, R9, 0x1 ;  /* 0x0000000109099836 */ /* 0x000fe20000000000 */
[----:B------:R-:W-:Y:S02]  /*ce90*/  ISETP.NE.AND P1, PT, R4, RZ, PT ;  /* 0x000000ff0400720c */ /* 0x000fe40003f25270 */
[----:B------:R-:W-:Y:S01]  /*cea0*/  ISETP.GE.U32.AND P0, PT, R11, R6, PT ;  /* 0x000000060b00720c */ /* 0x000fe20003f06070 */
[----:B0-----:R-:W-:-:S04]  /*ceb0*/  IMAD.MOV R11, RZ, RZ, -R3 ;  /* 0x000000ffff0b7224 */ /* 0x001fc800078e0a03 */
[----:B------:R-:W-:-:S04]  /*cec0*/  IMAD R11, R11, R8, RZ ;  /* 0x000000080b0b7224 */ /* 0x000fc800078e02ff */
[----:B------:R-:W-:Y:S01]  /*ced0*/  IMAD.HI.U32 R6, R3, R11, R2 ;  /* 0x0000000b03067227 */ /* 0x000fe200078e0002 */
[----:B------:R-:W-:-:S03]  /*cee0*/  LOP3.LUT R2, R5, R4, RZ, 0x3c, !PT ;  /* 0x0000000405027212 */ /* 0x000fc600078e3cff */
[----:B------:R-:W-:Y:S01]  /*cef0*/  @P0 VIADD R9, R9, 0x1 ;  /* 0x0000000109090836 */ /* 0x000fe20000000000 */
[----:B------:R-:W-:Y:S02]  /*cf00*/  ISETP.GE.AND P2, PT, R2, RZ, PT ;  /* 0x000000ff0200720c */ /* 0x000fe40003f46270 */
[----:B------:R-:W-:-:S05]  /*cf10*/  IABS R2, R7 ;  /* 0x0000000700027213 */ /* 0x000fca0000000000 */
[----:B------:R-:W-:-:S06]  /*cf20*/  IMAD.MOV R2, RZ, RZ, -R2 ;  /* 0x000000ffff027224 */ /* 0x000fcc00078e0a02 */
[----:B------:R-:W-:Y:S01]  /*cf30*/  @!P2 IMAD.MOV R9, RZ, RZ, -R9 ;  /* 0x000000ffff09a224 */ /* 0x000fe200078e0a09 */
[----:B------:R-:W-:-:S04]  /*cf40*/  @!P1 LOP3.LUT R9, RZ, R4, RZ, 0x33, !PT ;  /* 0x00000004ff099212 */ /* 0x000fc800078e33ff */
[----:B------:R-:W-:-:S05]  /*cf50*/  IABS R3, R9 ;  /* 0x0000000900037213 */ /* 0x000fca0000000000 */
        /* <DEDUP_REMOVED lines=12> */
[--C-:B------:R-:W-:Y:S02]  /*d020*/  IMAD.MOV R2, RZ, RZ, -R6.reuse ;  /* 0x000000ffff027224 */ /* 0x100fe400078e0a06 */
[C---:B------:R-:W-:Y:S02]  /*d030*/  IMAD R6, R7.reuse, 0x1000000, R6 ;  /* 0x0100000007067824 */ /* 0x040fe400078e0206 */
[--C-:B------:R-:W-:Y:S02]  /*d040*/  IMAD R7, R7, R2, R9.reuse ;  /* 0x0000000207077224 */ /* 0x100fe400078e0209 */
[----:B------:R-:W-:Y:S02]  /*d050*/  IMAD.MOV R2, RZ, RZ, -R9 ;  /* 0x000000ffff027224 */ /* 0x000fe400078e0a09 */
[----:B------:R-:W-:Y:S02]  /*d060*/  IMAD R3, R7, 0x10000, R6 ;  /* 0x0001000007037824 */ /* 0x000fe400078e0206 */
[----:B------:R-:W-:-:S03]  /*d070*/  IMAD R2, R4, R2, R5 ;  /* 0x0000000204027224 */ /* 0x000fc600078e0205 */
[----:B------:R0:W-:Y:S01]  /*d080*/  STL [R1+0x8], R3 ;  /* 0x0000080301007387 */ /* 0x0001e20000100800 */
[----:B------:R-:W-:Y:S05]  /*d090*/  BRA `(.L_x_2277) ;  /* 0x0000000000f47947 */ /* 0x000fea0003800000 */
.L_x_2276:
[----:B-1----:R-:W0:Y:S02]  /*d0a0*/  LDC.64 R2, c[0x0][0xc90] ;  /* 0x00032400ff027b82 */ /* 0x002e240000000a00 */
[----:B0-----:R-:W-:-:S05]  /*d0b0*/  IMAD.WIDE R2, R13, 0x4, R2 ;  /* 0x000000040d027825 */ /* 0x001fca00078e0202 */
[----:B------:R0:W2:Y:S02]  /*d0c0*/  LDG.E R7, desc[UR56][R2.64] ;  /* 0x0000003802077981 */ /* 0x0000a4000c1e1900 */
        /* <DEDUP_REMOVED lines=29> */
[----:B------:R-:W-:-:S04]  /*d2a0*/  VIADDMNMX R7, R10, UR5, R7, PT ;  /* 0x000000050a077c46 */ /* 0x000fc8000b800107 */
[-C--:B------:R-:W-:Y:S02]  /*d2b0*/  IABS R9, R7.reuse ;  /* 0x0000000700097213 */ /* 0x080fe40000000000 */
        /* <DEDUP_REMOVED lines=11> */
[----:B------:R-:W-:Y:S02]  /*d370*/  LOP3.LUT R3, R5, R7, RZ, 0x3c, !PT ;  /* 0x0000000705037212 */ /* 0x000fe400078e3cff */
[----:B------:R-:W-:Y:S01]  /*d380*/  IADD3 R5, R8, 0x1000000, R5 ;  /* 0x0100000008057810 */ /* 0x000fe20007ffe005 */
        /* <DEDUP_REMOVED lines=10> */
[----:B------:R-:W-:Y:S01]  /*d430*/  @!P1 LOP3.LUT R2, RZ, R7, RZ, 0x33, !PT ;  /* 0x00000007ff029212 */ /* 0x000fe200078e33ff */
[----:B------:R-:W-:-:S04]  /*d440*/  IMAD.MOV R7, RZ, RZ, -R7 ;  /* 0x000000ffff077224 */ /* 0x000fc800078e0a07 */
[----:B------:R-:W-:-:S05]  /*d450*/  IMAD R3, R2, R7, R5 ;  /* 0x0000000702037224 */ /* 0x000fca00078e0205 */
[----:B------:R1:W-:Y:S02]  /*d460*/  STL [R1+0x8], R3 ;  /* 0x0000080301007387 */ /* 0x0003e40000100800 */
.L_x_2277:
[----:B01----:R-:W-:-:S05]  /*d470*/  LOP3.LUT R3, RZ, R2, RZ, 0x33, !PT ;  /* 0x00000002ff037212 */ /* 0x003fca00078e33ff */
[----:B------:R-:W-:-:S05]  /*d480*/  IMAD.IADD R2, R4, 0x1, R3 ;  /* 0x0000000104027824 */ /* 0x000fca00078e0203 */
[----:B------:R1:W-:Y:S01]  /*d490*/  STL [R1+0x4], R2 ;  /* 0x0000040201007387 */ /* 0x0003e20000100800 */
[----:B------:R-:W-:Y:S05]  /*d4a0*/  BRA `(.L_x_2278) ;  /* 0x0000000000107947 */ /* 0x000fea0003800000 */
.L_x_2273:
[----:B------:R-:W-:Y:S01]  /*d4b0*/  IMAD.U32 R2, RZ, RZ, UR6 ;  /* 0x00000006ff027e24 */ /* 0x000fe2000f8e00ff */
[----:B------:R0:W-:Y:S04]  /*d4c0*/  STL [R1+0x4], RZ ;  /* 0x000004ff01007387 */ /* 0x0001e80000100800 */
[----:B------:R0:W-:Y:S04]  /*d4d0*/  STL [R1+0x8], RZ ;  /* 0x000008ff01007387 */ /* 0x0001e80000100800 */
[----:B------:R0:W-:Y:S02]  /*d4e0*/  STL [R1], R2 ;  /* 0x0000000201007387 */ /* 0x0001e40000100800 */
.L_x_2278:
        /* <DEDUP_REMOVED lines=10> */
.L_x_2271:
[----:B0-2---:R-:W2:Y:S01]  /*d590*/  LDL R0, [R1+0xc] ;  /* 0x00000c0001007983 */ /* 0x005ea20000100800 */
[----:B------:R-:W-:Y:S01]  /*d5a0*/  ULDC UR4, c[0x0][0xc3c] ;  /* 0x00030f0000047ab9 */ /* 0x000fe20000000800 */
[----:B------:R-:W-:Y:S02]  /*d5b0*/  IMAD.MOV.U32 R19, RZ, RZ, RZ ;  /* 0x000000ffff137224 */ /* 0x000fe400078e00ff */
[----:B------:R0:W-:Y:S01]  /*d5c0*/  STL [R1+0x48], RZ ;  /* 0x000048ff01007387 */ /* 0x0001e20000100800 */
[----:B--2---:R-:W-:Y:S01]  /*d5d0*/  ISETP.GE.AND P0, PT, R0, UR4, PT ;  /* 0x0000000400007c0c */ /* 0x004fe2000bf06270 */
[----:B------:R-:W-:-:S05]  /*d5e0*/  IMAD.MOV.U32 R0, RZ, RZ, 0x1 ;  /* 0x00000001ff007424 */ /* 0x000fca00078e00ff */
[----:B------:R0:W-:Y:S07]  /*d5f0*/  STL [R1+0x14], R0 ;  /* 0x0000140001007387 */ /* 0x0001ee0000100800 */
[----:B------:R-:W-:Y:S05]  /*d600*/  @P0 BRA `(.L_x_2279) ;  /* 0x0000005c004c0947 */ /* 0x000fea0003800000 */
[----:B---3--:R-:W2:Y:S01]  /*d610*/  S2R R5, SR_TID.X ;  /* 0x0000000000057919 */ /* 0x008ea20000002100 */
        /* <DEDUP_REMOVED lines=9> */
[----:B0-----:R-:W-:-:S05]  /*d6b0*/  IMAD.SHL.U32 R0, R5, 0x8, RZ ;  /* 0x0000000805007824 */ /* 0x001fca00078e00ff */
[C---:B-1----:R-:W-:Y:S02]  /*d6c0*/  LOP3.LUT R2, R0.reuse, 0x1f8, RZ, 0xc0, !PT ;  /* 0x000001f800027812 */ /* 0x042fe400078ec0ff */
        /* <DEDUP_REMOVED lines=14> */
.L_x_2383:
[----:B------:R-:W2:Y:S01]  /*d7b0*/  LDL R0, [R1+0xc] ;  /* 0x00000c0001007983 */ /* 0x000ea20000100800 */
[----:B------:R-:W2:Y:S01]  /*d7c0*/  LDC.64 R2, c[0x0][0xc88] ;  /* 0x00032200ff027b82 */ /* 0x000ea20000000a00 */
[----:B------:R-:W-:Y:S05]  /*d7d0*/  YIELD ;  /* 0x0000000000007946 */ /* 0x000fea0003800000 */
[----:B------:R-:W-:Y:S01]  /*d7e0*/  ULDC.64 UR4, c[0x0][0xa28] ;  /* 0x00028a0000047ab9 */ /* 0x000fe20000000a00 */
[----:B01----:R-:W-:Y:S01]  /*d7f0*/  IMAD.MOV.U32 R6, RZ, RZ, RZ ;  /* 0x000000ffff067224 */ /* 0x003fe200078e00ff */
        /* <DEDUP_REMOVED lines=47> */
[----:B------:R-:W0:Y:S04]  /*daf0*/  LDG.E R7, desc[UR56][R2.64] ;  /* 0x0000003802077981 */ /* 0x000e28000c1e1900 */
[----:B------:R-:W0:Y:S02]  /*db00*/  LDG.E R2, desc[UR56][R2.64+0x4] ;  /* 0x0000043802027981 */ /* 0x000e24000c1e1900 */
[----:B0-----:R-:W-:-:S05]  /*db10*/  IMAD.IADD R9, R2, 0x1, -R7 ;  /* 0x0000000102097824 */ /* 0x001fca00078e0a07 */
[----:B------:R1:W-:Y:S02]  /*db20*/  STL [R1+0x38], R9 ;  /* 0x0000380901007387 */ /* 0x0003e40000100800 */
.L_x_2280:
[----:B------:R-:W2:Y:S01]  /*db30*/  LDL.LU R7, [R1+0x8] ;  /* 0x0000080001077983 */ /* 0x000ea20000300800 */
[----:B------:R-:W-:Y:S02]  /*db40*/  ULDC.64 UR4, c[0x0][0xa20] ;  /* 0x0002880000047ab9 */ /* 0x000fe40000000a00 */
[----:B------:R-:W-:-:S04]  /*db50*/  ISETP.NE.U32.AND P1, PT, RZ, UR4, PT ;  /* 0x00000004ff007c0c */ /* 0x000fc8000bf25070 */
[----:B------:R-:W-:Y:S02]  /*db60*/  ISETP.NE.AND.EX P1, PT, RZ, UR5, PT, P1 ;  /* 0x00000005ff007c0c */ /* 0x000fe4000bf25310 */
[C---:B--2---:R-:W-:Y:S02]  /*db70*/  LOP3.LUT R2, R7.reuse, 0xff000000, RZ, 0xc0, !PT ;  /* 0xff00000007027812 */ /* 0x044fe400078ec0ff */
        /* <DEDUP_REMOVED lines=10> */
[----:B--2---:R-:W-:-:S05]  /*dc20*/  IADD3.X R7, R10, UR5, RZ, P0, !PT ;  /* 0x000000050a077c10 */ /* 0x004fca00087fe4ff */
[----:B------:R3:W5:Y:S01]  /*dc30*/  LDG.E R6, desc[UR56][R6.64] ;  /* 0x0000003806067981 */ /* 0x000762000c1e1900 */
[----:B------:R-:W-:Y:S05]  /*dc40*/  BRA `(.L_x_2282) ;  /* 0x0000000000107947 */ /* 0x000fea0003800000 */
.L_x_2281:
[----:B------:R-:W-:Y:S05]  /*dc50*/  @!P0 BRA `(.L_x_2282) ;  /* 0x00000000000c8947 */ /* 0x000fea0003800000 */
[----:B------:R-:W3:Y:S04]  /*dc60*/  LDG.E R6, desc[UR56][R4.64] ;  /* 0x0000003804067981 */ /* 0x000ee8000c1e1900 */
[----:B------:R-:W3:Y:S02]  /*dc70*/  LDG.E R4, desc[UR56][R4.64+0x4] ;  /* 0x0000043804047981 */ /* 0x000ee4000c1e1900 */
[----:B---3--:R-:W-:-:S07]  /*dc80*/  IMAD.IADD R6, R4, 0x1, -R6 ;  /* 0x0000000104067824 */ /* 0x008fce00078e0a06 */
.L_x_2282:
[----:B------:R-:W4:Y:S01]  /*dc90*/  LDL R5, [R1+0x4] ;  /* 0x0000040001057983 */ /* 0x000f220000100800 */
[----:B-----5:R-:W-:Y:S01]  /*dca0*/  IMAD.IADD R6, R6, 0x1, -R0 ;  /* 0x0000000106067824 */ /* 0x020fe200078e0a00 */
[----:B------:R-:W-:Y:S01]  /*dcb0*/  BSSY B0, `(.L_x_2283) ;  /* 0x000003a000007945 */ /* 0x000fe20003800000 */
[----:B------:R-:W0:Y:S02]  /*dcc0*/  LDC R0, c[0x0][0x448] ;  /* 0x00011200ff007b82 */ /* 0x000e240000000800 */
[----:B0-----:R-:W-:-:S13]  /*dcd0*/  ISETP.NE.AND P0, PT, R0, 0x1, PT ;  /* 0x000000010000780c */ /* 0x001fda0003f05270 */
[----:B--2---:R-:W0:Y:S08]  /*dce0*/  @P0 LDC R3, c[0x0][0x44c] ;  /* 0x00011300ff030b82 */ /* 0x004e300000000800 */
[----:B------:R-:W2:Y:S01]  /*dcf0*/  @P0 LDC R4, c[0x0][0x450] ;  /* 0x00011400ff040b82 */ /* 0x000ea20000000800 */
[----:B----4-:R-:W-:Y:S02]  /*dd00*/  IMAD.SHL.U32 R0, R5, 0x80, RZ ;  /* 0x0000008005007824 */ /* 0x010fe400078e00ff */
[----:B------:R-:W-:-:S02]  /*dd10*/  IMAD.MOV.U32 R5, RZ, RZ, RZ ;  /* 0x000000ffff057224 */ /* 0x000fc400078e00ff */
[----:B------:R-:W-:Y:S02]  /*dd20*/  VIADD R0, R0, 0x7f ;  /* 0x0000007f00007836 */ /* 0x000fe40000000000 */
[----:B------:R-:W-:Y:S02]  /*dd30*/  IMAD.MOV.U32 R10, RZ, RZ, R5 ;  /* 0x000000ffff0a7224 */ /* 0x000fe400078e0005 */
[----:B0-----:R-:W-:-:S05]  /*dd40*/  @P0 IMAD.HI.U32 R3, R0, R3, RZ ;  /* 0x0000000300030227 */ /* 0x001fca00078e00ff */
[----:B--2---:R-:W-:Y:S02]  /*dd50*/  @P0 SHF.R.U32.HI R0, RZ, R4, R3 ;  /* 0x00000004ff000219 */ /* 0x004fe40000011603 */
[C---:B------:R-:W-:Y:S01]  /*dd60*/  IADD3 R3, R6.reuse, 0x80, -R9 ;  /* 0x0000008006037810 */ /* 0x040fe20007ffe809 */
[----:B------:R-:W-:Y:S01]  /*dd70*/  VIADD R6, R6, 0x7f ;  /* 0x0000007f06067836 */ /* 0x000fe20000000000 */
[----:B-1----:R-:W-:-:S03]  /*dd80*/  LOP3.LUT R9, R2, 0xff, RZ, 0xc0, !PT ;  /* 0x000000ff02097812 */ /* 0x002fc600078ec0ff */
[----:B------:R-:W-:Y:S01]  /*dd90*/  IMAD.IADD R0, R3, 0x1, R0 ;  /* 0x0000000103007824 */ /* 0x000fe200078e0200 */
[----:B------:R-:W-:-:S04]  /*dda0*/  SHF.R.S32.HI R3, RZ, 0x1f, R6 ;  /* 0x0000001fff037819 */ /* 0x000fc80000011406 */
[----:B------:R-:W-:Y:S02]  /*ddb0*/  SHF.R.S32.HI R4, RZ, 0x1f, R0 ;  /* 0x0000001fff047819 */ /* 0x000fe40000011400 */
[----:B------:R-:W-:Y:S02]  /*ddc0*/  LEA.HI R3, R3, R6, RZ, 0x7 ;  /* 0x0000000603037211 */ /* 0x000fe400078f38ff */
[----:B------:R-:W-:Y:S02]  /*ddd0*/  LEA.HI R4, R4, R0, RZ, 0x7 ;  /* 0x0000000004047211 */ /* 0x000fe400078f38ff */
[----:B------:R-:W-:Y:S02]  /*dde0*/  SHF.R.U32.HI R0, RZ, 0x10, R2 ;  /* 0x00000010ff007819 */ /* 0x000fe40000011602 */
[----:B------:R-:W-:Y:S02]  /*ddf0*/  SHF.R.S32.HI R3, RZ, 0x7, R3 ;  /* 0x00000007ff037819 */ /* 0x000fe40000011403 */
[----:B------:R-:W-:-:S02]  /*de00*/  ISETP.NE.AND P0, PT, R0, RZ, PT ;  /* 0x000000ff0000720c */ /* 0x000fc40003f05270 */
[----:B------:R-:W-:-:S04]  /*de10*/  SHF.R.S32.HI R4, RZ, 0x7, R4 ;  /* 0x00000007ff047819 */ /* 0x000fc80000011404 */
[----:B------:R-:W-:-:S04]  /*de20*/  VIMNMX R8, R3, R4, PT ;  /* 0x0000000403087248 */ /* 0x000fc80003fe0100 */
[----:B------:R-:W-:Y:S01]  /*de30*/  ISETP.GE.AND P1, PT, R8, 0x1, PT ;  /* 0x000000010800780c */ /* 0x000fe20003f26270 */
[----:B------:R0:W-:Y:S02]  /*de40*/  STL [R1+0x30], R8 ;  /* 0x0000300801007387 */ /* 0x0001e40000100800 */
[----:B------:R-:W1:Y:S02]  /*de50*/  @!P0 LDC R0, c[0x0][0x9f0] ;  /* 0x00027c00ff008b82 */ /* 0x000e640000000800 */
[----:B------:R0:W-:Y:S04]  /*de60*/  STL [R1+0x3c], R5 ;  /* 0x00003c0501007387 */ /* 0x0001e80000100800 */
[----:B------:R0:W-:Y:S04]  /*de70*/  STL [R1+0x58], R9 ;  /* 0x0000580901007387 */ /* 0x0001e80000100800 */
[----:B------:R-:W-:Y:S05]  /*de80*/  @!P1 BRA `(.L_x_2284) ;  /* 0x0000000000709947 */ /* 0x000fea0003800000 */
[----:B-1----:R-:W-:-:S04]  /*de90*/  IABS R4, R0 ;  /* 0x0000000000047213 */ /* 0x002fc80000000000 */
[----:B------:R-:W1:Y:S08]  /*dea0*/  I2F.RP R2, R4 ;  /* 0x0000000400027306 */ /* 0x000e700000209400 */
[----:B-1----:R-:W1:Y:S02]  /*deb0*/  MUFU.RCP R2, R2 ;  /* 0x0000000200027308 */ /* 0x002e640000001000 */
[----:B-1----:R-:W-:-:S06]  /*dec0*/  VIADD R2, R2, 0xffffffe ;  /* 0x0ffffffe02027836 */ /* 0x002fcc0000000000 */
[----:B------:R-:W1:Y:S02]  /*ded0*/  F2I.FTZ.U32.TRUNC.NTZ R3, R2 ;  /* 0x0000000200037305 */ /* 0x000e64000021f000 */
[----:B-1----:R-:W-:-:S04]  /*dee0*/  IMAD.MOV R2, RZ, RZ, -R3 ;  /* 0x000000ffff027224 */ /* 0x002fc800078e0a03 */
[----:B0-----:R-:W-:Y:S02]  /*def0*/  IMAD R5, R2, R4, RZ ;  /* 0x0000000402057224 */ /* 0x001fe400078e02ff */
[----:B------:R-:W-:-:S04]  /*df00*/  IMAD.MOV.U32 R2, RZ, RZ, RZ ;  /* 0x000000ffff027224 */ /* 0x000fc800078e00ff */
[----:B---3--:R-:W-:Y:S01]  /*df10*/  IMAD.HI.U32 R7, R3, R5, R2 ;  /* 0x0000000503077227 */ /* 0x008fe200078e0002 */
        /* <DEDUP_REMOVED lines=19> */
.L_x_2284:
[----:B------:R-:W-:Y:S05]  /*e050*/  BSYNC B0 ;  /* 0x0000000000007941 */ /* 0x000fea0003800000 */
.L_x_2283:
[----:B-1----:R-:W-:Y:S01]  /*e060*/  IMAD.MOV.U32 R0, RZ, RZ, R10 ;  /* 0x000000ffff007224 */ /* 0x002fe200078e000a */
[----:B------:R-:W-:Y:S03]  /*e070*/  BSSY B7, `(.L_x_2285) ;  /* 0x000040d000077945 */ /* 0x000fe60003800000 */
[----:B------:R-:W-:-:S05]  /*e080*/  IMAD R2, R9, R0, RZ ;  /* 0x0000000009027224 */ /* 0x000fca00078e02ff */
[----:B------:R-:W-:Y:S01]  /*e090*/  VIADDMNMX R0, R2, R0, R8, PT ;  /* 0x0000000002007246 */ /* 0x000fe20003800108 */
[----:B------:R1:W-:Y:S03]  /*e0a0*/  STL [R1+0x28], R2 ;  /* 0x0000280201007387 */ /* 0x0003e60000100800 */
[----:B------:R-:W-:Y:S01]  /*e0b0*/  ISETP.GT.AND P0, PT, R0, R2, PT ;  /* 0x000000020000720c */ /* 0x000fe20003f04270 */
[----:B------:R1:W-:-:S12]  /*e0c0*/  STL [R1+0x40], R0 ;  /* 0x0000400001007387 */ /* 0x0003d80000100800 */
[----:B------:R-:W-:Y:S05]  /*e0d0*/  @P0 BRA `(.L_x_2286) ;  /* 0x0000000000480947 */ /* 0x000fea0003800000 */
[----:B-1----:R-:W1:Y:S02]  /*e0e0*/  S2R R0, SR_TID.X ;  /* 0x0000000000007919 */ /* 0x002e640000002100 */
[----:B-1----:R-:W-:-:S04]  /*e0f0*/  LOP3.LUT R0, R0, 0x7f, RZ, 0xc0, !PT ;  /* 0x0000007f00007812 */ /* 0x002fc800078ec0ff */
[----:B------:R-:W-:-:S13]  /*e100*/  ISETP.NE.AND P0, PT, R0, RZ, PT ;  /* 0x000000ff0000720c */ /* 0x000fda0003f05270 */
[----:B------:R-:W-:Y:S05]  /*e110*/  @P0 BRA `(.L_x_2287) ;  /* 0x0000004000080947 */ /* 0x000fea0003800000 */
[----:B------:R-:W1:Y:S01]  /*e120*/  S2R R3, SR_LANEID ;  /* 0x0000000000037919 */ /* 0x000e620000000000 */
[----:B------:R-:W-:Y:S02]  /*e130*/  VOTEU.ANY UR4, UPT, PT ;  /* 0x0000000000047886 */ /* 0x000fe400038e0100 */
[----:B------:R-:W1:Y:S08]  /*e140*/  FLO.U32 R0, UR4 ;  /* 0x0000000400007d00 */ /* 0x000e7000080e0000 */
[----:B0-----:R-:W0:Y:S01]  /*e150*/  POPC R5, UR4 ;  /* 0x0000000400057d09 */ /* 0x001e220008000000 */
[----:B-1----:R-:W-:-:S02]  /*e160*/  ISETP.EQ.U32.AND P0, PT, R0, R3, PT ;  /* 0x000000030000720c */ /* 0x002fc40003f02070 */
[----:B------:R-:W0:Y:S11]  /*e170*/  LDC.64 R2, c[0x0][0xc60] ;  /* 0x00031800ff027b82 */ /* 0x000e360000000a00 */
[----:B0-----:R-:W4:Y:S01]  /*e180*/  @P0 ATOMG.E.ADD.STRONG.GPU PT, R3, desc[UR56][R2.64], R5 ;  /* 0x00000005020309a8 */ /* 0x001f2200081ee1f8 */
[----:B------:R-:W0:Y:S02]  /*e190*/  S2R R4, SR_LTMASK ;  /* 0x0000000000047919 */ /* 0x000e240000003900 */
[----:B0-----:R-:W-:-:S04]  /*e1a0*/  LOP3.LUT R4, R4, UR4, RZ, 0xc0, !PT ;  /* 0x0000000404047c12 */ /* 0x001fc8000f8ec0ff */
[----:B---3--:R-:W0:Y:S01]  /*e1b0*/  POPC R7, R4 ;  /* 0x0000000400077309 */ /* 0x008e220000000000 */
[----:B----4-:R-:W0:Y:S02]  /*e1c0*/  SHFL.IDX PT, R0, R3, R0, 0x1f ;  /* 0x00001f0003007589 */ /* 0x010e2400000e0000 */
[----:B0-----:R-:W-:-:S05]  /*e1d0*/  IADD3 R0, R0, UR36, R7 ;  /* 0x0000002400007c10 */ /* 0x001fca000fffe007 */
[----:B------:R4:W-:Y:S01]  /*e1e0*/  STL [R1], R0 ;  /* 0x0000000001007387 */ /* 0x0009e20000100800 */
[----:B------:R-:W-:Y:S05]  /*e1f0*/  BRA `(.L_x_2287) ;  /* 0x0000003c00d07947 */ /* 0x000fea0003800000 */
.L_x_2286:
[----:B-1----:R-:W-:Y:S01]  /*e200*/  VIADD R0, R18, 0x1c400 ;  /* 0x0001c40012007836 */ /* 0x002fe20000000000 */
        /* <DEDUP_REMOVED lines=11> */
[----:B---3--:R-:W-:-:S02]  /*e2c0*/  IMAD.U32 R7, RZ, RZ, UR9 ;  /* 0x00000009ff077e24 */ /* 0x008fc4000f8e00ff */
[----:B--2---:R-:W-:Y:S02]  /*e2d0*/  IMAD.U32 R10, RZ, RZ, UR4 ;  /* 0x00000004ff0a7e24 */ /* 0x004fe4000f8e00ff */
[----:B------:R-:W-:Y:S02]  /*e2e0*/  IMAD.U32 R11, RZ, RZ, UR5 ;  /* 0x00000005ff0b7e24 */ /* 0x000fe4000f8e00ff */
[----:B------:R-:W-:Y:S02]  /*e2f0*/  IMAD.MOV.U32 R8, RZ, RZ, 0x70 ;  /* 0x00000070ff087424 */ /* 0x000fe400078e00ff */
[----:B------:R-:W-:Y:S02]  /*e300*/  IMAD.MOV.U32 R12, RZ, RZ, 0x1 ;  /* 0x00000001ff0c7424 */ /* 0x000fe400078e00ff */
[----:B------:R-:W-:-:S07]  /*e310*/  IMAD.MOV.U32 R13, RZ, RZ, RZ ;  /* 0x000000ffff0d7224 */ /* 0x000fce00078e00ff */
[----:B------:R-:W-:-:S07]  /*e320*/  LEPC R20, `(.L_x_2289) ;  /* 0x000000001014794e */ /* 0x000fce0000000000 */
[----:B-1----:R-:W-:Y:S05]  /*e330*/  CALL.ABS.NOINC R2 ;  /* 0x0000000002007343 */ /* 0x002fea0003c00000 */
.L_x_2289:
[----:B------:R-:W-:Y:S05]  /*e340*/  BSYNC B6 ;  /* 0x0000000000067941 */ /* 0x000fea0003800000 */
.L_x_2288:
        /* <DEDUP_REMOVED lines=9> */
[----:B------:R-:W-:Y:S02]  /*e3e0*/  IMAD.U32 R4, RZ, RZ, UR6 ;  /* 0x00000006ff047e24 */ /* 0x000fe4000f8e00ff */
[----:B0-----:R-:W-:Y:S02]  /*e3f0*/  IMAD.U32 R5, RZ, RZ, UR7 ;  /* 0x00000007ff057e24 */ /* 0x001fe4000f8e00ff */
[----:B------:R-:W-:Y:S02]  /*e400*/  IMAD.U32 R6, RZ, RZ, UR8 ;  /* 0x00000008ff067e24 */ /* 0x000fe4000f8e00ff */
[----:B---3--:R-:W-:-:S02]  /*e410*/  IMAD.U32 R7, RZ, RZ, UR9 ;  /* 0x00000009ff077e24 */ /* 0x008fc4000f8e00ff */
[----:B--2---:R-:W-:Y:S02]  /*e420*/  IMAD.U32 R10, RZ, RZ, UR4 ;  /* 0x00000004ff0a7e24 */ /* 0x004fe4000f8e00ff */
[----:B------:R-:W-:Y:S02]  /*e430*/  IMAD.U32 R11, RZ, RZ, UR5 ;  /* 0x00000005ff0b7e24 */ /* 0x000fe4000f8e00ff */
[----:B------:R-:W-:Y:S02]  /*e440*/  IMAD.MOV.U32 R8, RZ, RZ, 0x70 ;  /* 0x00000070ff087424 */ /* 0x000fe400078e00ff */
[----:B------:R-:W-:Y:S02]  /*e450*/  IMAD.MOV.U32 R12, RZ, RZ, 0x1 ;  /* 0x00000001ff0c7424 */ /* 0x000fe400078e00ff */
[----:B-1----:R-:W-:-:S07]  /*e460*/  IMAD.MOV.U32 R13, RZ, RZ, RZ ;  /* 0x000000ffff0d7224 */ /* 0x002fce00078e00ff */
[----:B------:R-:W-:-:S07]  /*e470*/  LEPC R20, `(.L_x_2292) ;  /* 0x000000001014794e */ /* 0x000fce0000000000 */
[----:B----4-:R-:W-:Y:S05]  /*e480*/  CALL.ABS.NOINC R2 ;  /* 0x0000000002007343 */ /* 0x010fea0003c00000 */
.L_x_2292:
        /* <DEDUP_REMOVED lines=16> */
.L_x_2291:
[----:B------:R-:W-:Y:S05]  /*e590*/  BSYNC B6 ;  /* 0x0000000000067941 */ /* 0x000fea0003800000 */
.L_x_2290:
[----:B------:R-:W4:Y:S01]  /*e5a0*/  LDL.LU R4, [R1+0x1c] ;  /* 0x00001c0001047983 */ /* 0x000f220000300800 */
[----:B------:R-:W-:-:S03]  /*e5b0*/  ULDC.64 UR4, c[0x0][0x9f8] ;  /* 0x00027e0000047ab9 */ /* 0x000fc60000000a00 */
[----:B---3--:R-:W3:Y:S01]  /*e5c0*/  LDL R7, [R1+0x10] ;  /* 0x0000100001077983 */ /* 0x008ee20000100800 */
[----:B------:R-:W-:-:S03]  /*e5d0*/  ISETP.NE.U32.AND P0, PT, RZ, UR4, PT ;  /* 0x00000004ff007c0c */ /* 0x000fc6000bf05070 */
[----:B------:R-:W5:Y:S01]  /*e5e0*/  LDL R0, [R1+0x40] ;  /* 0x0000400001007983 */ /* 0x000f620000100800 */
[----:B------:R-:W-:-:S13]  /*e5f0*/  ISETP.NE.AND.EX P0, PT, RZ, UR5, PT, P0 ;  /* 0x00000005ff007c0c */ /* 0x000fda000bf05300 */
[----:B------:R-:W-:-:S04]  /*e600*/  @P0 IADD3 R2, P1, R17, UR4, RZ ;  /* 0x0000000411020c10 */ /* 0x000fc8000ff3e0ff */
[----:B----4-:R-:W-:Y:S01]  /*e610*/  @P0 IADD3.X R3, R4, UR5, RZ, P1, !PT ;  /* 0x0000000504030c10 */ /* 0x010fe20008ffe4ff */
[----:B------:R-:W-:-:S04]  /*e620*/  ULDC.64 UR4, c[0x0][0xa08] ;  /* 0x0002820000047ab9 */ /* 0x000fc80000000a00 */
[----:B---3--:R1:W0:Y:S02]  /*e630*/  @P0 LDG.E R7, desc[UR56][R2.64] ;  /* 0x0000003802070981 */ /* 0x008224000c1e1900 */
[----:B-1----:R-:W1:Y:S01]  /*e640*/  LDC.64 R2, c[0x0][0x418] ;  /* 0x00010600ff027b82 */ /* 0x002e620000000a00 */
[----:B-----5:R-:W-:Y:S01]  /*e650*/  VIADD R0, R0, 0xffffffff ;  /* 0xffffffff00007836 */ /* 0x020fe20000000000 */
[----:B0-----:R-:W-:Y:S01]  /*e660*/  SHF.R.S32.HI R8, RZ, 0x1f, R7 ;  /* 0x0000001fff087819 */ /* 0x001fe20000011407 */
[----:B------:R0:W-:Y:S04]  /*e670*/  @P0 STL [R1+0x10], R7 ;  /* 0x0000100701000387 */ /* 0x0001e80000100800 */
[----:B------:R0:W-:Y:S01]  /*e680*/  STL [R1+0x1c], R8 ;  /* 0x00001c0801007387 */ /* 0x0001e20000100800 */
[----:B-1----:R-:W-:Y:S01]  /*e690*/  LOP3.LUT P0, RZ, R2, UR4, RZ, 0xfc, !PT ;  /* 0x0000000402ff7c12 */ /* 0x002fe2000f80fcff */
[----:B------:R-:W-:-:S03]  /*e6a0*/  UMOV UR4, 0xffffffff ;  /* 0xffffffff00047882 */ /* 0x000fc60000000000 */
[----:B------:R-:W-:-:S04]  /*e6b0*/  LOP3.LUT P0, RZ, R3, UR5, RZ, 0xfc, P0 ;  /* 0x0000000503ff7c12 */ /* 0x000fc8000800fcff */
[----:B------:R-:W-:Y:S01]  /*e6c0*/  SEL R17, R7, RZ, !P0 ;  /* 0x000000ff07117207 */ /* 0x000fe20004000000 */
[----:B0-----:R-:W-:Y:S08]  /*e6d0*/  BRA.DIV UR4, `(.L_x_2293) ;  /* 0x0000005204a87947 */ /* 0x001ff0000b800000 */
[----:B------:R-:W0:Y:S02]  /*e6e0*/  S2R R4, SR_TID.X ;  /* 0x0000000000047919 */ /* 0x000e240000002100 */
[----:B0-----:R-:W-:-:S04]  /*e6f0*/  SHF.R.U32.HI R4, RZ, 0x5, R4 ;  /* 0x00000005ff047819 */ /* 0x001fc80000011604 */
[----:B------:R-:W-:-:S05]  /*e700*/  LOP3.LUT R4, R4, 0x3, RZ, 0xc0, !PT ;  /* 0x0000000304047812 */ /* 0x000fca00078ec0ff */
[----:B------:R0:W1:Y:S02]  /*e710*/  SHFL.IDX PT, R14, R4, RZ, 0x1f ;  /* 0x00001fff040e7589 */ /* 0x00006400000e0000 */
.L_x_2399:
[----:B------:R-:W-:Y:S01]  /*e720*/  PLOP3.LUT P1, PT, PT, PT, PT, 0x8, 0x0 ;  /* 0x000000000000781c */ /* 0x000fe20003f2e170 */
[----:B------:R3:W-:Y:S01]  /*e730*/  STL [R1+0x8], R0 ;  /* 0x0000080001007387 */ /* 0x0007e20000100800 */
[----:B-1----:R-:W-:Y:S02]  /*e740*/  ISETP.NE.AND P0, PT, R14, RZ, PT ;  /* 0x000000ff0e00720c */ /* 0x002fe40003f05270 */
[----:B0-----:R-:W-:-:S05]  /*e750*/  P2R R4, PR, RZ, 0x2 ;  /* 0x00000002ff047803 */ /* 0x001fca0000000000 */
[----:B------:R3:W-:Y:S06]  /*e760*/  STL [R1+0x20], R4 ;  /* 0x0000200401007387 */ /* 0x0007ec0000100800 */
[----:B------:R-:W-:Y:S05]  /*e770*/  @P0 BRA `(.L_x_2294) ;  /* 0x0000000400300947 */ /* 0x000fea0003800000 */
[----:B------:R-:W-:-:S03]  /*e780*/  UMOV UR4, 0xffffffff ;  /* 0xffffffff00047882 */ /* 0x000fc60000000000 */
[----:B------:R-:W-:Y:S05]  /*e790*/  BRA.DIV UR4, `(.L_x_2295) ;  /* 0x0000005204ac7947 */ /* 0x000fea000b800000 */
[----:B------:R-:W-:-:S13]  /*e7a0*/  ELECT P6, URZ, PT ;  /* 0x00000000003f782f */ /* 0x000fda00038c0000 */
.L_x_2402:
[----:B------:R-:W-:Y:S05]  /*e7b0*/  @!P6 BRA `(.L_x_2294) ;  /* 0x000000040020e947 */ /* 0x000fea0003800000 */
[----:B------:R-:W-:-:S04]  /*e7c0*/  ISETP.NE.U32.AND P0, PT, R2, RZ, PT ;  /* 0x000000ff0200720c */ /* 0x000fc80003f05070 */
[----:B------:R-:W-:-:S13]  /*e7d0*/  ISETP.NE.AND.EX P0, PT, R3, RZ, PT, P0 ;  /* 0x000000ff0300720c */ /* 0x000fda0003f05300 */
[----:B------:R-:W-:Y:S05]  /*e7e0*/  @!P0 BRA `(.L_x_2296) ;  /* 0x0000000000508947 */ /* 0x000fea0003800000 */
[----:B------:R-:W0:Y:S01]  /*e7f0*/  LDC R6, c[0x0][0x43c] ;  /* 0x00010f00ff067b82 */ /* 0x000e220000000800 */
[----:B------:R-:W-:Y:S01]  /*e800*/  IMAD.MOV.U32 R9, RZ, RZ, R0 ;  /* 0x000000ffff097224 */ /* 0x000fe200078e0000 */
[----:B------:R-:W-:-:S03]  /*e810*/  ULDC.64 UR4, c[0x0][0x428] ;  /* 0x00010a0000047ab9 */ /* 0x000fc60000000a00 */
[----:B---3--:R-:W-:Y:S01]  /*e820*/  IMAD.MOV.U32 R0, RZ, RZ, R9 ;  /* 0x000000ffff007224 */ /* 0x008fe200078e0009 */
[----:B0-----:R-:W-:-:S13]  /*e830*/  ISETP.NE.AND P0, PT, R6, 0x1, PT ;  /* 0x000000010600780c */ /* 0x001fda0003f05270 */
[----:B------:R-:W0:Y:S02]  /*e840*/  @P0 LDC.64 R4, c[0x0][0x440] ;  /* 0x00011000ff040b82 */ /* 0x000e240000000a00 */
[----:B0-----:R-:W-:-:S05]  /*e850*/  @P0 IMAD.HI.U32 R4, R9, R4, RZ ;  /* 0x0000000409040227 */ /* 0x001fca00078e00ff */
        /* <DEDUP_REMOVED lines=13> */
.L_x_2296:
[----:B0-----:R-:W4:Y:S01]  /*e930*/  LDL R2, [R1+0x14] ;  /* 0x0000140001027983 */ /* 0x001f220000100800 */
[----:B---3--:R-:W-:Y:S01]  /*e940*/  IMAD R0, R19, 0x8, R18 ;  /* 0x0000000813007824 */ /* 0x008fe200078e0212 */
[----:B----4-:R-:W-:-:S04]  /*e950*/  SHF.L.U32 R2, R2, 0x1f, RZ ;  /* 0x0000001f02027819 */ /* 0x010fc800000006ff */
[----:B------:R-:W0:Y:S02]  /*e960*/  SYNCS.PHASECHK.TRANS64.TRYWAIT P0, [R0+URZ+0x34840], R2 ;  /* 0x03484002000075a7 */ /* 0x000e24000800017f */
[----:B0-----:R-:W-:Y:S05]  /*e970*/  @!P0 BRA `(.L_x_2297) ;  /* 0x0000005000548947 */ /* 0x001fea0003800000 */
.L_x_2403:
[----:B------:R-:W1:Y:S02]  /*e980*/  S2R R3, SR_TID.X ;  /* 0x0000000000037919 */ /* 0x000e640000002100 */
[----:B-1----:R-:W-:-:S04]  /*e990*/  LOP3.LUT R3, R3, 0x7f, RZ, 0xc0, !PT ;  /* 0x0000007f03037812 */ /* 0x002fc800078ec0ff */
[----:B------:R-:W-:-:S13]  /*e9a0*/  ISETP.NE.AND P0, PT, R3, RZ, PT ;  /* 0x000000ff0300720c */ /* 0x000fda0003f05270 */
[----:B------:R-:W-:Y:S05]  /*e9b0*/  @P0 BRA `(.L_x_2298) ;  /* 0x00000000001c0947 */ /* 0x000fea0003800000 */
[----:B------:R-:W1:Y:S01]  /*e9c0*/  S2R R3, SR_TID.X ;  /* 0x0000000000037919 */ /* 0x000e620000002100 */
[----:B0-----:R-:W-:-:S04]  /*e9d0*/  IMAD.MOV.U32 R2, RZ, RZ, 0xc000 ;  /* 0x0000c000ff027424 */ /* 0x001fc800078e00ff */
[----:B------:R3:W-:Y:S01]  /*e9e0*/  SYNCS.ARRIVE.TRANS64 RZ, [R0+URZ+0x34830], R2 ;  /* 0x0348300200ff79a7 */ /* 0x0007e2000800003f */
[----:B-1----:R-:W-:-:S04]  /*e9f0*/  LOP3.LUT R3, R3, 0x1f, RZ, 0xc0, !PT ;  /* 0x0000001f03037812 */ /* 0x002fc800078ec0ff */
[----:B------:R-:W-:-:S13]  /*ea00*/  ISETP.NE.AND P0, PT, R3, RZ, PT ;  /* 0x000000ff0300720c */ /* 0x000fda0003f05270 */
[----:B---3--:R-:W-:Y:S05]  /*ea10*/  @!P0 BRA `(.L_x_2298) ;  /* 0x0000000000048947 */ /* 0x008fea0003800000 */
[----:B------:R-:W-:Y:S01]  /*ea20*/  BPT.TRAP 0x1 ;  /* 0x000000040000795c */ /* 0x000fe20000300000 */
.L_x_2298:
[----:B------:R-:W3:Y:S04]  /*ea30*/  LDL R3, [R1+0x8] ;  /* 0x0000080001037983 */ /* 0x000ee80000100800 */
[----:B0-----:R-:W4:Y:S01]  /*ea40*/  LDL R2, [R1+0x18] ;  /* 0x0000180001027983 */ /* 0x001f220000100800 */
        /* <DEDUP_REMOVED lines=11> */
[----:B------:R-:W-:Y:S01]  /*eb00*/  UIADD3 UR9, UR9, 0x34830, URZ ;  /* 0x0003483009097890 */ /* 0x000fe2000fffe03f */
[----:B------:R-:W-:-:S05]  /*eb10*/  P2R R0, PR, RZ, 0x1 ;  /* 0x00000001ff007803 */ /* 0x000fca0000000000 */
[----:B------:R0:W-:Y:S01]  /*eb20*/  STL [R1+0x20], R0 ;  /* 0x0000200001007387 */ /* 0x0001e20000100800 */
[----:B------:R-:W-:Y:S02]  /*eb30*/  UIADD3 UR14, UR8, 0x1c400, URZ ;  /* 0x0001c400080e7890 */ /* 0x000fe4000fffe03f */
[----:B------:R-:W-:Y:S02]  /*eb40*/  UIADD3 UR15, UR8, 0x20400, URZ ;  /* 0x00020400080f7890 */ /* 0x000fe4000fffe03f */
[----:B------:R-:W-:-:S03]  /*eb50*/  UIADD3 UR17, UR8, 0x24400, URZ ;  /* 0x0002440008117890 */ /* 0x000fc6000fffe03f */
[----:B------:R-:W-:Y:S01]  /*eb60*/  UMOV UR8, UR14 ;  /* 0x0000000e00087c82 */ /* 0x000fe20008000000 */
[----:B------:R-:W-:Y:S01]  /*eb70*/  UMOV UR14, 0x80 ;  /* 0x00000080000e7882 */ /* 0x000fe20000000000 */
[----:B---3--:R-:W-:Y:S02]  /*eb80*/  R2UR UR11, R3 ;  /* 0x00000000030b72ca */ /* 0x008fe400000e0000 */
[----:B----4-:R-:W-:-:S13]  /*eb90*/  R2UR UR5, R2 ;  /* 0x00000000020572ca */ /* 0x010fda00000e0000 */
[----:B------:R-:W-:Y:S02]  /*eba0*/  ULEA UR11, UR11, UR5, 0x7 ;  /* 0x000000050b0b7291 */ /* 0x000fe4000f8e383f */
        /* <DEDUP_REMOVED lines=8> */
[----:B0-----:R-:W-:Y:S01]  /*ec30*/  NOP ;  /* 0x0000000000007918 */ /* 0x001fe20000000000 */
.L_x_2294:
[----:B------:R-:W4:Y:S04]  /*ec40*/  LDL.LU R3, [R1+0x34] ;  /* 0x0000340001037983 */ /* 0x000f280000300800 */
[----:B------:R-:W5:Y:S04]  /*ec50*/  LDL.LU R5, [R1+0x2c] ;  /* 0x00002c0001057983 */ /* 0x000f680000300800 */
        /* <DEDUP_REMOVED lines=10> */
[----:B----4-:R-:W-:Y:S02]  /*ed00*/  SHF.R.S32.HI R0, RZ, 0x1f, R3 ;  /* 0x0000001fff007819 */ /* 0x010fe40000011403 */
[----:B-----5:R-:W-:-:S03]  /*ed10*/  SEL R5, R5, RZ, !P0 ;  /* 0x000000ff05057207 */ /* 0x020fc60004000000 */
        /* <DEDUP_REMOVED lines=10> */
[----:B0-----:R-:W-:Y:S01]  /*edc0*/  MOV R2, 0x0 ;  /* 0x0000000000027802 */ /* 0x001fe20000000f00 */
        /* <DEDUP_REMOVED lines=14> */
[----:B0-----:R-:W-:Y:S05]  /*eeb0*/  CALL.ABS.NOINC R2 ;  /* 0x0000000002007343 */ /* 0x001fea0003c00000 */
.L_x_2300:
[----:B------:R-:W-:Y:S05]  /*eec0*/  BSYNC B6 ;  /* 0x0000000000067941 */ /* 0x000fea0003800000 */
.L_x_2299:
[----:B0-----:R-:W3:Y:S01]  /*eed0*/  LDL.LU R0, [R1+0x44] ;  /* 0x0000440001007983 */ /* 0x001ee20000300800 */
[----:B------:R-:W-:Y:S01]  /*eee0*/  ULDC.64 UR4, c[0x0][0x2d8] ;  /* 0x0000b60000047ab9 */ /* 0x000fe20000000a00 */
[----:B------:R-:W0:Y:S01]  /*eef0*/  LDC R7, c[0x0][0x448] ;  /* 0x00011200ff077b82 */ /* 0x000e220000000800 */
[----:B------:R-:W-:Y:S01]  /*ef00*/  ULDC.64 UR6, c[0x0][0x280] ;  /* 0x0000a00000067ab9 */ /* 0x000fe20000000a00 */
[----:B------:R-:W4:Y:S04]  /*ef10*/  LDL.LU R5, [R1+0x34] ;  /* 0x0000340001057983 */ /* 0x000f280000300800 */
[----:B------:R-:W4:Y:S04]  /*ef20*/  LDL.LU.64 R2, [R1+0x50] ;  /* 0x0000500001027983 */ /* 0x000f280000300a00 */
[----:B------:R-:W3:Y:S04]  /*ef30*/  LDL.LU R4, [R1+0x2c] ;  /* 0x00002c0001047983 */ /* 0x000ee80000300800 */
[----:B------:R-:W3:Y:S01]  /*ef40*/  LDL R9, [R1+0x4] ;  /* 0x0000040001097983 */ /* 0x000ee20000100800 */
[----:B--2---:R-:W1:Y:S01]  /*ef50*/  S2R R10, SR_TID.X ;  /* 0x00000000000a7919 */ /* 0x004e620000002100 */
[----:B0-----:R-:W-:-:S13]  /*ef60*/  ISETP.NE.AND P0, PT, R7, 0x1, PT ;  /* 0x000000010700780c */ /* 0x001fda0003f05270 */
[----:B------:R-:W0:Y:S01]  /*ef70*/  @P0 LDC R6, c[0x0][0x450] ;  /* 0x00011400ff060b82 */ /* 0x000e220000000800 */
[----:B-1----:R-:W-:-:S05]  /*ef80*/  IMAD.SHL.U32 R10, R10, 0x8, RZ ;  /* 0x000000080a0a7824 */ /* 0x002fca00078e00ff */
[----:B------:R-:W-:-:S04]  /*ef90*/  LOP3.LUT R10, R10, 0x38, RZ, 0xc0, !PT ;  /* 0x000000380a0a7812 */ /* 0x000fc800078ec0ff */
[C---:B------:R-:W-:Y:S02]  /*efa0*/  LOP3.LUT R11, R10.reuse, 0x40, RZ, 0xfc, !PT ;  /* 0x000000400a0b7812 */ /* 0x040fe400078efcff */
[----:B------:R-:W-:Y:S01]  /*efb0*/  LOP3.LUT R10, R10, 0x80, RZ, 0xfc, !PT ;  /* 0x000000800a0a7812 */ /* 0x000fe200078efcff */
[----:B----4-:R-:W-:Y:S02]  /*efc0*/  IMAD.MOV.U32 R3, RZ, RZ, R5 ;  /* 0x000000ffff037224 */ /* 0x010fe400078e0005 */
[----:B------:R-:W1:Y:S01]  /*efd0*/  S2R R5, SR_TID.X ;  /* 0x0000000000057919 */ /* 0x000e620000002100 */
[----:B------:R-:W-:-:S04]  /*efe0*/  IMAD.WIDE.U32 R2, R16, UR4, R2 ;  /* 0x0000000410027c25 */ /* 0x000fc8000f8e0002 */
[----:B------:R-:W-:Y:S01]  /*eff0*/  IMAD R3, R16, UR5, R3 ;  /* 0x0000000510037c24 */ /* 0x000fe2000f8e0203 */
[----:B------:R-:W-:Y:S02]  /*f000*/  ULDC.64 UR4, c[0x0][0x2e0] ;  /* 0x0000b80000047ab9 */ /* 0x000fe40000000a00 */
[----:B---3--:R-:W-:Y:S02]  /*f010*/  IMAD R0, R0, UR4, RZ ;  /* 0x0000000400007c24 */ /* 0x008fe4000f8e02ff */
[----:B------:R-:W-:-:S04]  /*f020*/  IMAD.WIDE.U32 R2, R4, UR4, R2 ;  /* 0x0000000404027c25 */ /* 0x000fc8000f8e0002 */
[----:B------:R-:W-:Y:S01]  /*f030*/  IMAD R0, R4, UR5, R0 ;  /* 0x0000000504007c24 */ /* 0x000fe2000f8e0200 */
[----:B------:R-:W-:Y:S01]  /*f040*/  ULDC.64 UR4, c[0x0][0x2d0] ;  /* 0x0000b40000047ab9 */ /* 0x000fe20000000a00 */
[----:B------:R-:W2:Y:S02]  /*f050*/  S2R R4, SR_TID.X ;  /* 0x0000000000047919 */ /* 0x000ea40000002100 */
[----:B------:R-:W-:Y:S01]  /*f060*/  IMAD.IADD R3, R3, 0x1, R0 ;  /* 0x0000000103037824 */ /* 0x000fe200078e0200 */
[----:B-1----:R-:W-:-:S04]  /*f070*/  LOP3.LUT R5, R5, 0x7f, RZ, 0xc0, !PT ;  /* 0x0000007f05057812 */ /* 0x002fc800078ec0ff */
[----:B------:R-:W-:Y:S01]  /*f080*/  SHF.R.U32.HI R5, RZ, 0x3, R5 ;  /* 0x00000003ff057819 */ /* 0x000fe20000011605 */
[----:B--2---:R-:W-:-:S05]  /*f090*/  IMAD.SHL.U32 R4, R4, 0x10, RZ ;  /* 0x0000001004047824 */ /* 0x004fca00078e00ff */
[----:B------:R-:W-:Y:S02]  /*f0a0*/  LOP3.LUT R4, R5, 0x70, R4, 0xf8, !PT ;  /* 0x0000007005047812 */ /* 0x000fe400078ef804 */
[----:B------:R-:W1:Y:S03]  /*f0b0*/  @P0 LDC R5, c[0x0][0x44c] ;  /* 0x00011300ff050b82 */ /* 0x000e660000000800 */
[----:B------:R-:W-:-:S04]  /*f0c0*/  IMAD R0, R9, 0x80, R4 ;  /* 0x0000008009007824 */ /* 0x000fc800078e0204 */
[----:B------:R-:W-:Y:S02]  /*f0d0*/  IMAD.MOV.U32 R4, RZ, RZ, R0 ;  /* 0x000000ffff047224 */ /* 0x000fe400078e0000 */
[----:B-1----:R-:W-:-:S05]  /*f0e0*/  @P0 IMAD.HI.U32 R5, R0, R5, RZ ;  /* 0x0000000500050227 */ /* 0x002fca00078e00ff */
[----:B0-----:R-:W-:-:S05]  /*f0f0*/  @P0 SHF.R.U32.HI R4, RZ, R6, R5 ;  /* 0x00000006ff040219 */ /* 0x001fca0000011605 */
[----:B------:R-:W-:Y:S02]  /*f100*/  IMAD.MOV R5, RZ, RZ, -R4 ;  /* 0x000000ffff057224 */ /* 0x000fe400078e0a04 */
[----:B------:R-:W-:-:S04]  /*f110*/  IMAD.WIDE.U32 R2, R4, UR4, R2 ;  /* 0x0000000404027c25 */ /* 0x000fc8000f8e0002 */
[----:B------:R-:W-:Y:S01]  /*f120*/  IMAD R0, R7, R5, R0 ;  /* 0x0000000507007224 */ /* 0x000fe200078e0200 */
[----:B------:R-:W-:-:S05]  /*f130*/  SHF.R.S32.HI R5, RZ, 0x1f, R4 ;  /* 0x0000001fff057819 */ /* 0x000fca0000011404 */
[----:B------:R-:W-:-:S04]  /*f140*/  IMAD R5, R5, UR4, RZ ;  /* 0x0000000405057c24 */ /* 0x000fc8000f8e02ff */
[----:B------:R-:W-:Y:S01]  /*f150*/  IMAD R4, R4, UR5, R5 ;  /* 0x0000000504047c24 */ /* 0x000fe2000f8e0205 */
[----:B------:R-:W-:Y:S01]  /*f160*/  ULDC.64 UR4, c[0x0][0x2c8] ;  /* 0x0000b20000047ab9 */ /* 0x000fe20000000a00 */
[----:B------:R-:W0:Y:S02]  /*f170*/  S2R R5, SR_TID.X ;  /* 0x0000000000057919 */ /* 0x000e240000002100 */
        /* <DEDUP_REMOVED lines=8> */
[----:B------:R-:W-:Y:S02]  /*f200*/  LEA R4, P3, R2, UR6, 0x1 ;  /* 0x0000000602047c11 */ /* 0x000fe4000f8608ff */
[----:B------:R-:W-:Y:S01]  /*f210*/  IMAD.IADD R0, R3, 0x1, R0 ;  /* 0x0000000103007824 */ /* 0x000fe200078e0200 */
[----:B------:R-:W-:Y:S01]  /*f220*/  ISETP.GE.AND P1, PT, R11, UR4, PT ;  /* 0x000000040b007c0c */ /* 0x000fe2000bf26270 */
[----:B0-----:R-:W-:-:S05]  /*f230*/  IMAD.SHL.U32 R8, R5, 0x8, RZ ;  /* 0x0000000805087824 */ /* 0x001fca00078e00ff */
[----:B------:R-:W-:-:S04]  /*f240*/  LOP3.LUT R8, R8, 0x38, RZ, 0xc0, !PT ;  /* 0x0000003808087812 */ /* 0x000fc800078ec0ff */
[----:B------:R-:W-:Y:S01]  /*f250*/  ISETP.GE.AND P2, PT, R8, UR4, PT ;  /* 0x0000000408007c0c */ /* 0x000fe2000bf46270 */
[----:B------:R-:W-:Y:S01]  /*f260*/  UMOV UR4, 0xffffffff ;  /* 0xffffffff00047882 */ /* 0x000fe20000000000 */
[----:B------:R-:W-:Y:S02]  /*f270*/  LEA.HI.X R3, R2, UR7, R0, 0x1, P3 ;  /* 0x0000000702037c11 */ /* 0x000fe400098f0c00 */
[----:B-1----:R-:W-:Y:S09]  /*f280*/  BRA.DIV UR4, `(.L_x_2301) ;  /* 0x0000004a04247947 */ /* 0x002ff2000b800000 */
[----:B------:R-:W0:Y:S02]  /*f290*/  S2R R6, SR_TID.X ;  /* 0x0000000000067919 */ /* 0x000e240000002100 */
[----:B0-----:R-:W-:-:S04]  /*f2a0*/  LOP3.LUT R6, R6, 0x7f, RZ, 0xc0, !PT ;  /* 0x0000007f06067812 */ /* 0x001fc800078ec0ff */
[----:B------:R-:W-:Y:S02]  /*f2b0*/  SHF.R.U32.HI R9, RZ, 0x3, R6 ;  /* 0x00000003ff097819 */ /* 0x000fe40000011606 */
[----:B------:R-:W2:Y:S04]  /*f2c0*/  LDL.LU R6, [R1+0x4] ;  /* 0x0000040001067983 */ /* 0x000ea80000300800 */
[----:B------:R-:W3:Y:S01]  /*f2d0*/  LDL.LU R8, [R1+0x38] ;  /* 0x0000380001087983 */ /* 0x000ee20000300800 */
[----:B--2---:R-:W-:Y:S02]  /*f2e0*/  IMAD R2, R6, 0x80, R9 ;  /* 0x0000008006027824 */ /* 0x004fe400078e0209 */
[----:B------:R-:W0:Y:S01]  /*f2f0*/  S2R R6, SR_TID.X ;  /* 0x0000000000067919 */ /* 0x000e220000002100 */
[----:B---3--:R-:W-:-:S02]  /*f300*/  IMAD R0, R8, R7, RZ ;  /* 0x0000000708007224 */ /* 0x008fc400078e02ff */
[----:B------:R-:W1:Y:S01]  /*f310*/  SHFL.IDX PT, R7, R4, RZ, 0x181f ;  /* 0x00181fff04077589 */ /* 0x000e6200000e0000 */
[C---:B------:R-:W-:Y:S02]  /*f320*/  VIADD R5, R2.reuse, 0x10 ;  /* 0x0000001002057836 */ /* 0x040fe40000000000 */
[-C--:B------:R-:W-:Y:S01]  /*f330*/  ISETP.GE.AND P4, PT, R2, R0.reuse, PT ;  /* 0x000000000200720c */ /* 0x080fe20003f86270 */
[----:B------:R-:W-:Y:S02]  /*f340*/  SHFL.IDX PT, R9, R3, 0x1, 0x181f ;  /* 0x00381f0003097f89 */ /* 0x000fe400000e0000 */
[----:B------:R-:W-:Y:S02]  /*f350*/  ISETP.GE.AND P3, PT, R5, R0, PT ;  /* 0x000000000500720c */ /* 0x000fe40003f66270 */
[----:B------:R-:W-:Y:S01]  /*f360*/  SHFL.IDX PT, R5, R4, 0x1, 0x181f ;  /* 0x00381f0004057f89 */ /* 0x000fe200000e0000 */
[----:B0-----:R-:W-:-:S03]  /*f370*/  IMAD.SHL.U32 R11, R6, 0x8, RZ ;  /* 0x00000008060b7824 */ /* 0x001fc600078e00ff */
[----:B------:R-:W0:Y:S02]  /*f380*/  SHFL.IDX PT, R6, R3, RZ, 0x181f ;  /* 0x00181fff03067589 */ /* 0x000e2400000e0000 */
[----:B------:R-:W-:-:S04]  /*f390*/  LOP3.LUT R11, R11, 0x38, RZ, 0xc0, !PT ;  /* 0x000000380b0b7812 */ /* 0x000fc800078ec0ff */
[----:B-1----:R-:W-:-:S05]  /*f3a0*/  @!P4 LEA R7, P5, R11, R7, 0x1 ;  /* 0x000000070b07c211 */ /* 0x002fca00078a08ff */
[----:B0-----:R-:W-:Y:S01]  /*f3b0*/  @!P4 IMAD.X R6, RZ, RZ, R6, P5 ;  /* 0x000000ffff06c224 */ /* 0x001fe200028e0606 */
[----:B------:R-:W-:-:S04]  /*f3c0*/  @!P3 LEA R8, P5, R11, R5, 0x1 ;  /* 0x000000050b08b211 */ /* 0x000fc800078a08ff */
[----:B------:R-:W-:Y:S01]  /*f3d0*/  @!P4 LOP3.LUT R7, R7, R6, RZ, 0x3c, !PT ;  /* 0x000000060707c212 */ /* 0x000fe200078e3cff */
[----:B------:R-:W-:-:S03]  /*f3e0*/  @!P3 IMAD.X R5, RZ, RZ, R9, P5 ;  /* 0x000000ffff05b224 */ /* 0x000fc600028e0609 */
[----:B------:R-:W-:-:S04]  /*f3f0*/  @!P4 LOP3.LUT R6, R7, R6, RZ, 0x3c, !PT ;  /* 0x000000060706c212 */ /* 0x000fc800078e3cff */
        /* <DEDUP_REMOVED lines=66> */
.L_x_2420:
        /* <DEDUP_REMOVED lines=15> */
.L_x_2303:
[----:B------:R-:W-:Y:S05]  /*f910*/  BSYNC B0 ;  /* 0x0000000000007941 */ /* 0x000fea0003800000 */
.L_x_2302:
[----:B------:R-:W-:Y:S01]  /*f920*/  NOP ;  /* 0x0000000000007918 */ /* 0x000fe20000000000 */
[----:B------:R-:W-:Y:S01]  /*f930*/  PLOP3.LUT P0, PT, PT, PT, PT, 0x80, 0x0 ;  /* 0x000000000000781c */ /* 0x000fe20003f0f070 */
[----:B0--3--:R-:W-:-:S12]  /*f940*/  VIADD R6, R18, 0x34800 ;  /* 0x0003480012067836 */ /* 0x009fd80000000000 */
.L_x_2304:
[----:B------:R-:W-:Y:S02]  /*f950*/  PLOP3.LUT P1, PT, P1, P0, PT, 0xa2, 0x0 ;  /* 0x000000000000781c */ /* 0x000fe40000f21472 */
[----:B------:R-:W-:-:S08]  /*f960*/  @P0 R2UR P1, UR4, R18 ;  /* 0x00000000120402ca */ /* 0x000fd00000020000 */
[----:B------:R-:W-:-:S05]  /*f970*/  @P0 PLOP3.LUT P0, PT, P1, PT, PT, 0x80, 0x0 ;  /* 0x000000000000081c */ /* 0x000fca0000f0f070 */
[----:B------:R-:W-:Y:S01]  /*f980*/  @!P1 SYNCS.ARRIVE.TRANS64.RED.A0T1 RZ, [UR4+0x34800], RZ ;  /* 0x034800ffffff99a7 */ /* 0x000fe20008200404 */
[----:B------:R-:W-:Y:S07]  /*f990*/  @!P1 ARRIVES.LDGSTSBAR.64.TRANSCNT [UR4+0x34800] ;  /* 0x03480000ff0099b0 */ /* 0x000fee0008000a84 */
[----:B------:R-:W-:Y:S05]  /*f9a0*/  @P0 BRA.U.ANY `(.L_x_2304) ;  /* 0xfffffffd00e80947 */ /* 0x000fea000393ffff */
[----:B----4-:R-:W3:Y:S02]  /*f9b0*/  LDL.LU R2, [R1+0x48] ;  /* 0x0000480001027983 */ /* 0x010ee40000300800 */
        /* <DEDUP_REMOVED lines=11> */
.L_x_2421:
[----:B------:R-:W-:Y:S05]  /*fa70*/  BSYNC B0 ;  /* 0x0000000000007941 */ /* 0x000fea0003800000 */
.L_x_2305:
[----:B------:R-:W0:Y:S04]  /*fa80*/  LDL R2, [R1+0x40] ;  /* 0x0000400001027983 */ /* 0x000e280000100800 */
[----:B--2---:R-:W2:Y:S01]  /*fa90*/  LDL R3, [R1+0x28] ;  /* 0x0000280001037983 */ /* 0x004ea20000100800 */
[----:B------:R-:W-:Y:S01]  /*faa0*/  BSSY B0, `(.L_x_2307) ;  /* 0x0000213000007945 */ /* 0x000fe20003800000 */
[----:B0-----:R-:W-:-:S05]  /*fab0*/  VIADD R0, R2, 0xfffffffe ;  /* 0xfffffffe02007836 */ /* 0x001fca0000000000 */
[----:B--2---:R-:W-:-:S13]  /*fac0*/  ISETP.GE.AND P0, PT, R0, R3, PT ;  /* 0x000000030000720c */ /* 0x004fda0003f06270 */
[----:B------:R-:W-:Y:S05]  /*fad0*/  @!P0 BRA `(.L_x_2308) ;  /* 0x00000020003c8947 */ /* 0x000fea0003800000 */
[----:B------:R-:W2:Y:S04]  /*fae0*/  LDL.LU R2, [R1+0x58] ;  /* 0x0000580001027983 */ /* 0x000ea80000300800 */
[----:B-1----:R-:W3:Y:S04]  /*faf0*/  LDL.LU R5, [R1+0x3c] ;  /* 0x00003c0001057983 */ /* 0x002ee80000300800 */
[----:B------:R-:W4:Y:S01]  /*fb00*/  LDL.LU R4, [R1+0x30] ;  /* 0x0000300001047983 */ /* 0x000f220000300800 */
[----:B------:R-:W-:Y:S01]  /*fb10*/  LOP3.LUT R12, RZ, R3, RZ, 0x33, !PT ;  /* 0x00000003ff0c7212 */ /* 0x000fe200078e33ff */
[----:B------:R-:W-:Y:S01]  /*fb20*/  BSSY B2, `(.L_x_2309) ;  /* 0x00000b5000027945 */ /* 0x000fe20003800000 */
[----:B--2---:R-:W-:-:S04]  /*fb30*/  VIADD R2, R2, 0x1 ;  /* 0x0000000102027836 */ /* 0x004fc80000000000 */
[----:B---3--:R-:W-:-:S05]  /*fb40*/  IMAD R2, R2, R5, RZ ;  /* 0x0000000502027224 */ /* 0x008fca00078e02ff */
        /* <DEDUP_REMOVED lines=14> */
[----:B--2---:R-:W-:Y:S02]  /*fc30*/  ISETP.NE.AND P1, PT, R5, RZ, PT ;  /* 0x000000ff0500720c */ /* 0x004fe40003f25270 */
        /* <DEDUP_REMOVED lines=26> */
.L_x_2313:
[----:B------:R-:W-:Y:S01]  /*fde0*/  IMAD R3, R9, 0x8, R18 ;  /* 0x0000000809037824 */ /* 0x000fe200078e0212 */
[----:B------:R-:W-:Y:S01]  /*fdf0*/  SHF.L.U32 R2, R13, 0x1f, RZ ;  /* 0x0000001f0d027819 */ /* 0x000fe200000006ff */
[----:B------:R-:W-:Y:S03]  /*fe00*/  BSSY B3, `(.L_x_2314) ;  /* 0x0000003000037945 */ /* 0x000fe60003800000 */
[----:B------:R-:W1:Y:S02]  /*fe10*/  SYNCS.PHASECHK.TRANS64.TRYWAIT P0, [R3+URZ+0x34840], R2 ;  /* 0x03484002030075a7 */ /* 0x000e64000800017f */
[----:B-1----:R-:W-:Y:S05]  /*fe20*/  @!P0 BRA `(.L_x_2315) ;  /* 0x0000004800448947 */ /* 0x002fea0003800000 */
.L_x_2422:
[----:B------:R-:W-:Y:S05]  /*fe30*/  BSYNC B3 ;  /* 0x0000000000037941 */ /* 0x000fea0003800000 */
.L_x_2314:
        /* <DEDUP_REMOVED lines=12> */
.L_x_2317:
[----:B------:R-:W-:Y:S05]  /*ff00*/  BSYNC B3 ;  /* 0x0000000000037941 */ /* 0x000fea0003800000 */
.L_x_2316:
        /* <DEDUP_REMOVED lines=12> */
.L_x_2318:
        /* <DEDUP_REMOVED lines=16> */
.L_x_2319:
        /* <DEDUP_REMOVED lines=15> */
.L_x_2320:
        /* <DEDUP_REMOVED lines=16> */
.L_x_2423:
[----:B------:R-:W-:Y:S05]  /*102c0*/  BSYNC B3 ;  /* 0x0000000000037941 */ /* 0x000fea0003800000 */
.L_x_2321:
        /* <DEDUP_REMOVED lines=12> */
.L_x_2324:
[----:B------:R-:W-:Y:S05]  /*10390*/  BSYNC B3 ;  /* 0x0000000000037941 */ /* 0x000fea0003800000 */
.L_x_2323:
        /* <DEDUP_REMOVED lines=13> */
.L_x_2325:
        /* <DEDUP_REMOVED lines=15> */
.L_x_2326:
        /* <DEDUP_REMOVED lines=12> */
.L_x_2312:
[----:B------:R-:W-:Y:S05]  /*10620*/  BSYNC B1 ;  /* 0x0000000000017941 */ /* 0x000fea0003800000 */
.L_x_2311:
[----:B0-----:R-:W2:Y:S01]  /*10630*/  LDL.LU R0, [R1+0x40] ;  /* 0x0000400001007983 */ /* 0x001ea20000300800 */
[----:B------:R-:W-:-:S03]  /*10640*/  IMAD.MOV.U32 R19, RZ, RZ, R9 ;  /* 0x000000ffff137224 */ /* 0x000fc600078e0009 */
[----:B------:R0:W-:Y:S02]  /*10650*/  STL [R1+0x14], R13 ;  /* 0x0000140d01007387 */ /* 0x0001e40000100800 */
[----:B0-2---:R-:W-:-:S07]  /*10660*/  VIADD R0, R0, 0xfffffffd ;  /* 0xfffffffd00007836 */ /* 0x005fce0000000000 */
.L_x_2310:
[----:B------:R-:W-:Y:S05]  /*10670*/  BSYNC B2 ;  /* 0x0000000000027941 */ /* 0x000fea0003800000 */
.L_x_2309:
[----:B------:R-:W-:Y:S01]  /*10680*/  VIADD R12, R12, 0xfffffffe ;  /* 0xfffffffe0c0c7836 */ /* 0x000fe20000000000 */
[----:B------:R-:W-:-:S04]  /*10690*/  LOP3.LUT R4, RZ, R4, RZ, 0x33, !PT ;  /* 0x00000004ff047212 */ /* 0x000fc800078e33ff */
[----:B------:R-:W-:-:S13]  /*106a0*/  ISETP.NE.AND P0, PT, R12, R4, PT ;  /* 0x000000040c00720c */ /* 0x000fda0003f05270 */
[----:B------:R-:W-:Y:S05]  /*106b0*/  @!P0 BRA `(.L_x_2308) ;  /* 0x0000001400448947 */ /* 0x000fea0003800000 */
[----:B------:R-:W-:-:S07]  /*106c0*/  IMAD.MOV.U32 R9, RZ, RZ, R17 ;  /* 0x000000ffff097224 */ /* 0x000fce00078e0011 */
.L_x_2359:
        /* <DEDUP_REMOVED lines=8> */
[----:B--2---:R-:W-:Y:S02]  /*10750*/  ISETP.NE.AND P1, PT, R3, RZ, PT ;  /* 0x000000ff0300720c */ /* 0x004fe40003f25270 */
        /* <DEDUP_REMOVED lines=26> */
.L_x_2329:
[----:B------:R-:W-:Y:S01]  /*10900*/  IMAD R3, R4, 0x8, R18 ;  /* 0x0000000804037824 */ /* 0x000fe200078e0212 */
[----:B------:R-:W-:Y:S01]  /*10910*/  SHF.L.U32 R2, R5, 0x1f, RZ ;  /* 0x0000001f05027819 */ /* 0x000fe200000006ff */
[----:B------:R-:W-:Y:S03]  /*10920*/  BSSY B2, `(.L_x_2330) ;  /* 0x0000003000027945 */ /* 0x000fe60003800000 */
[----:B------:R-:W1:Y:S02]  /*10930*/  SYNCS.PHASECHK.TRANS64.TRYWAIT P0, [R3+URZ+0x34840], R2 ;  /* 0x03484002030075a7 */ /* 0x000e64000800017f */
[----:B-1----:R-:W-:Y:S05]  /*10940*/  @!P0 BRA `(.L_x_2331) ;  /* 0x0000003c00a48947 */ /* 0x002fea0003800000 */
.L_x_2424:
[----:B------:R-:W-:Y:S05]  /*10950*/  BSYNC B2 ;  /* 0x0000000000027941 */ /* 0x000fea0003800000 */
.L_x_2330:
        /* <DEDUP_REMOVED lines=12> */
.L_x_2333:
[----:B------:R-:W-:Y:S05]  /*10a20*/  BSYNC B2 ;  /* 0x0000000000027941 */ /* 0x000fea0003800000 */
.L_x_2332:
        /* <DEDUP_REMOVED lines=12> */
.L_x_2334:
        /* <DEDUP_REMOVED lines=16> */
.L_x_2335:
        /* <DEDUP_REMOVED lines=15> */
.L_x_2336:
        /* <DEDUP_REMOVED lines=16> */
.L_x_2425:
[----:B------:R-:W-:Y:S05]  /*10de0*/  BSYNC B2 ;  /* 0x0000000000027941 */ /* 0x000fea0003800000 */
.L_x_2337:
        /* <DEDUP_REMOVED lines=11> */
.L_x_2340:
[----:B------:R-:W-:Y:S05]  /*10ea0*/  BSYNC B2 ;  /* 0x0000000000027941 */ /* 0x000fea0003800000 */
.L_x_2339:
        /* <DEDUP_REMOVED lines=12> */
.L_x_2341:
        /* <DEDUP_REMOVED lines=15> */
.L_x_2342:
        /* <DEDUP_REMOVED lines=12> */
.L_x_2328:
[----:B------:R-:W-:Y:S05]  /*11120*/  BSYNC B1 ;  /* 0x0000000000017941 */ /* 0x000fea0003800000 */
.L_x_2327:
[----:B------:R-:W2:Y:S01]  /*11130*/  LDL R2, [R1+0x20] ;  /* 0x0000200001027983 */ /* 0x000ea20000100800 */
[----:B------:R-:W-:Y:S01]  /*11140*/  VIADD R19, R4, 0x1 ;  /* 0x0000000104137836 */ /* 0x000fe20000000000 */
[----:B------:R-:W-:Y:S01]  /*11150*/  BSSY B1, `(.L_x_2343) ;  /* 0x00000a3000017945 */ /* 0x000fe20003800000 */
[----:B0-----:R-:W-:-:S03]  /*11160*/  VIADD R7, R0, 0xffffffff ;  /* 0xffffffff00077836 */ /* 0x001fc60000000000 */
[----:B------:R-:W-:-:S04]  /*11170*/  ISETP.NE.AND P0, PT, R19, 0x2, PT ;  /* 0x000000021300780c */ /* 0x000fc80003f05270 */
[----:B------:R-:W-:Y:S02]  /*11180*/  SEL R19, R19, RZ, P0 ;  /* 0x000000ff13137207 */ /* 0x000fe40000000000 */
[----:B--2---:R-:W-:Y:S02]  /*11190*/  ISETP.NE.AND P1, PT, R2, RZ, PT ;  /* 0x000000ff0200720c */ /* 0x004fe40003f25270 */
        /* <DEDUP_REMOVED lines=28> */
.L_x_2345:
[----:B------:R-:W-:Y:S01]  /*11360*/  IMAD R2, R19, 0x8, R18 ;  /* 0x0000000813027824 */ /* 0x000fe200078e0212 */
[----:B------:R-:W-:Y:S01]  /*11370*/  SHF.L.U32 R3, R12, 0x1f, RZ ;  /* 0x0000001f0c037819 */ /* 0x000fe200000006ff */
[----:B------:R-:W-:Y:S03]  /*11380*/  BSSY B2, `(.L_x_2346) ;  /* 0x0000003000027945 */ /* 0x000fe60003800000 */
[----:B------:R-:W2:Y:S02]  /*11390*/  SYNCS.PHASECHK.TRANS64.TRYWAIT P0, [R2+URZ+0x34840], R3 ;  /* 0x03484003020075a7 */ /* 0x000ea4000800017f */
[----:B--2---:R-:W-:Y:S05]  /*113a0*/  @!P0 BRA `(.L_x_2347) ;  /* 0x0000003400348947 */ /* 0x004fea0003800000 */
.L_x_2426:
[----:B------:R-:W-:Y:S05]  /*113b0*/  BSYNC B2 ;  /* 0x0000000000027941 */ /* 0x000fea0003800000 */
.L_x_2346:
        /* <DEDUP_REMOVED lines=12> */
.L_x_2349:
[----:B------:R-:W-:Y:S05]  /*11480*/  BSYNC B2 ;  /* 0x0000000000027941 */ /* 0x000fea0003800000 */
.L_x_2348:
        /* <DEDUP_REMOVED lines=13> */
.L_x_2350:
        /* <DEDUP_REMOVED lines=16> */
.L_x_2351:
        /* <DEDUP_REMOVED lines=15> */
.L_x_2352:
        /* <DEDUP_REMOVED lines=15> */
.L_x_2427:
[----:B------:R-:W-:Y:S05]  /*11840*/  BSYNC B2 ;  /* 0x0000000000027941 */ /* 0x000fea0003800000 */
.L_x_2353:
        /* <DEDUP_REMOVED lines=11> */
.L_x_2356:
[----:B------:R-:W-:Y:S05]  /*11900*/  BSYNC B2 ;  /* 0x0000000000027941 */ /* 0x000fea0003800000 */
.L_x_2355:
        /* <DEDUP_REMOVED lines=12> */
.L_x_2357:
        /* <DEDUP_REMOVED lines=15> */
.L_x_2358:
        /* <DEDUP_REMOVED lines=12> */
.L_x_2344:
[----:B------:R-:W-:Y:S05]  /*11b80*/  BSYNC B1 ;  /* 0x0000000000017941 */ /* 0x000fea0003800000 */
.L_x_2343:
[----:B------:R-:W2:Y:S01]  /*11b90*/  LDL R2, [R1+0x28] ;  /* 0x0000280001027983 */ /* 0x000ea20000100800 */
[----:B------:R-:W-:Y:S01]  /*11ba0*/  VIADD R0, R0, 0xfffffffe ;  /* 0xfffffffe00007836 */ /* 0x000fe20000000000 */
[----:B--2---:R-:W-:-:S13]  /*11bb0*/  ISETP.GT.AND P0, PT, R7, R2, PT ;  /* 0x000000020700720c */ /* 0x004fda0003f04270 */
[----:B------:R-:W-:Y:S05]  /*11bc0*/  @P0 BRA `(.L_x_2359) ;  /* 0xffffffe800c00947 */ /* 0x000fea000383ffff */
.L_x_2308:
[----:B------:R-:W-:Y:S05]  /*11bd0*/  BSYNC B0 ;  /* 0x0000000000007941 */ /* 0x000fea0003800000 */
.L_x_2307:
[----:B------:R-:W2:Y:S01]  /*11be0*/  S2R R2, SR_TID.X ;  /* 0x0000000000027919 */ /* 0x000ea20000002100 */
        /* <DEDUP_REMOVED lines=17> */
.L_x_2361:
[----:B------:R-:W-:Y:S05]  /*11d00*/  BSYNC B0 ;  /* 0x0000000000007941 */ /* 0x000fea0003800000 */
.L_x_2360:
[----:B--2---:R-:W2:Y:S01]  /*11d10*/  LDL.LU R0, [R1+0x20] ;  /* 0x0000200001007983 */ /* 0x004ea20000300800 */
[----:B------:R-:W-:Y:S01]  /*11d20*/  BSSY B0, `(.L_x_2362) ;  /* 0x000003a000007945 */ /* 0x000fe20003800000 */
[----:B--2---:R-:W-:-:S13]  /*11d30*/  ISETP.NE.AND P0, PT, R0, RZ, PT ;  /* 0x000000ff0000720c */ /* 0x004fda0003f05270 */
        /* <DEDUP_REMOVED lines=8> */
.L_x_2428:
[----:B------:R-:W-:Y:S05]  /*11dc0*/  BSYNC B1 ;  /* 0x0000000000017941 */ /* 0x000fea0003800000 */
.L_x_2364:
        /* <DEDUP_REMOVED lines=9> */
.L_x_2367:
[----:B------:R-:W-:Y:S05]  /*11e60*/  BSYNC B1 ;  /* 0x0000000000017941 */ /* 0x000fea0003800000 */
.L_x_2366:
        /* <DEDUP_REMOVED lines=12> */
.L_x_2368:
        /* <DEDUP_REMOVED lines=15> */
.L_x_2369:
        /* <DEDUP_REMOVED lines=10> */
.L_x_2363:
[----:B------:R-:W-:Y:S05]  /*120c0*/  BSYNC B0 ;  /* 0x0000000000007941 */ /* 0x000fea0003800000 */
.L_x_2362:
[----:B------:R-:W2:Y:S01]  /*120d0*/  LDL.LU R4, [R1+0x14] ;  /* 0x0000140001047983 */ /* 0x000ea20000300800 */
[----:B------:R-:W-:-:S05]  /*120e0*/  VIADD R19, R19, 0x1 ;  /* 0x0000000113137836 */ /* 0x000fca0000000000 */
[----:B------:R-:W-:-:S04]  /*120f0*/  ISETP.NE.AND P0, PT, R19, 0x2, PT ;  /* 0x000000021300780c */ /* 0x000fc80003f05270 */
[----:B------:R-:W-:Y:S02]  /*12100*/  SEL R0, RZ, 0x1, P0 ;  /* 0x00000001ff007807 */ /* 0x000fe40000000000 */
[----:B------:R-:W-:Y:S02]  /*12110*/  SEL R19, R19, RZ, P0 ;  /* 0x000000ff13137207 */ /* 0x000fe40000000000 */
[----:B--2---:R-:W-:-:S05]  /*12120*/  LOP3.LUT R4, R4, R0, RZ, 0x3c, !PT ;  /* 0x0000000004047212 */ /* 0x004fca00078e3cff */
[----:B------:R2:W-:Y:S02]  /*12130*/  STL [R1+0x14], R4 ;  /* 0x0000140401007387 */ /* 0x0005e40000100800 */
.L_x_2287:
[----:B------:R-:W-:Y:S05]  /*12140*/  BSYNC B7 ;  /* 0x0000000000077941 */ /* 0x000fea0003800000 */
.L_x_2285:
[----:B----4-:R-:W4:Y:S02]  /*12150*/  LDL R0, [R1+0x5c] ;  /* 0x00005c0001007983 */ /* 0x010f240000100800 */
[----:B----4-:R-:W-:-:S13]  /*12160*/  ISETP.NE.AND P0, PT, R0, RZ, PT ;  /* 0x000000ff0000720c */ /* 0x010fda0003f05270 */
[----:B------:R-:W-:Y:S05]  /*12170*/  @!P0 BRA `(.L_x_2370) ;  /* 0x00000000002c8947 */ /* 0x000fea0003800000 */
[----:B------:R-:W-:Y:S05]  /*12180*/  WARPSYNC.ALL ;  /* 0x0000000000007948 */ /* 0x000fea0003800000 */
[----:B------:R-:W4:Y:S08]  /*12190*/  S2UR UR5, SR_CgaCtaId ;  /* 0x00000000000579c3 */ /* 0x000f300000008800 */
[----:B------:R-:W-:Y:S06]  /*121a0*/  BAR.SYNC.DEFER_BLOCKING 0x5, 0x180 ;  /* 0x0146000000007b1d */ /* 0x000fec0000010000 */
[----:B------:R-:W-:-:S02]  /*121b0*/  UMOV UR4, 0x400 ;  /* 0x0000040000047882 */ /* 0x000fc40000000000 */
[----:B----4-:R-:W-:-:S06]  /*121c0*/  ULEA UR4, UR5, UR4, 0x18 ;  /* 0x0000000405047291 */ /* 0x010fcc000f8ec03f */
[----:B------:R-:W-:-:S05]  /*121d0*/  IMAD.U32 R18, RZ, RZ, UR4 ;  /* 0x00000004ff127e24 */ /* 0x000fca000f8e00ff */
[----:B0123--:R-:W0:Y:S04]  /*121e0*/  LDS.128 R4, [R18+0x348d0] ;  /* 0x0348d00012047984 */ /* 0x00fe280000000c00 */
[----:B0-----:R0:W-:Y:S04]  /*121f0*/  STL.64 [R1], R4 ;  /* 0x0000000401007387 */ /* 0x0011e80000100a00 */
[----:B------:R0:W-:Y:S01]  /*12200*/  STL.64 [R1+0x8], R6 ;  /* 0x0000080601007387 */ /* 0x0001e20000100a00 */
[----:B------:R-:W-:Y:S06]  /*12210*/  BAR.ARV 0x4, 0x180 ;  /* 0x0106000000007b1d */ /* 0x000fec0000002000 */
[----:B------:R-:W-:Y:S05]  /*12220*/  BRA `(.L_x_2371) ;  /* 0x0000001000307947 */ /* 0x000fea0003800000 */
.L_x_2370:
[----:B------:R-:W2:Y:S01]  /*12230*/  S2R R0, SR_TID.X ;  /* 0x0000000000007919 */ /* 0x000ea20000002100 */
[----:B------:R-:W-:Y:S01]  /*12240*/  UMOV UR4, 0xffffffff ;  /* 0xffffffff00047882 */ /* 0x000fe20000000000 */
[----:B--2---:R-:W-:-:S04]  /*12250*/  LOP3.LUT R10, R0, 0x1f, RZ, 0xc0, !PT ;  /* 0x0000001f000a7812 */ /* 0x004fc800078ec0ff */
[----:B------:R-:W-:Y:S01]  /*12260*/  ISETP.NE.AND P0, PT, R10, 0x1f, PT ;  /* 0x0000001f0a00780c */ /* 0x000fe20003f05270 */
[----:B------:R-:W-:-:S12]  /*12270*/  BRA.DIV UR4, `(.L_x_2372) ;  /* 0x0000002604bc7947 */ /* 0x000fd8000b800000 */
[----:B------:R-:W2:Y:S01]  /*12280*/  LDL.LU R3, [R1] ;  /* 0x0000000001037983 */ /* 0x000ea20000300800 */
[----:B------:R-:W-:-:S03]  /*12290*/  ULDC UR4, c[0x0][0xc3c] ;  /* 0x00030f0000047ab9 */ /* 0x000fc60000000800 */
[----:B01----:R-:W4:Y:S02]  /*122a0*/  LDL R8, [R1+0xc] ;  /* 0x00000c0001087983 */ /* 0x003f240000100800 */
[----:B----4-:R-:W-:Y:S02]  /*122b0*/  IMAD.IADD R0, R8, 0x1, R10 ;  /* 0x0000000108007824 */ /* 0x010fe400078e020a */
[----:B--2---:R-:W-:-:S03]  /*122c0*/  IMAD.MOV.U32 R8, RZ, RZ, R3 ;  /* 0x000000ffff087224 */ /* 0x004fc600078e0003 */
[----:B------:R-:W-:-:S13]  /*122d0*/  ISETP.GE.OR P1, PT, R0, UR4, !P0 ;  /* 0x0000000400007c0c */ /* 0x000fda000c726670 */
[----:B------:R-:W0:Y:S08]  /*122e0*/  @!P1 LDC.64 R2, c[0x0][0xc80] ;  /* 0x00032000ff029b82 */ /* 0x000e300000000a00 */
[----:B---3--:R-:W1:Y:S01]  /*122f0*/  @!P1 LDC.64 R6, c[0x0][0xc78] ;  /* 0x00031e00ff069b82 */ /* 0x008e620000000a00 */
[----:B0-----:R-:W-:-:S05]  /*12300*/  @!P1 IMAD.WIDE R2, R0, 0x4, R2 ;  /* 0x0000000400029825 */ /* 0x001fca00078e0202 */
[----:B------:R1:W2:Y:S02]  /*12310*/  @!P1 LDG.E R5, desc[UR56][R2.64] ;  /* 0x0000003802059981 */ /* 0x0002a4000c1e1900 */
[----:B-1----:R-:W-:-:S06]  /*12320*/  @!P1 IMAD.WIDE R2, R0, 0x4, R6 ;  /* 0x0000000400029825 */ /* 0x002fcc00078e0206 */
[----:B------:R-:W3:Y:S01]  /*12330*/  @!P1 LDG.E R2, desc[UR56][R2.64] ;  /* 0x0000003802029981 */ /* 0x000ee2000c1e1900 */
[----:B------:R-:W-:Y:S02]  /*12340*/  CS2R R6, SRZ ;  /* 0x0000000000067805 */ /* 0x000fe4000001ff00 */
[C---:B------:R-:W-:Y:S02]  /*12350*/  ISETP.GE.U32.AND P2, PT, R10.reuse, 0x2, PT ;  /* 0x000000020a00780c */ /* 0x040fe40003f46070 */
[C---:B------:R-:W-:Y:S01]  /*12360*/  ISETP.GE.U32.AND P3, PT, R10.reuse, 0x4, PT ;  /* 0x000000040a00780c */ /* 0x040fe20003f66070 */
[----:B------:R-:W-:Y:S01]  /*12370*/  SHFL.IDX PT, R4, R8, RZ, 0x1f ;  /* 0x00001fff08047589 */ /* 0x000fe200000e0000 */
[C---:B------:R-:W-:Y:S02]  /*12380*/  ISETP.GE.U32.AND P4, PT, R10.reuse, 0x8, PT ;  /* 0x000000080a00780c */ /* 0x040fe40003f86070 */
[----:B------:R-:W-:Y:S01]  /*12390*/  ISETP.GE.U32.AND P5, PT, R10, 0x10, PT ;  /* 0x000000100a00780c */ /* 0x000fe20003fa6070 */
[----:B------:R-:W-:Y:S01]  /*123a0*/  SHFL.IDX PT, R0, R8, 0x1, 0x1f ;  /* 0x00201f0008007f89 */ /* 0x000fe200000e0000 */
[----:B--2---:R-:W-:-:S02]  /*123b0*/  @!P1 IMAD.MOV.U32 R6, RZ, RZ, R5 ;  /* 0x000000ffff069224 */ /* 0x004fc400078e0005 */
[----:B---3--:R-:W-:Y:S01]  /*123c0*/  @!P1 IMAD.MOV.U32 R7, RZ, RZ, R2 ;  /* 0x000000ffff079224 */ /* 0x008fe200078e0002 */
[----:B------:R-:W-:-:S03]  /*123d0*/  ISETP.NE.AND P1, PT, R10, RZ, PT ;  /* 0x000000ff0a00720c */ /* 0x000fc60003f25270 */
[----:B------:R-:W-:-:S05]  /*123e0*/  IMAD R2, R7, R6, RZ ;  /* 0x0000000607027224 */ /* 0x000fca00078e02ff */
[----:B------:R-:W0:Y:S02]  /*123f0*/  SHFL.UP PT, R3, R2, 0x1, RZ ;  /* 0x0420000002037989 */ /* 0x000e2400000e00ff */
[----:B0-----:R-:W-:-:S05]  /*12400*/  SEL R5, R3, RZ, P1 ;  /* 0x000000ff03057207 */ /* 0x001fca0000800000 */
[----:B------:R-:W-:Y:S02]  /*12410*/  IMAD.IADD R2, R2, 0x1, R5 ;  /* 0x0000000102027824 */ /* 0x000fe400078e0205 */
[----:B------:R-:W-:-:S03]  /*12420*/  IMAD.MOV.U32 R5, RZ, RZ, RZ ;  /* 0x000000ffff057224 */ /* 0x000fc600078e00ff */
        /* <DEDUP_REMOVED lines=13> */
.L_x_2438:
[----:B------:R-:W-:Y:S02]  /*12500*/  ULDC UR4, c[0x0][0xc38] ;  /* 0x00030e0000047ab9 */ /* 0x000fe40000000800 */
[----:B------:R-:W-:-:S04]  /*12510*/  IMAD.U32 R8, RZ, RZ, UR4 ;  /* 0x00000004ff087e24 */ /* 0x000fc8000f8e00ff */
[----:B-1----:R-:W-:-:S04]  /*12520*/  IMAD R9, R9, R8, RZ ;  /* 0x0000000809097224 */ /* 0x002fc800078e02ff */
[----:B------:R-:W-:-:S05]  /*12530*/  IMAD.IADD R0, R0, 0x1, R9 ;  /* 0x0000000100007824 */ /* 0x000fca00078e0209 */
[----:B------:R-:W-:-:S13]  /*12540*/  ISETP.GT.AND P6, PT, R0, R4, PT ;  /* 0x000000040000720c */ /* 0x000fda0003fc4270 */
[----:B------:R-:W-:Y:S05]  /*12550*/  @P6 BRA `(.L_x_2373) ;  /* 0x0000000000ac6947 */ /* 0x000fea0003800000 */
.L_x_2376:
[----:B------:R-:W2:Y:S01]  /*12560*/  LDL.LU R3, [R1+0xc] ;  /* 0x00000c0001037983 */ /* 0x000ea20000300800 */
[----:B0-----:R-:W0:Y:S01]  /*12570*/  LDC R2, c[0x0][0xc3c] ;  /* 0x00030f00ff027b82 */ /* 0x001e220000000800 */
[----:B--2---:R-:W-:-:S05]  /*12580*/  VIADD R3, R3, 0x1f ;  /* 0x0000001f03037836 */ /* 0x004fca0000000000 */
[----:B0-----:R-:W-:-:S13]  /*12590*/  ISETP.GE.AND P6, PT, R3, R2, PT ;  /* 0x000000020300720c */ /* 0x001fda0003fc6270 */
[----:B------:R-:W-:Y:S05]  /*125a0*/  @P6 BRA `(.L_x_2374) ;  /* 0x0000000800e86947 */ /* 0x000fea0003800000 */
[----:B------:R-:W0:Y:S01]  /*125b0*/  S2R R6, SR_TID.X ;  /* 0x0000000000067919 */ /* 0x000e220000002100 */
        /* <DEDUP_REMOVED lines=31> */
.L_x_2446:
[----:B------:R-:W-:Y:S02]  /*127b0*/  ULDC UR4, c[0x0][0xc38] ;  /* 0x00030e0000047ab9 */ /* 0x000fe40000000800 */
[----:B------:R-:W-:-:S04]  /*127c0*/  IMAD.U32 R8, RZ, RZ, UR4 ;  /* 0x00000004ff087e24 */ /* 0x000fc8000f8e00ff */
[----:B-1----:R-:W-:-:S04]  /*127d0*/  IMAD R9, R9, R8, RZ ;  /* 0x0000000809097224 */ /* 0x002fc800078e02ff */
[----:B------:R-:W-:-:S05]  /*127e0*/  IMAD.IADD R0, R9, 0x1, R0 ;  /* 0x0000000109007824 */ /* 0x000fca00078e0200 */
[----:B------:R-:W-:-:S13]  /*127f0*/  ISETP.GT.AND P6, PT, R0, R4, PT ;  /* 0x000000040000720c */ /* 0x000fda0003fc4270 */
[----:B------:R-:W-:Y:S05]  /*12800*/  @!P6 BRA `(.L_x_2376) ;  /* 0xfffffffc0054e947 */ /* 0x000fea000383ffff */
.L_x_2373:
        /* <DEDUP_REMOVED lines=12> */
.L_x_2451:
[----:B------:R-:W-:-:S13]  /*128d0*/  ISETP.NE.AND P0, PT, R3, RZ, PT ;  /* 0x000000ff0300720c */ /* 0x000fda0003f05270 */
[----:B------:R-:W-:Y:S05]  /*128e0*/  @!P0 BRA `(.L_x_2378) ;  /* 0x0000000000148947 */ /* 0x000fea0003800000 */
[----:B------:R-:W-:Y:S01]  /*128f0*/  UMOV UR4, 0xffffffff ;  /* 0xffffffff00047882 */ /* 0x000fe20000000000 */
[----:B---3--:R-:W-:Y:S02]  /*12900*/  VIADD R10, R10, 0xffffffff ;  /* 0xffffffff0a0a7836 */ /* 0x008fe40000000000 */
[----:B------:R-:W-:Y:S05]  /*12910*/  BRA.DIV UR4, `(.L_x_2379) ;  /* 0x0000002a04b07947 */ /* 0x000fea000b800000 */
[----:B0-----:R0:W1:Y:S02]  /*12920*/  SHFL.IDX PT, R2, R2, R10, 0x1f ;  /* 0x00001f0a02027589 */ /* 0x00106400000e0000 */
.L_x_2454:
[----:B-1----:R-:W-:-:S07]  /*12930*/  IMAD.MOV.U32 R5, RZ, RZ, R2 ;  /* 0x000000ffff057224 */ /* 0x002fce00078e0002 */
.L_x_2378:
[----:B0-----:R-:W-:Y:S01]  /*12940*/  IMAD R2, R5, R8, R9 ;  /* 0x0000000805027224 */ /* 0x001fe200078e0209 */
[----:B------:R-:W-:-:S03]  /*12950*/  ISETP.NE.AND P0, PT, R7, 0x1, PT ;  /* 0x000000010700780c */ /* 0x000fc60003f05270 */
[----:B------:R-:W-:Y:S01]  /*12960*/  IMAD.IADD R4, R4, 0x1, -R2 ;  /* 0x0000000104047824 */ /* 0x000fe200078e0a02 */
[----:B------:R0:W-:Y:S09]  /*12970*/  STL [R1], R2 ;  /* 0x0000000201007387 */ /* 0x0001f20000100800 */
[----:B------:R-:W-:Y:S05]  /*12980*/  @!P0 BRA `(.L_x_2380) ;  /* 0x0000000000e48947 */ /* 0x000fea0003800000 */
[----:B------:R-:W-:-:S04]  /*12990*/  IABS R5, R0 ;  /* 0x0000000000057213 */ /* 0x000fc80000000000 */
        /* <DEDUP_REMOVED lines=25> */
[----:B---3--:R-:W-:Y:S02]  /*12b30*/  IMAD R6, R2, R5, RZ ;  /* 0x0000000502067224 */ /* 0x008fe400078e02ff */
        /* <DEDUP_REMOVED lines=30> */
.L_x_2380:
[----:B------:R-:W2:Y:S01]  /*12d20*/  LDL R5, [R1+0xc] ;  /* 0x00000c0001057983 */ /* 0x000ea20000100800 */
[----:B0-----:R-:W2:Y:S02]  /*12d30*/  LDC.64 R2, c[0x0][0xc90] ;  /* 0x00032400ff027b82 */ /* 0x001ea40000000a00 */
[----:B--2---:R-:W-:-:S05]  /*12d40*/  IMAD.WIDE R2, R5, 0x4, R2 ;  /* 0x0000000405027825 */ /* 0x004fca00078e0202 */
[----:B---3--:R-:W2:Y:S02]  /*12d50*/  LDG.E R6, desc[UR56][R2.64] ;  /* 0x0000003802067981 */ /* 0x008ea4000c1e1900 */
        /* <DEDUP_REMOVED lines=59> */
.L_x_2381:
[----:B0-----:R-:W-:-:S05]  /*13110*/  LOP3.LUT R3, RZ, R4, RZ, 0x33, !PT ;  /* 0x00000004ff037212 */ /* 0x001fca00078e33ff */
[----:B------:R-:W-:-:S05]  /*13120*/  IMAD.IADD R0, R0, 0x1, R3 ;  /* 0x0000000100007824 */ /* 0x000fca00078e0203 */
[----:B------:R2:W-:Y:S01]  /*13130*/  STL [R1+0x4], R0 ;  /* 0x0000040001007387 */ /* 0x0005e20000100800 */
[----:B------:R-:W-:Y:S05]  /*13140*/  BRA `(.L_x_2382) ;  /* 0x0000000000287947 */ /* 0x000fea0003800000 */
.L_x_2374:
        /* <DEDUP_REMOVED lines=10> */
.L_x_2382:
[----:B0-----:R-:W3:Y:S04]  /*131f0*/  LDL R3, [R1+0x8] ;  /* 0x0000080001037983 */ /* 0x001ee80000100800 */
[----:B-1----:R-:W4:Y:S04]  /*13200*/  LDL R2, [R1+0xc] ;  /* 0x00000c0001027983 */ /* 0x002f280000100800 */
[----:B------:R-:W5:Y:S04]  /*13210*/  LDL R4, [R1] ;  /* 0x0000000001047983 */ /* 0x000f680000100800 */
[----:B------:R-:W5:Y:S01]  /*13220*/  LDL R5, [R1+0x4] ;  /* 0x0000040001057983 */ /* 0x000f620000100800 */
[----:B------:R-:W-:Y:S05]  /*13230*/  WARPSYNC.ALL ;  /* 0x0000000000007948 */ /* 0x000fea0003800000 */
[----:B--2---:R-:W0:Y:S02]  /*13240*/  S2R R0, SR_TID.X ;  /* 0x0000000000007919 */ /* 0x004e240000002100 */
        /* <DEDUP_REMOVED lines=10> */
.L_x_2371:
[----:B------:R-:W2:Y:S01]  /*132f0*/  LDL R0, [R1+0xc] ;  /* 0x00000c0001007983 */ /* 0x000ea20000100800 */
[----:B------:R-:W-:Y:S02]  /*13300*/  ULDC UR4, c[0x0][0xc3c] ;  /* 0x00030f0000047ab9 */ /* 0x000fe40000000800 */
[----:B--2---:R-:W-:-:S13]  /*13310*/  ISETP.GE.AND P0, PT, R0, UR4, PT ;  /* 0x0000000400007c0c */ /* 0x004fda000bf06270 */
[----:B------:R-:W-:Y:S05]  /*13320*/  @!P0 BRA `(.L_x_2383) ;  /* 0xffffffa400208947 */ /* 0x000fea000383ffff */
[----:B------:R-:W-:Y:S05]  /*13330*/  BSYNC B8 ;  /* 0x0000000000087941 */ /* 0x000fea0003800000 */
.L_x_2279:
[----:B0-----:R-:W2:Y:S01]  /*13340*/  LDL.LU R0, [R1+0x48] ;  /* 0x0000480001007983 */ /* 0x001ea20000300800 */
[----:B------:R-:W-:Y:S01]  /*13350*/  BSSY B0, `(.L_x_2384) ;  /* 0x000000b000007945 */ /* 0x000fe20003800000 */
[----:B-1-3--:R-:W0:Y:S01]  /*13360*/  S2R R5, SR_CgaCtaId ;  /* 0x0000000000057919 */ /* 0x00ae220000008800 */
        /* <DEDUP_REMOVED lines=9> */
.L_x_2455:
[----:B------:R-:W-:Y:S05]  /*13400*/  BSYNC B0 ;  /* 0x0000000000007941 */ /* 0x000fea0003800000 */
.L_x_2384:
[----:B------:R-:W-:-:S03]  /*13410*/  UMOV UR4, 0xffffffff ;  /* 0xffffffff00047882 */ /* 0x000fc60000000000 */
[----:B------:R-:W-:Y:S05]  /*13420*/  BRA.DIV UR4, `(.L_x_2386) ;  /* 0x00000022042c7947 */ /* 0x000fea000b800000 */
[----:B------:R-:W1:Y:S02]  /*13430*/  S2R R2, SR_TID.X ;  /* 0x0000000000027919 */ /* 0x000e640000002100 */
[----:B-1----:R-:W-:-:S04]  /*13440*/  SHF.R.U32.HI R2, RZ, 0x5, R2 ;  /* 0x00000005ff027819 */ /* 0x002fc80000011602 */
[----:B------:R-:W-:-:S05]  /*13450*/  LOP3.LUT R2, R2, 0x3, RZ, 0xc0, !PT ;  /* 0x0000000302027812 */ /* 0x000fca00078ec0ff */
[----:B------:R1:W2:Y:S02]  /*13460*/  SHFL.IDX PT, R14, R2, RZ, 0x1f ;  /* 0x00001fff020e7589 */ /* 0x0002a400000e0000 */
.L_x_2458:
[----:B--2---:R-:W-:Y:S01]  /*13470*/  ISETP.NE.AND P0, PT, R14, RZ, PT ;  /* 0x000000ff0e00720c */ /* 0x004fe20003f05270 */
[----:B------:R-:W-:-:S12]  /*13480*/  BSSY B0, `(.L_x_2387) ;  /* 0x0000025000007945 */ /* 0x000fd80003800000 */
[----:B------:R-:W-:Y:S05]  /*13490*/  @P0 BRA `(.L_x_2388) ;  /* 0x00000000008c0947 */ /* 0x000fea0003800000 */
[----:B------:R-:W-:-:S03]  /*134a0*/  UMOV UR4, 0xffffffff ;  /* 0xffffffff00047882 */ /* 0x000fc60000000000 */
[----:B------:R-:W-:Y:S05]  /*134b0*/  BRA.DIV UR4, `(.L_x_2389) ;  /* 0x00000022043c7947 */ /* 0x000fea000b800000 */
[----:B------:R-:W-:-:S13]  /*134c0*/  ELECT P6, URZ, PT ;  /* 0x00000000003f782f */ /* 0x000fda00038c0000 */
.L_x_2461:
[----:B------:R-:W-:Y:S05]  /*134d0*/  @!P6 BRA `(.L_x_2388) ;  /* 0x00000000007ce947 */ /* 0x000fea0003800000 */
[----:B-1----:R-:W2:Y:S02]  /*134e0*/  LDL.LU R2, [R1+0x60] ;  /* 0x0000600001027983 */ /* 0x002ea40000300800 */
[----:B--2---:R-:W-:-:S04]  /*134f0*/  LOP3.LUT R2, R2, 0x2, RZ, 0xfc, !PT ;  /* 0x0000000202027812 */ /* 0x004fc800078efcff */
[----:B------:R-:W-:-:S13]  /*13500*/  ISETP.NE.AND P2, PT, R2, 0x3, PT ;  /* 0x000000030200780c */ /* 0x000fda0003f45270 */
[----:B------:R-:W-:Y:S05]  /*13510*/  @!P2 BRA `(.L_x_2390) ;  /* 0x000000000004a947 */ /* 0x000fea0003800000 */
[----:B------:R-:W-:Y:S01]  /*13520*/  BPT.TRAP 0x1 ;  /* 0x000000040000795c */ /* 0x000fe20000300000 */
.L_x_2390:
        /* <DEDUP_REMOVED lines=13> */
.L_x_2462:
[----:B------:R-:W1:Y:S02]  /*13600*/  SYNCS.PHASECHK.TRANS64.TRYWAIT P0, [R7+URZ], R2 ;  /* 0x00000002070075a7 */ /* 0x000e64000800017f */
[----:B-1----:R-:W-:Y:S05]  /*13610*/  @!P0 BRA `(.L_x_2392) ;  /* 0x0000002000188947 */ /* 0x002fea0003800000 */
.L_x_2463:
[----:B------:R-:W-:Y:S05]  /*13620*/  @!P2 BRA `(.L_x_2393) ;  /* 0x000000000004a947 */ /* 0x000fea0003800000 */
[----:B------:R-:W-:Y:S01]  /*13630*/  BPT.TRAP 0x1 ;  /* 0x000000040000795c */ /* 0x000fe20000300000 */
.L_x_2393:
[----:B------:R-:W-:-:S04]  /*13640*/  VIADD R0, R0, 0x34860 ;  /* 0x0003486000007836 */ /* 0x000fc80000000000 */
[----:B------:R-:W-:-:S04]  /*13650*/  IMAD R4, R19, 0x8, R0 ;  /* 0x0000000813047824 */ /* 0x000fc800078e0200 */
[----:B------:R-:W2:Y:S02]  /*13660*/  SYNCS.PHASECHK.TRANS64.TRYWAIT P0, [R4+URZ], R5 ;  /* 0x00000005040075a7 */ /* 0x000ea4000800017f */
[----:B--2---:R-:W-:Y:S05]  /*13670*/  @!P0 BRA `(.L_x_2394) ;  /* 0x0000002000148947 */ /* 0x004fea0003800000 */
.L_x_2464:
[----:B------:R-:W-:-:S07]  /*13680*/  IMAD R3, R3, 0x8, R0 ;  /* 0x0000000803037824 */ /* 0x000fce00078e0200 */
.L_x_2395:
[----:B---3--:R3:W4:Y:S02]  /*13690*/  SYNCS.PHASECHK.TRANS64.TRYWAIT P0, [R3+URZ], R2 ;  /* 0x00000002030075a7 */ /* 0x008724000800017f */
[----:B----4-:R-:W-:Y:S05]  /*136a0*/  @!P0 NANOSLEEP.SYNCS 0x989680 ;  /* 0x009896800000895d */ /* 0x010fea0003900000 */
[----:B------:R-:W4:Y:S02]  /*136b0*/  @!P0 SYNCS.PHASECHK.TRANS64 P0, [R3+URZ], R2 ;  /* 0x00000002030085a7 */ /* 0x000f24000800007f */
[----:B----4-:R-:W-:Y:S05]  /*136c0*/  @!P0 BRA `(.L_x_2395) ;  /* 0xfffffffc00f08947 */ /* 0x010fea000383ffff */
.L_x_2388:
[----:B------:R-:W-:Y:S05]  /*136d0*/  BSYNC B0 ;  /* 0x0000000000007941 */ /* 0x000fea0003800000 */
.L_x_2387:
[----:B------:R-:W-:Y:S05]  /*136e0*/  EXIT ;  /* 0x000000000000794d */ /* 0x000fea0003800000 */
.L_x_2218:
[----:B0-----:R-:W-:-:S04]  /*136f0*/  IMAD.U32 R3, RZ, RZ, UR37 ;  /* 0x00000025ff037e24 */ /* 0x001fc8000f8e00ff */
[----:B------:R0:W1:Y:S03]  /*13700*/  SYNCS.PHASECHK.TRANS64.TRYWAIT P1, [R3+URZ+0x34800], R0 ;  /* 0x03480000030075a7 */ /* 0x000066000802017f */
[----:B-1----:R-:W-:Y:S05]  /*13710*/  @!P1 NANOSLEEP.SYNCS 0x989680 ;  /* 0x009896800000995d */ /* 0x002fea0003900000 */
[----:B------:R-:W1:Y:S02]  /*13720*/  @!P1 SYNCS.PHASECHK.TRANS64 P1, [R3+URZ+0x34800], R0 ;  /* 0x03480000030095a7 */ /* 0x000e64000802007f */
[----:B-1----:R-:W-:Y:S05]  /*13730*/  @!P1 BRA `(.L_x_2218) ;  /* 0xfffffffc00ec9947 */ /* 0x002fea000383ffff */
[----:B------:R-:W-:Y:S05]  /*13740*/  BRA `(.L_x_2396) ;  /* 0xfffffee400047947 */ /* 0x000fea000383ffff */
.L_x_2222:
[----:B-1----:R1:W2:Y:S02]  /*13750*/  SYNCS.PHASECHK.TRANS64.TRYWAIT P2, [R2+URZ+0x34830], R3 ;  /* 0x03483003020075a7 */ /* 0x0022a4000804017f */
[----:B--2---:R-:W-:Y:S05]  /*13760*/  @!P2 NANOSLEEP.SYNCS 0x989680 ;  /* 0x009896800000a95d */ /* 0x004fea0003900000 */
[----:B------:R-:W2:Y:S02]  /*13770*/  @!P2 SYNCS.PHASECHK.TRANS64 P2, [R2+URZ+0x34830], R3 ;  /* 0x034830030200a5a7 */ /* 0x000ea4000804007f */
[----:B--2---:R-:W-:Y:S05]  /*13780*/  @!P2 BRA `(.L_x_2222) ;  /* 0xfffffffc00f0a947 */ /* 0x004fea000383ffff */
[----:B------:R-:W-:Y:S05]  /*13790*/  BRA `(.L_x_2221) ;  /* 0xfffffee400287947 */ /* 0x000fea000383ffff */
.L_x_2227:
[----:B-1----:R-:W-:-:S04]  /*137a0*/  IMAD.U32 R7, RZ, RZ, UR58 ;  /* 0x0000003aff077e24 */ /* 0x002fc8000f8e00ff */
[----:B------:R1:W2:Y:S03]  /*137b0*/  SYNCS.PHASECHK.TRANS64.TRYWAIT P3, [R7+URZ+0x34830], R0 ;  /* 0x03483000070075a7 */ /* 0x0002a6000806017f */
[----:B--2---:R-:W-:Y:S05]  /*137c0*/  @!P3 NANOSLEEP.SYNCS 0x989680 ;  /* 0x009896800000b95d */ /* 0x004fea0003900000 */
[----:B------:R-:W2:Y:S02]  /*137d0*/  @!P3 SYNCS.PHASECHK.TRANS64 P3, [R7+URZ+0x34830], R0 ;  /* 0x034830000700b5a7 */ /* 0x000ea4000806007f */
[----:B--2---:R-:W-:Y:S05]  /*137e0*/  @!P3 BRA `(.L_x_2227) ;  /* 0xfffffffc00ecb947 */ /* 0x004fea000383ffff */
[----:B------:R-:W-:Y:S05]  /*137f0*/  BRA `(.L_x_2226) ;  /* 0xffffff0800847947 */ /* 0x000fea000383ffff */
.L_x_2231:
[----:B-1----:R-:W-:-:S04]  /*13800*/  IMAD.U32 R3, RZ, RZ, UR7 ;  /* 0x00000007ff037e24 */ /* 0x002fc8000f8e00ff */
[----:B------:R1:W2:Y:S03]  /*13810*/  SYNCS.PHASECHK.TRANS64.TRYWAIT P3, [R3+URZ+0x34850], R0 ;  /* 0x03485000030075a7 */ /* 0x0002a6000806017f */
[----:B--2---:R-:W-:Y:S05]  /*13820*/  @!P3 NANOSLEEP.SYNCS 0x989680 ;  /* 0x009896800000b95d */ /* 0x004fea0003900000 */
[----:B------:R-:W2:Y:S02]  /*13830*/  @!P3 SYNCS.PHASECHK.TRANS64 P3, [R3+URZ+0x34850], R0 ;  /* 0x034850000300b5a7 */ /* 0x000ea4000806007f */
[----:B--2---:R-:W-:Y:S05]  /*13840*/  @!P3 BRA `(.L_x_2231) ;  /* 0xfffffffc00ecb947 */ /* 0x004fea000383ffff */
[----:B------:R-:W-:Y:S05]  /*13850*/  BRA `(.L_x_2230) ;  /* 0xffffff1000887947 */ /* 0x000fea000383ffff */
.L_x_2237:
[----:B-1----:R-:W-:-:S04]  /*13860*/  IMAD.U32 R7, RZ, RZ, UR6 ;  /* 0x00000006ff077e24 */ /* 0x002fc8000f8e00ff */
[----:B------:R1:W2:Y:S03]  /*13870*/  SYNCS.PHASECHK.TRANS64.TRYWAIT P2, [R7+URZ+0x34830], R0 ;  /* 0x03483000070075a7 */ /* 0x0002a6000804017f */
[----:B--2---:R-:W-:Y:S05]  /*13880*/  @!P2 NANOSLEEP.SYNCS 0x989680 ;  /* 0x009896800000a95d */ /* 0x004fea0003900000 */
[----:B------:R-:W2:Y:S02]  /*13890*/  @!P2 SYNCS.PHASECHK.TRANS64 P2, [R7+URZ+0x34830], R0 ;  /* 0x034830000700a5a7 */ /* 0x000ea4000804007f */
[----:B--2---:R-:W-:Y:S05]  /*138a0*/  @!P2 BRA `(.L_x_2237) ;  /* 0xfffffffc00eca947 */ /* 0x004fea000383ffff */
[----:B------:R-:W-:Y:S05]  /*138b0*/  BRA `(.L_x_2236) ;  /* 0xffffff3000c87947 */ /* 0x000fea000383ffff */
.L_x_2241:
[----:B-1----:R-:W-:-:S04]  /*138c0*/  IMAD.U32 R3, RZ, RZ, UR7 ;  /* 0x00000007ff037e24 */ /* 0x002fc8000f8e00ff */
[----:B------:R1:W2:Y:S03]  /*138d0*/  SYNCS.PHASECHK.TRANS64.TRYWAIT P2, [R3+URZ+0x34850], R0 ;  /* 0x03485000030075a7 */ /* 0x0002a6000804017f */
[----:B--2---:R-:W-:Y:S05]  /*138e0*/  @!P2 NANOSLEEP.SYNCS 0x989680 ;  /* 0x009896800000a95d */ /* 0x004fea0003900000 */
[----:B------:R-:W2:Y:S02]  /*138f0*/  @!P2 SYNCS.PHASECHK.TRANS64 P2, [R3+URZ+0x34850], R0 ;  /* 0x034850000300a5a7 */ /* 0x000ea4000804007f */
[----:B--2---:R-:W-:Y:S05]  /*13900*/  @!P2 BRA `(.L_x_2241) ;  /* 0xfffffffc00eca947 */ /* 0x004fea000383ffff */
[----:B------:R-:W-:Y:S05]  /*13910*/  BRA `(.L_x_2240) ;  /* 0xffffff3800cc7947 */ /* 0x000fea000383ffff */
.L_x_2246:
[----:B-1----:R-:W-:-:S04]  /*13920*/  IMAD.U32 R3, RZ, RZ, UR5 ;  /* 0x00000005ff037e24 */ /* 0x002fc8000f8e00ff */
[----:B------:R1:W2:Y:S03]  /*13930*/  SYNCS.PHASECHK.TRANS64.TRYWAIT P0, [R3+URZ+0x34850], R2 ;  /* 0x03485002030075a7 */ /* 0x0002a6000800017f */
[----:B--2---:R-:W-:Y:S05]  /*13940*/  @!P0 NANOSLEEP.SYNCS 0x989680 ;  /* 0x009896800000895d */ /* 0x004fea0003900000 */
[----:B------:R-:W2:Y:S02]  /*13950*/  @!P0 SYNCS.PHASECHK.TRANS64 P0, [R3+URZ+0x34850], R2 ;  /* 0x03485002030085a7 */ /* 0x000ea4000800007f */
[----:B--2---:R-:W-:Y:S05]  /*13960*/  @!P0 BRA `(.L_x_2246) ;  /* 0xfffffffc00ec8947 */ /* 0x004fea000383ffff */
[----:B------:R-:W-:Y:S05]  /*13970*/  BRA `(.L_x_2245) ;  /* 0xffffff54009c7947 */ /* 0x000fea000383ffff */
.L_x_2293:
[----:B------:R-:W0:Y:S01]  /*13980*/  S2R R4, SR_TID.X ;  /* 0x0000000000047919 */ /* 0x000e220000002100 */
[----:B------:R-:W-:Y:S01]  /*13990*/  BSSY B0, `(.L_x_2397) ;  /* 0x000000a000007945 */ /* 0x000fe20003800000 */
[----:B------:R-:W-:Y:S02]  /*139a0*/  IMAD.MOV.U32 R12, RZ, RZ, RZ ;  /* 0x000000ffff0c7224 */ /* 0x000fe400078e00ff */
[----:B------:R-:W-:Y:S02]  /*139b0*/  IMAD.MOV.U32 R11, RZ, RZ, 0x1f ;  /* 0x0000001fff0b7424 */ /* 0x000fe400078e00ff */
[----:B------:R-:W-:Y:S01]  /*139c0*/  IMAD.MOV.U32 R15, RZ, RZ, -0x1 ;  /* 0xffffffffff0f7424 */ /* 0x000fe200078e00ff */
[----:B0-----:R-:W-:-:S04]  /*139d0*/  SHF.R.U32.HI R4, RZ, 0x5, R4 ;  /* 0x00000005ff047819 */ /* 0x001fc80000011604 */
[----:B------:R-:W-:-:S05]  /*139e0*/  LOP3.LUT R4, R4, 0x3, RZ, 0xc0, !PT ;  /* 0x0000000304047812 */ /* 0x000fca00078ec0ff */
[----:B------:R-:W-:-:S07]  /*139f0*/  IMAD.MOV.U32 R13, RZ, RZ, R4 ;  /* 0x000000ffff0d7224 */ /* 0x000fce00078e0004 */
[----:B--2---:R-:W-:Y:S05]  /*13a00*/  WARPSYNC.COLLECTIVE R15, `(.L_x_2398) ;  /* 0x000000000f087348 */ /* 0x004fea0003c00000 */
[----:B------:R0:W1:Y:S02]  /*13a10*/  SHFL.IDX P6, R14, R13, R12, R11 ;  /* 0x0000000c0d0e7389 */ /* 0x00006400000c000b */
[----:B012---:R-:W-:Y:S01]  /*13a20*/  ENDCOLLECTIVE ;  /* 0x000000000000791b */ /* 0x007fe20003800000 */
.L_x_2398:
[----:B------:R-:W-:Y:S05]  /*13a30*/  BSYNC B0 ;  /* 0x0000000000007941 */ /* 0x000fea0003800000 */
.L_x_2397:
[----:B------:R-:W-:Y:S05]  /*13a40*/  BRA `(.L_x_2399) ;  /* 0xffffffac00347947 */ /* 0x000fea000383ffff */
.L_x_2295:
[----:B------:R-:W-:Y:S01]  /*13a50*/  BSSY B0, `(.L_x_2400) ;  /* 0x0000006000007945 */ /* 0x000fe20003800000 */
[----:B------:R-:W-:-:S07]  /*13a60*/  IMAD.MOV.U32 R15, RZ, RZ, -0x1 ;  /* 0xffffffffff0f7424 */ /* 0x000fce00078e00ff */
[----:B--23--:R-:W-:Y:S05]  /*13a70*/  WARPSYNC.COLLECTIVE R15, `(.L_x_2401) ;  /* 0x000000000f0c7348 */ /* 0x00cfea0003c00000 */
[----:B------:R-:W-:Y:S02]  /*13a80*/  ELECT P6, UR62, PT ;  /* 0x00000000003e782f */ /* 0x000fe400038c0000 */
[----:B------:R-:W-:Y:S01]  /*13a90*/  MOV R14, UR62 ;  /* 0x0000003e000e7c02 */ /* 0x000fe20008000f00 */
[----:B--23--:R-:W-:Y:S10]  /*13aa0*/  ENDCOLLECTIVE ;  /* 0x000000000000791b */ /* 0x00cff40003800000 */
.L_x_2401:
[----:B------:R-:W-:Y:S05]  /*13ab0*/  BSYNC B0 ;  /* 0x0000000000007941 */ /* 0x000fea0003800000 */
.L_x_2400:
[----:B------:R-:W-:Y:S05]  /*13ac0*/  BRA `(.L_x_2402) ;  /* 0xffffffac00387947 */ /* 0x000fea000383ffff */
.L_x_2297:
[----:B0-----:R0:W1:Y:S02]  /*13ad0*/  SYNCS.PHASECHK.TRANS64.TRYWAIT P0, [R0+URZ+0x34840], R2 ;  /* 0x03484002000075a7 */ /* 0x001064000800017f */
[----:B-1----:R-:W-:Y:S05]  /*13ae0*/  @!P0 NANOSLEEP.SYNCS 0x989680 ;  /* 0x009896800000895d */ /* 0x002fea0003900000 */
[----:B------:R-:W1:Y:S02]  /*13af0*/  @!P0 SYNCS.PHASECHK.TRANS64 P0, [R0+URZ+0x34840], R2 ;  /* 0x03484002000085a7 */ /* 0x000e64000800007f */
[----:B-1----:R-:W-:Y:S05]  /*13b00*/  @!P0 BRA `(.L_x_2297) ;  /* 0xfffffffc00f08947 */ /* 0x002fea000383ffff */
[----:B------:R-:W-:Y:S05]  /*13b10*/  BRA `(.L_x_2403) ;  /* 0xffffffac00987947 */ /* 0x000fea000383ffff */
.L_x_2301:
[----:B------:R-:W2:Y:S01]  /*13b20*/  LDL.LU R11, [R1+0x38] ;  /* 0x00003800010b7983 */ /* 0x000ea20000300800 */
[----:B------:R-:W-:Y:S01]  /*13b30*/  IMAD.MOV.U32 R13, RZ, RZ, R3 ;  /* 0x000000ffff0d7224 */ /* 0x000fe200078e0003 */
[----:B------:R-:W-:Y:S01]  /*13b40*/  LOP3.LUT R5, R5, 0x7f, RZ, 0xc0, !PT ;  /* 0x0000007f05057812 */ /* 0x000fe200078ec0ff */
[----:B------:R-:W-:Y:S02]  /*13b50*/  IMAD.MOV.U32 R12, RZ, RZ, RZ ;  /* 0x000000ffff0c7224 */ /* 0x000fe400078e00ff */
[----:B------:R-:W-:Y:S01]  /*13b60*/  IMAD.MOV.U32 R15, RZ, RZ, -0x1 ;  /* 0xffffffffff0f7424 */ /* 0x000fe200078e00ff */
[----:B------:R-:W-:-:S05]  /*13b70*/  SHF.R.U32.HI R5, RZ, 0x3, R5 ;  /* 0x00000003ff057819 */ /* 0x000fca0000011605 */
[----:B------:R-:W-:-:S04]  /*13b80*/  IMAD R2, R9, 0x80, R5 ;  /* 0x0000008009027824 */ /* 0x000fc800078e0205 */
[----:B------:R-:W-:Y:S02]  /*13b90*/  VIADD R5, R2, 0x10 ;  /* 0x0000001002057836 */ /* 0x000fe40000000000 */
[----:B--2---:R-:W-:Y:S02]  /*13ba0*/  IMAD R0, R11, R7, RZ ;  /* 0x000000070b007224 */ /* 0x004fe400078e02ff */
[----:B------:R-:W-:-:S03]  /*13bb0*/  IMAD.MOV.U32 R11, RZ, RZ, 0x181f ;  /* 0x0000181fff0b7424 */ /* 0x000fc600078e00ff */
[----:B------:R-:W-:-:S13]  /*13bc0*/  ISETP.GE.AND P3, PT, R2, R0, PT ;  /* 0x000000000200720c */ /* 0x000fda0003f66270 */
[----:B-----5:R-:W-:Y:S05]  /*13bd0*/  WARPSYNC.COLLECTIVE R15, `(.L_x_2404) ;  /* 0x000000000f087348 */ /* 0x020fea0003c00000 */
[----:B------:R0:W1:Y:S02]  /*13be0*/  SHFL.IDX P6, R14, R13, R12, R11 ;  /* 0x0000000c0d0e7389 */ /* 0x00006400000c000b */
[----:B01---5:R-:W-:Y:S01]  /*13bf0*/  ENDCOLLECTIVE ;  /* 0x000000000000791b */ /* 0x023fe20003800000 */
.L_x_2404:
[----:B------:R-:W-:Y:S02]  /*13c00*/  IMAD.MOV.U32 R13, RZ, RZ, R4 ;  /* 0x000000ffff0d7224 */ /* 0x000fe400078e0004 */
[----:B------:R-:W-:-:S07]  /*13c10*/  IMAD.MOV.U32 R6, RZ, RZ, R14 ;  /* 0x000000ffff067224 */ /* 0x000fce00078e000e */
[----:B------:R-:W-:Y:S05]  /*13c20*/  WARPSYNC.COLLECTIVE R15, `(.L_x_2405) ;  /* 0x000000000f087348 */ /* 0x000fea0003c00000 */
[----:B------:R0:W1:Y:S02]  /*13c30*/  SHFL.IDX P6, R14, R13, R12, R11 ;  /* 0x0000000c0d0e7389 */ /* 0x00006400000c000b */
[----:B01----:R-:W-:Y:S01]  /*13c40*/  ENDCOLLECTIVE ;  /* 0x000000000000791b */ /* 0x003fe20003800000 */
.L_x_2405:
[----:B------:R-:W-:Y:S02]  /*13c50*/  IMAD.MOV.U32 R13, RZ, RZ, R3 ;  /* 0x000000ffff0d7224 */ /* 0x000fe400078e0003 */
[----:B------:R-:W-:Y:S02]  /*13c60*/  IMAD.MOV.U32 R12, RZ, RZ, 0x1 ;  /* 0x00000001ff0c7424 */ /* 0x000fe400078e00ff */
[----:B------:R-:W-:-:S07]  /*13c70*/  IMAD.MOV.U32 R7, RZ, RZ, R14 ;  /* 0x000000ffff077224 */ /* 0x000fce00078e000e */
[----:B------:R-:W-:Y:S05]  /*13c80*/  WARPSYNC.COLLECTIVE R15, `(.L_x_2406) ;  /* 0x000000000f087348 */ /* 0x000fea0003c00000 */
[----:B------:R0:W1:Y:S02]  /*13c90*/  SHFL.IDX P6, R14, R13, R12, R11 ;  /* 0x0000000c0d0e7389 */ /* 0x00006400000c000b */
[----:B01----:R-:W-:Y:S01]  /*13ca0*/  ENDCOLLECTIVE ;  /* 0x000000000000791b */ /* 0x003fe20003800000 */
.L_x_2406:
        /* <DEDUP_REMOVED lines=10> */
.L_x_2407:
        /* <DEDUP_REMOVED lines=13> */
.L_x_2408:
        /* <DEDUP_REMOVED lines=16> */
.L_x_2409:
        /* <DEDUP_REMOVED lines=13> */
.L_x_2410:
        /* <DEDUP_REMOVED lines=17> */
.L_x_2411:
[----:B------:R-:W-:Y:S02]  /*14100*/  IMAD.MOV.U32 R13, RZ, RZ, R3 ;  /* 0x000000ffff0d7224 */ /* 0x000fe400078e0003 */
[----:B------:R-:W-:Y:S02]  /*14110*/  IMAD.MOV.U32 R12, RZ, RZ, 0x4 ;  /* 0x00000004ff0c7424 */ /* 0x000fe400078e00ff */
[----:B------:R-:W-:-:S07]  /*14120*/  IMAD.MOV.U32 R5, RZ, RZ, R14 ;  /* 0x000000ffff057224 */ /* 0x000fce00078e000e */
[----:B------:R-:W-:Y:S05]  /*14130*/  WARPSYNC.COLLECTIVE R15, `(.L_x_2412) ;  /* 0x000000000f087348 */ /* 0x000fea0003c00000 */
[----:B------:R0:W1:Y:S02]  /*14140*/  SHFL.IDX P6, R14, R13, R12, R11 ;  /* 0x0000000c0d0e7389 */ /* 0x00006400000c000b */
[----:B01----:R-:W-:Y:S01]  /*14150*/  ENDCOLLECTIVE ;  /* 0x000000000000791b */ /* 0x003fe20003800000 */
.L_x_2412:
        /* <DEDUP_REMOVED lines=17> */
.L_x_2413:
[----:B------:R-:W-:Y:S02]  /*14270*/  IMAD.MOV.U32 R13, RZ, RZ, R3 ;  /* 0x000000ffff0d7224 */ /* 0x000fe400078e0003 */
[----:B------:R-:W-:Y:S02]  /*14280*/  IMAD.MOV.U32 R12, RZ, RZ, 0x5 ;  /* 0x00000005ff0c7424 */ /* 0x000fe400078e00ff */
[----:B------:R-:W-:-:S07]  /*14290*/  IMAD.MOV.U32 R5, RZ, RZ, R14 ;  /* 0x000000ffff057224 */ /* 0x000fce00078e000e */
[----:B------:R-:W-:Y:S05]  /*142a0*/  WARPSYNC.COLLECTIVE R15, `(.L_x_2414) ;  /* 0x000000000f087348 */ /* 0x000fea0003c00000 */
[----:B------:R0:W1:Y:S02]  /*142b0*/  SHFL.IDX P6, R14, R13, R12, R11 ;  /* 0x0000000c0d0e7389 */ /* 0x00006400000c000b */
[----:B01----:R-:W-:Y:S01]  /*142c0*/  ENDCOLLECTIVE ;  /* 0x000000000000791b */ /* 0x003fe20003800000 */
.L_x_2414:
        /* <DEDUP_REMOVED lines=17> */
.L_x_2415:
[----:B------:R-:W-:Y:S02]  /*143e0*/  IMAD.MOV.U32 R13, RZ, RZ, R3 ;  /* 0x000000ffff0d7224 */ /* 0x000fe400078e0003 */
[----:B------:R-:W-:Y:S02]  /*143f0*/  IMAD.MOV.U32 R12, RZ, RZ, 0x6 ;  /* 0x00000006ff0c7424 */ /* 0x000fe400078e00ff */
[----:B------:R-:W-:-:S07]  /*14400*/  IMAD.MOV.U32 R5, RZ, RZ, R14 ;  /* 0x000000ffff057224 */ /* 0x000fce00078e000e */
[----:B------:R-:W-:Y:S05]  /*14410*/  WARPSYNC.COLLECTIVE R15, `(.L_x_2416) ;  /* 0x000000000f087348 */ /* 0x000fea0003c00000 */
[----:B------:R0:W1:Y:S02]  /*14420*/  SHFL.IDX P6, R14, R13, R12, R11 ;  /* 0x0000000c0d0e7389 */ /* 0x00006400000c000b */
[----:B01----:R-:W-:Y:S01]  /*14430*/  ENDCOLLECTIVE ;  /* 0x000000000000791b */ /* 0x003fe20003800000 */
.L_x_2416:
        /* <DEDUP_REMOVED lines=15> */
.L_x_2417:
        /* <DEDUP_REMOVED lines=8> */
.L_x_2418:
        /* <DEDUP_REMOVED lines=14> */
.L_x_2419:
[----:B------:R-:W-:Y:S01]  /*14690*/  @!PT LDS RZ, [RZ] ;  /* 0x00000000fffff984 */ /* 0x000fe20000000800 */
[----:B------:R-:W-:Y:S01]  /*146a0*/  @!PT LDS RZ, [RZ] ;  /* 0x00000000fffff984 */ /* 0x000fe20000000800 */
[----:B------:R-:W-:Y:S01]  /*146b0*/  @!PT LDS RZ, [RZ] ;  /* 0x00000000fffff984 */ /* 0x000fe20000000800 */
[----:B------:R3:W-:Y:S01]  /*146c0*/  @!P4 LDGSTS.E.BYPASS.LTC128B.128 [R10+0x1b400], desc[UR56][R6.64+0x100], !P0 ;  /* 0x1b400100060acfae */ /* 0x0007e2000c101d78 */
[----:B------:R-:W-:Y:S01]  /*146d0*/  IMAD.MOV.U32 R3, RZ, RZ, R14 ;  /* 0x000000ffff037224 */ /* 0x000fe200078e000e */
[----:B------:R-:W-:Y:S06]  /*146e0*/  BRA `(.L_x_2420) ;  /* 0xffffffb0004c7947 */ /* 0x000fec000383ffff */
.L_x_2306:
[----:B0-----:R0:W3:Y:S02]  /*146f0*/  SYNCS.PHASECHK.TRANS64.TRYWAIT P0, [R18+URZ+0x34820], R0 ;  /* 0x03482000120075a7 */ /* 0x0010e4000800017f */
[----:B---3--:R-:W-:Y:S05]  /*14700*/  @!P0 NANOSLEEP.SYNCS 0x989680 ;  /* 0x009896800000895d */ /* 0x008fea0003900000 */
[----:B------:R-:W3:Y:S02]  /*14710*/  @!P0 SYNCS.PHASECHK.TRANS64 P0, [R18+URZ+0x34820], R0 ;  /* 0x03482000120085a7 */ /* 0x000ee4000800007f */
[----:B---3--:R-:W-:Y:S05]  /*14720*/  @!P0 BRA `(.L_x_2306) ;  /* 0xfffffffc00f08947 */ /* 0x008fea000383ffff */
[----:B------:R-:W-:Y:S05]  /*14730*/  BRA `(.L_x_2421) ;  /* 0xffffffb000cc7947 */ /* 0x000fea000383ffff */
.L_x_2315:
[----:B-1----:R1:W2:Y:S02]  /*14740*/  SYNCS.PHASECHK.TRANS64.TRYWAIT P0, [R3+URZ+0x34840], R2 ;  /* 0x03484002030075a7 */ /* 0x0022a4000800017f */
[----:B--2---:R-:W-:Y:S05]  /*14750*/  @!P0 NANOSLEEP.SYNCS 0x989680 ;  /* 0x009896800000895d */ /* 0x004fea0003900000 */
[----:B------:R-:W2:Y:S02]  /*14760*/  @!P0 SYNCS.PHASECHK.TRANS64 P0, [R3+URZ+0x34840], R2 ;  /* 0x03484002030085a7 */ /* 0x000ea4000800007f */
[----:B--2---:R-:W-:Y:S05]  /*14770*/  @!P0 BRA `(.L_x_2315) ;  /* 0xfffffffc00f08947 */ /* 0x004fea000383ffff */
[----:B------:R-:W-:Y:S05]  /*14780*/  BRA `(.L_x_2422) ;  /* 0xffffffb400a87947 */ /* 0x000fea000383ffff */
.L_x_2322:
[----:B-1----:R1:W2:Y:S02]  /*14790*/  SYNCS.PHASECHK.TRANS64.TRYWAIT P0, [R3+URZ+0x60], R2 ;  /* 0x00006002030075a7 */ /* 0x0022a4000800017f */
[----:B--2---:R-:W-:Y:S05]  /*147a0*/  @!P0 NANOSLEEP.SYNCS 0x989680 ;  /* 0x009896800000895d */ /* 0x004fea0003900000 */
[----:B------:R-:W2:Y:S02]  /*147b0*/  @!P0 SYNCS.PHASECHK.TRANS64 P0, [R3+URZ+0x60], R2 ;  /* 0x00006002030085a7 */ /* 0x000ea4000800007f */
[----:B--2---:R-:W-:Y:S05]  /*147c0*/  @!P0 BRA `(.L_x_2322) ;  /* 0xfffffffc00f08947 */ /* 0x004fea000383ffff */
[----:B------:R-:W-:Y:S05]  /*147d0*/  BRA `(.L_x_2423) ;  /* 0xffffffb800b87947 */ /* 0x000fea000383ffff */
.L_x_2331:
[----:B-1----:R1:W2:Y:S02]  /*147e0*/  SYNCS.PHASECHK.TRANS64.TRYWAIT P0, [R3+URZ+0x34840], R2 ;  /* 0x03484002030075a7 */ /* 0x0022a4000800017f */
[----:B--2---:R-:W-:Y:S05]  /*147f0*/  @!P0 NANOSLEEP.SYNCS 0x989680 ;  /* 0x009896800000895d */ /* 0x004fea0003900000 */
[----:B------:R-:W2:Y:S02]  /*14800*/  @!P0 SYNCS.PHASECHK.TRANS64 P0, [R3+URZ+0x34840], R2 ;  /* 0x03484002030085a7 */ /* 0x000ea4000800007f */
[----:B--2---:R-:W-:Y:S05]  /*14810*/  @!P0 BRA `(.L_x_2331) ;  /* 0xfffffffc00f08947 */ /* 0x004fea000383ffff */
[----:B------:R-:W-:Y:S05]  /*14820*/  BRA `(.L_x_2424) ;  /* 0xffffffc000487947 */ /* 0x000fea000383ffff */
.L_x_2338:
[----:B0-----:R0:W1:Y:S02]  /*14830*/  SYNCS.PHASECHK.TRANS64.TRYWAIT P0, [R2+URZ+0x60], R3 ;  /* 0x00006003020075a7 */ /* 0x001064000800017f */
[----:B-1----:R-:W-:Y:S05]  /*14840*/  @!P0 NANOSLEEP.SYNCS 0x989680 ;  /* 0x009896800000895d */ /* 0x002fea0003900000 */
[----:B------:R-:W1:Y:S02]  /*14850*/  @!P0 SYNCS.PHASECHK.TRANS64 P0, [R2+URZ+0x60], R3 ;  /* 0x00006003020085a7 */ /* 0x000e64000800007f */
[----:B-1----:R-:W-:Y:S05]  /*14860*/  @!P0 BRA `(.L_x_2338) ;  /* 0xfffffffc00f08947 */ /* 0x002fea000383ffff */
[----:B------:R-:W-:Y:S05]  /*14870*/  BRA `(.L_x_2425) ;  /* 0xffffffc400587947 */ /* 0x000fea000383ffff */
.L_x_2347:
[----:B--2---:R2:W3:Y:S02]  /*14880*/  SYNCS.PHASECHK.TRANS64.TRYWAIT P0, [R2+URZ+0x34840], R3 ;  /* 0x03484003020075a7 */ /* 0x0044e4000800017f */
[----:B---3--:R-:W-:Y:S05]  /*14890*/  @!P0 NANOSLEEP.SYNCS 0x989680 ;  /* 0x009896800000895d */ /* 0x008fea0003900000 */
[----:B------:R-:W3:Y:S02]  /*148a0*/  @!P0 SYNCS.PHASECHK.TRANS64 P0, [R2+URZ+0x34840], R3 ;  /* 0x03484003020085a7 */ /* 0x000ee4000800007f */
[----:B---3--:R-:W-:Y:S05]  /*148b0*/  @!P0 BRA `(.L_x_2347) ;  /* 0xfffffffc00f08947 */ /* 0x008fea000383ffff */
[----:B------:R-:W-:Y:S05]  /*148c0*/  BRA `(.L_x_2426) ;  /* 0xffffffc800b87947 */ /* 0x000fea000383ffff */
.L_x_2354:
[----:B0-----:R0:W1:Y:S02]  /*148d0*/  SYNCS.PHASECHK.TRANS64.TRYWAIT P0, [R2+URZ+0x60], R5 ;  /* 0x00006005020075a7 */ /* 0x001064000800017f */
[----:B-1----:R-:W-:Y:S05]  /*148e0*/  @!P0 NANOSLEEP.SYNCS 0x989680 ;  /* 0x009896800000895d */ /* 0x002fea0003900000 */
[----:B------:R-:W1:Y:S02]  /*148f0*/  @!P0 SYNCS.PHASECHK.TRANS64 P0, [R2+URZ+0x60], R5 ;  /* 0x00006005020085a7 */ /* 0x000e64000800007f */
[----:B-1----:R-:W-:Y:S05]  /*14900*/  @!P0 BRA `(.L_x_2354) ;  /* 0xfffffffc00f08947 */ /* 0x002fea000383ffff */
[----:B------:R-:W-:Y:S05]  /*14910*/  BRA `(.L_x_2427) ;  /* 0xffffffcc00c87947 */ /* 0x000fea000383ffff */
.L_x_2365:
[----:B--2---:R2:W3:Y:S02]  /*14920*/  SYNCS.PHASECHK.TRANS64.TRYWAIT P0, [R0+URZ+0x34860], R2 ;  /* 0x03486002000075a7 */ /* 0x0044e4000800017f */
[----:B---3--:R-:W-:Y:S05]  /*14930*/  @!P0 NANOSLEEP.SYNCS 0x989680 ;  /* 0x009896800000895d */ /* 0x008fea0003900000 */
[----:B------:R-:W3:Y:S02]  /*14940*/  @!P0 SYNCS.PHASECHK.TRANS64 P0, [R0+URZ+0x34860], R2 ;  /* 0x03486002000085a7 */ /* 0x000ee4000800007f */
[----:B---3--:R-:W-:Y:S05]  /*14950*/  @!P0 BRA `(.L_x_2365) ;  /* 0xfffffffc00f08947 */ /* 0x008fea000383ffff */
[----:B------:R-:W-:Y:S05]  /*14960*/  BRA `(.L_x_2428) ;  /* 0xffffffd400147947 */ /* 0x000fea000383ffff */
.L_x_2372:
[----:B------:R-:W2:Y:S01]  /*14970*/  LDL R0, [R1] ;  /* 0x0000000001007983 */ /* 0x000ea20000100800 */
        /* <DEDUP_REMOVED lines=8> */
.L_x_2430:
[----:B------:R-:W-:Y:S05]  /*14a00*/  BSYNC B0 ;  /* 0x0000000000007941 */ /* 0x000fea0003800000 */
.L_x_2429:
        /* <DEDUP_REMOVED lines=9> */
.L_x_2431:
        /* <DEDUP_REMOVED lines=11> */
[----:B------:R-:W-:Y:S02]  /*14b50*/  CS2R R6, SRZ ;  /* 0x0000000000067805 */ /* 0x000fe4000001ff00 */
[C---:B------:R-:W-:Y:S02]  /*14b60*/  ISETP.GE.U32.AND P2, PT, R10.reuse, 0x2, PT ;  /* 0x000000020a00780c */ /* 0x040fe40003f46070 */
[C---:B------:R-:W-:Y:S02]  /*14b70*/  ISETP.GE.U32.AND P3, PT, R10.reuse, 0x4, PT ;  /* 0x000000040a00780c */ /* 0x040fe40003f66070 */
[C---:B------:R-:W-:Y:S02]  /*14b80*/  ISETP.GE.U32.AND P4, PT, R10.reuse, 0x8, PT ;  /* 0x000000080a00780c */ /* 0x040fe40003f86070 */
[----:B------:R-:W-:Y:S01]  /*14b90*/  ISETP.GE.U32.AND P5, PT, R10, 0x10, PT ;  /* 0x000000100a00780c */ /* 0x000fe20003fa6070 */
[----:B--2---:R-:W-:-:S02]  /*14ba0*/  @!P1 IMAD.MOV.U32 R6, RZ, RZ, R5 ;  /* 0x000000ffff069224 */ /* 0x004fc400078e0005 */
[----:B------:R-:W-:Y:S02]  /*14bb0*/  IMAD.MOV.U32 R5, RZ, RZ, RZ ;  /* 0x000000ffff057224 */ /* 0x000fe400078e00ff */
[----:B---3--:R-:W-:Y:S01]  /*14bc0*/  @!P1 IMAD.MOV.U32 R7, RZ, RZ, R2 ;  /* 0x000000ffff079224 */ /* 0x008fe200078e0002 */
[----:B------:R-:W-:-:S03]  /*14bd0*/  ISETP.NE.AND P1, PT, R10, RZ, PT ;  /* 0x000000ff0a00720c */ /* 0x000fc60003f25270 */
[----:B------:R-:W-:-:S04]  /*14be0*/  IMAD R2, R7, R6, RZ ;  /* 0x0000000607027224 */ /* 0x000fc800078e02ff */
[----:B------:R-:W-:-:S07]  /*14bf0*/  IMAD.MOV.U32 R13, RZ, RZ, R2 ;  /* 0x000000ffff0d7224 */ /* 0x000fce00078e0002 */
[----:B------:R-:W-:Y:S05]  /*14c00*/  WARPSYNC.COLLECTIVE R15, `(.L_x_2432) ;  /* 0x000000000f087348 */ /* 0x000fea0003c00000 */
[----:B------:R0:W1:Y:S02]  /*14c10*/  SHFL.UP P6, R14, R13, R12, R11 ;  /* 0x0400000c0d0e7389 */ /* 0x00006400000c000b */
[----:B01----:R-:W-:Y:S01]  /*14c20*/  ENDCOLLECTIVE ;  /* 0x000000000000791b */ /* 0x003fe20003800000 */
.L_x_2432:
        /* <DEDUP_REMOVED lines=8> */
.L_x_2433:
        /* <DEDUP_REMOVED lines=8> */
.L_x_2434:
        /* <DEDUP_REMOVED lines=8> */
.L_x_2435:
        /* <DEDUP_REMOVED lines=8> */
.L_x_2436:
        /* <DEDUP_REMOVED lines=9> */
.L_x_2437:
[----:B------:R-:W-:Y:S01]  /*14ec0*/  IMAD.MOV.U32 R9, RZ, RZ, R14 ;  /* 0x000000ffff097224 */ /* 0x000fe200078e000e */
[----:B------:R-:W-:Y:S06]  /*14ed0*/  BRA `(.L_x_2438) ;  /* 0xffffffd400887947 */ /* 0x000fec000383ffff */
.L_x_2375:
        /* <DEDUP_REMOVED lines=8> */
.L_x_2440:
[----:B------:R-:W-:Y:S05]  /*14f60*/  BSYNC B0 ;  /* 0x0000000000007941 */ /* 0x000fea0003800000 */
.L_x_2439:
        /* <DEDUP_REMOVED lines=10> */
.L_x_2441:
        /* <DEDUP_REMOVED lines=8> */
.L_x_2442:
        /* <DEDUP_REMOVED lines=8> */
.L_x_2443:
        /* <DEDUP_REMOVED lines=8> */
.L_x_2444:
        /* <DEDUP_REMOVED lines=9> */
.L_x_2445:
[----:B------:R-:W-:Y:S01]  /*15220*/  IMAD.MOV.U32 R9, RZ, RZ, R14 ;  /* 0x000000ffff097224 */ /* 0x000fe200078e000e */
[----:B------:R-:W-:Y:S06]  /*15230*/  BRA `(.L_x_2446) ;  /* 0xffffffd4005c7947 */ /* 0x000fec000383ffff */
.L_x_2377:
[----:B------:R-:W-:Y:S01]  /*15240*/  BSSY B0, `(.L_x_2447) ;  /* 0x0000006000007945 */ /* 0x000fe20003800000 */
[----:B------:R-:W-:Y:S01]  /*15250*/  PLOP3.LUT P6, PT, P6, PT, PT, 0x8, 0x0 ;  /* 0x000000000000781c */ /* 0x000fe200037ce170 */
[----:B------:R-:W-:-:S12]  /*15260*/  IMAD.MOV.U32 R15, RZ, RZ, -0x1 ;  /* 0xffffffffff0f7424 */ /* 0x000fd800078e00ff */
[----:B0-----:R-:W-:Y:S05]  /*15270*/  WARPSYNC.COLLECTIVE R15, `(.L_x_2448) ;  /* 0x000000000f087348 */ /* 0x001fea0003c00000 */
[----:B------:R-:W-:Y:S01]  /*15280*/  VOTE.ANY R14, PT, P6 ;  /* 0x00000000000e7806 */ /* 0x000fe200030e0100 */
[----:B0-----:R-:W-:Y:S06]  /*15290*/  ENDCOLLECTIVE ;  /* 0x000000000000791b */ /* 0x001fec0003800000 */
.L_x_2448:
[----:B------:R-:W-:Y:S05]  /*152a0*/  BSYNC B0 ;  /* 0x0000000000007941 */ /* 0x000fea0003800000 */
.L_x_2447:
        /* <DEDUP_REMOVED lines=10> */
.L_x_2449:
[----:B------:R-:W-:Y:S02]  /*15350*/  IMAD.MOV.U32 R13, RZ, RZ, R7 ;  /* 0x000000ffff0d7224 */ /* 0x000fe400078e0007 */
[----:B------:R-:W-:-:S07]  /*15360*/  IMAD.MOV.U32 R0, RZ, RZ, R14 ;  /* 0x000000ffff007224 */ /* 0x000fce00078e000e */
[----:B------:R-:W-:Y:S05]  /*15370*/  WARPSYNC.COLLECTIVE R15, `(.L_x_2450) ;  /* 0x000000000f087348 */ /* 0x000fea0003c00000 */
[----:B------:R0:W1:Y:S02]  /*15380*/  SHFL.IDX P6, R14, R13, R12, R11 ;  /* 0x0000000c0d0e7389 */ /* 0x00006400000c000b */
[----:B01----:R-:W-:Y:S01]  /*15390*/  ENDCOLLECTIVE ;  /* 0x000000000000791b */ /* 0x003fe20003800000 */
.L_x_2450:
[----:B------:R-:W-:Y:S02]  /*153a0*/  IMAD.MOV.U32 R7, RZ, RZ, R14 ;  /* 0x000000ffff077224 */ /* 0x000fe400078e000e */
[----:B------:R-:W-:-:S05]  /*153b0*/  IMAD.IADD R6, R10, 0x1, R16 ;  /* 0x000000010a067824 */ /* 0x000fca00078e0210 */
[----:B------:R0:W-:Y:S01]  /*153c0*/  STL [R1+0xc], R6 ;  /* 0x00000c0601007387 */ /* 0x0001e20000100800 */
[----:B------:R-:W-:Y:S05]  /*153d0*/  BRA `(.L_x_2451) ;  /* 0xffffffd4003c7947 */ /* 0x000fea000383ffff */
.L_x_2379:
        /* <DEDUP_REMOVED lines=8> */
.L_x_2453:
[----:B------:R-:W-:Y:S05]  /*15460*/  BSYNC B0 ;  /* 0x0000000000007941 */ /* 0x000fea0003800000 */
.L_x_2452:
[----:B------:R-:W-:Y:S01]  /*15470*/  IMAD.MOV.U32 R2, RZ, RZ, R14 ;  /* 0x000000ffff027224 */ /* 0x000fe200078e000e */
[----:B------:R-:W-:Y:S06]  /*15480*/  BRA `(.L_x_2454) ;  /* 0xffffffd400287947 */ /* 0x000fec000383ffff */
.L_x_2385:
[----:B0-----:R0:W1:Y:S02]  /*15490*/  SYNCS.PHASECHK.TRANS64.TRYWAIT P0, [R0+URZ+0x34820], R3 ;  /* 0x03482003000075a7 */ /* 0x001064000800017f */
[----:B-1----:R-:W-:Y:S05]  /*154a0*/  @!P0 NANOSLEEP.SYNCS 0x989680 ;  /* 0x009896800000895d */ /* 0x002fea0003900000 */
[----:B------:R-:W1:Y:S02]  /*154b0*/  @!P0 SYNCS.PHASECHK.TRANS64 P0, [R0+URZ+0x34820], R3 ;  /* 0x03482003000085a7 */ /* 0x000e64000800007f */
[----:B-1----:R-:W-:Y:S05]  /*154c0*/  @!P0 BRA `(.L_x_2385) ;  /* 0xfffffffc00f08947 */ /* 0x002fea000383ffff */
[----:B------:R-:W-:Y:S05]  /*154d0*/  BRA `(.L_x_2455) ;  /* 0xffffffdc00c87947 */ /* 0x000fea000383ffff */
.L_x_2386:
        /* <DEDUP_REMOVED lines=11> */
.L_x_2457:
[----:B------:R-:W-:Y:S05]  /*15590*/  BSYNC B0 ;  /* 0x0000000000007941 */ /* 0x000fea0003800000 */
.L_x_2456:
[----:B------:R-:W-:Y:S05]  /*155a0*/  BRA `(.L_x_2458) ;  /* 0xffffffdc00b07947 */ /* 0x000fea000383ffff */
.L_x_2389:
[----:B------:R-:W-:Y:S01]  /*155b0*/  BSSY B1, `(.L_x_2459) ;  /* 0x0000006000017945 */ /* 0x000fe20003800000 */
[----:B------:R-:W-:-:S07]  /*155c0*/  IMAD.MOV.U32 R15, RZ, RZ, -0x1 ;  /* 0xffffffffff0f7424 */ /* 0x000fce00078e00ff */
[----:B01----:R-:W-:Y:S05]  /*155d0*/  WARPSYNC.COLLECTIVE R15, `(.L_x_2460) ;  /* 0x000000000f0c7348 */ /* 0x003fea0003c00000 */
[----:B------:R-:W-:Y:S02]  /*155e0*/  ELECT P6, UR62, PT ;  /* 0x00000000003e782f */ /* 0x000fe400038c0000 */
[----:B------:R-:W-:Y:S01]  /*155f0*/  MOV R14, UR62 ;  /* 0x0000003e000e7c02 */ /* 0x000fe20008000f00 */
[----:B01----:R-:W-:Y:S10]  /*15600*/  ENDCOLLECTIVE ;  /* 0x000000000000791b */ /* 0x003ff40003800000 */
.L_x_2460:
[----:B------:R-:W-:Y:S05]  /*15610*/  BSYNC B1 ;  /* 0x0000000000017941 */ /* 0x000fea0003800000 */
.L_x_2459:
[----:B------:R-:W-:Y:S05]  /*15620*/  BRA `(.L_x_2461) ;  /* 0xffffffdc00a87947 */ /* 0x000fea000383ffff */
.L_x_2391:
[----:B0-----:R0:W1:Y:S02]  /*15630*/  SYNCS.PHASECHK.TRANS64.TRYWAIT P0, [R6+URZ], R5 ;  /* 0x00000005060075a7 */ /* 0x001064000800017f */
[----:B-1----:R-:W-:Y:S05]  /*15640*/  @!P0 NANOSLEEP.SYNCS 0x989680 ;  /* 0x009896800000895d */ /* 0x002fea0003900000 */
[----:B------:R-:W1:Y:S02]  /*15650*/  @!P0 SYNCS.PHASECHK.TRANS64 P0, [R6+URZ], R5 ;  /* 0x00000005060085a7 */ /* 0x000e64000800007f */
[----:B-1----:R-:W-:Y:S05]  /*15660*/  @!P0 BRA `(.L_x_2391) ;  /* 0xfffffffc00f08947 */ /* 0x002fea000383ffff */
[----:B------:R-:W-:Y:S05]  /*15670*/  BRA `(.L_x_2462) ;  /* 0xffffffdc00e07947 */ /* 0x000fea000383ffff */
.L_x_2392:
[----:B-1----:R1:W2:Y:S02]  /*15680*/  SYNCS.PHASECHK.TRANS64.TRYWAIT P0, [R7+URZ], R2 ;  /* 0x00000002070075a7 */ /* 0x0022a4000800017f */
[----:B--2---:R-:W-:Y:S05]  /*15690*/  @!P0 NANOSLEEP.SYNCS 0x989680 ;  /* 0x009896800000895d */ /* 0x004fea0003900000 */
[----:B------:R-:W2:Y:S02]  /*156a0*/  @!P0 SYNCS.PHASECHK.TRANS64 P0, [R7+URZ], R2 ;  /* 0x00000002070085a7 */ /* 0x000ea4000800007f */
[----:B--2---:R-:W-:Y:S05]  /*156b0*/  @!P0 BRA `(.L_x_2392) ;  /* 0xfffffffc00f08947 */ /* 0x004fea000383ffff */
[----:B------:R-:W-:Y:S05]  /*156c0*/  BRA `(.L_x_2463) ;  /* 0xffffffdc00d47947 */ /* 0x000fea000383ffff */
.L_x_2394:
[----:B--2---:R2:W3:Y:S02]  /*156d0*/  SYNCS.PHASECHK.TRANS64.TRYWAIT P0, [R4+URZ], R5 ;  /* 0x00000005040075a7 */ /* 0x0044e4000800017f */
[----:B---3--:R-:W-:Y:S05]  /*156e0*/  @!P0 NANOSLEEP.SYNCS 0x989680 ;  /* 0x009896800000895d */ /* 0x008fea0003900000 */
[----:B------:R-:W3:Y:S02]  /*156f0*/  @!P0 SYNCS.PHASECHK.TRANS64 P0, [R4+URZ], R5 ;  /* 0x00000005040085a7 */ /* 0x000ee4000800007f */
[----:B---3--:R-:W-:Y:S05]  /*15700*/  @!P0 BRA `(.L_x_2394) ;  /* 0xfffffffc00f08947 */ /* 0x008fea000383ffff */
[----:B------:R-:W-:Y:S05]  /*15710*/  BRA `(.L_x_2464) ;  /* 0xffffffdc00d87947 */ /* 0x000fea000383ffff */
.L_x_2465:
        /* <DEDUP_REMOVED lines=14> */
.L_x_2988:


//--------------------- .text._ZN7cutlass13device_kernelIN5flash11enable_sm90INS1_16FlashAttnFwdSm90INS1_25CollectiveMainloopFwdSm90ILi2EN4cute5tupleIJNS5_1CILi1EEES8_S8_EEENS6_IJNS7_ILi128EEESA_NS7_ILi192EEEEEELi128ENS_10bfloat16_tEfNS_4arch4Sm90ELb1ELb0ELb0ELb1ELb0ELb1ELb0ELb1ELb1ELb1ELb1ELb0EEENS1_21CollectiveEpilogueFwdINS6_IJSA_SA_SA_EEES9_SD_SF_Li256ELb1ELb1ELb1ELb0EEENS1_36VarlenDynamicPersistentTileSchedulerILi128ELi128ELi256ELi128ELb1ELb1ELb1ELb1ELb1ELb1EEEEEEEEEvNT_6ParamsE --------------------------
	.section	.text._ZN7cutlass13device_kernelIN5flash11enable_sm90INS1_16FlashAttnFwdSm90INS1_25CollectiveMainloopFwdSm90ILi2EN4cute5tupleIJNS5_1CILi1EEES8_S8_EEENS6_IJNS7_ILi128EEESA_NS7_ILi192EEEEEELi128ENS_10bfloat16_tEfNS_4arch4Sm90ELb1ELb0ELb0ELb1ELb0ELb1ELb0ELb1ELb1ELb1ELb1ELb0EEENS1_21CollectiveEpilogueFwdINS6_IJSA_SA_SA_EEES9_SD_SF_Li256ELb1ELb1ELb1ELb0EEENS1_36VarlenDynamicPersistentTileSchedulerILi128ELi128ELi256ELi128ELb1ELb1ELb1ELb1ELb1ELb1EEEEEEEEEvNT_6ParamsE,"ax",@progbits
	.align	128
.text._ZN7cutlass13device_kernelIN5flash11enable_sm90INS1_16FlashAttnFwdSm90INS1_25CollectiveMainloopFwdSm90ILi2EN4cute5tupleIJNS5_1CILi1EEES8_S8_EEENS6_IJNS7_ILi128EEESA_NS7_ILi192EEEEEELi128ENS_10bfloat16_tEfNS_4arch4Sm90ELb1ELb0ELb0ELb1ELb0ELb1ELb0ELb1ELb1ELb1ELb1ELb0EEENS1_21CollectiveEpilogueFwdINS6_IJSA_SA_SA_EEES9_SD_SF_Li256ELb1ELb1ELb1ELb0EEENS1_36VarlenDynamicPersistentTileSchedulerILi128ELi128ELi256ELi128ELb1ELb1ELb1ELb1ELb1ELb1EEEEEEEEEvNT_6ParamsE:
        .type           _ZN7cutlass13device_kernelIN5flash11enable_sm90INS1_16FlashAttnFwdSm90INS1_25CollectiveMainloopFwdSm90ILi2EN4cute5tupleIJNS5_1CILi1EEES8_S8_EEENS6_IJNS7_ILi128EEESA_NS7_ILi192EEEEEELi128ENS_10bfloat16_tEfNS_4arch4Sm90ELb1ELb0ELb0ELb1ELb0ELb1ELb0ELb1ELb1ELb1ELb1ELb0EEENS1_21CollectiveEpilogueFwdINS6_IJSA_SA_SA_EEES9_SD_SF_Li256ELb1ELb1ELb1ELb0EEENS1_36VarlenDynamicPersistentTileSchedulerILi128ELi128ELi256ELi128ELb1ELb1ELb1ELb1ELb1ELb1EEEEEEEEEvNT_6ParamsE,@function
        .size           _ZN7cutlass13device_kernelIN5flash11enable_sm90INS1_16FlashAttnFwdSm90INS1_25CollectiveMainloopFwdSm90ILi2EN4cute5tupleIJNS5_1CILi1EEES8_S8_EEENS6_IJNS7_ILi128EEESA_NS7_ILi192EEEEEELi128ENS_10bfloat16_tEfNS_4arch4Sm90ELb1ELb0ELb0ELb1ELb0ELb1ELb0ELb1ELb1ELb1ELb1ELb0EEENS1_21CollectiveEpilogueFwdINS6_IJSA_SA_SA_EEES9_SD_SF_Li256ELb1ELb1ELb1ELb0EEENS1_36VarlenDynamicPersistentTileSchedulerILi128ELi128ELi256ELi128ELb1ELb1ELb1ELb1ELb1ELb1EEEEEEEEEvNT_6ParamsE,(.L_x_2989 - _ZN7cutlass13device_kernelIN5flash11enable_sm90INS1_16FlashAttnFwdSm90INS1_25CollectiveMainloopFwdSm90ILi2EN4cute5tupleIJNS5_1CILi1EEES8_S8_EEENS6_IJNS7_ILi128EEESA_NS7_ILi192EEEEEELi128ENS_10bfloat16_tEfNS_4arch4Sm90ELb1ELb0ELb0ELb1ELb0ELb1ELb0ELb1ELb1ELb1ELb1ELb0EEENS1_21CollectiveEpilogueFwdINS6_IJSA_SA_SA_EEES9_SD_SF_Li256ELb1ELb1ELb1ELb0EEENS1_36VarlenDynamicPersistentTileSchedulerILi128ELi128ELi256ELi128ELb1ELb1ELb1ELb1ELb1ELb1EEEEEEEEEvNT_6ParamsE)
        .other          _ZN7cutlass13device_kernelIN5flash11enable_sm90INS1_16FlashAttnFwdSm90INS1_25CollectiveMainloopFwdSm90ILi2EN4cute5tupleIJNS5_1CILi1EEES8_S8_EEENS6_IJNS7_ILi128EEESA_NS7_ILi192EEEEEELi128ENS_10bfloat16_tEfNS_4arch4Sm90ELb1ELb0ELb0ELb1ELb0ELb1ELb0ELb1ELb1ELb1ELb1ELb0EEENS1_21CollectiveEpilogueFwdINS6_IJSA_SA_SA_EEES9_SD_SF_Li256ELb1ELb1ELb1ELb0EEENS1_36VarlenDynamicPersistentTileSchedulerILi128ELi128ELi256ELi128ELb1ELb1ELb1ELb1ELb1ELb1EEEEEEEEEvNT_6ParamsE,@"STO_CUDA_ENTRY STV_DEFAULT"
_ZN7cutlass13device_kernelIN5flash11enable_sm90INS1_16FlashAttnFwdSm90INS1_25CollectiveMainloopFwdSm90ILi2EN4cute5tupleIJNS5_1CILi1EEES8_S8_EEENS6_IJNS7_ILi128EEESA_NS7_ILi192EEEEEELi128ENS_10bfloat16_tEfNS_4arch4Sm90ELb1ELb0ELb0ELb1ELb0ELb1ELb0ELb1ELb1ELb1ELb1ELb0EEENS1_21CollectiveEpilogueFwdINS6_IJSA_SA_SA_EEES9_SD_SF_Li256ELb1ELb1ELb1ELb0EEENS1_36VarlenDynamicPersistentTileSchedulerILi128ELi128ELi256ELi128ELb1ELb1ELb1ELb1ELb1ELb1EEEEEEEEEvNT_6ParamsE:
        /* <DEDUP_REMOVED lines=24> */
.L_x_2467:
[----:B------:R-:W-:Y:S05]  /*0180*/  BSYNC B0 ;  /* 0x0000000000007941 */ /* 0x000fea0003800000 */
.L_x_2466:
        /* <DEDUP_REMOVED lines=41> */
.L_x_2468:
        /* <DEDUP_REMOVED lines=22> */
.L_x_2469:
        /* <DEDUP_REMOVED lines=18> */
.L_x_2470:
        /* <DEDUP_REMOVED lines=22> */
.L_x_2471:
        /* <DEDUP_REMOVED lines=22> */
.L_x_2472:
        /* <DEDUP_REMOVED lines=10> */
.L_x_2475:
        /* <DEDUP_REMOVED lines=19> */
[----:B------:R-:W-:Y:S01]  /*0b30*/  IMAD.MOV.U32 R188, RZ, RZ, RZ ;  /* 0x000000ffffbc7224 */ /* 0x000fe200078e00ff */
[----:B------:R-:W-:Y:S01]  /*0b40*/  SHF.R.S32.HI R3, RZ, 0x1f, R6 ;  /* 0x0000001fff037819 */ /* 0x000fe20000011406 */
[----:B------:R-:W-:Y:S02]  /*0b50*/  IMAD.MOV.U32 R187, RZ, RZ, RZ ;  /* 0x000000ffffbb7224 */ /* 0x000fe400078e00ff */
[----:B------:R-:W-:Y:S01]  /*0b60*/  IMAD.MOV.U32 R184, RZ, RZ, RZ ;  /* 0x000000ffffb87224 */ /* 0x000fe200078e00ff */
[----:B------:R-:W-:-:S02]  /*0b70*/  LEA.HI R4, R3, R6, RZ, 0x4 ;  /* 0x0000000603047211 */ /* 0x000fc400078f20ff */
[CC--:B------:R-:W-:Y:S02]  /*0b80*/  LEA.HI R196, R3.reuse, R6.reuse, RZ, 0x5 ;  /* 0x0000000603c47211 */ /* 0x0c0fe400078f28ff */
[CC--:B------:R-:W-:Y:S01]  /*0b90*/  LEA.HI R7, R3.reuse, R6.reuse, RZ, 0x2 ;  /* 0x0000000603077211 */ /* 0x0c0fe200078f10ff */
[----:B------:R-:W-:Y:S01]  /*0ba0*/  UIADD3 UR4, UR4, 0x10400, URZ ;  /* 0x0001040004047890 */ /* 0x000fe2000fffe03f */
[----:B------:R-:W-:Y:S02]  /*0bb0*/  LEA.HI R233, R3, R6, RZ, 0x3 ;  /* 0x0000000603e97211 */ /* 0x000fe400078f18ff */
[----:B------:R-:W-:Y:S02]  /*0bc0*/  LOP3.LUT R217, R7, 0xfffffffc, RZ, 0xc0, !PT ;  /* 0xfffffffc07d97812 */ /* 0x000fe400078ec0ff */
[----:B------:R-:W-:Y:S02]  /*0bd0*/  SHF.R.S32.HI R196, RZ, 0x5, R196 ;  /* 0x00000005ffc47819 */ /* 0x000fe400000114c4 */
[----:B------:R-:W-:Y:S01]  /*0be0*/  SHF.R.S32.HI R17, RZ, 0x2, R7 ;  /* 0x00000002ff117819 */ /* 0x000fe20000011407 */
[----:B------:R-:W-:Y:S01]  /*0bf0*/  IMAD.IADD R217, R6, 0x1, -R217 ;  /* 0x0000000106d97824 */ /* 0x000fe200078e0ad9 */
[----:B------:R-:W-:-:S02]  /*0c00*/  LOP3.LUT R9, R233, 0xfffffff8, RZ, 0xc0, !PT ;  /* 0xfffffff8e9097812 */ /* 0x000fc400078ec0ff */
[----:B------:R-:W-:Y:S01]  /*0c10*/  SHF.R.S32.HI R233, RZ, 0x3, R233 ;  /* 0x00000003ffe97819 */ /* 0x000fe200000114e9 */
[----:B------:R-:W-:Y:S02]  /*0c20*/  IMAD.SHL.U32 R22, R217, 0x4, RZ ;  /* 0x00000004d9167824 */ /* 0x000fe400078e00ff */
[----:B------:R-:W-:Y:S02]  /*0c30*/  VIADD R214, R17, 0x40 ;  /* 0x0000004011d67836 */ /* 0x000fe40000000000 */
[C---:B------:R-:W-:Y:S02]  /*0c40*/  VIADD R190, R22.reuse, 0x20 ;  /* 0x0000002016be7836 */ /* 0x040fe40000000000 */
[C---:B------:R-:W-:Y:S02]  /*0c50*/  VIADD R189, R22.reuse, 0x40 ;  /* 0x0000004016bd7836 */ /* 0x040fe40000000000 */
[C---:B------:R-:W-:Y:S02]  /*0c60*/  IMAD.IADD R185, R22.reuse, 0x1, R190 ;  /* 0x0000000116b97824 */ /* 0x040fe400078e02be */
[----:B------:R-:W-:-:S02]  /*0c70*/  IMAD.IADD R186, R22, 0x1, R189 ;  /* 0x0000000116ba7824 */ /* 0x000fc400078e02bd */
[----:B------:R-:W-:Y:S02]  /*0c80*/  IMAD.SHL.U32 R194, R214, 0x40, RZ ;  /* 0x00000040d6c27824 */ /* 0x000fe400078e00ff */
[----:B------:R-:W-:Y:S02]  /*0c90*/  IMAD.IADD R208, R6, 0x1, -R9 ;  /* 0x0000000106d07824 */ /* 0x000fe400078e0a09 */
[----:B------:R-:W-:Y:S01]  /*0ca0*/  IMAD.SHL.U32 R18, R217, 0x8, RZ ;  /* 0x00000008d9127824 */ /* 0x000fe200078e00ff */
[----:B------:R-:W-:Y:S01]  /*0cb0*/  LOP3.LUT R194, R194, 0x1c0, RZ, 0xc0, !PT ;  /* 0x000001c0c2c27812 */ /* 0x000fe200078ec0ff */
[----:B------:R-:W-:Y:S02]  /*0cc0*/  IMAD.SHL.U32 R203, R208, 0x8, RZ ;  /* 0x00000008d0cb7824 */ /* 0x000fe400078e00ff */
[----:B------:R-:W-:Y:S01]  /*0cd0*/  VIADD R193, R22, 0x50 ;  /* 0x0000005016c17836 */ /* 0x000fe20000000000 */
[----:B------:R-:W-:Y:S01]  /*0ce0*/  SHF.R.U32.HI R21, RZ, 0x3, R194 ;  /* 0x00000003ff157819 */ /* 0x000fe200000116c2 */
[----:B------:R-:W-:-:S02]  /*0cf0*/  VIADD R207, R203, 0x40 ;  /* 0x00000040cbcf7836 */ /* 0x000fc40000000000 */
[C---:B------:R-:W-:Y:S01]  /*0d00*/  VIADD R192, R22.reuse, 0x10 ;  /* 0x0000001016c07836 */ /* 0x040fe20000000000 */
[----:B------:R-:W-:Y:S01]  /*0d10*/  SHF.R.S32.HI R236, RZ, 0x1f, R193 ;  /* 0x0000001fffec7819 */ /* 0x000fe200000114c1 */
[----:B------:R-:W-:Y:S01]  /*0d20*/  VIADD R191, R22, 0x30 ;  /* 0x0000003016bf7836 */ /* 0x000fe20000000000 */
[----:B--2---:R-:W-:Y:S02]  /*0d30*/  R2UR UR5, R0 ;  /* 0x00000000000572ca */ /* 0x004fe400000e0000 */
[----:B------:R-:W-:Y:S02]  /*0d40*/  LEA.HI R0, R3, R6, RZ, 0x7 ;  /* 0x0000000603007211 */ /* 0x000fe400078f38ff */
[----:B------:R-:W-:Y:S02]  /*0d50*/  LOP3.LUT R3, R4, 0x3fffff0, RZ, 0xc0, !PT ;  /* 0x03fffff004037812 */ /* 0x000fe400078ec0ff */
[----:B------:R-:W-:Y:S02]  /*0d60*/  LOP3.LUT R5, R0, 0xffffff80, RZ, 0xc0, !PT ;  /* 0xffffff8000057812 */ /* 0x000fe400078ec0ff */
[----:B------:R-:W-:Y:S01]  /*0d70*/  SHF.R.S32.HI R16, RZ, 0x7, R0 ;  /* 0x00000007ff107819 */ /* 0x000fe20000011400 */
[----:B------:R-:W-:-:S02]  /*0d80*/  IMAD.IADD R3, R6, 0x1, -R3 ;  /* 0x0000000106037824 */ /* 0x000fc400078e0a03 */
[----:B------:R-:W-:Y:S01]  /*0d90*/  IMAD.IADD R24, R6, 0x1, -R5 ;  /* 0x0000000106187824 */ /* 0x000fe200078e0a05 */
[----:B------:R-:W-:Y:S01]  /*0da0*/  SHF.R.S32.HI R5, RZ, 0x4, R4 ;  /* 0x00000004ff057819 */ /* 0x000fe20000011404 */
[----:B------:R-:W-:Y:S01]  /*0db0*/  IMAD R3, R196, 0x10, R3 ;  /* 0x00000010c4037824 */ /* 0x000fe200078e0203 */
[----:B------:R-:W-:Y:S01]  /*0dc0*/  LEA.HI R0, R0, R16, RZ, 0x1 ;  /* 0x0000001000007211 */ /* 0x000fe200078f08ff */
[----:B------:R-:W-:Y:S01]  /*0dd0*/  ULOP3.LUT UR5, UR5, 0x1, URZ, 0xfc, !UPT ;  /* 0x0000000105057892 */ /* 0x000fe2000f8efc3f */
[----:B------:R-:W-:Y:S01]  /*0de0*/  SHF.R.S32.HI R8, RZ, 0x1f, R24 ;  /* 0x0000001fff087819 */ /* 0x000fe20000011418 */
[----:B------:R-:W-:Y:S01]  /*0df0*/  STL [R1+0x40], R24 ;  /* 0x0000401801007387 */ /* 0x000fe20000100800 */
[----:B------:R-:W-:Y:S02]  /*0e00*/  LEA.HI R4, R4, R5, RZ, 0x1 ;  /* 0x0000000504047211 */ /* 0x000fe400078f08ff */
[----:B------:R-:W-:Y:S01]  /*0e10*/  LEA.HI R10, R8, R24, RZ, 0x2 ;  /* 0x00000018080a7211 */ /* 0x000fe200078f10ff */
[----:B------:R0:W-:Y:S01]  /*0e20*/  STL [R1+0x7c], R16 ;  /* 0x00007c1001007387 */ /* 0x0001e20000100800 */
[----:B------:R-:W-:-:S02]  /*0e30*/  LOP3.LUT R4, R4, 0x1ffffffe, RZ, 0xc0, !PT ;  /* 0x1ffffffe04047812 */ /* 0x000fc400078ec0ff */
[--C-:B------:R-:W-:Y:S02]  /*0e40*/  SHF.R.S32.HI R11, RZ, 0x2, R10.reuse ;  /* 0x00000002ff0b7819 */ /* 0x100fe4000001140a */
[----:B------:R-:W-:Y:S01]  /*0e50*/  SHF.R.S32.HI R12, RZ, 0x1f, R10 ;  /* 0x0000001fff0c7819 */ /* 0x000fe2000001140a */
[----:B------:R-:W-:Y:S01]  /*0e60*/  IMAD.IADD R4, R5, 0x1, -R4 ;  /* 0x0000000105047824 */ /* 0x000fe200078e0a04 */
[----:B------:R-:W-:Y:S02]  /*0e70*/  LOP3.LUT R5, R0, 0x3fffffe, RZ, 0xc0, !PT ;  /* 0x03fffffe00057812 */ /* 0x000fe400078ec0ff */
[----:B------:R-:W-:Y:S02]  /*0e80*/  LEA.HI R12, R12, R11, RZ, 0x3 ;  /* 0x0000000b0c0c7211 */ /* 0x000fe400078f18ff */
[----:B------:R-:W-:Y:S01]  /*0e90*/  SHF.R.S32.HI R0, RZ, 0x1f, R7 ;  /* 0x0000001fff007819 */ /* 0x000fe20000011407 */
[----:B------:R-:W-:Y:S01]  /*0ea0*/  IMAD.IADD R5, R16, 0x1, -R5 ;  /* 0x0000000110057824 */ /* 0x000fe200078e0a05 */
[----:B------:R-:W-:Y:S01]  /*0eb0*/  LOP3.LUT R12, R12, 0xfffffff8, RZ, 0xc0, !PT ;  /* 0xfffffff80c0c7812 */ /* 0x000fe200078ec0ff */
[----:B0-----:R-:W-:Y:S01]  /*0ec0*/  IMAD.MOV.U32 R16, RZ, RZ, RZ ;  /* 0x000000ffff107224 */ /* 0x001fe200078e00ff */
[----:B------:R-:W-:-:S02]  /*0ed0*/  LEA.HI R0, R0, R17, RZ, 0x3 ;  /* 0x0000001100007211 */ /* 0x000fc400078f18ff */
[----:B------:R-:W-:Y:S01]  /*0ee0*/  LEA.HI R8, R8, R24, RZ, 0x5 ;  /* 0x0000001808087211 */ /* 0x000fe200078f28ff */
[----:B------:R-:W-:Y:S01]  /*0ef0*/  IMAD.IADD R11, R11, 0x1, -R12 ;  /* 0x000000010b0b7824 */ /* 0x000fe200078e0a0c */
[----:B------:R-:W-:Y:S01]  /*0f00*/  LOP3.LUT R0, R0, 0xfffffff8, RZ, 0xc0, !PT ;  /* 0xfffffff800007812 */ /* 0x000fe200078ec0ff */
[----:B------:R-:W-:Y:S01]  /*0f10*/  IMAD R12, R3, 0x8, R4 ;  /* 0x00000008030c7824 */ /* 0x000fe200078e0204 */
[----:B------:R-:W-:Y:S02]  /*0f20*/  SHF.R.S32.HI R3, RZ, 0x1f, R214 ;  /* 0x0000001fff037819 */ /* 0x000fe400000114d6 */
[----:B------:R-:W-:Y:S01]  /*0f30*/  SHF.R.S32.HI R8, RZ, 0x5, R8 ;  /* 0x00000005ff087819 */ /* 0x000fe20000011408 */
[----:B------:R-:W-:Y:S01]  /*0f40*/  IMAD.IADD R237, R17, 0x1, -R0 ;  /* 0x0000000111ed7824 */ /* 0x000fe200078e0a00 */
[----:B------:R-:W-:Y:S01]  /*0f50*/  LEA.HI R3, R3, R214, RZ, 0x3 ;  /* 0x000000d603037211 */ /* 0x000fe200078f18ff */
[----:B------:R-:W-:Y:S01]  /*0f60*/  IMAD.SHL.U32 R12, R12, 0x8, RZ ;  /* 0x000000080c0c7824 */ /* 0x000fe200078e00ff */
[----:B------:R-:W-:Y:S01]  /*0f70*/  SHF.R.S32.HI R0, RZ, 0x1f, R185 ;  /* 0x0000001fff007819 */ /* 0x000fe200000114b9 */
[----:B------:R-:W-:Y:S01]  /*0f80*/  IMAD R8, R8, 0x10, R11 ;  /* 0x0000001008087824 */ /* 0x000fe200078e020b */
[----:B------:R-:W-:Y:S01]  /*0f90*/  LOP3.LUT R10, R10, 0x7ffffffc, RZ, 0xc0, !PT ;  /* 0x7ffffffc0a0a7812 */ /* 0x000fe200078ec0ff */
[----:B------:R-:W-:Y:S01]  /*0fa0*/  IMAD.SHL.U32 R3, R3, 0x40, RZ ;  /* 0x0000004003037824 */ /* 0x000fe200078e00ff */
[CC--:B------:R-:W-:Y:S01]  /*0fb0*/  LEA.HI R234, R0.reuse, R185.reuse, RZ, 0x3 ;  /* 0x000000b900ea7211 */ /* 0x0c0fe200078f18ff */
[----:B------:R-:W-:Y:S01]  /*0fc0*/  IMAD R20, R5, 0x40, R8 ;  /* 0x0000004005147824 */ /* 0x000fe200078e0208 */
[----:B------:R-:W-:Y:S01]  /*0fd0*/  LEA.HI R0, R0, R185, RZ, 0x6 ;  /* 0x000000b900007211 */ /* 0x000fe200078f30ff */
[----:B------:R-:W-:Y:S01]  /*0fe0*/  IMAD.SHL.U32 R195, R237, 0x40, RZ ;  /* 0x00000040edc37824 */ /* 0x000fe200078e00ff */
[----:B------:R-:W-:Y:S01]  /*0ff0*/  SHF.R.S32.HI R5, RZ, 0x1f, R186 ;  /* 0x0000001fff057819 */ /* 0x000fe200000114ba */
[----:B------:R-:W-:Y:S01]  /*1000*/  IMAD.IADD R10, R24, 0x1, -R10 ;  /* 0x00000001180a7824 */ /* 0x000fe200078e0a0a */
[----:B------:R-:W-:Y:S01]  /*1010*/  LOP3.LUT R198, R3, 0xfffffe00, RZ, 0xc0, !PT ;  /* 0xfffffe0003c67812 */ /* 0x000fe200078ec0ff */
[----:B------:R-:W-:Y:S01]  /*1020*/  IMAD.SHL.U32 R3, R0, 0x80, RZ ;  /* 0x0000008000037824 */ /* 0x000fe200078e00ff */
[-C--:B------:R-:W-:Y:S01]  /*1030*/  LEA.HI R235, R5, R186.reuse, RZ, 0x3 ;  /* 0x000000ba05eb7211 */ /* 0x080fe200078f18ff */
[----:B------:R-:W-:Y:S01]  /*1040*/  STL [R1+0x80], R20 ;  /* 0x0000801401007387 */ /* 0x000fe20000100800 */
[----:B------:R-:W-:Y:S01]  /*1050*/  LOP3.LUT R195, R195, 0x1c0, RZ, 0xc0, !PT ;  /* 0x000001c0c3c37812 */ /* 0x000fe200078ec0ff */
[----:B------:R-:W-:Y:S01]  /*1060*/  IMAD.SHL.U32 R204, R10, 0x2, RZ ;  /* 0x000000020acc7824 */ /* 0x000fe200078e00ff */
[----:B------:R-:W-:-:S02]  /*1070*/  LEA.HI R4, R5, R186, RZ, 0x6 ;  /* 0x000000ba05047211 */ /* 0x000fc400078f30ff */
[--C-:B------:R-:W-:Y:S01]  /*1080*/  LOP3.LUT R6, R194, 0x38, R234.reuse, 0xf8, !PT ;  /* 0x00000038c2067812 */ /* 0x100fe200078ef8ea */
[----:B------:R-:W-:Y:S01]  /*1090*/  VIADD R229, R204, 0x20 ;  /* 0x00000020cce57836 */ /* 0x000fe20000000000 */
[----:B------:R-:W-:Y:S01]  /*10a0*/  LOP3.LUT R8, R194, 0x38, R235, 0xf8, !PT ;  /* 0x00000038c2087812 */ /* 0x000fe200078ef8eb */
[----:B------:R-:W-:Y:S01]  /*10b0*/  IMAD.SHL.U32 R5, R4, 0x80, RZ ;  /* 0x0000008004057824 */ /* 0x000fe200078e00ff */
[----:B------:R-:W-:Y:S01]  /*10c0*/  SHF.R.U32.HI R197, RZ, 0x3, R195 ;  /* 0x00000003ffc57819 */ /* 0x000fe200000116c3 */
[C---:B------:R-:W-:Y:S01]  /*10d0*/  VIADD R226, R204.reuse, 0x38 ;  /* 0x00000038cce27836 */ /* 0x040fe20000000000 */
[----:B------:R-:W-:Y:S01]  /*10e0*/  LOP3.LUT R0, R195, 0x38, R234, 0xf8, !PT ;  /* 0x00000038c3007812 */ /* 0x000fe200078ef8ea */
[C---:B------:R-:W-:Y:S01]  /*10f0*/  VIADD R223, R204.reuse, 0x50 ;  /* 0x00000050ccdf7836 */ /* 0x040fe20000000000 */
[----:B------:R-:W-:Y:S01]  /*1100*/  LOP3.LUT R3, R3, 0xffffe000, RZ, 0xc0, !PT ;  /* 0xffffe00003037812 */ /* 0x000fe200078ec0ff */
[----:B------:R-:W-:Y:S01]  /*1110*/  VIADD R220, R204, 0x68 ;  /* 0x00000068ccdc7836 */ /* 0x000fe20000000000 */
[-C--:B------:R-:W-:Y:S01]  /*1120*/  LOP3.LUT R6, R6, R21.reuse, RZ, 0x3c, !PT ;  /* 0x0000001506067212 */ /* 0x080fe200078e3cff */
[----:B------:R-:W-:Y:S01]  /*1130*/  VIADD R231, R204, 0x10 ;  /* 0x00000010cce77836 */ /* 0x000fe20000000000 */
[----:B------:R-:W-:Y:S01]  /*1140*/  LOP3.LUT R9, R8, R21, RZ, 0x3c, !PT ;  /* 0x0000001508097212 */ /* 0x000fe200078e3cff */
[----:B------:R-:W-:Y:S01]  /*1150*/  VIADD R230, R204, 0x18 ;  /* 0x00000018cce67836 */ /* 0x000fe20000000000 */
[----:B------:R-:W-:Y:S01]  /*1160*/  LOP3.LUT R0, R0, R197, RZ, 0x3c, !PT ;  /* 0x000000c500007212 */ /* 0x000fe200078e3cff */
[----:B------:R-:W-:Y:S01]  /*1170*/  VIADD R228, R204, 0x28 ;  /* 0x00000028cce47836 */ /* 0x000fe20000000000 */
[----:B------:R-:W-:Y:S01]  /*1180*/  IADD3 R8, R6, R3, R198 ;  /* 0x0000000306087210 */ /* 0x000fe20007ffe0c6 */
[----:B------:R-:W-:Y:S01]  /*1190*/  IMAD R3, R196, 0x200, R3 ;  /* 0x00000200c4037824 */ /* 0x000fe200078e0203 */
[----:B------:R-:W-:Y:S01]  /*11a0*/  LOP3.LUT R5, R5, 0xffffe000, RZ, 0xc0, !PT ;  /* 0xffffe00005057812 */ /* 0x000fe200078ec0ff */
[----:B------:R-:W-:Y:S01]  /*11b0*/  VIADD R227, R204, 0x30 ;  /* 0x00000030cce37836 */ /* 0x000fe20000000000 */
[----:B------:R-:W-:Y:S01]  /*11c0*/  LOP3.LUT R4, R195, 0x38, R235, 0xf8, !PT ;  /* 0x00000038c3047812 */ /* 0x000fe200078ef8eb */
[----:B------:R-:W-:Y:S01]  /*11d0*/  IMAD.IADD R3, R3, 0x1, R0 ;  /* 0x0000000103037824 */ /* 0x000fe200078e0200 */
[----:B------:R-:W-:Y:S01]  /*11e0*/  IADD3 R11, R9, R5, R198 ;  /* 0x00000005090b7210 */ /* 0x000fe20007ffe0c6 */
[----:B------:R-:W-:Y:S01]  /*11f0*/  IMAD.U32 R0, RZ, RZ, UR5 ;  /* 0x00000005ff007e24 */ /* 0x000fe2000f8e00ff */
[----:B------:R-:W-:Y:S01]  /*1200*/  LOP3.LUT R7, R4, R197, RZ, 0x3c, !PT ;  /* 0x000000c504077212 */ /* 0x000fe200078e3cff */
[----:B------:R-:W-:Y:S01]  /*1210*/  IMAD.U32 R9, RZ, RZ, UR4 ;  /* 0x00000004ff097e24 */ /* 0x000fe2000f8e00ff */
[----:B------:R-:W-:Y:S01]  /*1220*/  LEA R3, R3, UR4, 0x1 ;  /* 0x0000000403037c11 */ /* 0x000fe2000f8e08ff */
[----:B------:R-:W-:Y:S01]  /*1230*/  IMAD R4, R196, 0x200, R5 ;  /* 0x00000200c4047824 */ /* 0x000fe200078e0205 */
[----:B------:R0:W-:Y:S01]  /*1240*/  STL [R1+0x18], R0 ;  /* 0x0000180001007387 */ /* 0x0001e20000100800 */
[----:B------:R-:W-:Y:S01]  /*1250*/  VIADD R225, R204, 0x40 ;  /* 0x00000040cce17836 */ /* 0x000fe20000000000 */
[----:B------:R-:W-:Y:S01]  /*1260*/  SHF.R.S32.HI R10, RZ, 0x1f, R230 ;  /* 0x0000001fff0a7819 */ /* 0x000fe200000114e6 */
[----:B------:R-:W-:Y:S01]  /*1270*/  IMAD.IADD R4, R4, 0x1, R7 ;  /* 0x0000000104047824 */ /* 0x000fe200078e0207 */
[----:B------:R1:W-:Y:S01]  /*1280*/  STL [R1+0x88], R9 ;  /* 0x0000880901007387 */ /* 0x0003e20000100800 */
[C---:B------:R-:W-:Y:S01]  /*1290*/  VIADD R224, R204.reuse, 0x48 ;  /* 0x00000048cce07836 */ /* 0x040fe20000000000 */
[----:B------:R-:W-:Y:S01]  /*12a0*/  SHF.R.S32.HI R10, RZ, 0x1f, R227 ;  /* 0x0000001fff0a7819 */ /* 0x000fe200000114e3 */
[C---:B------:R-:W-:Y:S01]  /*12b0*/  VIADD R222, R204.reuse, 0x58 ;  /* 0x00000058ccde7836 */ /* 0x040fe20000000000 */
[----:B------:R2:W-:Y:S01]  /*12c0*/  STL [R1+0x84], R12 ;  /* 0x0000840c01007387 */ /* 0x0005e20000100800 */
[C---:B------:R-:W-:Y:S01]  /*12d0*/  VIADD R221, R204.reuse, 0x60 ;  /* 0x00000060ccdd7836 */ /* 0x040fe20000000000 */
[C---:B0-----:R-:W-:Y:S01]  /*12e0*/  LEA.HI R0, R217.reuse, R217, RZ, 0x1 ;  /* 0x000000d9d9007211 */ /* 0x041fe200078f08ff */
[C---:B------:R-:W-:Y:S01]  /*12f0*/  VIADD R219, R204.reuse, 0x70 ;  /* 0x00000070ccdb7836 */ /* 0x040fe20000000000 */
[----:B------:R-:W-:Y:S01]  /*1300*/  SHF.R.S32.HI R10, RZ, 0x1f, R224 ;  /* 0x0000001fff0a7819 */ /* 0x000fe200000114e0 */
[----:B------:R-:W-:Y:S01]  /*1310*/  VIADD R218, R204, 0x78 ;  /* 0x00000078ccda7836 */ /* 0x000fe20000000000 */
[----:B-1----:R-:W-:Y:S01]  /*1320*/  SHF.R.S32.HI R9, RZ, 0x1f, R203 ;  /* 0x0000001fff097819 */ /* 0x002fe200000114cb */
[----:B------:R-:W-:Y:S01]  /*1330*/  IMAD.MOV.U32 R5, RZ, RZ, R13 ;  /* 0x000000ffff057224 */ /* 0x000fe200078e000d */
[----:B------:R-:W-:Y:S01]  /*1340*/  LOP3.LUT R9, R194, 0x38, R18, 0xf8, !PT ;  /* 0x00000038c2097812 */ /* 0x000fe200078ef812 */
[----:B------:R-:W-:Y:S01]  /*1350*/  IMAD.MOV.U32 R6, RZ, RZ, R14 ;  /* 0x000000ffff067224 */ /* 0x000fe200078e000e */
[----:B------:R-:W-:Y:S01]  /*1360*/  LOP3.LUT R0, R0, 0x1ffffffe, RZ, 0xc0, !PT ;  /* 0x1ffffffe00007812 */ /* 0x000fe200078ec0ff */
[----:B------:R-:W-:Y:S01]  /*1370*/  IMAD.MOV.U32 R7, RZ, RZ, R15 ;  /* 0x000000ffff077224 */ /* 0x000fe200078e000f */
[----:B------:R-:W-:Y:S01]  /*1380*/  LOP3.LUT R9, R198, R9, R21, 0xf6, !PT ;  /* 0x00000009c6097212 */ /* 0x000fe200078ef615 */
[----:B------:R-:W-:Y:S01]  /*1390*/  VIADD R216, R204, 0x8 ;  /* 0x00000008ccd87836 */ /* 0x000fe20000000000 */
[----:B--2---:R-:W-:Y:S01]  /*13a0*/  SHF.R.S32.HI R12, RZ, 0x1f, R231 ;  /* 0x0000001fff0c7819 */ /* 0x004fe200000114e7 */
[----:B------:R-:W-:Y:S01]  /*13b0*/  IMAD.IADD R0, R217, 0x1, -R0 ;  /* 0x00000001d9007824 */ /* 0x000fe200078e0a00 */
[----:B------:R-:W-:-:S02]  /*13c0*/  LEA R9, R9, UR4, 0x1 ;  /* 0x0000000409097c11 */ /* 0x000fc4000f8e08ff */
[----:B------:R-:W-:Y:S01]  /*13d0*/  SHF.R.S32.HI R12, RZ, 0x1f, R228 ;  /* 0x0000001fff0c7819 */ /* 0x000fe200000114e4 */
[----:B------:R-:W-:Y:S01]  /*13e0*/  IMAD R205, R0, 0x8, R20 ;  /* 0x0000000800cd7824 */ /* 0x000fe200078e0214 */
[----:B------:R-:W-:Y:S01]  /*13f0*/  LEA R0, R4, UR4, 0x1 ;  /* 0x0000000404007c11 */ /* 0x000fe2000f8e08ff */
[----:B------:R0:W-:Y:S01]  /*1400*/  STL [R1+0x74], R9 ;  /* 0x0000740901007387 */ /* 0x0001e20000100800 */
[----:B------:R-:W-:Y:S02]  /*1410*/  SHF.R.S32.HI R12, RZ, 0x1f, R225 ;  /* 0x0000001fff0c7819 */ /* 0x000fe400000114e1 */
[----:B------:R-:W-:Y:S02]  /*1420*/  SHF.R.S32.HI R12, RZ, 0x1f, R222 ;  /* 0x0000001fff0c7819 */ /* 0x000fe400000114de */
[----:B------:R-:W-:Y:S02]  /*1430*/  SHF.R.S32.HI R10, RZ, 0x1f, R221 ;  /* 0x0000001fff0a7819 */ /* 0x000fe400000114dd */
[----:B------:R-:W-:-:S02]  /*1440*/  SHF.R.S32.HI R13, RZ, 0x1f, R207 ;  /* 0x0000001fff0d7819 */ /* 0x000fc400000114cf */
[----:B------:R-:W-:Y:S02]  /*1450*/  SHF.R.S32.HI R234, RZ, 0x3, R234 ;  /* 0x00000003ffea7819 */ /* 0x000fe400000114ea */
[----:B0-----:R-:W-:Y:S02]  /*1460*/  SHF.R.S32.HI R9, RZ, 0x1f, R229 ;  /* 0x0000001fff097819 */ /* 0x001fe400000114e5 */
[----:B------:R-:W-:Y:S02]  /*1470*/  SHF.R.S32.HI R9, RZ, 0x1f, R226 ;  /* 0x0000001fff097819 */ /* 0x000fe400000114e2 */
[----:B------:R-:W-:Y:S02]  /*1480*/  SHF.R.S32.HI R9, RZ, 0x1f, R223 ;  /* 0x0000001fff097819 */ /* 0x000fe400000114df */
[----:B------:R-:W-:Y:S02]  /*1490*/  SHF.R.S32.HI R9, RZ, 0x1f, R220 ;  /* 0x0000001fff097819 */ /* 0x000fe400000114dc */
[----:B------:R-:W-:-:S02]  /*14a0*/  LEA R9, R8, UR4, 0x1 ;  /* 0x0000000408097c11 */ /* 0x000fc4000f8e08ff */
[----:B------:R-:W-:Y:S02]  /*14b0*/  LEA R8, R11, UR4, 0x1 ;  /* 0x000000040b087c11 */ /* 0x000fe4000f8e08ff */
[----:B------:R-:W-:Y:S01]  /*14c0*/  SHF.R.S32.HI R235, RZ, 0x3, R235 ;  /* 0x00000003ffeb7819 */ /* 0x000fe200000114eb */
[----:B------:R0:W-:Y:S01]  /*14d0*/  STL [R1+0x6c], R9 ;  /* 0x00006c0901007387 */ /* 0x0001e20000100800 */
[----:B------:R-:W-:Y:S02]  /*14e0*/  SHF.R.S32.HI R12, RZ, 0x1f, R219 ;  /* 0x0000001fff0c7819 */ /* 0x000fe400000114db */
[----:B------:R-:W-:Y:S01]  /*14f0*/  SHF.R.S32.HI R10, RZ, 0x1f, R218 ;  /* 0x0000001fff0a7819 */ /* 0x000fe200000114da */
[----:B------:R0:W-:Y:S04]  /*1500*/  STL [R1+0x68], R8 ;  /* 0x0000680801007387 */ /* 0x0001e80000100800 */
[----:B------:R0:W-:Y:S04]  /*1510*/  STL [R1+0x70], R0 ;  /* 0x0000700001007387 */ /* 0x0001e80000100800 */
[----:B------:R0:W-:Y:S02]  /*1520*/  STL [R1+0x78], R3 ;  /* 0x0000780301007387 */ /* 0x0001e40000100800 */
.L_x_2707:
[----:B-1----:R-:W1:Y:S01]  /*1530*/  LDC.64 R210, c[0x0][0xc88] ;  /* 0x00032200ffd27b82 */ /* 0x002e620000000a00 */
[----:B------:R-:W-:Y:S01]  /*1540*/  ULDC.64 UR4, c[0x0][0xa28] ;  /* 0x00028a0000047ab9 */ /* 0x000fe20000000a00 */
[----:B------:R-:W-:Y:S01]  /*1550*/  ULDC.64 UR8, c[0x0][0xa18] ;  /* 0x0002860000087ab9 */ /* 0x000fe20000000a00 */
[----:B------:R-:W-:Y:S01]  /*1560*/  ULDC.64 UR6, c[0x0][0xa08] ;  /* 0x0002820000067ab9 */ /* 0x000fe20000000a00 */
[----:B-1----:R-:W-:-:S06]  /*1570*/  IMAD.WIDE R210, R7, 0x4, R210 ;  /* 0x0000000407d27825 */ /* 0x002fcc00078e02d2 */
[----:B--2---:R-:W2:Y:S01]  /*1580*/  LDG.E R210, desc[UR60][R210.64] ;  /* 0x0000003cd2d27981 */ /* 0x004ea2000c1e1900 */
        /* <DEDUP_REMOVED lines=10> */
[C---:B0---4-:R-:W-:Y:S02]  /*1630*/  @P2 LEA R8, P3, R210.reuse, UR4, 0x2 ;  /* 0x00000004d2082c11 */ /* 0x051fe4000f8610ff */
[C-C-:B------:R-:W-:Y:S02]  /*1640*/  SHF.L.U64.HI R212, R210.reuse, 0x2, R232.reuse ;  /* 0x00000002d2d47819 */ /* 0x140fe400000102e8 */
[----:B---3--:R-:W-:Y:S01]  /*1650*/  @P2 LEA.HI.X R9, R210, UR5, R232, 0x2, P3 ;  /* 0x00000005d2092c11 */ /* 0x008fe200098f14e8 */
        /* <DEDUP_REMOVED lines=23> */
[----:B------:R-:W-:Y:S02]  /*17d0*/  LEA.HI R209, R0, R3, RZ, 0x10 ;  /* 0x0000000300d17211 */ /* 0x000fe400078f80ff */
        /* <DEDUP_REMOVED lines=11> */
.L_x_2477:
[----:B------:R-:W-:Y:S02]  /*1890*/  IMAD.U32 R25, RZ, RZ, UR5 ;  /* 0x00000005ff197e24 */ /* 0x000fe4000f8e00ff */
[----:B------:R-:W-:Y:S01]  /*18a0*/  IMAD.U32 R27, RZ, RZ, UR4 ;  /* 0x00000004ff1b7e24 */ /* 0x000fe2000f8e00ff */
[----:B------:R-:W-:Y:S06]  /*18b0*/  @!P2 BRA `(.L_x_2478) ;  /* 0x000000000010a947 */ /* 0x000fec0003800000 */
[----:B------:R-:W-:-:S04]  /*18c0*/  IADD3 R6, P0, R211, UR8, RZ ;  /* 0x00000008d3067c10 */ /* 0x000fc8000ff1e0ff */
[----:B------:R-:W-:-:S05]  /*18d0*/  IADD3.X R7, R212, UR9, RZ, P0, !PT ;  /* 0x00000009d4077c10 */ /* 0x000fca00087fe4ff */
[----:B------:R0:W5:Y:S01]  /*18e0*/  LDG.E R27, desc[UR60][R6.64] ;  /* 0x0000003c061b7981 */ /* 0x000162000c1e1900 */
[----:B------:R-:W-:Y:S05]  /*18f0*/  BRA `(.L_x_2479) ;  /* 0x0000000000107947 */ /* 0x000fea0003800000 */
.L_x_2478:
[----:B------:R-:W-:Y:S05]  /*1900*/  @!P0 BRA `(.L_x_2479) ;  /* 0x00000000000c8947 */ /* 0x000fea0003800000 */
[----:B------:R-:W2:Y:S04]  /*1910*/  LDG.E R0, desc[UR60][R12.64] ;  /* 0x0000003c0c007981 */ /* 0x000ea8000c1e1900 */
[----:B------:R-:W2:Y:S02]  /*1920*/  LDG.E R27, desc[UR60][R12.64+0x4] ;  /* 0x0000043c0c1b7981 */ /* 0x000ea4000c1e1900 */
[----:B--2---:R-:W-:-:S07]  /*1930*/  IMAD.IADD R27, R27, 0x1, -R0 ;  /* 0x000000011b1b7824 */ /* 0x004fce00078e0a00 */
.L_x_2479:
[----:B------:R-:W-:Y:S01]  /*1940*/  ULDC.64 UR4, c[0x0][0xa10] ;  /* 0x0002840000047ab9 */ /* 0x000fe20000000a00 */
[----:B------:R-:W1:Y:S01]  /*1950*/  LDC R10, c[0x0][0x448] ;  /* 0x00011200ff0a7b82 */ /* 0x000e620000000800 */
[----:B------:R-:W-:-:S04]  /*1960*/  ISETP.NE.U32.AND P0, PT, RZ, UR4, PT ;  /* 0x00000004ff007c0c */ /* 0x000fc8000bf05070 */
[----:B------:R-:W-:Y:S01]  /*1970*/  ISETP.NE.AND.EX P0, PT, RZ, UR5, PT, P0 ;  /* 0x00000005ff007c0c */ /* 0x000fe2000bf05300 */
[----:B------:R-:W-:-:S12]  /*1980*/  ULDC.64 UR4, c[0x0][0xa30] ;  /* 0x00028c0000047ab9 */ /* 0x000fd80000000a00 */
[----:B0-----:R-:W0:Y:S02]  /*1990*/  @P0 LDC.64 R6, c[0x0][0xa10] ;  /* 0x00028400ff060b82 */ /* 0x001e240000000a00 */
[----:B0-----:R-:W-:-:S05]  /*19a0*/  @P0 IMAD.WIDE R6, R210, 0x4, R6 ;  /* 0x00000004d2060825 */ /* 0x001fca00078e0206 */
[----:B------:R-:W2:Y:S04]  /*19b0*/  @P0 LDG.E R0, desc[UR60][R6.64] ;  /* 0x0000003c06000981 */ /* 0x000ea8000c1e1900 */
[----:B------:R0:W2:Y:S01]  /*19c0*/  @P0 LDG.E R3, desc[UR60][R6.64+0x4] ;  /* 0x0000043c06030981 */ /* 0x0000a2000c1e1900 */
[----:B------:R-:W-:Y:S01]  /*19d0*/  ISETP.NE.U32.AND P1, PT, RZ, UR4, PT ;  /* 0x00000004ff007c0c */ /* 0x000fe2000bf25070 */
[----:B-----5:R-:W-:-:S03]  /*19e0*/  IMAD.MOV.U32 R141, RZ, RZ, R27 ;  /* 0x000000ffff8d7224 */ /* 0x020fc600078e001b */
[----:B------:R-:W-:-:S13]  /*19f0*/  ISETP.NE.AND.EX P1, PT, RZ, UR5, PT, P1 ;  /* 0x00000005ff007c0c */ /* 0x000fda000bf25310 */
[----:B------:R-:W-:-:S04]  /*1a00*/  @P1 IADD3 R8, P2, R211, UR4, RZ ;  /* 0x00000004d3081c10 */ /* 0x000fc8000ff5e0ff */
[----:B------:R-:W-:-:S05]  /*1a10*/  @P1 IADD3.X R9, R212, UR5, RZ, P2, !PT ;  /* 0x00000005d4091c10 */ /* 0x000fca00097fe4ff */
[----:B------:R3:W5:Y:S01]  /*1a20*/  @P1 LDG.E R141, desc[UR60][R8.64] ;  /* 0x0000003c088d1981 */ /* 0x000762000c1e1900 */
[----:B-1----:R-:W-:Y:S01]  /*1a30*/  ISETP.NE.AND P1, PT, R10, 0x1, PT ;  /* 0x000000010a00780c */ /* 0x002fe20003f25270 */
[----:B------:R-:W-:Y:S01]  /*1a40*/  IMAD.SHL.U32 R200, R5, 0x80, RZ ;  /* 0x0000008005c87824 */ /* 0x000fe200078e00ff */
[----:B------:R-:W-:Y:S01]  /*1a50*/  BSSY B0, `(.L_x_2480) ;  /* 0x0000035000007945 */ /* 0x000fe20003800000 */
[----:B------:R-:W-:Y:S01]  /*1a60*/  IMAD.IADD R12, R27, 0x1, -R4 ;  /* 0x000000011b0c7824 */ /* 0x000fe200078e0a04 */
[----:B------:R-:W-:Y:S01]  /*1a70*/  LOP3.LUT R215, R209, 0xff, RZ, 0xc0, !PT ;  /* 0x000000ffd1d77812 */ /* 0x000fe200078ec0ff */
[----:B------:R-:W-:Y:S01]  /*1a80*/  VIADD R5, R200, 0x7f ;  /* 0x0000007fc8057836 */ /* 0x000fe20000000000 */
[----:B------:R-:W-:-:S07]  /*1a90*/  SHF.R.U32.HI R209, RZ, 0x10, R209 ;  /* 0x00000010ffd17819 */ /* 0x000fce00000116d1 */
[----:B------:R-:W1:Y:S08]  /*1aa0*/  @P1 LDC R10, c[0x0][0x44c] ;  /* 0x00011300ff0a1b82 */ /* 0x000e700000000800 */
[----:B0-----:R-:W0:Y:S01]  /*1ab0*/  @P1 LDC R7, c[0x0][0x450] ;  /* 0x00011400ff071b82 */ /* 0x001e220000000800 */
[----:B--2---:R-:W-:Y:S02]  /*1ac0*/  @P0 IMAD.IADD R25, R3, 0x1, -R0 ;  /* 0x0000000103190824 */ /* 0x004fe400078e0a00 */
[----:B-1----:R-:W-:-:S04]  /*1ad0*/  @P1 IMAD.HI.U32 R0, R5, R10, RZ ;  /* 0x0000000a05001227 */ /* 0x002fc800078e00ff */
[----:B------:R-:W-:Y:S01]  /*1ae0*/  IMAD.IADD R202, R12, 0x1, R25 ;  /* 0x000000010cca7824 */ /* 0x000fe200078e0219 */
[----:B0-----:R-:W-:-:S03]  /*1af0*/  @P1 SHF.R.U32.HI R5, RZ, R7, R0 ;  /* 0x00000007ff051219 */ /* 0x001fc60000011600 */
[C---:B------:R-:W-:Y:S01]  /*1b00*/  VIADD R0, R202.reuse, 0x7f ;  /* 0x0000007fca007836 */ /* 0x040fe20000000000 */
[----:B------:R-:W-:-:S04]  /*1b10*/  IADD3 R146, R202, 0x80, -R201 ;  /* 0x00000080ca927810 */ /* 0x000fc80007ffe8c9 */
[----:B------:R-:W-:Y:S01]  /*1b20*/  SHF.R.S32.HI R3, RZ, 0x1f, R0 ;  /* 0x0000001fff037819 */ /* 0x000fe20000011400 */
[----:B------:R-:W-:-:S03]  /*1b30*/  IMAD.IADD R5, R146, 0x1, R5 ;  /* 0x0000000192057824 */ /* 0x000fc600078e0205 */
[----:B------:R-:W-:Y:S01]  /*1b40*/  LEA.HI R3, R3, R0, RZ, 0x7 ;  /* 0x0000000003037211 */ /* 0x000fe200078f38ff */
[----:B------:R-:W-:Y:S01]  /*1b50*/  IMAD.MOV.U32 R0, RZ, RZ, RZ ;  /* 0x000000ffff007224 */ /* 0x000fe200078e00ff */
[----:B------:R-:W-:Y:S02]  /*1b60*/  SHF.R.S32.HI R4, RZ, 0x1f, R5 ;  /* 0x0000001fff047819 */ /* 0x000fe40000011405 */
[----:B------:R-:W-:Y:S02]  /*1b70*/  SHF.R.S32.HI R147, RZ, 0x7, R3 ;  /* 0x00000007ff937819 */ /* 0x000fe40000011403 */
[----:B------:R-:W-:-:S04]  /*1b80*/  LEA.HI R4, R4, R5, RZ, 0x7 ;  /* 0x0000000504047211 */ /* 0x000fc800078f38ff */
[----:B------:R-:W-:-:S04]  /*1b90*/  SHF.R.S32.HI R4, RZ, 0x7, R4 ;  /* 0x00000007ff047819 */ /* 0x000fc80000011404 */
[----:B---3--:R-:W-:-:S04]  /*1ba0*/  VIMNMX R9, R147, R4, PT ;  /* 0x0000000493097248 */ /* 0x008fc80003fe0100 */
[----:B------:R-:W-:-:S13]  /*1bb0*/  ISETP.GE.AND P0, PT, R9, 0x1, PT ;  /* 0x000000010900780c */ /* 0x000fda0003f06270 */
        /* <DEDUP_REMOVED lines=30> */
.L_x_2481:
[----:B------:R-:W-:Y:S05]  /*1da0*/  BSYNC B0 ;  /* 0x0000000000007941 */ /* 0x000fea0003800000 */
.L_x_2480:
        /* <DEDUP_REMOVED lines=36> */
.L_x_2484:
[----:B------:R-:W-:Y:S05]  /*1ff0*/  BSYNC B6 ;  /* 0x0000000000067941 */ /* 0x000fea0003800000 */
.L_x_2483:
        /* <DEDUP_REMOVED lines=20> */
.L_x_2486:
[----:B------:R-:W-:Y:S05]  /*2140*/  BSYNC B6 ;  /* 0x0000000000067941 */ /* 0x000fea0003800000 */
.L_x_2485:
[----:B------:R-:W-:Y:S01]  /*2150*/  ULDC.64 UR4, c[0x0][0x9f8] ;  /* 0x00027e0000047ab9 */ /* 0x000fe20000000a00 */
[----:B------:R-:W-:Y:S01]  /*2160*/  IMAD.MOV.U32 R3, RZ, RZ, R210 ;  /* 0x000000ffff037224 */ /* 0x000fe200078e00d2 */
[----:B------:R-:W-:Y:S01]  /*2170*/  ISETP.NE.U32.AND P0, PT, RZ, UR4, PT ;  /* 0x00000004ff007c0c */ /* 0x000fe2000bf05070 */
[----:B------:R-:W2:Y:S01]  /*2180*/  LDL.LU R20, [R1+0x1c] ;  /* 0x00001c0001147983 */ /* 0x000ea20000300800 */
[----:B------:R-:W0:Y:S01]  /*2190*/  LDC.64 R4, c[0x0][0x300] ;  /* 0x0000c000ff047b82 */ /* 0x000e220000000a00 */
[----:B------:R-:W-:Y:S01]  /*21a0*/  IMAD.IADD R118, R118, 0x1, R27 ;  /* 0x0000000176767824 */ /* 0x000fe200078e021b */
[----:B------:R-:W-:Y:S01]  /*21b0*/  ISETP.NE.AND.EX P0, PT, RZ, UR5, PT, P0 ;  /* 0x00000005ff007c0c */ /* 0x000fe2000bf05300 */
[C---:B------:R-:W-:Y:S01]  /*21c0*/  VIADD R8, R18.reuse, 0x80 ;  /* 0x0000008012087836 */ /* 0x040fe20000000000 */
[----:B------:R-:W-:Y:S01]  /*21d0*/  SHF.R.S32.HI R19, RZ, 0x1f, R18 ;  /* 0x0000001fff137819 */ /* 0x000fe20000011412 */
[C---:B------:R-:W-:Y:S01]  /*21e0*/  VIADD R104, R18.reuse, 0x60 ;  /* 0x0000006012687836 */ /* 0x040fe20000000000 */
[----:B------:R-:W-:Y:S01]  /*21f0*/  ULDC.64 UR6, c[0x0][0x330] ;  /* 0x0000cc0000067ab9 */ /* 0x000fe20000000a00 */
[----:B------:R-:W-:Y:S01]  /*2200*/  VIADD R12, R18, 0xa0 ;  /* 0x000000a0120c7836 */ /* 0x000fe20000000000 */
[----:B------:R-:W1:Y:S07]  /*2210*/  LDC.64 R106, c[0x0][0x3f8] ;  /* 0x0000fe00ff6a7b82 */ /* 0x000e6e0000000a00 */
[----:B------:R-:W-:Y:S01]  /*2220*/  @P0 IADD3 R6, P1, R211, UR4, RZ ;  /* 0x00000004d3060c10 */ /* 0x000fe2000ff3e0ff */
[----:B------:R-:W-:Y:S01]  /*2230*/  ULDC UR4, c[0x0][0x2f4] ;  /* 0x0000bd0000047ab9 */ /* 0x000fe20000000800 */
[----:B------:R-:W3:Y:S02]  /*2240*/  LDC.64 R28, c[0x0][0x408] ;  /* 0x00010200ff1c7b82 */ /* 0x000ee40000000a00 */
[----:B------:R-:W-:-:S05]  /*2250*/  @P0 IADD3.X R7, R212, UR5, RZ, P1, !PT ;  /* 0x00000005d4070c10 */ /* 0x000fca0008ffe4ff */
[----:B------:R4:W2:Y:S01]  /*2260*/  @P0 LDG.E R3, desc[UR60][R6.64] ;  /* 0x0000003c06030981 */ /* 0x0008a2000c1e1900 */
[----:B------:R-:W-:Y:S01]  /*2270*/  ISETP.GE.AND P1, PT, R185, UR4, PT ;  /* 0x00000004b9007c0c */ /* 0x000fe2000bf26270 */
[----:B------:R-:W-:Y:S01]  /*2280*/  IMAD.WIDE.U32 R94, R206, UR6, R18 ;  /* 0x00000006ce5e7c25 */ /* 0x000fe2000f8e0012 */
[----:B------:R-:W-:Y:S01]  /*2290*/  ISETP.GE.AND P0, PT, R18, UR4, PT ;  /* 0x0000000412007c0c */ /* 0x000fe2000bf06270 */
[----:B------:R-:W3:Y:S01]  /*22a0*/  S2R R148, SR_TID.X ;  /* 0x0000000000947919 */ /* 0x000ee20000002100 */
[----:B------:R-:W-:Y:S01]  /*22b0*/  SEL R9, RZ, 0xffffffff, P1 ;  /* 0xffffffffff097807 */ /* 0x000fe20000800000 */
[----:B------:R-:W-:Y:S01]  /*22c0*/  IMAD R95, R206, UR7, R95 ;  /* 0x00000007ce5f7c24 */ /* 0x000fe2000f8e025f */
[----:B------:R-:W-:Y:S01]  /*22d0*/  SHF.R.S32.HI R0, RZ, 0x1f, R118 ;  /* 0x0000001fff007819 */ /* 0x000fe20000011476 */
[----:B------:R-:W-:Y:S01]  /*22e0*/  ULDC.64 UR6, c[0x0][0xa08] ;  /* 0x0002820000067ab9 */ /* 0x000fe20000000a00 */
[----:B------:R-:W-:Y:S01]  /*22f0*/  ISETP.GE.AND P3, PT, R8, UR4, PT ;  /* 0x0000000408007c0c */ /* 0x000fe2000bf66270 */
[----:B------:R-:W-:Y:S01]  /*2300*/  IMAD.SHL.U32 R9, R9, 0x2, RZ ;  /* 0x0000000209097824 */ /* 0x000fe200078e00ff */
[----:B----4-:R-:W-:Y:S01]  /*2310*/  SEL R6, RZ, 0x1, P0 ;  /* 0x00000001ff067807 */ /* 0x010fe20000000000 */
[----:B-1----:R-:W-:Y:S01]  /*2320*/  IMAD.WIDE.U32 R98, R17, R106, R18 ;  /* 0x0000006a11627225 */ /* 0x002fe200078e0012 */
[----:B------:R-:W-:-:S02]  /*2330*/  ISETP.GE.AND P0, PT, R186, UR4, PT ;  /* 0x00000004ba007c0c */ /* 0x000fc4000bf06270 */
[----:B------:R-:W-:Y:S01]  /*2340*/  LOP3.LUT R8, R9, 0x2, R6, 0xe2, !PT ;  /* 0x0000000209087812 */ /* 0x000fe200078ee206 */
[-C--:B0-----:R-:W-:Y:S01]  /*2350*/  IMAD R9, R0, R4.reuse, RZ ;  /* 0x0000000400097224 */ /* 0x081fe200078e02ff */
[----:B------:R-:W-:Y:S01]  /*2360*/  ISETP.GE.AND P1, PT, R104, UR4, PT ;  /* 0x0000000468007c0c */ /* 0x000fe2000bf26270 */
[----:B------:R-:W-:Y:S01]  /*2370*/  IMAD.WIDE.U32 R6, R118, R4, RZ ;  /* 0x0000000476067225 */ /* 0x000fe200078e00ff */
[----:B------:R-:W-:Y:S01]  /*2380*/  ISETP.GE.AND P2, PT, R12, UR4, PT ;  /* 0x000000040c007c0c */ /* 0x000fe2000bf46270 */
[----:B------:R-:W-:Y:S01]  /*2390*/  ULDC.64 UR4, c[0x0][0x308] ;  /* 0x0000c20000047ab9 */ /* 0x000fe20000000a00 */
[----:B------:R-:W-:Y:S01]  /*23a0*/  SEL R10, RZ, 0x8, P1 ;  /* 0x00000008ff0a7807 */ /* 0x000fe20000800000 */
[----:B------:R-:W-:Y:S01]  /*23b0*/  IMAD R11, R118, R5, R9 ;  /* 0x00000005760b7224 */ /* 0x000fe200078e0209 */
[----:B------:R-:W-:Y:S01]  /*23c0*/  SEL R9, RZ, 0x4, P0 ;  /* 0x00000004ff097807 */ /* 0x000fe20000000000 */
[----:B---3--:R-:W-:Y:S01]  /*23d0*/  IMAD.WIDE.U32 R102, R17, R28, R18 ;  /* 0x0000001c11667225 */ /* 0x008fe200078e0012 */
[----:B------:R-:W-:-:S02]  /*23e0*/  ISETP.NE.U32.AND P0, PT, RZ, UR6, PT ;  /* 0x00000006ff007c0c */ /* 0x000fc4000bf05070 */
[----:B------:R-:W-:Y:S01]  /*23f0*/  LOP3.LUT R8, R10, R8, R9, 0xfe, !PT ;  /* 0x000000080a087212 */ /* 0x000fe200078efe09 */
[----:B------:R-:W-:Y:S01]  /*2400*/  IMAD.IADD R7, R7, 0x1, R11 ;  /* 0x0000000107077824 */ /* 0x000fe200078e020b */
[----:B------:R-:W-:Y:S01]  /*2410*/  SEL R11, RZ, 0x10, P3 ;  /* 0x00000010ff0b7807 */ /* 0x000fe20001800000 */
[----:B------:R-:W-:Y:S01]  /*2420*/  IMAD.SHL.U32 R88, R4, 0x80, RZ ;  /* 0x0000008004587824 */ /* 0x000fe200078e00ff */
[----:B------:R-:W-:Y:S01]  /*2430*/  ISETP.NE.AND.EX P0, PT, RZ, UR7, PT, P0 ;  /* 0x00000007ff007c0c */ /* 0x000fe2000bf05300 */
[----:B------:R-:W-:Y:S01]  /*2440*/  IMAD.WIDE.U32 R6, R206, UR4, R6 ;  /* 0x00000004ce067c25 */ /* 0x000fe2000f8e0006 */
[----:B------:R-:W-:Y:S02]  /*2450*/  LOP3.LUT R11, R8, R11, RZ, 0xfc, !PT ;  /* 0x0000000b080b7212 */ /* 0x000fe400078efcff */
[----:B------:R-:W-:Y:S01]  /*2460*/  SHF.R.S32.HI R143, RZ, 0x1f, R17 ;  /* 0x0000001fff8f7819 */ /* 0x000fe20000011411 */
[----:B------:R-:W-:Y:S01]  /*2470*/  IMAD R7, R206, UR5, R7 ;  /* 0x00000005ce077c24 */ /* 0x000fe2000f8e0207 */
[----:B------:R-:W-:Y:S01]  /*2480*/  ULDC.64 UR4, c[0x0][0x310] ;  /* 0x0000c40000047ab9 */ /* 0x000fe20000000a00 */
[----:B------:R-:W-:Y:S01]  /*2490*/  SHF.R.S32.HI R23, RZ, 0x1f, R22 ;  /* 0x0000001fff177819 */ /* 0x000fe20000011416 */
[C---:B------:R-:W-:Y:S01]  /*24a0*/  IMAD.SHL.U32 R133, R4.reuse, 0x40, RZ ;  /* 0x0000004004857824 */ /* 0x040fe200078e00ff */
[----:B------:R-:W-:Y:S01]  /*24b0*/  SHF.R.U32.HI R30, RZ, 0x3, R194 ;  /* 0x00000003ff1e7819 */ /* 0x000fe200000116c2 */
[-C--:B------:R-:W-:Y:S01]  /*24c0*/  IMAD R10, R143, R106.reuse, RZ ;  /* 0x0000006a8f0a7224 */ /* 0x080fe200078e02ff */
[C---:B------:R-:W-:Y:S01]  /*24d0*/  SHF.L.U64.HI R123, R4.reuse, 0x7, R5 ;  /* 0x00000007047b7819 */ /* 0x040fe20000010205 */
[----:B------:R-:W-:Y:S01]  /*24e0*/  IMAD.WIDE.U32 R96, R17, R106, R22 ;  /* 0x0000006a11607225 */ /* 0x000fe200078e0016 */
[----:B------:R-:W-:-:S02]  /*24f0*/  SHF.L.U64.HI R132, R4, 0x6, R5 ;  /* 0x0000000604847819 */ /* 0x000fc40000010205 */
[----:B------:R-:W-:Y:S01]  /*2500*/  LOP3.LUT P3, RZ, R237, 0x4, RZ, 0xc0, !PT ;  /* 0x00000004edff7812 */ /* 0x000fe2000786c0ff */
[C---:B------:R-:W-:Y:S01]  /*2510*/  IMAD R13, R17.reuse, R107, R10 ;  /* 0x0000006b110d7224 */ /* 0x040fe200078e020a */
[----:B------:R-:W-:Y:S01]  /*2520*/  SHF.L.U64.HI R129, R28, 0x7, R29 ;  /* 0x000000071c817819 */ /* 0x000fe2000001021d */
[----:B------:R-:W-:Y:S01]  /*2530*/  IMAD.WIDE.U32 R100, R17, R28, R22 ;  /* 0x0000001c11647225 */ /* 0x000fe200078e0016 */
[C-C-:B------:R-:W-:Y:S02]  /*2540*/  SHF.L.U64.HI R128, R106.reuse, 0x7, R107.reuse ;  /* 0x000000076a807819 */ /* 0x140fe4000001026b */
[----:B------:R-:W-:Y:S01]  /*2550*/  SHF.L.U64.HI R105, R106, 0x6, R107 ;  /* 0x000000066a697819 */ /* 0x000fe2000001026b */
[----:B------:R-:W-:Y:S01]  /*2560*/  IMAD.IADD R97, R97, 0x1, R13 ;  /* 0x0000000161617824 */ /* 0x000fe200078e020d */
[----:B------:R-:W-:Y:S01]  /*2570*/  SHF.R.S32.HI R145, RZ, 0x1f, R214 ;  /* 0x0000001fff917819 */ /* 0x000fe200000114d6 */
[----:B------:R-:W-:Y:S01]  /*2580*/  IMAD.IADD R99, R13, 0x1, R99 ;  /* 0x000000010d637824 */ /* 0x000fe200078e0263 */
[----:B------:R-:W-:Y:S01]  /*2590*/  LEA.HI R148, R148, 0x8, RZ, 0x19 ;  /* 0x0000000894947811 */ /* 0x000fe200078fc8ff */
[----:B------:R-:W-:-:S02]  /*25a0*/  IMAD.MOV.U32 R122, RZ, RZ, 0x20 ;  /* 0x00000020ff7a7424 */ /* 0x000fc400078e00ff */
[----:B-----5:R-:W-:-:S03]  /*25b0*/  IMAD.WIDE.U32 R96, R141, R106, R96 ;  /* 0x0000006a8d607225 */ /* 0x020fc600078e0060 */
[----:B------:R-:W-:Y:S01]  /*25c0*/  SEL R122, R122, 0xffffffe0, !P3 ;  /* 0xffffffe07a7a7807 */ /* 0x000fe20005800000 */
[----:B------:R-:W-:-:S04]  /*25d0*/  IMAD.WIDE.U32 R98, R141, R106, R98 ;  /* 0x0000006a8d627225 */ /* 0x000fc800078e0062 */
[----:B------:R-:W-:Y:S01]  /*25e0*/  IMAD.SHL.U32 R31, R106, 0x80, RZ ;  /* 0x000000806a1f7824 */ /* 0x000fe200078e00ff */
[----:B--2---:R-:W-:Y:S02]  /*25f0*/  LOP3.LUT R20, R20, 0xfffffffe, RZ, 0xc0, !PT ;  /* 0xfffffffe14147812 */ /* 0x004fe400078ec0ff */
[----:B------:R-:W-:Y:S02]  /*2600*/  SHF.R.S32.HI R9, RZ, 0x1f, R3 ;  /* 0x0000001fff097819 */ /* 0x000fe40000011403 */
[----:B------:R-:W-:Y:S02]  /*2610*/  SEL R3, R3, RZ, !P0 ;  /* 0x000000ff03037207 */ /* 0x000fe40004000000 */
[----:B------:R-:W-:Y:S02]  /*2620*/  SEL R8, R9, RZ, !P0 ;  /* 0x000000ff09087207 */ /* 0x000fe40004000000 */
[----:B------:R-:W0:Y:S01]  /*2630*/  LDC R9, c[0x0][0x3f4] ;  /* 0x0000fd00ff097b82 */ /* 0x000e220000000800 */
        /* <DEDUP_REMOVED lines=8> */
[----:B------:R-:W-:Y:S02]  /*26c0*/  IMAD R89, R17, R5, R12 ;  /* 0x0000000511597224 */ /* 0x000fe400078e020c */
[----:B------:R-:W-:Y:S02]  /*26d0*/  IMAD R6, R143, R28, RZ ;  /* 0x0000001c8f067224 */ /* 0x000fe400078e02ff */
[----:B------:R-:W-:Y:S01]  /*26e0*/  IMAD R8, R8, UR4, RZ ;  /* 0x0000000408087c24 */ /* 0x000fe2000f8e02ff */
[----:B------:R-:W-:Y:S01]  /*26f0*/  IADD3.X R89, R90, R7, R89, P0, !PT ;  /* 0x000000075a597210 */ /* 0x000fe200007fe459 */
[----:B------:R-:W-:Y:S01]  /*2700*/  IMAD R15, R17, R29, R6 ;  /* 0x0000001d110f7224 */ /* 0x000fe200078e0206 */
[-C--:B0-----:R-:W-:Y:S01]  /*2710*/  ISETP.GE.AND P0, PT, R18, R9.reuse, PT ;  /* 0x000000091200720c */ /* 0x081fe20003f06270 */
[----:B------:R-:W-:Y:S01]  /*2720*/  IMAD.WIDE.U32 R94, R3, UR4, R94 ;  /* 0x00000004035e7c25 */ /* 0x000fe2000f8e005e */
[----:B------:R-:W-:-:S02]  /*2730*/  ISETP.GE.AND P4, PT, R186, R9, PT ;  /* 0x00000009ba00720c */ /* 0x000fc40003f86270 */
[----:B------:R-:W-:Y:S01]  /*2740*/  ISETP.GE.AND P1, PT, R185, R9, PT ;  /* 0x00000009b900720c */ /* 0x000fe20003f26270 */
[----:B------:R-:W-:Y:S01]  /*2750*/  IMAD R3, R3, UR5, R8 ;  /* 0x0000000503037c24 */ /* 0x000fe2000f8e0208 */
[----:B------:R-:W-:Y:S01]  /*2760*/  SEL R7, R9, RZ, P0 ;  /* 0x000000ff09077207 */ /* 0x000fe20000000000 */
[----:B------:R-:W-:Y:S01]  /*2770*/  IMAD.IADD R101, R101, 0x1, R15 ;  /* 0x0000000165657824 */ /* 0x000fe200078e020f */
[----:B------:R-:W-:Y:S01]  /*2780*/  SEL R13, R9, RZ, P4 ;  /* 0x000000ff090d7207 */ /* 0x000fe20002000000 */
[----:B------:R-:W-:Y:S01]  /*2790*/  IMAD.IADD R103, R15, 0x1, R103 ;  /* 0x000000010f677824 */ /* 0x000fe200078e0267 */
[----:B------:R-:W-:Y:S01]  /*27a0*/  SEL R6, R9, RZ, P1 ;  /* 0x000000ff09067207 */ /* 0x000fe20000800000 */
[----:B------:R-:W-:Y:S02]  /*27b0*/  IMAD.IADD R7, R18, 0x1, R7 ;  /* 0x0000000112077824 */ /* 0x000fe400078e0207 */
[----:B------:R-:W-:Y:S02]  /*27c0*/  IMAD.IADD R12, R186, 0x1, R13 ;  /* 0x00000001ba0c7824 */ /* 0x000fe400078e020d */
[----:B------:R-:W-:Y:S01]  /*27d0*/  IMAD.IADD R8, R185, 0x1, R6 ;  /* 0x00000001b9087824 */ /* 0x000fe200078e0206 */
[----:B------:R-:W-:Y:S01]  /*27e0*/  SHF.R.S32.HI R6, RZ, 0x1f, R7 ;  /* 0x0000001fff067819 */ /* 0x000fe20000011407 */
[----:B------:R-:W-:Y:S01]  /*27f0*/  IMAD.WIDE.U32 R100, R141, R28, R100 ;  /* 0x0000001c8d647225 */ /* 0x000fe200078e0064 */
[----:B------:R-:W-:-:S02]  /*2800*/  SHF.R.S32.HI R15, RZ, 0x1f, R12 ;  /* 0x0000001fff0f7819 */ /* 0x000fc4000001140c */
[CC--:B------:R-:W-:Y:S01]  /*2810*/  LEA.HI R14, R6.reuse, R7.reuse, RZ, 0x3 ;  /* 0x00000007060e7211 */ /* 0x0c0fe200078f18ff */
[----:B------:R-:W-:Y:S01]  /*2820*/  IMAD.WIDE.U32 R102, R141, R28, R102 ;  /* 0x0000001c8d667225 */ /* 0x000fe200078e0066 */
[----:B------:R-:W-:Y:S02]  /*2830*/  LEA.HI R6, R6, R7, RZ, 0x6 ;  /* 0x0000000706067211 */ /* 0x000fe400078f30ff */
[-C--:B------:R-:W-:Y:S01]  /*2840*/  LEA.HI R32, R15, R12.reuse, RZ, 0x3 ;  /* 0x0000000c0f207211 */ /* 0x080fe200078f18ff */
[----:B------:R-:W-:Y:S01]  /*2850*/  IMAD.SHL.U32 R120, R9, 0x2, RZ ;  /* 0x0000000209787824 */ /* 0x000fe200078e00ff */
[----:B------:R-:W-:Y:S01]  /*2860*/  LEA.HI R15, R15, R12, RZ, 0x6 ;  /* 0x0000000c0f0f7211 */ /* 0x000fe200078f30ff */
[----:B------:R-:W-:Y:S01]  /*2870*/  IMAD.SHL.U32 R7, R6, 0x80, RZ ;  /* 0x0000008006077824 */ /* 0x000fe200078e00ff */
[----:B------:R-:W-:Y:S01]  /*2880*/  SHF.R.S32.HI R13, RZ, 0x1f, R8 ;  /* 0x0000001fff0d7819 */ /* 0x000fe20000011408 */
[----:B------:R-:W-:Y:S01]  /*2890*/  IMAD.IADD R5, R95, 0x1, R3 ;  /* 0x000000015f057824 */ /* 0x000fe200078e0203 */
[C---:B------:R-:W-:Y:S01]  /*28a0*/  LOP3.LUT R27, R194.reuse, 0x38, R32, 0xf8, !PT ;  /* 0x00000038c21b7812 */ /* 0x040fe200078ef820 */
[----:B------:R-:W-:Y:S01]  /*28b0*/  IMAD.SHL.U32 R21, R15, 0x80, RZ ;  /* 0x000000800f157824 */ /* 0x000fe200078e00ff */
[----:B------:R-:W-:-:S02]  /*28c0*/  LOP3.LUT R15, R194, 0x38, R14, 0xf8, !PT ;  /* 0x00000038c20f7812 */ /* 0x000fc400078ef80e */
[CC--:B------:R-:W-:Y:S02]  /*28d0*/  LEA.HI R10, R13.reuse, R8.reuse, RZ, 0x3 ;  /* 0x000000080d0a7211 */ /* 0x0c0fe400078f18ff */
[----:B------:R-:W-:Y:S02]  /*28e0*/  LEA.HI R8, R13, R8, RZ, 0x6 ;  /* 0x000000080d087211 */ /* 0x000fe400078f30ff */
[----:B------:R-:W-:Y:S02]  /*28f0*/  LOP3.LUT R7, R7, 0xffffe000, RZ, 0xc0, !PT ;  /* 0xffffe00007077812 */ /* 0x000fe400078ec0ff */
[----:B------:R-:W-:Y:S01]  /*2900*/  LOP3.LUT R138, R15, R30, RZ, 0x3c, !PT ;  /* 0x0000001e0f8a7212 */ /* 0x000fe200078e3cff */
[----:B------:R-:W-:Y:S01]  /*2910*/  IMAD.SHL.U32 R12, R8, 0x80, RZ ;  /* 0x00000080080c7824 */ /* 0x000fe200078e00ff */
[----:B------:R-:W-:Y:S01]  /*2920*/  LOP3.LUT R26, R194, 0x38, R10, 0xf8, !PT ;  /* 0x00000038c21a7812 */ /* 0x000fe200078ef80a */
[----:B------:R-:W-:Y:S01]  /*2930*/  IMAD R140, R196, 0x200, R7 ;  /* 0x00000200c48c7824 */ /* 0x000fe200078e0207 */
[----:B------:R-:W-:-:S02]  /*2940*/  IADD3 R138, R138, R7, R198 ;  /* 0x000000078a8a7210 */ /* 0x000fc40007ffe0c6 */
[----:B------:R-:W-:Y:S02]  /*2950*/  SHF.R.S32.HI R7, RZ, 0x1f, R141 ;  /* 0x0000001fff077819 */ /* 0x000fe4000001148d */
[----:B------:R-:W-:Y:S02]  /*2960*/  LOP3.LUT R15, R12, 0xffffe000, RZ, 0xc0, !PT ;  /* 0xffffe0000c0f7812 */ /* 0x000fe400078ec0ff */
[----:B------:R-:W-:Y:S01]  /*2970*/  LOP3.LUT R26, R26, R30, RZ, 0x3c, !PT ;  /* 0x0000001e1a1a7212 */ /* 0x000fe200078e3cff */
[----:B------:R-:W-:Y:S01]  /*2980*/  IMAD R4, R7, R28, RZ ;  /* 0x0000001c07047224 */ /* 0x000fe200078e02ff */
[----:B------:R-:W-:Y:S01]  /*2990*/  @P4 LOP3.LUT R20, R20, 0x1, RZ, 0xfc, !PT ;  /* 0x0000000114144812 */ /* 0x000fe200078efcff */
[----:B------:R-:W-:Y:S01]  /*29a0*/  IMAD R139, R196, 0x200, R15 ;  /* 0x00000200c48b7824 */ /* 0x000fe200078e020f */
[----:B------:R-:W-:Y:S01]  /*29b0*/  IADD3 R136, R26, R15, R198 ;  /* 0x0000000f1a887210 */ /* 0x000fe20007ffe0c6 */
[----:B------:R-:W-:Y:S01]  /*29c0*/  IMAD R15, R141, R29, R4 ;  /* 0x0000001d8d0f7224 */ /* 0x000fe200078e0204 */
[----:B------:R-:W-:Y:S01]  /*29d0*/  LOP3.LUT R6, R195, 0x38, R14, 0xf8, !PT ;  /* 0x00000038c3067812 */ /* 0x000fe200078ef80e */
[----:B------:R0:W-:Y:S01]  /*29e0*/  STL [R1+0x1c], R20 ;  /* 0x00001c1401007387 */ /* 0x0001e20000100800 */
[----:B------:R-:W-:-:S02]  /*29f0*/  LOP3.LUT R21, R21, 0xffffe000, RZ, 0xc0, !PT ;  /* 0xffffe00015157812 */ /* 0x000fc400078ec0ff */
[----:B------:R-:W-:Y:S02]  /*2a00*/  LOP3.LUT R27, R27, R30, RZ, 0x3c, !PT ;  /* 0x0000001e1b1b7212 */ /* 0x000fe400078e3cff */
[----:B------:R-:W-:Y:S01]  /*2a10*/  IADD3 R118, P4, R17, R118, RZ ;  /* 0x0000007611767210 */ /* 0x000fe20007f9e0ff */
[----:B------:R-:W-:Y:S01]  /*2a20*/  IMAD R137, R196, 0x200, R21 ;  /* 0x00000200c4897824 */ /* 0x000fe200078e0215 */
[C---:B------:R-:W-:Y:S02]  /*2a30*/  LOP3.LUT R4, R195.reuse, 0x18, R18, 0xf8, !PT ;  /* 0x00000018c3047812 */ /* 0x040fe400078ef812 */
[C---:B------:R-:W-:Y:S01]  /*2a40*/  LOP3.LUT R8, R195.reuse, 0x38, R10, 0xf8, !PT ;  /* 0x00000038c3087812 */ /* 0x040fe200078ef80a */
[----:B------:R-:W-:Y:S01]  /*2a50*/  IMAD.X R119, R0, 0x1, R143, P4 ;  /* 0x0000000100777824 */ /* 0x000fe200020e068f */
[----:B0-----:R-:W-:Y:S02]  /*2a60*/  LOP3.LUT R20, R195, 0x38, R32, 0xf8, !PT ;  /* 0x00000038c3147812 */ /* 0x001fe400078ef820 */
[----:B------:R-:W-:Y:S01]  /*2a70*/  LOP3.LUT R13, R6, R197, RZ, 0x3c, !PT ;  /* 0x000000c5060d7212 */ /* 0x000fe200078e3cff */
[----:B------:R-:W-:Y:S01]  /*2a80*/  IMAD R6, R7, R106, RZ ;  /* 0x0000006a07067224 */ /* 0x000fe200078e02ff */
[----:B------:R-:W-:Y:S01]  /*2a90*/  IADD3 R135, R27, R21, R198 ;  /* 0x000000151b877210 */ /* 0x000fe20007ffe0c6 */
[----:B------:R-:W-:Y:S01]  /*2aa0*/  IMAD.SHL.U32 R106, R106, 0x40, RZ ;  /* 0x000000406a6a7824 */ /* 0x000fe200078e00ff */
[----:B------:R-:W-:Y:S01]  /*2ab0*/  LOP3.LUT R27, R4, R197, RZ, 0x3c, !PT ;  /* 0x000000c5041b7212 */ /* 0x000fe200078e3cff */
[----:B------:R-:W-:Y:S01]  /*2ac0*/  IMAD.IADD R140, R140, 0x1, R13 ;  /* 0x000000018c8c7824 */ /* 0x000fe200078e020d */
[----:B------:R-:W-:Y:S01]  /*2ad0*/  SEL R0, RZ, 0x20, P2 ;  /* 0x00000020ff007807 */ /* 0x000fe20001000000 */
[----:B------:R-:W-:Y:S01]  /*2ae0*/  IMAD R21, R141, R107, R6 ;  /* 0x0000006b8d157224 */ /* 0x000fe200078e0206 */
[-C--:B------:R-:W-:Y:S01]  /*2af0*/  LOP3.LUT R20, R20, R197.reuse, RZ, 0x3c, !PT ;  /* 0x000000c514147212 */ /* 0x080fe200078e3cff */
[----:B------:R-:W-:Y:S01]  /*2b00*/  IMAD R27, R196, 0x200, R27 ;  /* 0x00000200c41b7824 */ /* 0x000fe200078e021b */
[----:B------:R-:W-:Y:S01]  /*2b10*/  LOP3.LUT R8, R8, R197, RZ, 0x3c, !PT ;  /* 0x000000c508087212 */ /* 0x000fe200078e3cff */
[----:B------:R-:W-:Y:S01]  /*2b20*/  IMAD.IADD R26, R97, 0x1, R21 ;  /* 0x00000001611a7824 */ /* 0x000fe200078e0215 */
[----:B------:R-:W-:Y:S01]  /*2b30*/  SHF.R.S32.HI R112, RZ, 0x3, R14 ;  /* 0x00000003ff707819 */ /* 0x000fe2000001140e */
[----:B------:R-:W-:Y:S01]  /*2b40*/  IMAD.IADD R137, R137, 0x1, R20 ;  /* 0x0000000189897824 */ /* 0x000fe200078e0214 */
[----:B------:R-:W-:Y:S01]  /*2b50*/  LOP3.LUT R14, R14, 0xfffffff8, RZ, 0xc0, !PT ;  /* 0xfffffff80e0e7812 */ /* 0x000fe200078ec0ff */
[----:B------:R-:W-:Y:S01]  /*2b60*/  IMAD.IADD R139, R139, 0x1, R8 ;  /* 0x000000018b8b7824 */ /* 0x000fe200078e0208 */
[----:B------:R-:W-:Y:S01]  /*2b70*/  LOP3.LUT R13, R10, 0xfffffff8, RZ, 0xc0, !PT ;  /* 0xfffffff80a0d7812 */ /* 0x000fe200078ec0ff */
[----:B------:R-:W-:Y:S01]  /*2b80*/  IMAD.IADD R20, R101, 0x1, R15 ;  /* 0x0000000165147824 */ /* 0x000fe200078e020f */
[----:B------:R-:W-:Y:S01]  /*2b90*/  LOP3.LUT R12, R32, 0xfffffff8, RZ, 0xc0, !PT ;  /* 0xfffffff8200c7812 */ /* 0x000fe200078ec0ff */
[----:B------:R-:W-:Y:S01]  /*2ba0*/  IMAD.IADD R134, R122, 0x1, R27 ;  /* 0x000000017a867824 */ /* 0x000fe200078e021b */
[----:B------:R-:W-:Y:S01]  /*2bb0*/  LOP3.LUT R0, R11, R0, RZ, 0xfc, !PT ;  /* 0x000000000b007212 */ /* 0x000fe200078efcff */
[----:B------:R-:W-:Y:S01]  /*2bc0*/  IMAD.IADD R21, R21, 0x1, R99 ;  /* 0x0000000115157824 */ /* 0x000fe200078e0263 */
[C---:B------:R-:W-:Y:S01]  /*2bd0*/  SHF.L.U64.HI R30, R28.reuse, 0x6, R29 ;  /* 0x000000061c1e7819 */ /* 0x040fe2000001021d */
[C---:B------:R-:W-:Y:S01]  /*2be0*/  IMAD.SHL.U32 R29, R28.reuse, 0x80, RZ ;  /* 0x000000801c1d7824 */ /* 0x040fe200078e00ff */
[----:B------:R-:W-:Y:S01]  /*2bf0*/  SHF.R.S32.HI R111, RZ, 0x3, R10 ;  /* 0x00000003ff6f7819 */ /* 0x000fe2000001140a */
[----:B------:R-:W-:Y:S01]  /*2c00*/  IMAD.SHL.U32 R28, R28, 0x40, RZ ;  /* 0x000000401c1c7824 */ /* 0x000fe200078e00ff */
[----:B------:R-:W-:Y:S01]  /*2c10*/  SHF.R.S32.HI R110, RZ, 0x3, R32 ;  /* 0x00000003ff6e7819 */ /* 0x000fe20000011420 */
[----:B------:R-:W-:Y:S01]  /*2c20*/  IMAD.IADD R15, R15, 0x1, R103 ;  /* 0x000000010f0f7824 */ /* 0x000fe200078e0267 */
[----:B------:R-:W-:-:S02]  /*2c30*/  LOP3.LUT R11, R11, 0x1, RZ, 0xc0, !PT ;  /* 0x000000010b0b7812 */ /* 0x000fc400078ec0ff */
[----:B------:R-:W-:Y:S02]  /*2c40*/  SHF.R.S32.HI R109, RZ, 0x1f, R14 ;  /* 0x0000001fff6d7819 */ /* 0x000fe4000001140e */
[----:B------:R-:W-:Y:S02]  /*2c50*/  SHF.R.S32.HI R108, RZ, 0x1f, R13 ;  /* 0x0000001fff6c7819 */ /* 0x000fe4000001140d */
[----:B------:R-:W-:Y:S02]  /*2c60*/  SHF.R.S32.HI R107, RZ, 0x1f, R12 ;  /* 0x0000001fff6b7819 */ /* 0x000fe4000001140c */
[C---:B------:R-:W-:Y:S02]  /*2c70*/  LOP3.LUT R10, R0.reuse, 0x2, RZ, 0xc0, !PT ;  /* 0x00000002000a7812 */ /* 0x040fe400078ec0ff */
[C---:B------:R-:W-:Y:S02]  /*2c80*/  LOP3.LUT R9, R0.reuse, 0x4, RZ, 0xc0, !PT ;  /* 0x0000000400097812 */ /* 0x040fe400078ec0ff */
[----:B------:R-:W-:-:S02]  /*2c90*/  LOP3.LUT R8, R0, 0x8, RZ, 0xc0, !PT ;  /* 0x0000000800087812 */ /* 0x000fc400078ec0ff */
[C---:B------:R-:W-:Y:S02]  /*2ca0*/  LOP3.LUT R7, R0.reuse, 0x10, RZ, 0xc0, !PT ;  /* 0x0000001000077812 */ /* 0x040fe400078ec0ff */
[----:B------:R-:W-:-:S07]  /*2cb0*/  LOP3.LUT R6, R0, 0x20, RZ, 0xc0, !PT ;  /* 0x0000002000067812 */ /* 0x000fce00078ec0ff */
.L_x_2586:
[----:B0-2---:R-:W2:Y:S01]  /*2cc0*/  LDL.LU R34, [R1+0x1c] ;  /* 0x00001c0001227983 */ /* 0x005ea20000300800 */
[----:B------:R-:W-:Y:S01]  /*2cd0*/  VIADD R32, R24, 0xffffffff ;  /* 0xffffffff18207836 */ /* 0x000fe20000000000 */
[----:B------:R-:W0:Y:S01]  /*2ce0*/  LDC.64 R114, c[0x0][0x2e8] ;  /* 0x0000ba00ff727b82 */ /* 0x000e220000000a00 */
[----:B------:R-:W-:Y:S01]  /*2cf0*/  IMAD R43, R16, 0x6000, R27 ;  /* 0x00006000102b7824 */ /* 0x000fe200078e021b */
[----:B------:R-:W-:Y:S05]  /*2d00*/  YIELD ;  /* 0x0000000000007946 */ /* 0x000fea0003800000 */
[----:B------:R-:W-:Y:S01]  /*2d10*/  SHF.R.S32.HI R33, RZ, 0x1f, R32 ;  /* 0x0000001fff217819 */ /* 0x000fe20000011420 */
[-C--:B------:R-:W-:Y:S01]  /*2d20*/  IMAD R3, R123, R32.reuse, RZ ;  /* 0x000000207b037224 */ /* 0x080fe200078e02ff */
[----:B------:R-:W1:Y:S01]  /*2d30*/  LDC R117, c[0x0][0x3f4] ;  /* 0x0000fd00ff757b82 */ /* 0x000e620000000800 */
[----:B------:R-:W-:Y:S01]  /*2d40*/  IMAD.WIDE.U32 R124, R88, R32, RZ ;  /* 0x00000020587c7225 */ /* 0x000fe200078e00ff */
[----:B------:R-:W-:Y:S03]  /*2d50*/  BSSY B0, `(.L_x_2487) ;  /* 0x00007ab000007945 */ /* 0x000fe60003800000 */
[----:B------:R-:W-:Y:S01]  /*2d60*/  IMAD R3, R33, R88, R3 ;  /* 0x0000005821037224 */ /* 0x000fe200078e0203 */
[-C--:B------:R-:W-:Y:S01]  /*2d70*/  IADD3 R0, P3, P4, R91, R124.reuse, R133 ;  /* 0x0000007c5b007210 */ /* 0x080fe20007c7e085 */
[----:B------:R-:W-:Y:S01]  /*2d80*/  IMAD R43, R43, 0x2, R116 ;  /* 0x000000022b2b7824 */ /* 0x000fe200078e0274 */
[----:B------:R-:W-:Y:S01]  /*2d90*/  IADD3 R4, P5, R91, R124, RZ ;  /* 0x0000007c5b047210 */ /* 0x000fe20007fbe0ff */
[----:B------:R-:W-:-:S04]  /*2da0*/  IMAD.IADD R84, R125, 0x1, R3 ;  /* 0x000000017d547824 */ /* 0x000fc800078e0203 */
[----:B------:R-:W-:Y:S01]  /*2db0*/  IMAD.X R24, R84, 0x1, R89, P5 ;  /* 0x0000000154187824 */ /* 0x000fe200028e0659 */
[----:B------:R-:W-:Y:S02]  /*2dc0*/  IADD3.X R3, R89, R84, R132, P3, P4 ;  /* 0x0000005459037210 */ /* 0x000fe40001fe8484 */
[----:B------:R-:W-:Y:S02]  /*2dd0*/  ISETP.GT.AND P3, PT, R32, R121, PT ;  /* 0x000000792000720c */ /* 0x000fe40003f64270 */
[-C--:B0-----:R-:W-:Y:S02]  /*2de0*/  LEA R44, P2, R4, R114.reuse, 0x1 ;  /* 0x00000072042c7211 */ /* 0x081fe400078408ff */
[----:B------:R-:W-:Y:S02]  /*2df0*/  LEA R40, P5, R0, R114, 0x1 ;  /* 0x0000007200287211 */ /* 0x000fe400078a08ff */
[----:B------:R-:W-:Y:S01]  /*2e00*/  LEA.HI.X R45, R4, R115, R24, 0x1, P2 ;  /* 0x00000073042d7211 */ /* 0x000fe200010f0c18 */
[----:B------:R-:W-:Y:S01]  /*2e10*/  IMAD.MOV.U32 R24, RZ, RZ, R32 ;  /* 0x000000ffff187224 */ /* 0x000fe200078e0020 */
[----:B-1----:R-:W-:-:S02]  /*2e20*/  ISETP.GE.AND P2, PT, R117, 0x1, PT ;  /* 0x000000017500780c */ /* 0x002fc40003f46270 */
[----:B------:R-:W-:Y:S01]  /*2e30*/  LEA.HI.X R41, R0, R115, R3, 0x1, P5 ;  /* 0x0000007300297211 */ /* 0x000fe200028f0c03 */
[----:B------:R-:W-:-:S04]  /*2e40*/  IMAD R3, R16, 0x6000, R134 ;  /* 0x0000600010037824 */ /* 0x000fc800078e0286 */
[----:B------:R-:W-:Y:S01]  /*2e50*/  IMAD R42, R3, 0x2, R116 ;  /* 0x00000002032a7824 */ /* 0x000fe200078e0274 */
[----:B--2---:R-:W-:-:S04]  /*2e60*/  LOP3.LUT R34, R34, 0xfffffffd, RZ, 0xc0, !PT ;  /* 0xfffffffd22227812 */ /* 0x004fc800078ec0ff */
[----:B------:R-:W-:-:S05]  /*2e70*/  @P3 LOP3.LUT R34, R34, 0x2, RZ, 0xfc, !PT ;  /* 0x0000000222223812 */ /* 0x000fca00078efcff */
[----:B------:R0:W-:Y:S01]  /*2e80*/  STL [R1+0x1c], R34 ;  /* 0x00001c2201007387 */ /* 0x0001e20000100800 */
[----:B------:R-:W-:Y:S05]  /*2e90*/  @!P2 BRA `(.L_x_2488) ;  /* 0x000000740078a947 */ /* 0x000fea0003800000 */
[----:B------:R-:W-:Y:S01]  /*2ea0*/  ULDC.U8 UR4, c[0x0][0x410] ;  /* 0x0001040000047ab9 */ /* 0x000fe20000000000 */
[-C--:B------:R-:W-:Y:S01]  /*2eb0*/  IMAD R0, R128, R32.reuse, RZ ;  /* 0x0000002080007224 */ /* 0x080fe200078e02ff */
[----:B------:R-:W-:Y:S01]  /*2ec0*/  ISETP.NE.AND P2, PT, RZ, UR4, PT ;  /* 0x00000004ff007c0c */ /* 0x000fe2000bf45270 */
[-C--:B------:R-:W-:Y:S02]  /*2ed0*/  IMAD R4, R129, R32.reuse, RZ ;  /* 0x0000002081047224 */ /* 0x080fe400078e02ff */
[C---:B------:R-:W-:Y:S02]  /*2ee0*/  IMAD R3, R33.reuse, R31, R0 ;  /* 0x0000001f21037224 */ /* 0x040fe400078e0200 */
[----:B------:R-:W-:Y:S02]  /*2ef0*/  IMAD R33, R33, R29, R4 ;  /* 0x0000001d21217224 */ /* 0x000fe400078e0204 */
[----:B------:R-:W-:Y:S02]  /*2f00*/  IMAD R4, R24, -0x80, R25 ;  /* 0xffffff8018047824 */ /* 0x000fe400078e0219 */
[----:B------:R-:W-:-:S03]  /*2f10*/  IMAD.WIDE.U32 R82, R31, R32, RZ ;  /* 0x000000201f527225 */ /* 0x000fc600078e00ff */
[----:B------:R-:W-:Y:S01]  /*2f20*/  VIMNMX R4, R4, 0x80, PT ;  /* 0x0000008004047848 */ /* 0x000fe20003fe0100 */
        /* <DEDUP_REMOVED lines=25> */
[----:B0-----:R-:W-:Y:S01]  /*30c0*/  IMAD.X R34, R0, 0x1, R26, P4 ;  /* 0x0000000100227824 */ /* 0x001fe200020e061a */
        /* <DEDUP_REMOVED lines=34> */
.L_x_2491:
[----:B------:R-:W-:Y:S05]  /*32f0*/  BSYNC B1 ;  /* 0x0000000000017941 */ /* 0x000fea0003800000 */
.L_x_2490:
        /* <DEDUP_REMOVED lines=12> */
[----:B-----5:R-:W-:Y:S01]  /*33c0*/  IMAD.MOV.U32 R130, RZ, RZ, R66 ;  /* 0x000000ffff827224 */ /* 0x020fe200078e0042 */
[----:B------:R-:W-:Y:S01]  /*33d0*/  CS2R R64, SRZ ;  /* 0x0000000000407805 */ /* 0x000fe2000001ff00 */
[----:B------:R-:W-:Y:S06]  /*33e0*/  @P4 BRA `(.L_x_2493) ;  /* 0x0000000000a04947 */ /* 0x000fec0003800000 */
[----:B------:R-:W-:Y:S01]  /*33f0*/  IADD3 R82, P2, P5, R96, R82, R106 ;  /* 0x0000005260527210 */ /* 0x000fe20007d5e06a */
[----:B------:R-:W-:Y:S01]  /*3400*/  ULDC.64 UR4, c[0x0][0x3e8] ;  /* 0x0000fa0000047ab9 */ /* 0x000fe20000000a00 */
[----:B------:R-:W-:Y:S01]  /*3410*/  ULDC.64 UR6, c[0x0][0x400] ;  /* 0x0001000000067ab9 */ /* 0x000fe20000000a00 */
[----:B------:R-:W-:Y:S02]  /*3420*/  CS2R R62, SRZ ;  /* 0x00000000003e7805 */ /* 0x000fe4000001ff00 */
[----:B-1----:R-:W-:Y:S02]  /*3430*/  IADD3.X R33, R26, R0, R105, P2, P5 ;  /* 0x000000001a217210 */ /* 0x002fe400017ea469 */
[----:B------:R-:W-:Y:S02]  /*3440*/  CS2R R64, SRZ ;  /* 0x0000000000407805 */ /* 0x000fe4000001ff00 */
[----:B------:R-:W-:-:S04]  /*3450*/  IADD3 R80, P2, P5, R100, R80, R28 ;  /* 0x0000005064507210 */ /* 0x000fc80007d5e01c */
[----:B------:R-:W-:Y:S02]  /*3460*/  IADD3.X R3, R20, R3, R30, P2, P5 ;  /* 0x0000000314037210 */ /* 0x000fe400017ea41e */
[----:B------:R-:W-:-:S04]  /*3470*/  LEA R32, P2, R82, UR4, 0x1 ;  /* 0x0000000452207c11 */ /* 0x000fc8000f8408ff */
[----:B------:R-:W-:Y:S02]  /*3480*/  LEA.HI.X R33, R82, UR5, R33, 0x1, P2 ;  /* 0x0000000552217c11 */ /* 0x000fe400090f0c21 */
[----:B0-----:R-:W-:-:S04]  /*3490*/  LEA R34, P2, R80, UR6, 0x1 ;  /* 0x0000000650227c11 */ /* 0x001fc8000f8408ff */
        /* <DEDUP_REMOVED lines=29> */
.L_x_2493:
[----:B------:R-:W-:Y:S05]  /*3670*/  BSYNC B1 ;  /* 0x0000000000017941 */ /* 0x000fea0003800000 */
.L_x_2492:
[----:B------:R-:W3:Y:S01]  /*3680*/  LDL R0, [R1+0x18] ;  /* 0x0000180001007983 */ /* 0x000ee20000100800 */
[----:B------:R-:W-:Y:S02]  /*3690*/  IMAD.MOV.U32 R3, RZ, RZ, R70 ;  /* 0x000000ffff037224 */ /* 0x000fe400078e0046 */
[----:B-12---:R-:W-:Y:S02]  /*36a0*/  IMAD.MOV.U32 R32, RZ, RZ, R67 ;  /* 0x000000ffff207224 */ /* 0x006fe400078e0043 */
        /* <DEDUP_REMOVED lines=14> */
[----:B------:R-:W-:Y:S02]  /*3790*/  PRMT R131, R131, 0x5410, R32 ;  /* 0x0000541083837816 */ /* 0x000fe40000000020 */
[----:B---3--:R-:W-:Y:S01]  /*37a0*/  R2UR UR4, R0 ;  /* 0x00000000000472ca */ /* 0x008fe200000e0000 */
[----:B------:R-:W-:-:S05]  /*37b0*/  IMAD.MOV.U32 R0, RZ, RZ, R71 ;  /* 0x000000ffff007224 */ /* 0x000fca00078e0047 */
[----:B------:R-:W-:Y:S01]  /*37c0*/  PRMT R160, R160, 0x5410, R0 ;  /* 0x00005410a0a07816 */ /* 0x000fe20000000000 */
[----:B------:R-:W-:-:S05]  /*37d0*/  IMAD.MOV.U32 R0, RZ, RZ, R74 ;  /* 0x000000ffff007224 */ /* 0x000fca00078e004a */
[----:B------:R-:W-:Y:S01]  /*37e0*/  PRMT R163, R163, 0x5410, R0 ;  /* 0x00005410a3a37816 */ /* 0x000fe20000000000 */
[----:B------:R-:W-:Y:S01]  /*37f0*/  IMAD.MOV.U32 R0, RZ, RZ, R86 ;  /* 0x000000ffff007224 */ /* 0x000fe200078e0056 */
[----:B------:R-:W-:-:S04]  /*3800*/  UISETP.NE.AND UP0, UPT, UR4, 0x3, UPT ;  /* 0x000000030400788c */ /* 0x000fc8000bf05270 */
[----:B------:R-:W-:Y:S01]  /*3810*/  PRMT R166, R166, 0x5410, R0 ;  /* 0x00005410a6a67816 */ /* 0x000fe20000000000 */
[----:B------:R-:W-:Y:S01]  /*3820*/  IMAD.MOV.U32 R0, RZ, RZ, R69 ;  /* 0x000000ffff007224 */ /* 0x000fe200078e0045 */
[----:B------:R-:W-:-:S04]  /*3830*/  PLOP3.LUT P2, PT, PT, PT, UP0, 0x80, 0x0 ;  /* 0x000000000000781c */ /* 0x000fc80003f4f008 */
        /* <DEDUP_REMOVED lines=20> */
[----:B-----5:R-:W-:Y:S01]  /*3980*/  IMAD.MOV.U32 R3, RZ, RZ, R36 ;  /* 0x000000ffff037224 */ /* 0x020fe200078e0024 */
        /* <DEDUP_REMOVED lines=42> */
.L_x_2494:
[----:B------:R-:W-:Y:S01]  /*3c30*/  IMAD R3, R16, 0x8, R2 ;  /* 0x0000000810037824 */ /* 0x000fe200078e0202 */
[----:B------:R-:W-:Y:S01]  /*3c40*/  SHF.L.U32 R0, R188, 0x1f, RZ ;  /* 0x0000001fbc007819 */ /* 0x000fe200000006ff */
[----:B------:R-:W-:Y:S03]  /*3c50*/  BSSY B1, `(.L_x_2495) ;  /* 0x0000003000017945 */ /* 0x000fe60003800000 */
[----:B------:R-:W1:Y:S02]  /*3c60*/  SYNCS.PHASECHK.TRANS64.TRYWAIT P5, [R3+URZ+0x34890], R0 ;  /* 0x03489000030075a7 */ /* 0x000e6400080a017f */
[----:B-1----:R-:W-:Y:S05]  /*3c70*/  @!P5 BRA `(.L_x_2496) ;  /* 0x000002300070d947 */ /* 0x002fea0003800000 */
.L_x_2872:
[----:B------:R-:W-:Y:S05]  /*3c80*/  BSYNC B1 ;  /* 0x0000000000017941 */ /* 0x000fea0003800000 */
.L_x_2495:
[----:B------:R-:W-:Y:S04]  /*3c90*/  BSSY B1, `(.L_x_2497) ;  /* 0x0000156000017945 */ /* 0x000fe80003800000 */
[----:B------:R-:W-:Y:S05]  /*3ca0*/  @P3 BRA `(.L_x_2498) ;  /* 0x0000001400503947 */ /* 0x000fea0003800000 */
[----:B------:R-:W-:Y:S01]  /*3cb0*/  ISETP.NE.AND P3, PT, R11, RZ, PT ;  /* 0x000000ff0b00720c */ /* 0x000fe20003f65270 */
[----:B------:R-:W-:-:S12]  /*3cc0*/  BSSY B2, `(.L_x_2499) ;  /* 0x0000037000027945 */ /* 0x000fd80003800000 */
[----:B------:R-:W-:Y:S05]  /*3cd0*/  @!P3 BRA `(.L_x_2500) ;  /* 0x0000000000d4b947 */ /* 0x000fea0003800000 */
[----:B0-----:R0:W2:Y:S01]  /*3ce0*/  LDS.128 R32, [R43] ;  /* 0x000000002b207984 */ /* 0x0010a20000000c00 */
[----:B------:R-:W-:Y:S01]  /*3cf0*/  ISETP.GE.AND P3, PT, R22, R117, PT ;  /* 0x000000751600720c */ /* 0x000fe20003f66270 */
[----:B------:R-:W-:-:S12]  /*3d00*/  BSSY B3, `(.L_x_2501) ;  /* 0x0000031000037945 */ /* 0x000fd80003800000 */
[----:B0-----:R-:W-:Y:S05]  /*3d10*/  @P3 BRA `(.L_x_2502) ;  /* 0x0000000000bc3947 */ /* 0x001fea0003800000 */
[--C-:B------:R-:W-:Y:S02]  /*3d20*/  SHF.R.U64 R124, R124, 0x10, R125.reuse ;  /* 0x000000107c7c7819 */ /* 0x100fe4000000127d */
[----:B------:R-:W-:Y:S02]  /*3d30*/  SHF.R.U32.HI R130, RZ, 0x10, R125 ;  /* 0x00000010ff827819 */ /* 0x000fe4000001167d */
[--C-:B------:R-:W-:Y:S02]  /*3d40*/  SHF.R.U64 R125, R126, 0x10, R127.reuse ;  /* 0x000000107e7d7819 */ /* 0x100fe4000000127f */
[----:B------:R-:W-:Y:S02]  /*3d50*/  SHF.R.U32.HI R126, RZ, 0x10, R127 ;  /* 0x00000010ff7e7819 */ /* 0x000fe4000001167f */
[----:B------:R-:W-:Y:S02]  /*3d60*/  PRMT R127, R131, 0x5410, R125 ;  /* 0x00005410837f7816 */ /* 0x000fe4000000007d */
[----:B------:R-:W-:-:S02]  /*3d70*/  PRMT R130, R142, 0x5432, R130 ;  /* 0x000054328e827816 */ /* 0x000fc40000000082 */
[----:B------:R-:W-:Y:S02]  /*3d80*/  PRMT R125, R144, 0x5432, R126 ;  /* 0x00005432907d7816 */ /* 0x000fe4000000007e */
[----:B------:R-:W-:Y:S01]  /*3d90*/  PRMT R124, R131, 0x5432, R124 ;  /* 0x00005432837c7816 */ /* 0x000fe2000000007c */
[C---:B--2---:R-:W-:Y:S01]  /*3da0*/  IMAD.U32 R131, R33.reuse, 0x10000, RZ ;  /* 0x0001000021837824 */ /* 0x044fe200078e00ff */
[----:B------:R-:W-:Y:S02]  /*3db0*/  LOP3.LUT R144, R33, 0xffff0000, RZ, 0xc0, !PT ;  /* 0xffff000021907812 */ /* 0x000fe400078ec0ff */
[C---:B------:R-:W-:Y:S01]  /*3dc0*/  LOP3.LUT R142, R127.reuse, 0xffff0000, RZ, 0xc0, !PT ;  /* 0xffff00007f8e7812 */ /* 0x040fe200078ec0ff */
[----:B------:R-:W-:Y:S01]  /*3dd0*/  IMAD.U32 R127, R127, 0x10000, RZ ;  /* 0x000100007f7f7824 */ /* 0x000fe200078e00ff */
[C---:B------:R-:W-:Y:S01]  /*3de0*/  LOP3.LUT R33, R124.reuse, 0xffff0000, RZ, 0xc0, !PT ;  /* 0xffff00007c217812 */ /* 0x040fe200078ec0ff */
[----:B------:R-:W-:Y:S02]  /*3df0*/  IMAD.U32 R124, R124, 0x10000, RZ ;  /* 0x000100007c7c7824 */ /* 0x000fe400078e00ff */
[----:B------:R-:W-:-:S04]  /*3e00*/  FMUL.FTZ R126, R144, R142 ;  /* 0x0000008e907e7220 */ /* 0x000fc80000410000 */
[CC--:B------:R-:W-:Y:S01]  /*3e10*/  FFMA.FTZ R126, R131.reuse, R33.reuse, -R126 ;  /* 0x00000021837e7223 */ /* 0x0c0fe2000001087e */
        /* <DEDUP_REMOVED lines=31> */
.L_x_2502:
[----:B------:R-:W-:Y:S05]  /*4010*/  BSYNC B3 ;  /* 0x0000000000037941 */ /* 0x000fea0003800000 */
.L_x_2501:
[----:B--2---:R2:W-:Y:S02]  /*4020*/  STG.E.128 desc[UR60][R44.64], R32 ;  /* 0x000000202c007986 */ /* 0x0045e4000c101d3c */
.L_x_2500:
[----:B------:R-:W-:Y:S05]  /*4030*/  BSYNC B2 ;  /* 0x0000000000027941 */ /* 0x000fea0003800000 */
.L_x_2499:
[----:B------:R-:W-:Y:S01]  /*4040*/  ISETP.NE.AND P3, PT, R10, RZ, PT ;  /* 0x000000ff0a00720c */ /* 0x000fe20003f65270 */
[----:B------:R-:W-:-:S12]  /*4050*/  BSSY B2, `(.L_x_2503) ;  /* 0x0000037000027945 */ /* 0x000fd80003800000 */
[----:B------:R-:W-:Y:S05]  /*4060*/  @!P3 BRA `(.L_x_2504) ;  /* 0x0000000000d4b947 */ /* 0x000fea0003800000 */
[----:B0-2---:R0:W2:Y:S01]  /*4070*/  LDS.128 R32, [R42] ;  /* 0x000000002a207984 */ /* 0x0050a20000000c00 */
[----:B------:R-:W-:Y:S01]  /*4080*/  ISETP.GE.AND P3, PT, R192, R117, PT ;  /* 0x00000075c000720c */ /* 0x000fe20003f66270 */
[----:B------:R-:W-:-:S12]  /*4090*/  BSSY B3, `(.L_x_2505) ;  /* 0x0000031000037945 */ /* 0x000fd80003800000 */
[----:B0-----:R-:W-:Y:S05]  /*40a0*/  @P3 BRA `(.L_x_2506) ;  /* 0x0000000000bc3947 */ /* 0x001fea0003800000 */
[--C-:B------:R-:W-:Y:S01]  /*40b0*/  SHF.R.U64 R86, R86, 0x10, R87.reuse ;  /* 0x0000001056567819 */ /* 0x100fe20000001257 */
[----:B--2---:R-:W-:Y:S01]  /*40c0*/  IMAD.U32 R125, R33, 0x10000, RZ ;  /* 0x00010000217d7824 */ /* 0x004fe200078e00ff */
[----:B------:R-:W-:Y:S02]  /*40d0*/  SHF.R.U32.HI R124, RZ, 0x10, R87 ;  /* 0x00000010ff7c7819 */ /* 0x000fe40000011657 */
[--C-:B------:R-:W-:Y:S02]  /*40e0*/  SHF.R.U64 R87, R114, 0x10, R115.reuse ;  /* 0x0000001072577819 */ /* 0x100fe40000001273 */
[----:B------:R-:W-:Y:S02]  /*40f0*/  SHF.R.U32.HI R114, RZ, 0x10, R115 ;  /* 0x00000010ff727819 */ /* 0x000fe40000011673 */
[C---:B------:R-:W-:Y:S02]  /*4100*/  PRMT R115, R166.reuse, 0x5410, R87 ;  /* 0x00005410a6737816 */ /* 0x040fe40000000057 */
[----:B------:R-:W-:-:S02]  /*4110*/  PRMT R86, R166, 0x5432, R86 ;  /* 0x00005432a6567816 */ /* 0x000fc40000000056 */
[----:B------:R-:W-:Y:S02]  /*4120*/  LOP3.LUT R127, R33, 0xffff0000, RZ, 0xc0, !PT ;  /* 0xffff0000217f7812 */ /* 0x000fe400078ec0ff */
[C---:B------:R-:W-:Y:S01]  /*4130*/  LOP3.LUT R126, R115.reuse, 0xffff0000, RZ, 0xc0, !PT ;  /* 0xffff0000737e7812 */ /* 0x040fe200078ec0ff */
[----:B------:R-:W-:Y:S01]  /*4140*/  IMAD.U32 R115, R115, 0x10000, RZ ;  /* 0x0001000073737824 */ /* 0x000fe200078e00ff */
[----:B------:R-:W-:Y:S02]  /*4150*/  PRMT R87, R168, 0x5432, R114 ;  /* 0x00005432a8577816 */ /* 0x000fe40000000072 */
[C---:B------:R-:W-:Y:S01]  /*4160*/  LOP3.LUT R33, R86.reuse, 0xffff0000, RZ, 0xc0, !PT ;  /* 0xffff000056217812 */ /* 0x040fe200078ec0ff */
        /* <DEDUP_REMOVED lines=35> */
.L_x_2506:
[----:B------:R-:W-:Y:S05]  /*43a0*/  BSYNC B3 ;  /* 0x0000000000037941 */ /* 0x000fea0003800000 */
.L_x_2505:
[----:B--2---:R3:W-:Y:S02]  /*43b0*/  STG.E.128 desc[UR60][R44.64+0x40], R32 ;  /* 0x000040202c007986 */ /* 0x0047e4000c101d3c */
.L_x_2504:
[----:B------:R-:W-:Y:S05]  /*43c0*/  BSYNC B2 ;  /* 0x0000000000027941 */ /* 0x000fea0003800000 */
.L_x_2503:
[----:B------:R-:W-:Y:S01]  /*43d0*/  ISETP.NE.AND P3, PT, R9, RZ, PT ;  /* 0x000000ff0900720c */ /* 0x000fe20003f65270 */
[----:B------:R-:W-:-:S12]  /*43e0*/  BSSY B2, `(.L_x_2507) ;  /* 0x0000038000027945 */ /* 0x000fd80003800000 */
[----:B------:R-:W-:Y:S05]  /*43f0*/  @!P3 BRA `(.L_x_2508) ;  /* 0x0000000000d8b947 */ /* 0x000fea0003800000 */
[----:B0-23--:R0:W2:Y:S01]  /*4400*/  LDS.128 R32, [R43+0x4000] ;  /* 0x004000002b207984 */ /* 0x00d0a20000000c00 */
[----:B------:R-:W-:Y:S01]  /*4410*/  ISETP.GE.AND P3, PT, R190, R117, PT ;  /* 0x00000075be00720c */ /* 0x000fe20003f66270 */
[----:B------:R-:W-:-:S12]  /*4420*/  BSSY B3, `(.L_x_2509) ;  /* 0x0000032000037945 */ /* 0x000fd80003800000 */
[----:B0-----:R-:W-:Y:S05]  /*4430*/  @P3 BRA `(.L_x_2510) ;  /* 0x0000000000c03947 */ /* 0x001fea0003800000 */
[--C-:B------:R-:W-:Y:S02]  /*4440*/  SHF.R.U64 R78, R78, 0x10, R79.reuse ;  /* 0x000000104e4e7819 */ /* 0x100fe4000000124f */
[----:B------:R-:W-:Y:S02]  /*4450*/  SHF.R.U32.HI R86, RZ, 0x10, R79 ;  /* 0x00000010ff567819 */ /* 0x000fe4000001164f */
[--C-:B------:R-:W-:Y:S02]  /*4460*/  SHF.R.U64 R79, R84, 0x10, R85.reuse ;  /* 0x00000010544f7819 */ /* 0x100fe40000001255 */
[----:B------:R-:W-:Y:S02]  /*4470*/  SHF.R.U32.HI R87, RZ, 0x10, R85 ;  /* 0x00000010ff577819 */ /* 0x000fe40000011655 */
[C---:B------:R-:W-:Y:S01]  /*4480*/  PRMT R85, R164.reuse, 0x5410, R79 ;  /* 0x00005410a4557816 */ /* 0x040fe2000000004f */
        /* <DEDUP_REMOVED lines=11> */
[C---:B------:R-:W-:Y:S02]  /*4540*/  PRMT R33, R165.reuse, 0x5432, R86 ;  /* 0x00005432a5217816 */ /* 0x040fe40000000056 */
        /* <DEDUP_REMOVED lines=31> */
.L_x_2510:
[----:B------:R-:W-:Y:S05]  /*4740*/  BSYNC B3 ;  /* 0x0000000000037941 */ /* 0x000fea0003800000 */
.L_x_2509:
[----:B--2---:R4:W-:Y:S02]  /*4750*/  STG.E.128 desc[UR60][R44.64+0x80], R32 ;  /* 0x000080202c007986 */ /* 0x0049e4000c101d3c */
.L_x_2508:
[----:B------:R-:W-:Y:S05]  /*4760*/  BSYNC B2 ;  /* 0x0000000000027941 */ /* 0x000fea0003800000 */
.L_x_2507:
[----:B------:R-:W-:Y:S01]  /*4770*/  ISETP.NE.AND P3, PT, R8, RZ, PT ;  /* 0x000000ff0800720c */ /* 0x000fe20003f65270 */
[----:B------:R-:W-:-:S12]  /*4780*/  BSSY B2, `(.L_x_2511) ;  /* 0x0000038000027945 */ /* 0x000fd80003800000 */
[----:B------:R-:W-:Y:S05]  /*4790*/  @!P3 BRA `(.L_x_2512) ;  /* 0x0000000000d8b947 */ /* 0x000fea0003800000 */
[----:B0-234-:R0:W2:Y:S01]  /*47a0*/  LDS.128 R32, [R42+0x4000] ;  /* 0x004000002a207984 */ /* 0x01d0a20000000c00 */
[----:B------:R-:W-:Y:S01]  /*47b0*/  ISETP.GE.AND P3, PT, R191, R117, PT ;  /* 0x00000075bf00720c */ /* 0x000fe20003f66270 */
[----:B------:R-:W-:-:S12]  /*47c0*/  BSSY B3, `(.L_x_2513) ;  /* 0x0000032000037945 */ /* 0x000fd80003800000 */
[----:B0-----:R-:W-:Y:S05]  /*47d0*/  @P3 BRA `(.L_x_2514) ;  /* 0x0000000000c03947 */ /* 0x001fea0003800000 */
        /* <DEDUP_REMOVED lines=48> */
.L_x_2514:
[----:B------:R-:W-:Y:S05]  /*4ae0*/  BSYNC B3 ;  /* 0x0000000000037941 */ /* 0x000fea0003800000 */
.L_x_2513:
[----:B--2---:R0:W-:Y:S02]  /*4af0*/  STG.E.128 desc[UR60][R44.64+0xc0], R32 ;  /* 0x0000c0202c007986 */ /* 0x0041e4000c101d3c */
.L_x_2512:
[----:B------:R-:W-:Y:S05]  /*4b00*/  BSYNC B2 ;  /* 0x0000000000027941 */ /* 0x000fea0003800000 */
.L_x_2511:
[----:B------:R-:W-:Y:S01]  /*4b10*/  ISETP.NE.AND P3, PT, R7, RZ, PT ;  /* 0x000000ff0700720c */ /* 0x000fe20003f65270 */
[----:B------:R-:W-:-:S12]  /*4b20*/  BSSY B2, `(.L_x_2515) ;  /* 0x0000038000027945 */ /* 0x000fd80003800000 */
[----:B------:R-:W-:Y:S05]  /*4b30*/  @!P3 BRA `(.L_x_2516) ;  /* 0x0000000000d8b947 */ /* 0x000fea0003800000 */
[----:B0-234-:R0:W2:Y:S01]  /*4b40*/  LDS.128 R32, [R43+0x8000] ;  /* 0x008000002b207984 */ /* 0x01d0a20000000c00 */
[----:B------:R-:W-:Y:S01]  /*4b50*/  ISETP.GE.AND P3, PT, R189, R117, PT ;  /* 0x00000075bd00720c */ /* 0x000fe20003f66270 */
[----:B------:R-:W-:-:S12]  /*4b60*/  BSSY B3, `(.L_x_2517) ;  /* 0x0000032000037945 */ /* 0x000fd80003800000 */
[----:B0-----:R-:W-:Y:S05]  /*4b70*/  @P3 BRA `(.L_x_2518) ;  /* 0x0000000000c03947 */ /* 0x001fea0003800000 */
[----:B------:R-:W-:Y:S02]  /*4b80*/  SHF.R.U64 R72, R72, 0x10, R73 ;  /* 0x0000001048487819 */ /* 0x000fe40000001249 */
[----:B------:R-:W-:Y:S02]  /*4b90*/  SHF.R.U64 R70, R70, 0x10, R71 ;  /* 0x0000001046467819 */ /* 0x000fe40000001247 */
[C---:B------:R-:W-:Y:S02]  /*4ba0*/  PRMT R72, R161.reuse, 0x5410, R72 ;  /* 0x00005410a1487816 */ /* 0x040fe40000000048 */
[----:B------:R-:W-:Y:S02]  /*4bb0*/  PRMT R70, R161, 0x5432, R70 ;  /* 0x00005432a1467816 */ /* 0x000fe40000000046 */
[----:B------:R-:W-:Y:S02]  /*4bc0*/  SHF.R.U32.HI R75, RZ, 0x10, R73 ;  /* 0x00000010ff4b7819 */ /* 0x000fe40000011649 */
[----:B--2---:R-:W-:-:S02]  /*4bd0*/  LOP3.LUT R78, R33, 0xffff0000, RZ, 0xc0, !PT ;  /* 0xffff0000214e7812 */ /* 0x004fc400078ec0ff */
[C---:B------:R-:W-:Y:S01]  /*4be0*/  LOP3.LUT R76, R72.reuse, 0xffff0000, RZ, 0xc0, !PT ;  /* 0xffff0000484c7812 */ /* 0x040fe200078ec0ff */
[----:B------:R-:W-:Y:S01]  /*4bf0*/  IMAD.U32 R72, R72, 0x10000, RZ ;  /* 0x0001000048487824 */ /* 0x000fe200078e00ff */
[C---:B------:R-:W-:Y:S01]  /*4c00*/  LOP3.LUT R73, R70.reuse, 0xffff0000, RZ, 0xc0, !PT ;  /* 0xffff000046497812 */ /* 0x040fe200078ec0ff */
[----:B------:R-:W-:Y:S01]  /*4c10*/  IMAD.U32 R70, R70, 0x10000, RZ ;  /* 0x0001000046467824 */ /* 0x000fe200078e00ff */
[----:B------:R-:W-:Y:S01]  /*4c20*/  SHF.R.U32.HI R74, RZ, 0x10, R71 ;  /* 0x00000010ff4a7819 */ /* 0x000fe20000011647 */
[----:B------:R-:W-:Y:S02]  /*4c30*/  IMAD.U32 R71, R33, 0x10000, RZ ;  /* 0x0001000021477824 */ /* 0x000fe400078e00ff */
[C---:B------:R-:W-:Y:S01]  /*4c40*/  FMUL.FTZ R77, R78.reuse, R76 ;  /* 0x0000004c4e4d7220 */ /* 0x040fe20000410000 */
[----:B------:R-:W-:Y:S01]  /*4c50*/  FMUL.FTZ R33, R78, R73 ;  /* 0x000000494e217220 */ /* 0x000fe20000410000 */
[C---:B------:R-:W-:Y:S01]  /*4c60*/  LOP3.LUT R78, R34.reuse, 0xffff0000, RZ, 0xc0, !PT ;  /* 0xffff0000224e7812 */ /* 0x040fe200078ec0ff */
[----:B------:R-:W-:-:S02]  /*4c70*/  IMAD.U32 R34, R34, 0x10000, RZ ;  /* 0x0001000022227824 */ /* 0x000fc400078e00ff */
[C---:B------:R-:W-:Y:S01]  /*4c80*/  FFMA.FTZ R73, R71.reuse, R73, -R77 ;  /* 0x0000004947497223 */ /* 0x040fe2000001084d */
        /* <DEDUP_REMOVED lines=31> */
.L_x_2518:
[----:B------:R-:W-:Y:S05]  /*4e80*/  BSYNC B3 ;  /* 0x0000000000037941 */ /* 0x000fea0003800000 */
.L_x_2517:
[----:B--2---:R0:W-:Y:S02]  /*4e90*/  STG.E.128 desc[UR60][R44.64+0x100], R32 ;  /* 0x000100202c007986 */ /* 0x0041e4000c101d3c */
.L_x_2516:
[----:B------:R-:W-:Y:S05]  /*4ea0*/  BSYNC B2 ;  /* 0x0000000000027941 */ /* 0x000fea0003800000 */
.L_x_2515:
[----:B------:R-:W-:-:S13]  /*4eb0*/  ISETP.NE.AND P3, PT, R6, RZ, PT ;  /* 0x000000ff0600720c */ /* 0x000fda0003f65270 */
[----:B------:R-:W-:Y:S05]  /*4ec0*/  @!P3 BRA `(.L_x_2498) ;  /* 0x0000000000c8b947 */ /* 0x000fea0003800000 */
[----:B0-234-:R0:W2:Y:S01]  /*4ed0*/  LDS.128 R32, [R42+0x8000] ;  /* 0x008000002a207984 */ /* 0x01d0a20000000c00 */
[----:B------:R-:W-:Y:S01]  /*4ee0*/  ISETP.GE.AND P3, PT, R193, R117, PT ;  /* 0x00000075c100720c */ /* 0x000fe20003f66270 */
[----:B------:R-:W-:-:S12]  /*4ef0*/  BSSY B2, `(.L_x_2519) ;  /* 0x000002e000027945 */ /* 0x000fd80003800000 */
[----:B0-----:R-:W-:Y:S05]  /*4f00*/  @P3 BRA `(.L_x_2520) ;  /* 0x0000000000b03947 */ /* 0x001fea0003800000 */
[--C-:B------:R-:W-:Y:S01]  /*4f10*/  SHF.R.U64 R66, R66, 0x10, R67.reuse ;  /* 0x0000001042427819 */ /* 0x100fe20000001243 */
[----:B--2---:R-:W-:Y:S01]  /*4f20*/  IMAD.U32 R73, R35, 0x10000, RZ ;  /* 0x0001000023497824 */ /* 0x004fe200078e00ff */
[----:B------:R-:W-:Y:S01]  /*4f30*/  SHF.R.U32.HI R70, RZ, 0x10, R67 ;  /* 0x00000010ff467819 */ /* 0x000fe20000011643 */
[----:B------:R-:W-:Y:S01]  /*4f40*/  IMAD.U32 R71, R34, 0x10000, RZ ;  /* 0x0001000022477824 */ /* 0x000fe200078e00ff */
[--C-:B------:R-:W-:Y:S01]  /*4f50*/  SHF.R.U64 R67, R68, 0x10, R69.reuse ;  /* 0x0000001044437819 */ /* 0x100fe20000001245 */
[----:B------:R-:W-:Y:S01]  /*4f60*/  IMAD.U32 R72, R32, 0x10000, RZ ;  /* 0x0001000020487824 */ /* 0x000fe200078e00ff */
[----:B------:R-:W-:Y:S02]  /*4f70*/  SHF.R.U32.HI R69, RZ, 0x10, R69 ;  /* 0x00000010ff457819 */ /* 0x000fe40000011645 */
[----:B------:R-:W-:Y:S02]  /*4f80*/  PRMT R67, R157, 0x5432, R67 ;  /* 0x000054329d437816 */ /* 0x000fe40000000043 */
[----:B------:R-:W-:Y:S01]  /*4f90*/  LOP3.LUT R68, R35, 0xffff0000, RZ, 0xc0, !PT ;  /* 0xffff000023447812 */ /* 0x000fe200078ec0ff */
[C---:B------:R-:W-:Y:S01]  /*4fa0*/  IMAD.U32 R35, R33.reuse, 0x10000, RZ ;  /* 0x0001000021237824 */ /* 0x040fe200078e00ff */
[----:B------:R-:W-:-:S02]  /*4fb0*/  LOP3.LUT R33, R33, 0xffff0000, RZ, 0xc0, !PT ;  /* 0xffff000021217812 */ /* 0x000fc400078ec0ff */
[C---:B------:R-:W-:Y:S01]  /*4fc0*/  LOP3.LUT R74, R67.reuse, 0xffff0000, RZ, 0xc0, !PT ;  /* 0xffff0000434a7812 */ /* 0x040fe200078ec0ff */
[----:B------:R-:W-:Y:S01]  /*4fd0*/  IMAD.U32 R67, R67, 0x10000, RZ ;  /* 0x0001000043437824 */ /* 0x000fe200078e00ff */
[C---:B------:R-:W-:Y:S02]  /*4fe0*/  PRMT R66, R158.reuse, 0x5432, R66 ;  /* 0x000054329e427816 */ /* 0x040fe40000000042 */
[----:B------:R-:W-:Y:S01]  /*4ff0*/  PRMT R69, R157, 0x5410, R69 ;  /* 0x000054109d457816 */ /* 0x000fe20000000045 */
[----:B------:R-:W-:Y:S01]  /*5000*/  FMUL.FTZ R75, R33, R74 ;  /* 0x0000004a214b7220 */ /* 0x000fe20000410000 */
[----:B------:R-:W-:Y:S02]  /*5010*/  PRMT R70, R158, 0x5410, R70 ;  /* 0x000054109e467816 */ /* 0x000fe40000000046 */
[----:B------:R-:W-:Y:S01]  /*5020*/  LOP3.LUT R77, R66, 0xffff0000, RZ, 0xc0, !PT ;  /* 0xffff0000424d7812 */ /* 0x000fe200078ec0ff */
[C---:B------:R-:W-:Y:S01]  /*5030*/  IMAD.U32 R76, R69.reuse, 0x10000, RZ ;  /* 0x00010000454c7824 */ /* 0x040fe200078e00ff */
[----:B------:R-:W-:Y:S01]  /*5040*/  LOP3.LUT R34, R34, 0xffff0000, RZ, 0xc0, !PT ;  /* 0xffff000022227812 */ /* 0x000fe200078ec0ff */
[----:B------:R-:W-:Y:S01]  /*5050*/  IMAD.U32 R78, R70, 0x10000, RZ ;  /* 0x00010000464e7824 */ /* 0x000fe200078e00ff */
[----:B------:R-:W-:Y:S01]  /*5060*/  LOP3.LUT R69, R69, 0xffff0000, RZ, 0xc0, !PT ;  /* 0xffff000045457812 */ /* 0x000fe200078ec0ff */
[-C--:B------:R-:W-:Y:S01]  /*5070*/  FMUL.FTZ R33, R33, R77.reuse ;  /* 0x0000004d21217220 */ /* 0x080fe20000410000 */
[C---:B------:R-:W-:Y:S01]  /*5080*/  FFMA.FTZ R75, R35.reuse, R77, -R75 ;  /* 0x0000004d234b7223 */ /* 0x040fe2000001084b */
[C---:B------:R-:W-:Y:S01]  /*5090*/  FMUL.FTZ R77, R34.reuse, R76 ;  /* 0x0000004c224d7220 */ /* 0x040fe20000410000 */
[----:B------:R-:W-:Y:S01]  /*50a0*/  FMUL.FTZ R34, R34, R78 ;  /* 0x0000004e22227220 */ /* 0x000fe20000410000 */
[----:B------:R-:W-:Y:S01]  /*50b0*/  LOP3.LUT R70, R70, 0xffff0000, RZ, 0xc0, !PT ;  /* 0xffff000046467812 */ /* 0x000fe200078ec0ff */
[----:B------:R-:W-:Y:S01]  /*50c0*/  IMAD.U32 R66, R66, 0x10000, RZ ;  /* 0x0001000042427824 */ /* 0x000fe200078e00ff */
[----:B------:R-:W-:Y:S01]  /*50d0*/  LOP3.LUT R32, R32, 0xffff0000, RZ, 0xc0, !PT ;  /* 0xffff000020207812 */ /* 0x000fe200078ec0ff */
[----:B------:R-:W-:Y:S01]  /*50e0*/  FFMA.FTZ R33, R35, R74, R33 ;  /* 0x0000004a23217223 */ /* 0x000fe20000010021 */
[C---:B------:R-:W-:Y:S01]  /*50f0*/  FFMA.FTZ R77, R71.reuse, R78, -R77 ;  /* 0x0000004e474d7223 */ /* 0x040fe2000001084d */
        /* <DEDUP_REMOVED lines=12> */
[----:B------:R-:W-:-:S07]  /*51c0*/  F2FP.BF16.F32.PACK_AB R32, R32, R68 ;  /* 0x000000442020723e */ /* 0x000fce00000010ff */
.L_x_2520:
[----:B------:R-:W-:Y:S05]  /*51d0*/  BSYNC B2 ;  /* 0x0000000000027941 */ /* 0x000fea0003800000 */
.L_x_2519:
[----:B--2---:R0:W-:Y:S02]  /*51e0*/  STG.E.128 desc[UR60][R44.64+0x140], R32 ;  /* 0x000140202c007986 */ /* 0x0041e4000c101d3c */
.L_x_2498:
[----:B------:R-:W-:Y:S05]  /*51f0*/  BSYNC B1 ;  /* 0x0000000000017941 */ /* 0x000fea0003800000 */
.L_x_2497:
[----:B------:R-:W-:Y:S05]  /*5200*/  @P4 BRA `(.L_x_2521) ;  /* 0x00000054007c4947 */ /* 0x000fea0003800000 */
[----:B------:R-:W-:Y:S01]  /*5210*/  ISETP.NE.AND P3, PT, R11, RZ, PT ;  /* 0x000000ff0b00720c */ /* 0x000fe20003f65270 */
[----:B------:R-:W-:-:S12]  /*5220*/  BSSY B1, `(.L_x_2522) ;  /* 0x0000035000017945 */ /* 0x000fd80003800000 */
[----:B------:R-:W-:Y:S05]  /*5230*/  @!P3 BRA `(.L_x_2523) ;  /* 0x0000000000ccb947 */ /* 0x000fea0003800000 */
[----:B0-234-:R0:W2:Y:S01]  /*5240*/  LDS.128 R32, [R43+0x2000] ;  /* 0x002000002b207984 */ /* 0x01d0a20000000c00 */
[----:B------:R-:W-:Y:S01]  /*5250*/  ISETP.GE.AND P3, PT, R22, R117, PT ;  /* 0x000000751600720c */ /* 0x000fe20003f66270 */
[----:B------:R-:W-:-:S12]  /*5260*/  BSSY B2, `(.L_x_2524) ;  /* 0x000002f000027945 */ /* 0x000fd80003800000 */
[----:B0-----:R-:W-:Y:S05]  /*5270*/  @P3 BRA `(.L_x_2525) ;  /* 0x0000000000b43947 */ /* 0x001fea0003800000 */
        /* <DEDUP_REMOVED lines=45> */
.L_x_2525:
[----:B------:R-:W-:Y:S05]  /*5550*/  BSYNC B2 ;  /* 0x0000000000027941 */ /* 0x000fea0003800000 */
.L_x_2524:
[----:B--2---:R0:W-:Y:S02]  /*5560*/  STG.E.128 desc[UR60][R40.64], R32 ;  /* 0x0000002028007986 */ /* 0x0041e4000c101d3c */
.L_x_2523:
[----:B------:R-:W-:Y:S05]  /*5570*/  BSYNC B1 ;  /* 0x0000000000017941 */ /* 0x000fea0003800000 */
.L_x_2522:
        /* <DEDUP_REMOVED lines=9> */
[----:B------:R-:W-:Y:S02]  /*5610*/  SHF.R.U64 R63, R58, 0x10, R59 ;  /* 0x000000103a3f7819 */ /* 0x000fe4000000123b */
[----:B------:R-:W-:Y:S02]  /*5620*/  PRMT R155, R155, 0x5410, R60 ;  /* 0x000054109b9b7816 */ /* 0x000fe4000000003c */
[----:B------:R-:W-:Y:S02]  /*5630*/  SHF.R.U32.HI R61, RZ, 0x10, R61 ;  /* 0x00000010ff3d7819 */ /* 0x000fe4000001163d */
[----:B------:R-:W-:Y:S02]  /*5640*/  PRMT R58, R154, 0x5410, R63 ;  /* 0x000054109a3a7816 */ /* 0x000fe4000000003f */
[----:B------:R-:W-:-:S02]  /*5650*/  SHF.R.U32.HI R59, RZ, 0x10, R59 ;  /* 0x00000010ff3b7819 */ /* 0x000fc4000001163b */
[----:B------:R-:W-:Y:S02]  /*5660*/  LOP3.LUT R63, R33, 0xffff0000, RZ, 0xc0, !PT ;  /* 0xffff0000213f7812 */ /* 0x000fe400078ec0ff */
[C---:B------:R-:W-:Y:S01]  /*5670*/  LOP3.LUT R64, R155.reuse, 0xffff0000, RZ, 0xc0, !PT ;  /* 0xffff00009b407812 */ /* 0x040fe200078ec0ff */
[----:B------:R-:W-:Y:S01]  /*5680*/  IMAD.U32 R155, R155, 0x10000, RZ ;  /* 0x000100009b9b7824 */ /* 0x000fe200078e00ff */
[----:B------:R-:W-:Y:S01]  /*5690*/  PRMT R156, R156, 0x5432, R61 ;  /* 0x000054329c9c7816 */ /* 0x000fe2000000003d */
[----:B------:R-:W-:Y:S01]  /*56a0*/  IMAD.U32 R61, R33, 0x10000, RZ ;  /* 0x00010000213d7824 */ /* 0x000fe200078e00ff */
[----:B------:R-:W-:Y:S01]  /*56b0*/  LOP3.LUT R60, R58, 0xffff0000, RZ, 0xc0, !PT ;  /* 0xffff00003a3c7812 */ /* 0x000fe200078ec0ff */
[C---:B------:R-:W-:Y:S01]  /*56c0*/  FMUL.FTZ R66, R63.reuse, R64 ;  /* 0x000000403f427220 */ /* 0x040fe20000410000 */
[----:B------:R-:W-:Y:S01]  /*56d0*/  PRMT R154, R154, 0x5432, R59 ;  /* 0x000054329a9a7816 */ /* 0x000fe2000000003b */
[----:B------:R-:W-:Y:S01]  /*56e0*/  IMAD.U32 R59, R156, 0x10000, RZ ;  /* 0x000100009c3b7824 */ /* 0x000fe200078e00ff */
[----:B------:R-:W-:Y:S01]  /*56f0*/  LOP3.LUT R45, R34, 0xffff0000, RZ, 0xc0, !PT ;  /* 0xffff0000222d7812 */ /* 0x000fe200078ec0ff */
[-C--:B------:R-:W-:Y:S01]  /*5700*/  FMUL.FTZ R63, R63, R60.reuse ;  /* 0x0000003c3f3f7220 */ /* 0x080fe20000410000 */
[----:B------:R-:W-:Y:S01]  /*5710*/  FFMA.FTZ R60, R61, R60, -R66 ;  /* 0x0000003c3d3c7223 */ /* 0x000fe20000010842 */
[----:B------:R-:W-:Y:S01]  /*5720*/  IMAD.U32 R62, R154, 0x10000, RZ ;  /* 0x000100009a3e7824 */ /* 0x000fe200078e00ff */
[----:B------:R-:W-:Y:S01]  /*5730*/  LOP3.LUT R34, R35, 0xffff0000, RZ, 0xc0, !PT ;  /* 0xffff000023227812 */ /* 0x000fe200078ec0ff */
[----:B------:R-:W-:Y:S01]  /*5740*/  FMUL.FTZ R65, R45, R59 ;  /* 0x0000003b2d417220 */ /* 0x000fe20000410000 */
[----:B------:R-:W-:Y:S01]  /*5750*/  FFMA.FTZ R61, R61, R64, R63 ;  /* 0x000000403d3d7223 */ /* 0x000fe2000001003f */
[----:B------:R-:W-:-:S02]  /*5760*/  IMAD.U32 R33, R32, 0x10000, RZ ;  /* 0x0001000020217824 */ /* 0x000fc400078e00ff */
[-C--:B------:R-:W-:Y:S01]  /*5770*/  FMUL.FTZ R63, R45, R62.reuse ;  /* 0x0000003e2d3f7220 */ /* 0x080fe20000410000 */
[----:B------:R-:W-:Y:S01]  /*5780*/  LOP3.LUT R156, R156, 0xffff0000, RZ, 0xc0, !PT ;  /* 0xffff00009c9c7812 */ /* 0x000fe200078ec0ff */
[----:B------:R-:W-:Y:S01]  /*5790*/  FFMA.FTZ R45, R44, R62, -R65 ;  /* 0x0000003e2c2d7223 */ /* 0x000fe20000010841 */
[----:B------:R-:W-:Y:S01]  /*57a0*/  LOP3.LUT R154, R154, 0xffff0000, RZ, 0xc0, !PT ;  /* 0xffff00009a9a7812 */ /* 0x000fe200078ec0ff */
[----:B------:R-:W-:Y:S01]  /*57b0*/  IMAD.U32 R58, R58, 0x10000, RZ ;  /* 0x000100003a3a7824 */ /* 0x000fe200078e00ff */
[----:B------:R-:W-:Y:S01]  /*57c0*/  LOP3.LUT R32, R32, 0xffff0000, RZ, 0xc0, !PT ;  /* 0xffff000020207812 */ /* 0x000fe200078ec0ff */
[----:B------:R-:W-:Y:S01]  /*57d0*/  FFMA.FTZ R44, R44, R59, R63 ;  /* 0x0000003b2c2c7223 */ /* 0x000fe2000001003f */
[C---:B------:R-:W-:Y:S01]  /*57e0*/  FMUL.FTZ R62, R34.reuse, R156 ;  /* 0x0000009c223e7220 */ /* 0x040fe20000410000 */
[----:B------:R-:W-:Y:S01]  /*57f0*/  FMUL.FTZ R59, R34, R154 ;  /* 0x0000009a223b7220 */ /* 0x000fe20000410000 */
[----:B------:R-:W-:Y:S02]  /*5800*/  IMAD.U32 R35, R35, 0x10000, RZ ;  /* 0x0001000023237824 */ /* 0x000fe400078e00ff */
[CC--:B------:R-:W-:Y:S01]  /*5810*/  FMUL.FTZ R34, R32.reuse, R155.reuse ;  /* 0x0000009b20227220 */ /* 0x0c0fe20000410000 */
[----:B------:R-:W-:Y:S01]  /*5820*/  FMUL.FTZ R32, R32, R58 ;  /* 0x0000003a20207220 */ /* 0x000fe20000410000 */
[----:B------:R-:W-:Y:S01]  /*5830*/  F2FP.BF16.F32.PACK_AB R60, R61, R60 ;  /* 0x0000003c3d3c723e */ /* 0x000fe200000010ff */
[----:B------:R-:W-:Y:S01]  /*5840*/  FFMA.FTZ R62, R35, R154, -R62 ;  /* 0x0000009a233e7223 */ /* 0x000fe2000001083e */
[C---:B------:R-:W-:Y:S01]  /*5850*/  FFMA.FTZ R34, R33.reuse, R58, -R34 ;  /* 0x0000003a21227223 */ /* 0x040fe20000010822 */
[----:B------:R-:W-:Y:S01]  /*5860*/  FFMA.FTZ R33, R33, R155, R32 ;  /* 0x0000009b21217223 */ /* 0x000fe20000010020 */
[----:B------:R-:W-:Y:S01]  /*5870*/  FFMA.FTZ R59, R35, R156, R59 ;  /* 0x0000009c233b7223 */ /* 0x000fe2000001003b */
[----:B------:R-:W-:-:S03]  /*5880*/  F2FP.BF16.F32.PACK_AB R44, R44, R45 ;  /* 0x0000002d2c2c723e */ /* 0x000fc600000010ff */
[----:B------:R-:W-:Y:S01]  /*5890*/  F2FP.BF16.F32.PACK_AB R32, R33, R34 ;  /* 0x000000222120723e */ /* 0x000fe200000010ff */
[----:B------:R-:W-:Y:S01]  /*58a0*/  IMAD.MOV.U32 R33, RZ, RZ, R60 ;  /* 0x000000ffff217224 */ /* 0x000fe200078e003c */
[----:B------:R-:W-:Y:S01]  /*58b0*/  F2FP.BF16.F32.PACK_AB R35, R59, R62 ;  /* 0x0000003e3b23723e */ /* 0x000fe200000010ff */
[----:B------:R-:W-:-:S07]  /*58c0*/  IMAD.MOV.U32 R34, RZ, RZ, R44 ;  /* 0x000000ffff227224 */ /* 0x000fce00078e002c */
.L_x_2529:
[----:B------:R-:W-:Y:S05]  /*58d0*/  BSYNC B2 ;  /* 0x0000000000027941 */ /* 0x000fea0003800000 */
.L_x_2528:
[----:B--2---:R0:W-:Y:S02]  /*58e0*/  STG.E.128 desc[UR60][R40.64+0x40], R32 ;  /* 0x0000402028007986 */ /* 0x0041e4000c101d3c */
.L_x_2527:
[----:B------:R-:W-:Y:S05]  /*58f0*/  BSYNC B1 ;  /* 0x0000000000017941 */ /* 0x000fea0003800000 */
.L_x_2526:
        /* <DEDUP_REMOVED lines=25> */
[----:B------:R-:W-:Y:S01]  /*5a90*/  FMUL.FTZ R63, R54, R57 ;  /* 0x00000039363f7220 */ /* 0x000fe20000410000 */
[C---:B------:R-:W-:Y:S01]  /*5aa0*/  IMAD.U32 R33, R32.reuse, 0x10000, RZ ;  /* 0x0001000020217824 */ /* 0x040fe200078e00ff */
[----:B------:R-:W-:Y:S01]  /*5ab0*/  LOP3.LUT R54, R32, 0xffff0000, RZ, 0xc0, !PT ;  /* 0xffff000020367812 */ /* 0x000fe200078ec0ff */
[C---:B------:R-:W-:Y:S01]  /*5ac0*/  FMUL.FTZ R65, R56.reuse, R61 ;  /* 0x0000003d38417220 */ /* 0x040fe20000410000 */
[----:B------:R-:W-:Y:S01]  /*5ad0*/  FFMA.FTZ R32, R55, R57, -R62 ;  /* 0x0000003937207223 */ /* 0x000fe2000001083e */
[----:B------:R-:W-:Y:S01]  /*5ae0*/  LOP3.LUT R153, R153, 0xffff0000, RZ, 0xc0, !PT ;  /* 0xffff000099997812 */ /* 0x000fe200078ec0ff */
[----:B------:R-:W-:Y:S01]  /*5af0*/  FMUL.FTZ R57, R56, R59 ;  /* 0x0000003b38397220 */ /* 0x000fe20000410000 */
[----:B------:R-:W-:Y:S01]  /*5b00*/  LOP3.LUT R152, R152, 0xffff0000, RZ, 0xc0, !PT ;  /* 0xffff000098987812 */ /* 0x000fe200078ec0ff */
[----:B------:R-:W-:-:S02]  /*5b10*/  IMAD.U32 R58, R58, 0x10000, RZ ;  /* 0x000100003a3a7824 */ /* 0x000fc400078e00ff */
[----:B------:R-:W-:Y:S01]  /*5b20*/  FFMA.FTZ R55, R55, R60, R63 ;  /* 0x0000003c37377223 */ /* 0x000fe2000001003f */
[----:B------:R-:W-:Y:S02]  /*5b30*/  IMAD.U32 R45, R45, 0x10000, RZ ;  /* 0x000100002d2d7824 */ /* 0x000fe400078e00ff */
[C---:B------:R-:W-:Y:S01]  /*5b40*/  FFMA.FTZ R65, R44.reuse, R59, -R65 ;  /* 0x0000003b2c417223 */ /* 0x040fe20000010841 */
[----:B------:R-:W-:Y:S01]  /*5b50*/  FFMA.FTZ R44, R44, R61, R57 ;  /* 0x0000003d2c2c7223 */ /* 0x000fe20000010039 */
[C---:B------:R-:W-:Y:S01]  /*5b60*/  FMUL.FTZ R56, R34.reuse, R153 ;  /* 0x0000009922387220 */ /* 0x040fe20000410000 */
[----:B------:R-:W-:Y:S01]  /*5b70*/  FMUL.FTZ R60, R34, R152 ;  /* 0x00000098223c7220 */ /* 0x000fe20000410000 */
[----:B------:R-:W-:Y:S02]  /*5b80*/  IMAD.U32 R35, R35, 0x10000, RZ ;  /* 0x0001000023237824 */ /* 0x000fe400078e00ff */
[C---:B------:R-:W-:Y:S01]  /*5b90*/  FMUL.FTZ R34, R54.reuse, R58 ;  /* 0x0000003a36227220 */ /* 0x040fe20000410000 */
        /* <DEDUP_REMOVED lines=9> */
[----:B------:R-:W-:-:S07]  /*5c30*/  F2FP.BF16.F32.PACK_AB R35, R35, R56 ;  /* 0x000000382323723e */ /* 0x000fce00000010ff */
.L_x_2533:
[----:B------:R-:W-:Y:S05]  /*5c40*/  BSYNC B2 ;  /* 0x0000000000027941 */ /* 0x000fea0003800000 */
.L_x_2532:
[----:B--2---:R0:W-:Y:S02]  /*5c50*/  STG.E.128 desc[UR60][R40.64+0x80], R32 ;  /* 0x0000802028007986 */ /* 0x0041e4000c101d3c */
.L_x_2531:
[----:B------:R-:W-:Y:S05]  /*5c60*/  BSYNC B1 ;  /* 0x0000000000017941 */ /* 0x000fea0003800000 */
.L_x_2530:
        /* <DEDUP_REMOVED lines=21> */
[----:B------:R-:W-:Y:S01]  /*5dc0*/  IMAD.U32 R55, R55, 0x10000, RZ ;  /* 0x0001000037377824 */ /* 0x000fe200078e00ff */
[----:B------:R-:W-:Y:S01]  /*5dd0*/  LOP3.LUT R51, R34, 0xffff0000, RZ, 0xc0, !PT ;  /* 0xffff000022337812 */ /* 0x000fe200078ec0ff */
[C---:B------:R-:W-:Y:S01]  /*5de0*/  IMAD.U32 R34, R35.reuse, 0x10000, RZ ;  /* 0x0001000023227824 */ /* 0x040fe200078e00ff */
[----:B------:R-:W-:Y:S01]  /*5df0*/  LOP3.LUT R44, R35, 0xffff0000, RZ, 0xc0, !PT ;  /* 0xffff0000232c7812 */ /* 0x000fe200078ec0ff */
[----:B------:R-:W-:-:S02]  /*5e00*/  IMAD.U32 R35, R33, 0x10000, RZ ;  /* 0x0001000021237824 */ /* 0x000fc400078e00ff */
[C---:B------:R-:W-:Y:S01]  /*5e10*/  FMUL.FTZ R60, R50.reuse, R56 ;  /* 0x00000038323c7220 */ /* 0x040fe20000410000 */
[-C--:B------:R-:W-:Y:S01]  /*5e20*/  FMUL.FTZ R57, R50, R53.reuse ;  /* 0x0000003532397220 */ /* 0x080fe20000410000 */
[----:B------:R-:W-:Y:S02]  /*5e30*/  IMAD.U32 R33, R32, 0x10000, RZ ;  /* 0x0001000020217824 */ /* 0x000fe400078e00ff */
[----:B------:R-:W-:Y:S01]  /*5e40*/  FMUL.FTZ R50, R51, R58 ;  /* 0x0000003a33327220 */ /* 0x000fe20000410000 */
[----:B------:R-:W-:Y:S01]  /*5e50*/  LOP3.LUT R151, R151, 0xffff0000, RZ, 0xc0, !PT ;  /* 0xffff000097977812 */ /* 0x000fe200078ec0ff */
[----:B------:R-:W-:Y:S01]  /*5e60*/  FFMA.FTZ R57, R35, R56, R57 ;  /* 0x0000003823397223 */ /* 0x000fe20000010039 */
[----:B------:R-:W-:Y:S01]  /*5e70*/  LOP3.LUT R149, R149, 0xffff0000, RZ, 0xc0, !PT ;  /* 0xffff000095957812 */ /* 0x000fe200078ec0ff */
[----:B------:R-:W-:Y:S01]  /*5e80*/  IMAD.U32 R52, R52, 0x10000, RZ ;  /* 0x0001000034347824 */ /* 0x000fe200078e00ff */
[----:B------:R-:W-:Y:S01]  /*5e90*/  LOP3.LUT R32, R32, 0xffff0000, RZ, 0xc0, !PT ;  /* 0xffff000020207812 */ /* 0x000fe200078ec0ff */
[----:B------:R-:W-:Y:S01]  /*5ea0*/  FFMA.FTZ R60, R35, R53, -R60 ;  /* 0x00000035233c7223 */ /* 0x000fe2000001083c */
[-C--:B------:R-:W-:Y:S01]  /*5eb0*/  FMUL.FTZ R56, R51, R54.reuse ;  /* 0x0000003633387220 */ /* 0x080fe20000410000 */
[C---:B------:R-:W-:Y:S01]  /*5ec0*/  FFMA.FTZ R50, R45.reuse, R54, -R50 ;  /* 0x000000362d327223 */ /* 0x040fe20000010832 */
[C---:B------:R-:W-:Y:S01]  /*5ed0*/  FMUL.FTZ R35, R44.reuse, R151 ;  /* 0x000000972c237220 */ /* 0x040fe20000410000 */
[----:B------:R-:W-:Y:S01]  /*5ee0*/  FMUL.FTZ R54, R44, R149 ;  /* 0x000000952c367220 */ /* 0x000fe20000410000 */
[C---:B------:R-:W-:Y:S01]  /*5ef0*/  FMUL.FTZ R44, R32.reuse, R55 ;  /* 0x00000037202c7220 */ /* 0x040fe20000410000 */
[----:B------:R-:W-:Y:S01]  /*5f00*/  FMUL.FTZ R32, R32, R52 ;  /* 0x0000003420207220 */ /* 0x000fe20000410000 */
[----:B------:R-:W-:Y:S01]  /*5f10*/  FFMA.FTZ R45, R45, R58, R56 ;  /* 0x0000003a2d2d7223 */ /* 0x000fe20000010038 */
[C---:B------:R-:W-:Y:S01]  /*5f20*/  FFMA.FTZ R35, R34.reuse, R149, -R35 ;  /* 0x0000009522237223 */ /* 0x040fe20000010823 */
        /* <DEDUP_REMOVED lines=8> */
.L_x_2537:
[----:B------:R-:W-:Y:S05]  /*5fb0*/  BSYNC B2 ;  /* 0x0000000000027941 */ /* 0x000fea0003800000 */
.L_x_2536:
[----:B--2---:R0:W-:Y:S02]  /*5fc0*/  STG.E.128 desc[UR60][R40.64+0xc0], R32 ;  /* 0x0000c02028007986 */ /* 0x0041e4000c101d3c */
.L_x_2535:
[----:B------:R-:W-:Y:S05]  /*5fd0*/  BSYNC B1 ;  /* 0x0000000000017941 */ /* 0x000fea0003800000 */
.L_x_2534:
        /* <DEDUP_REMOVED lines=22> */
[----:B------:R-:W-:Y:S01]  /*6140*/  FMUL.FTZ R56, R44, R52 ;  /* 0x000000342c387220 */ /* 0x000fe20000410000 */
[----:B------:R-:W-:Y:S01]  /*6150*/  LOP3.LUT R51, R50, 0xffff0000, RZ, 0xc0, !PT ;  /* 0xffff000032337812 */ /* 0x000fe200078ec0ff */
[-C--:B------:R-:W-:Y:S01]  /*6160*/  FMUL.FTZ R44, R44, R49.reuse ;  /* 0x000000312c2c7220 */ /* 0x080fe20000410000 */
[----:B------:R-:W-:Y:S01]  /*6170*/  LOP3.LUT R48, R47, 0xffff0000, RZ, 0xc0, !PT ;  /* 0xffff00002f307812 */ /* 0x000fe200078ec0ff */
[----:B------:R-:W-:Y:S01]  /*6180*/  IMAD.U32 R34, R33, 0x10000, RZ ;  /* 0x0001000021227824 */ /* 0x000fe200078e00ff */
[----:B------:R-:W-:Y:S01]  /*6190*/  LOP3.LUT R83, R83, 0xffff0000, RZ, 0xc0, !PT ;  /* 0xffff000053537812 */ /* 0x000fe200078ec0ff */
[----:B------:R-:W-:Y:S01]  /*61a0*/  FFMA.FTZ R56, R43, R49, -R56 ;  /* 0x000000312b387223 */ /* 0x000fe20000010838 */
[----:B------:R-:W-:Y:S01]  /*61b0*/  LOP3.LUT R82, R82, 0xffff0000, RZ, 0xc0, !PT ;  /* 0xffff000052527812 */ /* 0x000fe200078ec0ff */
[----:B------:R-:W-:-:S02]  /*61c0*/  IMAD.U32 R33, R32, 0x10000, RZ ;  /* 0x0001000020217824 */ /* 0x000fc400078e00ff */
[----:B------:R-:W-:Y:S01]  /*61d0*/  FFMA.FTZ R43, R43, R52, R44 ;  /* 0x000000342b2b7223 */ /* 0x000fe2000001002c */
[C---:B------:R-:W-:Y:S01]  /*61e0*/  FMUL.FTZ R53, R35.reuse, R51 ;  /* 0x0000003323357220 */ /* 0x040fe20000410000 */
[----:B------:R-:W-:Y:S01]  /*61f0*/  FMUL.FTZ R54, R35, R48 ;  /* 0x0000003023367220 */ /* 0x000fe20000410000 */
[----:B------:R-:W-:Y:S01]  /*6200*/  LOP3.LUT R32, R32, 0xffff0000, RZ, 0xc0, !PT ;  /* 0xffff000020207812 */ /* 0x000fe200078ec0ff */
[----:B------:R-:W-:Y:S01]  /*6210*/  FMUL.FTZ R44, R46, R83 ;  /* 0x000000532e2c7220 */ /* 0x000fe20000410000 */
[----:B------:R-:W-:Y:S02]  /*6220*/  IMAD.U32 R50, R50, 0x10000, RZ ;  /* 0x0001000032327824 */ /* 0x000fe400078e00ff */
[----:B------:R-:W-:Y:S01]  /*6230*/  FMUL.FTZ R46, R46, R82 ;  /* 0x000000522e2e7220 */ /* 0x000fe20000410000 */
[----:B------:R-:W-:Y:S02]  /*6240*/  IMAD.U32 R47, R47, 0x10000, RZ ;  /* 0x000100002f2f7824 */ /* 0x000fe400078e00ff */
[C---:B------:R-:W-:Y:S01]  /*6250*/  FFMA.FTZ R53, R34.reuse, R48, -R53 ;  /* 0x0000003022357223 */ /* 0x040fe20000010835 */
[----:B------:R-:W-:Y:S01]  /*6260*/  FFMA.FTZ R54, R34, R51, R54 ;  /* 0x0000003322367223 */ /* 0x000fe20000010036 */
[C---:B------:R-:W-:Y:S01]  /*6270*/  FFMA.FTZ R44, R45.reuse, R82, -R44 ;  /* 0x000000522d2c7223 */ /* 0x040fe2000001082c */
[C---:B------:R-:W-:Y:S01]  /*6280*/  FMUL.FTZ R34, R32.reuse, R50 ;  /* 0x0000003220227220 */ /* 0x040fe20000410000 */
[----:B------:R-:W-:Y:S01]  /*6290*/  FMUL.FTZ R35, R32, R47 ;  /* 0x0000002f20237220 */ /* 0x000fe20000410000 */
[----:B------:R-:W-:Y:S01]  /*62a0*/  FFMA.FTZ R45, R45, R83, R46 ;  /* 0x000000532d2d7223 */ /* 0x000fe2000001002e */
[----:B------:R-:W-:Y:S01]  /*62b0*/  F2FP.BF16.F32.PACK_AB R43, R43, R56 ;  /* 0x000000382b2b723e */ /* 0x000fe200000010ff */
[C---:B------:R-:W-:Y:S01]  /*62c0*/  FFMA.FTZ R34, R33.reuse, R47, -R34 ;  /* 0x0000002f21227223 */ /* 0x040fe20000010822 */
[----:B------:R-:W-:Y:S01]  /*62d0*/  FFMA.FTZ R35, R33, R50, R35 ;  /* 0x0000003221237223 */ /* 0x000fe20000010023 */
[----:B------:R-:W-:-:S02]  /*62e0*/  F2FP.BF16.F32.PACK_AB R33, R54, R53 ;  /* 0x000000353621723e */ /* 0x000fc400000010ff */
[----:B------:R-:W-:Y:S02]  /*62f0*/  F2FP.BF16.F32.PACK_AB R44, R45, R44 ;  /* 0x0000002c2d2c723e */ /* 0x000fe400000010ff */
[----:B------:R-:W-:Y:S01]  /*6300*/  F2FP.BF16.F32.PACK_AB R32, R35, R34 ;  /* 0x000000222320723e */ /* 0x000fe200000010ff */
[----:B------:R-:W-:Y:S02]  /*6310*/  IMAD.MOV.U32 R34, RZ, RZ, R43 ;  /* 0x000000ffff227224 */ /* 0x000fe400078e002b */
[----:B------:R-:W-:-:S07]  /*6320*/  IMAD.MOV.U32 R35, RZ, RZ, R44 ;  /* 0x000000ffff237224 */ /* 0x000fce00078e002c */
.L_x_2541:
[----:B------:R-:W-:Y:S05]  /*6330*/  BSYNC B2 ;  /* 0x0000000000027941 */ /* 0x000fea0003800000 */
.L_x_2540:
[----:B--2---:R0:W-:Y:S02]  /*6340*/  STG.E.128 desc[UR60][R40.64+0x100], R32 ;  /* 0x0001002028007986 */ /* 0x0041e4000c101d3c */
.L_x_2539:
[----:B------:R-:W-:Y:S05]  /*6350*/  BSYNC B1 ;  /* 0x0000000000017941 */ /* 0x000fea0003800000 */
.L_x_2538:
[----:B------:R-:W-:-:S13]  /*6360*/  ISETP.NE.AND P3, PT, R6, RZ, PT ;  /* 0x000000ff0600720c */ /* 0x000fda0003f65270 */
[----:B------:R-:W-:Y:S05]  /*6370*/  @!P3 BRA `(.L_x_2521) ;  /* 0x000000440020b947 */ /* 0x000fea0003800000 */
[----:B0-234-:R0:W2:Y:S01]  /*6380*/  LDS.128 R32, [R42+0xa000] ;  /* 0x00a000002a207984 */ /* 0x01d0a20000000c00 */
[----:B------:R-:W-:Y:S01]  /*6390*/  ISETP.GE.AND P3, PT, R193, R117, PT ;  /* 0x00000075c100720c */ /* 0x000fe20003f66270 */
[----:B------:R-:W-:-:S12]  /*63a0*/  BSSY B1, `(.L_x_2542) ;  /* 0x0000030000017945 */ /* 0x000fd80003800000 */
[----:B0-----:R-:W-:Y:S05]  /*63b0*/  @P3 BRA `(.L_x_2543) ;  /* 0x0000000000b83947 */ /* 0x001fea0003800000 */
        /* <DEDUP_REMOVED lines=46> */
.L_x_2543:
[----:B------:R-:W-:Y:S05]  /*66a0*/  BSYNC B1 ;  /* 0x0000000000017941 */ /* 0x000fea0003800000 */
.L_x_2542:
[----:B--2---:R0:W-:Y:S01]  /*66b0*/  STG.E.128 desc[UR60][R40.64+0x140], R32 ;  /* 0x0001402028007986 */ /* 0x0041e2000c101d3c */
[----:B------:R-:W-:Y:S05]  /*66c0*/  BRA `(.L_x_2521) ;  /* 0x00000040004c7947 */ /* 0x000fea0003800000 */
.L_x_2489:
[----:B------:R-:W-:Y:S01]  /*66d0*/  ISETP.GE.AND P4, PT, R17, R4, PT ;  /* 0x000000041100720c */ /* 0x000fe20003f86270 */
[----:B------:R-:W-:Y:S01]  /*66e0*/  BSSY B1, `(.L_x_2544) ;  /* 0x000002e000017945 */ /* 0x000fe20003800000 */
[----:B------:R-:W-:Y:S02]  /*66f0*/  CS2R R58, SRZ ;  /* 0x00000000003a7805 */ /* 0x000fe4000001ff00 */
[----:B0-----:R-:W-:Y:S02]  /*6700*/  CS2R R34, SRZ ;  /* 0x0000000000227805 */ /* 0x001fe4000001ff00 */
        /* <DEDUP_REMOVED lines=43> */
.L_x_2545:
[----:B------:R-:W-:Y:S05]  /*69c0*/  BSYNC B1 ;  /* 0x0000000000017941 */ /* 0x000fea0003800000 */
.L_x_2544:
        /* <DEDUP_REMOVED lines=14> */
[----:B------:R-:W-:Y:S01]  /*6ab0*/  IMAD.MOV.U32 R85, RZ, RZ, R35 ;  /* 0x000000ffff557224 */ /* 0x000fe200078e0023 */
        /* <DEDUP_REMOVED lines=32> */
.L_x_2547:
[----:B------:R-:W-:Y:S05]  /*6cc0*/  BSYNC B1 ;  /* 0x0000000000017941 */ /* 0x000fea0003800000 */
.L_x_2546:
[----:B------:R-:W2:Y:S01]  /*6cd0*/  LDL R0, [R1+0x18] ;  /* 0x0000180001007983 */ /* 0x000ea20000100800 */
[----:B0-----:R-:W-:Y:S01]  /*6ce0*/  IMAD.MOV.U32 R81, RZ, RZ, R32 ;  /* 0x000000ffff517224 */ /* 0x001fe200078e0020 */
[----:B------:R-:W-:Y:S01]  /*6cf0*/  PRMT R168, R86, 0x5410, R85 ;  /* 0x0000541056a87816 */ /* 0x000fe20000000055 */
[----:B------:R-:W-:Y:S02]  /*6d00*/  IMAD.MOV.U32 R80, RZ, RZ, R33 ;  /* 0x000000ffff507224 */ /* 0x000fe400078e0021 */
[----:B------:R-:W-:-:S03]  /*6d10*/  IMAD.MOV.U32 R3, RZ, RZ, R38 ;  /* 0x000000ffff037224 */ /* 0x000fc600078e0026 */
[----:B------:R-:W-:Y:S01]  /*6d20*/  PRMT R169, R81, 0x5410, R80 ;  /* 0x0000541051a97816 */ /* 0x000fe20000000050 */
[----:B------:R-:W-:Y:S02]  /*6d30*/  IMAD.MOV.U32 R80, RZ, RZ, R42 ;  /* 0x000000ffff507224 */ /* 0x000fe400078e002a */
[----:B------:R-:W-:-:S05]  /*6d40*/  IMAD.MOV.U32 R81, RZ, RZ, R43 ;  /* 0x000000ffff517224 */ /* 0x000fca00078e002b */
[----:B------:R-:W-:Y:S01]  /*6d50*/  PRMT R160, R81, 0x5410, R80 ;  /* 0x0000541051a07816 */ /* 0x000fe20000000050 */
[----:B------:R-:W-:Y:S02]  /*6d60*/  IMAD.MOV.U32 R80, RZ, RZ, R41 ;  /* 0x000000ffff507224 */ /* 0x000fe400078e0029 */
[----:B------:R-:W-:Y:S01]  /*6d70*/  IMAD.MOV.U32 R81, RZ, RZ, R46 ;  /* 0x000000ffff517224 */ /* 0x000fe200078e002e */
[----:B--2---:R-:W-:Y:S01]  /*6d80*/  R2UR UR4, R0 ;  /* 0x00000000000472ca */ /* 0x004fe200000e0000 */
[----:B------:R-:W-:-:S05]  /*6d90*/  IMAD.MOV.U32 R0, RZ, RZ, R39 ;  /* 0x000000ffff007224 */ /* 0x000fca00078e0027 */
[----:B------:R-:W-:Y:S01]  /*6da0*/  PRMT R172, R0, 0x5410, R3 ;  /* 0x0000541000ac7816 */ /* 0x000fe20000000003 */
[----:B------:R-:W-:Y:S02]  /*6db0*/  IMAD.MOV.U32 R0, RZ, RZ, R36 ;  /* 0x000000ffff007224 */ /* 0x000fe400078e0024 */
[----:B------:R-:W-:-:S03]  /*6dc0*/  IMAD.MOV.U32 R3, RZ, RZ, R37 ;  /* 0x000000ffff037224 */ /* 0x000fc600078e0025 */
[----:B------:R-:W-:Y:S01]  /*6dd0*/  PRMT R173, R173, 0x5410, R0 ;  /* 0x00005410adad7816 */ /* 0x000fe20000000000 */
[----:B------:R-:W-:Y:S01]  /*6de0*/  IMAD.MOV.U32 R0, RZ, RZ, R47 ;  /* 0x000000ffff007224 */ /* 0x000fe200078e002f */
[----:B------:R-:W-:Y:S01]  /*6df0*/  PRMT R175, R3, 0x7610, R175 ;  /* 0x0000761003af7816 */ /* 0x000fe200000000af */
[----:B------:R-:W-:Y:S01]  /*6e00*/  IMAD.MOV.U32 R3, RZ, RZ, R40 ;  /* 0x000000ffff037224 */ /* 0x000fe200078e0028 */
[----:B------:R-:W-:Y:S02]  /*6e10*/  UISETP.NE.AND UP0, UPT, UR4, 0x3, UPT ;  /* 0x000000030400788c */ /* 0x000fe4000bf05270 */
[----:B------:R-:W-:Y:S01]  /*6e20*/  PRMT R170, R81, 0x5410, R0 ;  /* 0x0000541051aa7816 */ /* 0x000fe20000000000 */
[----:B------:R-:W-:Y:S01]  /*6e30*/  IMAD.MOV.U32 R0, RZ, RZ, R45 ;  /* 0x000000ffff007224 */ /* 0x000fe200078e002d */
        /* <DEDUP_REMOVED lines=60> */
.L_x_2548:
[----:B------:R-:W-:Y:S01]  /*7200*/  IMAD R3, R16, 0x8, R2 ;  /* 0x0000000810037824 */ /* 0x000fe200078e0202 */
[----:B------:R-:W-:Y:S01]  /*7210*/  SHF.L.U32 R0, R188, 0x1f, RZ ;  /* 0x0000001fbc007819 */ /* 0x000fe200000006ff */
[----:B------:R-:W0:Y:S01]  /*7220*/  LDC R142, c[0x0][0x2f4] ;  /* 0x0000bd00ff8e7b82 */ /* 0x000e220000000800 */
[----:B------:R-:W-:Y:S01]  /*7230*/  BSSY B1, `(.L_x_2549) ;  /* 0x0000004000017945 */ /* 0x000fe20003800000 */
[----:B------:R-:W-:Y:S01]  /*7240*/  IMAD.MOV.U32 R125, RZ, RZ, R84 ;  /* 0x000000ffff7d7224 */ /* 0x000fe200078e0054 */
[----:B------:R-:W1:Y:S02]  /*7250*/  SYNCS.PHASECHK.TRANS64.TRYWAIT P5, [R3+URZ+0x34890], R0 ;  /* 0x03489000030075a7 */ /* 0x000e6400080a017f */
[----:B-1----:R-:W-:Y:S05]  /*7260*/  @!P5 BRA `(.L_x_2550) ;  /* 0x000001fc0008d947 */ /* 0x002fea0003800000 */
.L_x_2873:
[----:B------:R-:W-:Y:S05]  /*7270*/  BSYNC B1 ;  /* 0x0000000000017941 */ /* 0x000fea0003800000 */
.L_x_2549:
        /* <DEDUP_REMOVED lines=33> */
[--C-:B------:R-:W-:Y:S02]  /*7490*/  SHF.R.U64 R40, R40, 0x10, R41.reuse ;  /* 0x0000001028287819 */ /* 0x100fe40000001229 */
        /* <DEDUP_REMOVED lines=10> */
[----:B0-----:R-:W-:Y:S01]  /*7540*/  IMAD.U32 R163, R85, 0x10000, RZ ;  /* 0x0001000055a37824 */ /* 0x001fe200078e00ff */
[----:B------:R-:W-:Y:S01]  /*7550*/  SHF.R.U32.HI R43, RZ, 0x10, R43 ;  /* 0x00000010ff2b7819 */ /* 0x000fe2000001162b */
[----:B------:R-:W-:Y:S01]  /*7560*/  IMAD.U32 R159, R41, 0x10000, RZ ;  /* 0x00010000299f7824 */ /* 0x000fe200078e00ff */
[----:B------:R-:W-:Y:S01]  /*7570*/  PRMT R55, R162, 0x5410, R55 ;  /* 0x00005410a2377816 */ /* 0x000fe20000000037 */
[----:B------:R-:W-:Y:S01]  /*7580*/  IMAD.U32 R162, R42, 0x10000, RZ ;  /* 0x000100002aa27824 */ /* 0x000fe200078e00ff */
[----:B------:R-:W-:-:S02]  /*7590*/  PRMT R43, R160, 0x5410, R43 ;  /* 0x00005410a02b7816 */ /* 0x000fc4000000002b */
        /* <DEDUP_REMOVED lines=76> */
.L_x_2556:
[----:B------:R-:W-:Y:S05]  /*7a60*/  BSYNC B3 ;  /* 0x0000000000037941 */ /* 0x000fea0003800000 */
.L_x_2555:
        /* <DEDUP_REMOVED lines=12> */
.L_x_2554:
[----:B------:R-:W-:Y:S05]  /*7b30*/  BSYNC B2 ;  /* 0x0000000000027941 */ /* 0x000fea0003800000 */
.L_x_2553:
        /* <DEDUP_REMOVED lines=117> */
.L_x_2560:
[----:B------:R-:W-:Y:S05]  /*8290*/  BSYNC B3 ;  /* 0x0000000000037941 */ /* 0x000fea0003800000 */
.L_x_2559:
        /* <DEDUP_REMOVED lines=12> */
.L_x_2558:
[----:B------:R-:W-:Y:S05]  /*8360*/  BSYNC B2 ;  /* 0x0000000000027941 */ /* 0x000fea0003800000 */
.L_x_2557:
[----:B------:R-:W-:-:S13]  /*8370*/  ISETP.NE.AND P4, PT, R9, RZ, PT ;  /* 0x000000ff0900720c */ /* 0x000fda0003f85270 */
[----:B------:R-:W-:Y:S05]  /*8380*/  @!P4 BRA `(.L_x_2552) ;  /* 0x000000080004c947 */ /* 0x000fea0003800000 */
[----:B---3--:R-:W3:Y:S01]  /*8390*/  LDL R36, [R1+0x1c] ;  /* 0x00001c0001247983 */ /* 0x008ee20000100800 */
[----:B------:R-:W-:Y:S01]  /*83a0*/  BSSY B2, `(.L_x_2561) ;  /* 0x000007d000027945 */ /* 0x000fe20003800000 */
[----:B---3--:R-:W-:-:S04]  /*83b0*/  LOP3.LUT P5, RZ, R36, 0x1, RZ, 0xc0, !PT ;  /* 0x0000000124ff7812 */ /* 0x008fc800078ac0ff */
[----:B------:R-:W-:-:S04]  /*83c0*/  SEL R36, R120, R144, !P5 ;  /* 0x0000009078247207 */ /* 0x000fc80006800000 */
[----:B------:R-:W-:-:S04]  /*83d0*/  SHF.R.S32.HI R37, RZ, 0x1f, R36 ;  /* 0x0000001fff257819 */ /* 0x000fc80000011424 */
[----:B------:R-:W-:-:S04]  /*83e0*/  LEA.HI R36, R37, R36, RZ, 0x4 ;  /* 0x0000002425247211 */ /* 0x000fc800078f20ff */
[----:B------:R-:W-:-:S05]  /*83f0*/  LEA.HI.SX32 R36, R36, R110, 0x1c ;  /* 0x0000006e24247211 */ /* 0x000fca00078fe2ff */
[----:B------:R-:W-:-:S05]  /*8400*/  IMAD.SHL.U32 R37, R36, 0x8, RZ ;  /* 0x0000000824257824 */ /* 0x000fca00078e00ff */
[----:B------:R-:W-:-:S13]  /*8410*/  ISETP.GE.AND P4, PT, R37, R142, PT ;  /* 0x0000008e2500720c */ /* 0x000fda0003f86270 */
[--C-:B------:R-:W-:Y:S02]  /*8420*/  @!P4 SHF.R.S32.HI R39, RZ, 0x1f, R37.reuse ;  /* 0x0000001fff27c819 */ /* 0x100fe40000011425 */
[-CC-:B------:R-:W-:Y:S02]  /*8430*/  @!P4 IADD3 R38, P5, P6, R92, R130.reuse, R37.reuse ;  /* 0x000000825c26c210 */ /* 0x180fe40007ebe025 */
        /* <DEDUP_REMOVED lines=11> */
[----:B------:R-:W-:-:S05]  /*84f0*/  LEA.HI R36, R38, R36, RZ, 0x3 ;  /* 0x0000002426247211 */ /* 0x000fca00078f18ff */
[----:B------:R-:W-:-:S05]  /*8500*/  IMAD.SHL.U32 R36, R36, 0x400, RZ ;  /* 0x0000040024247824 */ /* 0x000fca00078e00ff */
[----:B------:R-:W-:-:S05]  /*8510*/  LOP3.LUT R36, R36, 0x7fffe000, RZ, 0xc0, !PT ;  /* 0x7fffe00024247812 */ /* 0x000fca00078ec0ff */
        /* <DEDUP_REMOVED lines=9> */
[----:B------:R-:W-:Y:S01]  /*85b0*/  SHF.R.U32.HI R53, RZ, 0x10, R45 ;  /* 0x00000010ff357819 */ /* 0x000fe2000001162d */
[----:B0-----:R-:W-:Y:S01]  /*85c0*/  IMAD.U32 R82, R41, 0x10000, RZ ;  /* 0x0001000029527824 */ /* 0x001fe200078e00ff */
[----:B------:R-:W-:Y:S01]  /*85d0*/  SHF.R.U32.HI R52, RZ, 0x10, R33 ;  /* 0x00000010ff347819 */ /* 0x000fe20000011621 */
[----:B--2---:R-:W-:Y:S01]  /*85e0*/  IMAD.U32 R80, R37, 0x10000, RZ ;  /* 0x0001000025507824 */ /* 0x004fe200078e00ff */
[----:B------:R-:W-:Y:S02]  /*85f0*/  PRMT R53, R171, 0x5432, R53 ;  /* 0x00005432ab357816 */ /* 0x000fe40000000035 */
[----:B------:R-:W-:Y:S02]  /*8600*/  PRMT R52, R169, 0x5432, R52 ;  /* 0x00005432a9347816 */ /* 0x000fe40000000034 */
[----:B------:R-:W-:Y:S01]  /*8610*/  SHF.R.U64 R44, R44, 0x10, R45 ;  /* 0x000000102c2c7819 */ /* 0x000fe2000000122d */
[C---:B------:R-:W-:Y:S01]  /*8620*/  IMAD.U32 R54, R53.reuse, 0x10000, RZ ;  /* 0x0001000035367824 */ /* 0x040fe200078e00ff */
[----:B------:R-:W-:Y:S01]  /*8630*/  LOP3.LUT R53, R53, 0xffff0000, RZ, 0xc0, !PT ;  /* 0xffff000035357812 */ /* 0x000fe200078ec0ff */
[----:B------:R-:W-:Y:S01]  /*8640*/  IMAD.U32 R55, R52, 0x10000, RZ ;  /* 0x0001000034377824 */ /* 0x000fe200078e00ff */
[----:B------:R-:W-:Y:S01]  /*8650*/  LOP3.LUT R45, R41, 0xffff0000, RZ, 0xc0, !PT ;  /* 0xffff0000292d7812 */ /* 0x000fe200078ec0ff */
[CC--:B------:R-:W-:Y:S01]  /*8660*/  FMUL.FTZ R81, R82.reuse, R54.reuse ;  /* 0x0000003652517220 */ /* 0x0c0fe20000410000 */
[----:B------:R-:W-:Y:S01]  /*8670*/  PRMT R171, R171, 0x5410, R44 ;  /* 0x00005410abab7816 */ /* 0x000fe2000000002c */
[----:B------:R-:W-:Y:S01]  /*8680*/  FMUL.FTZ R82, R82, R55 ;  /* 0x0000003752527220 */ /* 0x000fe20000410000 */
[----:B------:R-:W-:Y:S01]  /*8690*/  SHF.R.U64 R46, R46, 0x10, R47 ;  /* 0x000000102e2e7819 */ /* 0x000fe2000000122f */
[----:B------:R-:W-:Y:S01]  /*86a0*/  FMUL.FTZ R41, R45, R53 ;  /* 0x000000352d297220 */ /* 0x000fe20000410000 */
[----:B------:R-:W-:Y:S01]  /*86b0*/  SHF.R.U64 R34, R34, 0x10, R35 ;  /* 0x0000001022227819 */ /* 0x000fe20000001223 */
[----:B------:R-:W-:Y:S01]  /*86c0*/  FFMA.FTZ R82, R80, R54, R82 ;  /* 0x0000003650527223 */ /* 0x000fe20000010052 */
[----:B------:R-:W-:Y:S01]  /*86d0*/  SHF.R.U64 R54, R32, 0x10, R33 ;  /* 0x0000001020367819 */ /* 0x000fe20000001221 */
[----:B------:R-:W-:Y:S01]  /*86e0*/  FFMA.FTZ R81, R80, R55, -R81 ;  /* 0x0000003750517223 */ /* 0x000fe20000010851 */
[----:B------:R-:W-:-:S02]  /*86f0*/  LOP3.LUT R33, R52, 0xffff0000, RZ, 0xc0, !PT ;  /* 0xffff000034217812 */ /* 0x000fc400078ec0ff */
[----:B------:R-:W-:Y:S02]  /*8700*/  LOP3.LUT R32, R37, 0xffff0000, RZ, 0xc0, !PT ;  /* 0xffff000025207812 */ /* 0x000fe400078ec0ff */
[----:B------:R-:W-:Y:S01]  /*8710*/  SHF.R.U32.HI R52, RZ, 0x10, R35 ;  /* 0x00000010ff347819 */ /* 0x000fe20000011623 */
[-C--:B------:R-:W-:Y:S01]  /*8720*/  FMUL.FTZ R37, R45, R33.reuse ;  /* 0x000000212d257220 */ /* 0x080fe20000410000 */
[----:B------:R-:W-:Y:S01]  /*8730*/  SHF.R.U32.HI R45, RZ, 0x10, R47 ;  /* 0x00000010ff2d7819 */ /* 0x000fe2000001162f */
[----:B------:R-:W-:Y:S01]  /*8740*/  FFMA.FTZ R33, R32, R33, -R41 ;  /* 0x0000002120217223 */ /* 0x000fe20000010829 */
[----:B------:R-:W-:Y:S01]  /*8750*/  PRMT R52, R168, 0x5432, R52 ;  /* 0x00005432a8347816 */ /* 0x000fe20000000034 */
[----:B------:R-:W-:Y:S01]  /*8760*/  FFMA.FTZ R32, R32, R53, R37 ;  /* 0x0000003520207223 */ /* 0x000fe20000010025 */
[----:B------:R-:W-:Y:S01]  /*8770*/  PRMT R45, R170, 0x5432, R45 ;  /* 0x00005432aa2d7816 */ /* 0x000fe2000000002d */
[----:B------:R-:W-:Y:S01]  /*8780*/  IMAD.U32 R53, R43, 0x10000, RZ ;  /* 0x000100002b357824 */ /* 0x000fe200078e00ff */
[----:B------:R-:W-:Y:S01]  /*8790*/  PRMT R169, R169, 0x5410, R54 ;  /* 0x00005410a9a97816 */ /* 0x000fe20000000036 */
[C---:B------:R-:W-:Y:S01]  /*87a0*/  IMAD.U32 R44, R52.reuse, 0x10000, RZ ;  /* 0x00010000342c7824 */ /* 0x040fe200078e00ff */
[----:B------:R-:W-:Y:S01]  /*87b0*/  LOP3.LUT R43, R43, 0xffff0000, RZ, 0xc0, !PT ;  /* 0xffff00002b2b7812 */ /* 0x000fe200078ec0ff */
[C---:B------:R-:W-:Y:S01]  /*87c0*/  IMAD.U32 R37, R45.reuse, 0x10000, RZ ;  /* 0x000100002d257824 */ /* 0x040fe200078e00ff */
[----:B------:R-:W-:Y:S01]  /*87d0*/  LOP3.LUT R45, R45, 0xffff0000, RZ, 0xc0, !PT ;  /* 0xffff00002d2d7812 */ /* 0x000fe200078ec0ff */
[----:B------:R-:W-:Y:S01]  /*87e0*/  IMAD.U32 R41, R39, 0x10000, RZ ;  /* 0x0001000027297824 */ /* 0x000fe200078e00ff */
[----:B------:R-:W-:Y:S01]  /*87f0*/  LOP3.LUT R52, R52, 0xffff0000, RZ, 0xc0, !PT ;  /* 0xffff000034347812 */ /* 0x000fe200078ec0ff */
[C---:B------:R-:W-:Y:S01]  /*8800*/  FMUL.FTZ R54, R53.reuse, R37 ;  /* 0x0000002535367220 */ /* 0x040fe20000410000 */
[----:B------:R-:W-:Y:S01]  /*8810*/  FMUL.FTZ R53, R53, R44 ;  /* 0x0000002c35357220 */ /* 0x000fe20000410000 */
[----:B------:R-:W-:-:S02]  /*8820*/  PRMT R46, R170, 0x5410, R46 ;  /* 0x00005410aa2e7816 */ /* 0x000fc4000000002e */
[C---:B------:R-:W-:Y:S01]  /*8830*/  FFMA.FTZ R44, R41.reuse, R44, -R54 ;  /* 0x0000002c292c7223 */ /* 0x040fe20000010836 */
[----:B------:R-:W-:Y:S01]  /*8840*/  FFMA.FTZ R41, R41, R37, R53 ;  /* 0x0000002529297223 */ /* 0x000fe20000010035 */
[----:B------:R-:W-:Y:S01]  /*8850*/  LOP3.LUT R37, R39, 0xffff0000, RZ, 0xc0, !PT ;  /* 0xffff000027257812 */ /* 0x000fe200078ec0ff */
[CC--:B------:R-:W-:Y:S01]  /*8860*/  FMUL.FTZ R39, R43.reuse, R45.reuse ;  /* 0x0000002d2b277220 */ /* 0x0c0fe20000410000 */
        /* <DEDUP_REMOVED lines=9> */
[----:B------:R-:W-:Y:S01]  /*8900*/  IMAD.U32 R43, R36, 0x10000, RZ ;  /* 0x00010000242b7824 */ /* 0x000fe200078e00ff */
[----:B------:R-:W-:Y:S01]  /*8910*/  PRMT R34, R168, 0x5410, R34 ;  /* 0x00005410a8227816 */ /* 0x000fe20000000022 */
[C---:B------:R-:W-:Y:S01]  /*8920*/  FMUL.FTZ R54, R52.reuse, R45 ;  /* 0x0000002d34367220 */ /* 0x040fe20000410000 */
[----:B------:R-:W-:Y:S01]  /*8930*/  FMUL.FTZ R52, R52, R53 ;  /* 0x0000003534347220 */ /* 0x000fe20000410000 */
[----:B------:R-:W-:Y:S01]  /*8940*/  LOP3.LUT R36, R36, 0xffff0000, RZ, 0xc0, !PT ;  /* 0xffff000024247812 */ /* 0x000fe200078ec0ff */
[C---:B------:R-:W-:Y:S01]  /*8950*/  FMUL.FTZ R35, R40.reuse, R171 ;  /* 0x000000ab28237220 */ /* 0x040fe20000410000 */
[C---:B------:R-:W-:Y:S01]  /*8960*/  FFMA.FTZ R54, R43.reuse, R53, -R54 ;  /* 0x000000352b367223 */ /* 0x040fe20000010836 */
[----:B------:R-:W-:Y:S01]  /*8970*/  FFMA.FTZ R52, R43, R45, R52 ;  /* 0x0000002d2b347223 */ /* 0x000fe20000010034 */
[----:B------:R-:W-:Y:S01]  /*8980*/  FMUL.FTZ R40, R40, R169 ;  /* 0x000000a928287220 */ /* 0x000fe20000410000 */
[----:B------:R-:W-:-:S02]  /*8990*/  IMAD.U32 R53, R42, 0x10000, RZ ;  /* 0x000100002a357824 */ /* 0x000fc400078e00ff */
[----:B------:R-:W-:Y:S01]  /*89a0*/  FFMA.FTZ R35, R36, R169, -R35 ;  /* 0x000000a924237223 */ /* 0x000fe20000010823 */
[----:B------:R-:W-:Y:S02]  /*89b0*/  IMAD.U32 R43, R46, 0x10000, RZ ;  /* 0x000100002e2b7824 */ /* 0x000fe400078e00ff */
[----:B------:R-:W-:Y:S01]  /*89c0*/  FFMA.FTZ R40, R36, R171, R40 ;  /* 0x000000ab24287223 */ /* 0x000fe20000010028 */
        /* <DEDUP_REMOVED lines=9> */
[----:B------:R-:W-:Y:S01]  /*8a60*/  FMUL.FTZ R36, R42, R46 ;  /* 0x0000002e2a247220 */ /* 0x000fe20000410000 */
[----:B------:R-:W-:Y:S02]  /*8a70*/  LOP3.LUT R38, R38, 0xffff0000, RZ, 0xc0, !PT ;  /* 0xffff000026267812 */ /* 0x000fe400078ec0ff */
[----:B------:R-:W-:Y:S01]  /*8a80*/  F2FP.BF16.F32.PACK_AB R33, R33, R81 ;  /* 0x000000512121723e */ /* 0x000fe200000010ff */
[----:B------:R-:W-:Y:S01]  /*8a90*/  FMUL.FTZ R42, R42, R34 ;  /* 0x000000222a2a7220 */ /* 0x000fe20000410000 */
[----:B------:R-:W-:Y:S01]  /*8aa0*/  F2FP.BF16.F32.PACK_AB R32, R32, R82 ;  /* 0x000000522020723e */ /* 0x000fe200000010ff */
[C---:B------:R-:W-:Y:S01]  /*8ab0*/  FFMA.FTZ R36, R38.reuse, R34, -R36 ;  /* 0x0000002226247223 */ /* 0x040fe20000010824 */
[----:B------:R-:W-:Y:S01]  /*8ac0*/  F2FP.BF16.F32.PACK_AB R35, R35, R54 ;  /* 0x000000362323723e */ /* 0x000fe200000010ff */
[----:B------:R-:W-:Y:S01]  /*8ad0*/  FFMA.FTZ R42, R38, R46, R42 ;  /* 0x0000002e262a7223 */ /* 0x000fe2000001002a */
[----:B------:R-:W-:Y:S01]  /*8ae0*/  F2FP.BF16.F32.PACK_AB R43, R37, R41 ;  /* 0x00000029252b723e */ /* 0x000fe200000010ff */
[----:B------:R-:W-:Y:S01]  /*8af0*/  IMAD.MOV.U32 R37, RZ, RZ, R33 ;  /* 0x000000ffff257224 */ /* 0x000fe200078e0021 */
[----:B------:R-:W-:Y:S01]  /*8b00*/  F2FP.BF16.F32.PACK_AB R47, R36, R47 ;  /* 0x0000002f242f723e */ /* 0x000fe200000010ff */
[----:B------:R-:W-:Y:S01]  /*8b10*/  IMAD.MOV.U32 R36, RZ, RZ, R35 ;  /* 0x000000ffff247224 */ /* 0x000fe200078e0023 */
[----:B------:R-:W-:Y:S01]  /*8b20*/  F2FP.BF16.F32.PACK_AB R39, R39, R44 ;  /* 0x0000002c2727723e */ /* 0x000fe200000010ff */
[----:B------:R-:W-:Y:S01]  /*8b30*/  IMAD.MOV.U32 R41, RZ, RZ, R32 ;  /* 0x000000ffff297224 */ /* 0x000fe200078e0020 */
[----:B------:R-:W-:Y:S01]  /*8b40*/  F2FP.BF16.F32.PACK_AB R40, R40, R52 ;  /* 0x000000342828723e */ /* 0x000fe200000010ff */
[----:B------:R-:W-:Y:S01]  /*8b50*/  IMAD.MOV.U32 R38, RZ, RZ, R47 ;  /* 0x000000ffff267224 */ /* 0x000fe200078e002f */
[----:B------:R-:W-:-:S07]  /*8b60*/  F2FP.BF16.F32.PACK_AB R42, R42, R53 ;  /* 0x000000352a2a723e */ /* 0x000fce00000010ff */
.L_x_2562:
[----:B------:R-:W-:Y:S05]  /*8b70*/  BSYNC B2 ;  /* 0x0000000000027941 */ /* 0x000fea0003800000 */
.L_x_2561:
[----:B--2---:R4:W-:Y:S04]  /*8b80*/  STG.E.128 desc[UR60][R48.64], R36 ;  /* 0x0000002430007986 */ /* 0x0049e8000c101d3c */
[----:B0-----:R4:W-:Y:S02]  /*8b90*/  @!P4 STG.E.128 desc[UR60][R50.64], R40 ;  /* 0x000000283200c986 */ /* 0x0019e4000c101d3c */
.L_x_2552:
[----:B------:R-:W-:Y:S05]  /*8ba0*/  BSYNC B1 ;  /* 0x0000000000017941 */ /* 0x000fea0003800000 */
.L_x_2551:
        /* <DEDUP_REMOVED lines=18> */
[----:B------:R-:W-:Y:S01]  /*8cd0*/  LEA.HI R38, R38, R34, RZ, 0x3 ;  /* 0x0000002226267211 */ /* 0x000fe200078f18ff */
[----:B------:R-:W-:Y:S01]  /*8ce0*/  IMAD R34, R16, 0x6000, R138 ;  /* 0x0000600010227824 */ /* 0x000fe200078e028a */
[----:B------:R-:W-:-:S03]  /*8cf0*/  ISETP.GE.AND P3, PT, R36, R142, PT ;  /* 0x0000008e2400720c */ /* 0x000fc60003f66270 */
[----:B------:R-:W-:Y:S02]  /*8d00*/  IMAD.SHL.U32 R38, R38, 0x400, RZ ;  /* 0x0000040026267824 */ /* 0x000fe400078e00ff */
[----:B------:R-:W-:-:S03]  /*8d10*/  IMAD R34, R34, 0x2, R2 ;  /* 0x0000000222227824 */ /* 0x000fc600078e0202 */
[----:B------:R-:W-:-:S05]  /*8d20*/  LOP3.LUT R38, R38, 0x7fffe000, RZ, 0xc0, !PT ;  /* 0x7fffe00026267812 */ /* 0x000fca00078ec0ff */
[--C-:B------:R-:W-:Y:S02]  /*8d30*/  @!P3 SHF.R.S32.HI R32, RZ, 0x1f, R36.reuse ;  /* 0x0000001fff20b819 */ /* 0x100fe40000011424 */
[--C-:B------:R-:W-:Y:S02]  /*8d40*/  @!P3 IADD3 R33, P4, P5, R92, R124, R36.reuse ;  /* 0x0000007c5c21b210 */ /* 0x100fe40007d9e024 */
[----:B------:R-:W-:Y:S02]  /*8d50*/  LOP3.LUT R36, R194, 0x38, R36, 0xf8, !PT ;  /* 0x00000038c2247812 */ /* 0x000fe400078ef824 */
[----:B------:R-:W-:Y:S02]  /*8d60*/  @!P3 IADD3.X R32, R90, R44, R32, P4, P5 ;  /* 0x0000002c5a20b210 */ /* 0x000fe400027ea420 */
[----:B------:R-:W-:Y:S02]  /*8d70*/  LOP3.LUT R36, R36, R39, RZ, 0x3c, !PT ;  /* 0x0000002724247212 */ /* 0x000fe400078e3cff */
[----:B------:R-:W-:-:S02]  /*8d80*/  LEA R40, P4, R35, R114, 0x1 ;  /* 0x0000007223287211 */ /* 0x000fc400078808ff */
[----:B------:R-:W-:Y:S02]  /*8d90*/  IADD3 R36, R36, R38, R198 ;  /* 0x0000002624247210 */ /* 0x000fe40007ffe0c6 */
[----:B------:R-:W-:Y:S02]  /*8da0*/  LEA.HI.X R41, R35, R115, R37, 0x1, P4 ;  /* 0x0000007323297211 */ /* 0x000fe400020f0c25 */
[----:B------:R-:W-:Y:S01]  /*8db0*/  @!P3 LEA R42, P4, R33, R114, 0x1 ;  /* 0x00000072212ab211 */ /* 0x000fe200078808ff */
[----:B------:R-:W-:-:S03]  /*8dc0*/  IMAD R36, R16, 0x6000, R36 ;  /* 0x0000600010247824 */ /* 0x000fc600078e0224 */
[----:B------:R-:W-:Y:S01]  /*8dd0*/  @!P3 LEA.HI.X R43, R33, R115, R32, 0x1, P4 ;  /* 0x00000073212bb211 */ /* 0x000fe200020f0c20 */
[----:B------:R-:W-:Y:S01]  /*8de0*/  IMAD R36, R36, 0x2, R2 ;  /* 0x0000000224247824 */ /* 0x000fe200078e0202 */
[----:B------:R-:W0:Y:S01]  /*8df0*/  LDS.128 R32, [R34+0x1c400] ;  /* 0x01c4000022207984 */ /* 0x000e220000000c00 */
[----:B------:R-:W-:-:S04]  /*8e00*/  ISETP.GE.AND P4, PT, R18, R117, PT ;  /* 0x000000751200720c */ /* 0x000fc80003f86270 */
[----:B------:R-:W2:Y:S09]  /*8e10*/  LDS.128 R36, [R36+0x1c400] ;  /* 0x01c4000024247984 */ /* 0x000eb20000000c00 */
[----:B------:R-:W-:Y:S05]  /*8e20*/  @P4 BRA `(.L_x_2566) ;  /* 0x00000004006c4947 */ /* 0x000fea0003800000 */
[----:B------:R-:W-:Y:S01]  /*8e30*/  SHF.R.U32.HI R49, RZ, 0x10, R77 ;  /* 0x00000010ff317819 */ /* 0x000fe2000001164d */
[----:B--2---:R-:W-:Y:S01]  /*8e40*/  IMAD.U32 R47, R37, 0x10000, RZ ;  /* 0x00010000252f7824 */ /* 0x004fe200078e00ff */
[----:B------:R-:W-:Y:S01]  /*8e50*/  SHF.R.U32.HI R45, RZ, 0x10, R65 ;  /* 0x00000010ff2d7819 */ /* 0x000fe20000011641 */
[----:B0-----:R-:W-:Y:S01]  /*8e60*/  IMAD.U32 R52, R33, 0x10000, RZ ;  /* 0x0001000021347824 */ /* 0x001fe200078e00ff */
[----:B------:R-:W-:Y:S01]  /*8e70*/  PRMT R49, R167, 0x5432, R49 ;  /* 0x00005432a7317816 */ /* 0x000fe20000000031 */
[----:B------:R-:W-:Y:S01]  /*8e80*/  IMAD.U32 R54, R35, 0x10000, RZ ;  /* 0x0001000023367824 */ /* 0x000fe200078e00ff */
[----:B------:R-:W-:Y:S02]  /*8e90*/  PRMT R45, R165, 0x5432, R45 ;  /* 0x00005432a52d7816 */ /* 0x000fe4000000002d */
[----:B------:R-:W-:Y:S01]  /*8ea0*/  LOP3.LUT R37, R37, 0xffff0000, RZ, 0xc0, !PT ;  /* 0xffff000025257812 */ /* 0x000fe200078ec0ff */
[C---:B------:R-:W-:Y:S01]  /*8eb0*/  IMAD.U32 R50, R49.reuse, 0x10000, RZ ;  /* 0x0001000031327824 */ /* 0x040fe200078e00ff */
[----:B------:R-:W-:Y:S01]  /*8ec0*/  LOP3.LUT R49, R49, 0xffff0000, RZ, 0xc0, !PT ;  /* 0xffff000031317812 */ /* 0x000fe200078ec0ff */
[----:B------:R-:W-:Y:S01]  /*8ed0*/  IMAD.U32 R48, R45, 0x10000, RZ ;  /* 0x000100002d307824 */ /* 0x000fe200078e00ff */
[----:B------:R-:W-:Y:S01]  /*8ee0*/  SHF.R.U64 R53, R78, 0x10, R79 ;  /* 0x000000104e357819 */ /* 0x000fe2000000124f */
[C---:B------:R-:W-:Y:S01]  /*8ef0*/  FMUL.FTZ R51, R47.reuse, R50 ;  /* 0x000000322f337220 */ /* 0x040fe20000410000 */
[----:B------:R-:W-:Y:S01]  /*8f00*/  SHF.R.U64 R46, R66, 0x10, R67 ;  /* 0x00000010422e7819 */ /* 0x000fe20000001243 */
[-C--:B------:R-:W-:Y:S01]  /*8f10*/  FMUL.FTZ R47, R47, R48.reuse ;  /* 0x000000302f2f7220 */ /* 0x080fe20000410000 */
[----:B------:R-:W-:Y:S01]  /*8f20*/  SHF.R.U32.HI R78, RZ, 0x10, R79 ;  /* 0x00000010ff4e7819 */ /* 0x000fe2000001164f */
[C---:B------:R-:W-:Y:S01]  /*8f30*/  FFMA.FTZ R51, R52.reuse, R48, -R51 ;  /* 0x0000003034337223 */ /* 0x040fe20000010833 */
[----:B------:R-:W-:Y:S01]  /*8f40*/  LOP3.LUT R48, R45, 0xffff0000, RZ, 0xc0, !PT ;  /* 0xffff00002d307812 */ /* 0x000fe200078ec0ff */
[----:B------:R-:W-:Y:S01]  /*8f50*/  FFMA.FTZ R47, R52, R50, R47 ;  /* 0x00000032342f7223 */ /* 0x000fe2000001002f */
[----:B------:R-:W-:Y:S01]  /*8f60*/  SHF.R.U32.HI R66, RZ, 0x10, R67 ;  /* 0x00000010ff427819 */ /* 0x000fe20000011643 */
[-C--:B------:R-:W-:Y:S01]  /*8f70*/  FMUL.FTZ R50, R37, R49.reuse ;  /* 0x0000003125327220 */ /* 0x080fe20000410000 */
[----:B------:R-:W-:Y:S01]  /*8f80*/  LOP3.LUT R45, R33, 0xffff0000, RZ, 0xc0, !PT ;  /* 0xffff0000212d7812 */ /* 0x000fe200078ec0ff */
[-C--:B------:R-:W-:Y:S01]  /*8f90*/  FMUL.FTZ R37, R37, R48.reuse ;  /* 0x0000003025257220 */ /* 0x080fe20000410000 */
[----:B------:R-:W-:Y:S01]  /*8fa0*/  PRMT R78, R166, 0x5432, R78 ;  /* 0x00005432a64e7816 */ /* 0x000fe2000000004e */
[----:B------:R-:W-:Y:S01]  /*8fb0*/  IMAD.U32 R33, R32, 0x10000, RZ ;  /* 0x0001000020217824 */ /* 0x000fe200078e00ff */
[----:B------:R-:W-:Y:S01]  /*8fc0*/  PRMT R66, R164, 0x5432, R66 ;  /* 0x00005432a4427816 */ /* 0x000fe20000000042 */
[C---:B------:R-:W-:Y:S01]  /*8fd0*/  FFMA.FTZ R50, R45.reuse, R48, -R50 ;  /* 0x000000302d327223 */ /* 0x040fe20000010832 */
[----:B------:R-:W-:Y:S01]  /*8fe0*/  FFMA.FTZ R37, R45, R49, R37 ;  /* 0x000000312d257223 */ /* 0x000fe20000010025 */
[C---:B------:R-:W-:Y:S01]  /*8ff0*/  IMAD.U32 R45, R39.reuse, 0x10000, RZ ;  /* 0x00010000272d7824 */ /* 0x040fe200078e00ff */
[----:B------:R-:W-:Y:S01]  /*9000*/  LOP3.LUT R39, R39, 0xffff0000, RZ, 0xc0, !PT ;  /* 0xffff000027277812 */ /* 0x000fe200078ec0ff */
[C---:B------:R-:W-:Y:S01]  /*9010*/  IMAD.U32 R49, R78.reuse, 0x10000, RZ ;  /* 0x000100004e317824 */ /* 0x040fe200078e00ff */
[----:B------:R-:W-:Y:S01]  /*9020*/  LOP3.LUT R78, R78, 0xffff0000, RZ, 0xc0, !PT ;  /* 0xffff00004e4e7812 */ /* 0x000fe200078ec0ff */
[----:B------:R-:W-:Y:S01]  /*9030*/  IMAD.U32 R52, R66, 0x10000, RZ ;  /* 0x0001000042347824 */ /* 0x000fe200078e00ff */
[----:B------:R-:W-:Y:S01]  /*9040*/  SHF.R.U64 R76, R76, 0x10, R77 ;  /* 0x000000104c4c7819 */ /* 0x000fe2000000124d */
[CC--:B------:R-:W-:Y:S01]  /*9050*/  FMUL.FTZ R55, R45.reuse, R49.reuse ;  /* 0x000000312d377220 */ /* 0x0c0fe20000410000 */
[----:B------:R-:W-:Y:S01]  /*9060*/  LOP3.LUT R66, R66, 0xffff0000, RZ, 0xc0, !PT ;  /* 0xffff000042427812 */ /* 0x000fe200078ec0ff */
[-C--:B------:R-:W-:Y:S01]  /*9070*/  FMUL.FTZ R45, R45, R52.reuse ;  /* 0x000000342d2d7220 */ /* 0x080fe20000410000 */
[----:B------:R-:W-:Y:S01]  /*9080*/  SHF.R.U64 R64, R64, 0x10, R65 ;  /* 0x0000001040407819 */ /* 0x000fe20000001241 */
[C---:B------:R-:W-:Y:S01]  /*9090*/  FFMA.FTZ R55, R54.reuse, R52, -R55 ;  /* 0x0000003436377223 */ /* 0x040fe20000010837 */
[----:B------:R-:W-:Y:S01]  /*90a0*/  PRMT R76, R167, 0x5410, R76 ;  /* 0x00005410a74c7816 */ /* 0x000fe2000000004c */
[----:B------:R-:W-:Y:S01]  /*90b0*/  FFMA.FTZ R45, R54, R49, R45 ;  /* 0x00000031362d7223 */ /* 0x000fe2000001002d */
[----:B------:R-:W-:Y:S01]  /*90c0*/  LOP3.LUT R49, R35, 0xffff0000, RZ, 0xc0, !PT ;  /* 0xffff000023317812 */ /* 0x000fe200078ec0ff */
[C---:B------:R-:W-:Y:S01]  /*90d0*/  FMUL.FTZ R54, R39.reuse, R78 ;  /* 0x0000004e27367220 */ /* 0x040fe20000410000 */
[----:B------:R-:W-:Y:S01]  /*90e0*/  FMUL.FTZ R39, R39, R66 ;  /* 0x0000004227277220 */ /* 0x000fe20000410000 */
[----:B------:R-:W-:Y:S01]  /*90f0*/  PRMT R64, R165, 0x5410, R64 ;  /* 0x00005410a5407816 */ /* 0x000fe20000000040 */
[----:B------:R-:W-:-:S02]  /*9100*/  IMAD.U32 R48, R36, 0x10000, RZ ;  /* 0x0001000024307824 */ /* 0x000fc400078e00ff */
[C---:B------:R-:W-:Y:S01]  /*9110*/  FFMA.FTZ R54, R49.reuse, R66, -R54 ;  /* 0x0000004231367223 */ /* 0x040fe20000010836 */
[----:B------:R-:W-:Y:S01]  /*9120*/  FFMA.FTZ R39, R49, R78, R39 ;  /* 0x0000004e31277223 */ /* 0x000fe20000010027 */
[----:B------:R-:W-:Y:S01]  /*9130*/  IMAD.U32 R65, R76, 0x10000, RZ ;  /* 0x000100004c417824 */ /* 0x000fe200078e00ff */
[C---:B------:R-:W-:Y:S01]  /*9140*/  LOP3.LUT R66, R64.reuse, 0xffff0000, RZ, 0xc0, !PT ;  /* 0xffff000040427812 */ /* 0x040fe200078ec0ff */
[----:B------:R-:W-:Y:S01]  /*9150*/  IMAD.U32 R49, R64, 0x10000, RZ ;  /* 0x0001000040317824 */ /* 0x000fe200078e00ff */
[----:B------:R-:W-:Y:S01]  /*9160*/  LOP3.LUT R36, R36, 0xffff0000, RZ, 0xc0, !PT ;  /* 0xffff000024247812 */ /* 0x000fe200078ec0ff */
[----:B------:R-:W-:Y:S01]  /*9170*/  FMUL.FTZ R64, R48, R65 ;  /* 0x0000004130407220 */ /* 0x000fe20000410000 */
[----:B------:R-:W-:Y:S01]  /*9180*/  LOP3.LUT R76, R76, 0xffff0000, RZ, 0xc0, !PT ;  /* 0xffff00004c4c7812 */ /* 0x000fe200078ec0ff */
[-C--:B------:R-:W-:Y:S01]  /*9190*/  FMUL.FTZ R48, R48, R49.reuse ;  /* 0x0000003130307220 */ /* 0x080fe20000410000 */
[----:B------:R-:W-:Y:S01]  /*91a0*/  PRMT R53, R166, 0x5410, R53 ;  /* 0x00005410a6357816 */ /* 0x000fe20000000035 */
[C---:B------:R-:W-:Y:S01]  /*91b0*/  FFMA.FTZ R64, R33.reuse, R49, -R64 ;  /* 0x0000003121407223 */ /* 0x040fe20000010840 */
[----:B------:R-:W-:Y:S01]  /*91c0*/  PRMT R46, R164, 0x5410, R46 ;  /* 0x00005410a42e7816 */ /* 0x000fe2000000002e */
[----:B------:R-:W-:Y:S01]  /*91d0*/  FMUL.FTZ R67, R36, R76 ;  /* 0x0000004c24437220 */ /* 0x000fe20000410000 */
[----:B------:R-:W-:Y:S01]  /*91e0*/  LOP3.LUT R32, R32, 0xffff0000, RZ, 0xc0, !PT ;  /* 0xffff000020207812 */ /* 0x000fe200078ec0ff */
[----:B------:R-:W-:Y:S01]  /*91f0*/  FFMA.FTZ R48, R33, R65, R48 ;  /* 0x0000004121307223 */ /* 0x000fe20000010030 */
[----:B------:R-:W-:-:S02]  /*9200*/  IMAD.U32 R52, R38, 0x10000, RZ ;  /* 0x0001000026347824 */ /* 0x000fc400078e00ff */
[-C--:B------:R-:W-:Y:S01]  /*9210*/  FMUL.FTZ R36, R36, R66.reuse ;  /* 0x0000004224247220 */ /* 0x080fe20000410000 */
[C---:B------:R-:W-:Y:S01]  /*9220*/  IMAD.U32 R33, R53.reuse, 0x10000, RZ ;  /* 0x0001000035217824 */ /* 0x040fe200078e00ff */
[----:B------:R-:W-:Y:S01]  /*9230*/  LOP3.LUT R38, R38, 0xffff0000, RZ, 0xc0, !PT ;  /* 0xffff000026267812 */ /* 0x000fe200078ec0ff */
[----:B------:R-:W-:Y:S01]  /*9240*/  IMAD.U32 R49, R46, 0x10000, RZ ;  /* 0x000100002e317824 */ /* 0x000fe200078e00ff */
[----:B------:R-:W-:Y:S01]  /*9250*/  LOP3.LUT R53, R53, 0xffff0000, RZ, 0xc0, !PT ;  /* 0xffff000035357812 */ /* 0x000fe200078ec0ff */
[----:B------:R-:W-:Y:S01]  /*9260*/  IMAD.U32 R35, R34, 0x10000, RZ ;  /* 0x0001000022237824 */ /* 0x000fe200078e00ff */
[----:B------:R-:W-:Y:S01]  /*9270*/  LOP3.LUT R46, R46, 0xffff0000, RZ, 0xc0, !PT ;  /* 0xffff00002e2e7812 */ /* 0x000fe200078ec0ff */
[C---:B------:R-:W-:Y:S01]  /*9280*/  FFMA.FTZ R67, R32.reuse, R66, -R67 ;  /* 0x0000004220437223 */ /* 0x040fe20000010843 */
[----:B------:R-:W-:Y:S01]  /*9290*/  FFMA.FTZ R36, R32, R76, R36 ;  /* 0x0000004c20247223 */ /* 0x000fe20000010024 */
[----:B------:R-:W-:Y:S01]  /*92a0*/  LOP3.LUT R34, R34, 0xffff0000, RZ, 0xc0, !PT ;  /* 0xffff000022227812 */ /* 0x000fe200078ec0ff */
[C---:B------:R-:W-:Y:S01]  /*92b0*/  FMUL.FTZ R32, R52.reuse, R33 ;  /* 0x0000002134207220 */ /* 0x040fe20000410000 */
[----:B------:R-:W-:Y:S01]  /*92c0*/  FMUL.FTZ R65, R52, R49 ;  /* 0x0000003134417220 */ /* 0x000fe20000410000 */
        /* <DEDUP_REMOVED lines=11> */
[----:B------:R-:W-:Y:S01]  /*9380*/  IMAD.MOV.U32 R35, RZ, RZ, R54 ;  /* 0x000000ffff237224 */ /* 0x000fe200078e0036 */
[----:B------:R-:W-:Y:S01]  /*9390*/  F2FP.BF16.F32.PACK_AB R37, R37, R47 ;  /* 0x0000002f2525723e */ /* 0x000fe200000010ff */
[----:B------:R-:W-:Y:S01]  /*93a0*/  IMAD.MOV.U32 R32, RZ, RZ, R67 ;  /* 0x000000ffff207224 */ /* 0x000fe200078e0043 */
[----:B------:R-:W-:Y:S02]  /*93b0*/  F2FP.BF16.F32.PACK_AB R39, R39, R45 ;  /* 0x0000002d2727723e */ /* 0x000fe400000010ff */
[----:B------:R-:W-:-:S02]  /*93c0*/  F2FP.BF16.F32.PACK_AB R36, R36, R48 ;  /* 0x000000302424723e */ /* 0x000fc400000010ff */
[----:B------:R-:W-:-:S07]  /*93d0*/  F2FP.BF16.F32.PACK_AB R38, R38, R65 ;  /* 0x000000412626723e */ /* 0x000fce00000010ff */
.L_x_2566:
[----:B------:R-:W-:Y:S05]  /*93e0*/  BSYNC B2 ;  /* 0x0000000000027941 */ /* 0x000fea0003800000 */
.L_x_2565:
[----:B0-----:R0:W-:Y:S04]  /*93f0*/  STG.E.128 desc[UR60][R40.64], R32 ;  /* 0x0000002028007986 */ /* 0x0011e8000c101d3c */
[----:B--2---:R0:W-:Y:S02]  /*9400*/  @!P3 STG.E.128 desc[UR60][R42.64], R36 ;  /* 0x000000242a00b986 */ /* 0x0041e4000c101d3c */
.L_x_2564:
[----:B------:R-:W-:Y:S05]  /*9410*/  BSYNC B1 ;  /* 0x0000000000017941 */ /* 0x000fea0003800000 */
.L_x_2563:
[----:B------:R-:W-:Y:S01]  /*9420*/  ISETP.NE.AND P3, PT, R10, RZ, PT ;  /* 0x000000ff0a00720c */ /* 0x000fe20003f65270 */
[----:B------:R-:W-:-:S12]  /*9430*/  BSSY B1, `(.L_x_2567) ;  /* 0x0000081000017945 */ /* 0x000fd80003800000 */
[----:B------:R-:W-:Y:S05]  /*9440*/  @!P3 BRA `(.L_x_2568) ;  /* 0x0000000400fcb947 */ /* 0x000fea0003800000 */
[----:B0-----:R-:W-:Y:S01]  /*9450*/  SEL R32, R120, R144, !P1 ;  /* 0x0000009078207207 */ /* 0x001fe20004800000 */
[----:B------:R-:W-:Y:S01]  /*9460*/  BSSY B2, `(.L_x_2569) ;  /* 0x000007b000027945 */ /* 0x000fe20003800000 */
[----:B---34-:R-:W-:Y:S02]  /*9470*/  IADD3 R36, P3, P4, R92, R124, R13 ;  /* 0x0000007c5c247210 */ /* 0x018fe40007c7e00d */
[----:B------:R-:W-:Y:S02]  /*9480*/  SHF.R.S32.HI R33, RZ, 0x1f, R32 ;  /* 0x0000001fff217819 */ /* 0x000fe40000011420 */
[----:B------:R-:W-:Y:S02]  /*9490*/  IADD3.X R38, R90, R44, R108, P3, P4 ;  /* 0x0000002c5a267210 */ /* 0x000fe40001fe846c */
[----:B------:R-:W-:Y:S02]  /*94a0*/  LEA.HI R32, R33, R32, RZ, 0x4 ;  /* 0x0000002021207211 */ /* 0x000fe400078f20ff */
[----:B------:R-:W-:-:S02]  /*94b0*/  SHF.R.U32.HI R39, RZ, 0x3, R194 ;  /* 0x00000003ff277819 */ /* 0x000fc400000116c2 */
[----:B------:R-:W-:-:S04]  /*94c0*/  LEA.HI.SX32 R34, R32, R111, 0x1c ;  /* 0x0000006f20227211 */ /* 0x000fc800078fe2ff */
[----:B------:R-:W-:Y:S01]  /*94d0*/  SHF.R.S32.HI R37, RZ, 0x1f, R34 ;  /* 0x0000001fff257819 */ /* 0x000fe20000011422 */
[----:B------:R-:W-:-:S03]  /*94e0*/  IMAD.SHL.U32 R35, R34, 0x8, RZ ;  /* 0x0000000822237824 */ /* 0x000fc600078e00ff */
[----:B------:R-:W-:Y:S02]  /*94f0*/  LEA.HI R37, R37, R34, RZ, 0x3 ;  /* 0x0000002225257211 */ /* 0x000fe400078f18ff */
[----:B------:R-:W-:Y:S02]  /*9500*/  ISETP.GE.AND P3, PT, R35, R142, PT ;  /* 0x0000008e2300720c */ /* 0x000fe40003f66270 */
[----:B------:R-:W-:Y:S01]  /*9510*/  LOP3.LUT R34, R194, 0x38, R35, 0xf8, !PT ;  /* 0x00000038c2227812 */ /* 0x000fe200078ef823 */
[----:B------:R-:W-:-:S05]  /*9520*/  IMAD.SHL.U32 R37, R37, 0x400, RZ ;  /* 0x0000040025257824 */ /* 0x000fca00078e00ff */
[----:B------:R-:W-:-:S05]  /*9530*/  LOP3.LUT R37, R37, 0x7fffe000, RZ, 0xc0, !PT ;  /* 0x7fffe00025257812 */ /* 0x000fca00078ec0ff */
[--C-:B------:R-:W-:Y:S02]  /*9540*/  @!P3 SHF.R.S32.HI R33, RZ, 0x1f, R35.reuse ;  /* 0x0000001fff21b819 */ /* 0x100fe40000011423 */
[----:B------:R-:W-:Y:S02]  /*9550*/  @!P3 IADD3 R32, P4, P5, R92, R124, R35 ;  /* 0x0000007c5c20b210 */ /* 0x000fe40007d9e023 */
[----:B------:R-:W-:Y:S02]  /*9560*/  LOP3.LUT R35, R34, R39, RZ, 0x3c, !PT ;  /* 0x0000002722237212 */ /* 0x000fe400078e3cff */
[----:B------:R-:W-:Y:S02]  /*9570*/  @!P3 IADD3.X R33, R90, R44, R33, P4, P5 ;  /* 0x0000002c5a21b210 */ /* 0x000fe400027ea421 */
[----:B------:R-:W-:Y:S01]  /*9580*/  IADD3 R37, R35, R37, R198 ;  /* 0x0000002523257210 */ /* 0x000fe20007ffe0c6 */
[----:B------:R-:W-:Y:S01]  /*9590*/  IMAD R35, R16, 0x6000, R136 ;  /* 0x0000600010237824 */ /* 0x000fe200078e0288 */
[----:B------:R-:W-:-:S03]  /*95a0*/  LEA R40, P4, R36, R114, 0x1 ;  /* 0x0000007224287211 */ /* 0x000fc600078808ff */
        /* <DEDUP_REMOVED lines=22> */
[----:B------:R-:W-:Y:S01]  /*9710*/  SHF.R.U64 R48, R74, 0x10, R75 ;  /* 0x000000104a307819 */ /* 0x000fe2000000124b */
[----:B------:R-:W-:Y:S01]  /*9720*/  IMAD.U32 R66, R60, 0x10000, RZ ;  /* 0x000100003c427824 */ /* 0x000fe200078e00ff */
[----:B------:R-:W-:Y:S01]  /*9730*/  SHF.R.U64 R46, R62, 0x10, R63 ;  /* 0x000000103e2e7819 */ /* 0x000fe2000000123f */
[----:B------:R-:W-:Y:S01]  /*9740*/  IMAD.U32 R64, R72, 0x10000, RZ ;  /* 0x0001000048407824 */ /* 0x000fe200078e00ff */
[----:B------:R-:W-:-:S02]  /*9750*/  SHF.R.U32.HI R74, RZ, 0x10, R75 ;  /* 0x00000010ff4a7819 */ /* 0x000fc4000001164b */
[----:B------:R-:W-:Y:S01]  /*9760*/  SHF.R.U32.HI R62, RZ, 0x10, R63 ;  /* 0x00000010ff3e7819 */ /* 0x000fe2000001163f */
[----:B------:R-:W-:Y:S01]  /*9770*/  FMUL.FTZ R76, R51, R64 ;  /* 0x00000040334c7220 */ /* 0x000fe20000410000 */
[----:B------:R-:W-:Y:S02]  /*9780*/  PRMT R157, R157, 0x5410, R47 ;  /* 0x000054109d9d7816 */ /* 0x000fe4000000002f */
[----:B------:R-:W-:Y:S01]  /*9790*/  LOP3.LUT R52, R37, 0xffff0000, RZ, 0xc0, !PT ;  /* 0xffff000025347812 */ /* 0x000fe200078ec0ff */
[-C--:B------:R-:W-:Y:S01]  /*97a0*/  FFMA.FTZ R76, R49, R66.reuse, -R76 ;  /* 0x00000042314c7223 */ /* 0x080fe2000001084c */
[----:B------:R-:W-:Y:S01]  /*97b0*/  LOP3.LUT R47, R72, 0xffff0000, RZ, 0xc0, !PT ;  /* 0xffff0000482f7812 */ /* 0x000fe200078ec0ff */
[----:B------:R-:W-:Y:S01]  /*97c0*/  FMUL.FTZ R72, R51, R66 ;  /* 0x0000004233487220 */ /* 0x000fe20000410000 */
[----:B------:R-:W-:Y:S01]  /*97d0*/  PRMT R74, R156, 0x5432, R74 ;  /* 0x000054329c4a7816 */ /* 0x000fe2000000004a */
[----:B------:R-:W-:Y:S01]  /*97e0*/  IMAD.U32 R37, R36, 0x10000, RZ ;  /* 0x0001000024257824 */ /* 0x000fe200078e00ff */
[----:B------:R-:W-:Y:S01]  /*97f0*/  PRMT R62, R154, 0x5432, R62 ;  /* 0x000054329a3e7816 */ /* 0x000fe2000000003e */
[----:B------:R-:W-:Y:S01]  /*9800*/  FMUL.FTZ R65, R52, R47 ;  /* 0x0000002f34417220 */ /* 0x000fe20000410000 */
[----:B------:R-:W-:Y:S01]  /*9810*/  LOP3.LUT R50, R33, 0xffff0000, RZ, 0xc0, !PT ;  /* 0xffff000021327812 */ /* 0x000fe200078ec0ff */
[----:B------:R-:W-:Y:S01]  /*9820*/  IMAD.U32 R51, R74, 0x10000, RZ ;  /* 0x000100004a337824 */ /* 0x000fe200078e00ff */
[----:B------:R-:W-:Y:S01]  /*9830*/  LOP3.LUT R63, R60, 0xffff0000, RZ, 0xc0, !PT ;  /* 0xffff00003c3f7812 */ /* 0x000fe200078ec0ff */
[----:B------:R-:W-:-:S02]  /*9840*/  IMAD.U32 R60, R62, 0x10000, RZ ;  /* 0x000100003e3c7824 */ /* 0x000fc400078e00ff */
[----:B------:R-:W-:Y:S01]  /*9850*/  FFMA.FTZ R72, R49, R64, R72 ;  /* 0x0000004031487223 */ /* 0x000fe20000010048 */
[----:B------:R-:W-:Y:S01]  /*9860*/  LOP3.LUT R39, R39, 0xffff0000, RZ, 0xc0, !PT ;  /* 0xffff000027277812 */ /* 0x000fe200078ec0ff */
[----:B------:R-:W-:Y:S02]  /*9870*/  IMAD.U32 R33, R32, 0x10000, RZ ;  /* 0x0001000020217824 */ /* 0x000fe400078e00ff */
[-C--:B------:R-:W-:Y:S01]  /*9880*/  FMUL.FTZ R67, R52, R63.reuse ;  /* 0x0000003f34437220 */ /* 0x080fe20000410000 */
[----:B------:R-:W-:Y:S01]  /*9890*/  FFMA.FTZ R49, R50, R63, -R65 ;  /* 0x0000003f32317223 */ /* 0x000fe20000010841 */
[C---:B------:R-:W-:Y:S01]  /*98a0*/  FMUL.FTZ R63, R55.reuse, R51 ;  /* 0x00000033373f7220 */ /* 0x040fe20000410000 */
[----:B------:R-:W-:Y:S01]  /*98b0*/  LOP3.LUT R74, R74, 0xffff0000, RZ, 0xc0, !PT ;  /* 0xffff00004a4a7812 */ /* 0x000fe200078ec0ff */
[-C--:B------:R-:W-:Y:S01]  /*98c0*/  FMUL.FTZ R52, R55, R60.reuse ;  /* 0x0000003c37347220 */ /* 0x080fe20000410000 */
[----:B------:R-:W-:Y:S01]  /*98d0*/  PRMT R45, R155, 0x5410, R45 ;  /* 0x000054109b2d7816 */ /* 0x000fe2000000002d */
[----:B------:R-:W-:Y:S01]  /*98e0*/  FFMA.FTZ R47, R50, R47, R67 ;  /* 0x0000002f322f7223 */ /* 0x000fe20000010043 */
[----:B------:R-:W-:Y:S01]  /*98f0*/  LOP3.LUT R62, R62, 0xffff0000, RZ, 0xc0, !PT ;  /* 0xffff00003e3e7812 */ /* 0x000fe200078ec0ff */
[C---:B------:R-:W-:Y:S01]  /*9900*/  FFMA.FTZ R50, R54.reuse, R60, -R63 ;  /* 0x0000003c36327223 */ /* 0x040fe2000001083f */
[----:B------:R-:W-:Y:S01]  /*9910*/  LOP3.LUT R35, R35, 0xffff0000, RZ, 0xc0, !PT ;  /* 0xffff000023237812 */ /* 0x000fe200078ec0ff */
[----:B------:R-:W-:Y:S01]  /*9920*/  FFMA.FTZ R51, R54, R51, R52 ;  /* 0x0000003336337223 */ /* 0x000fe20000010034 */
[----:B------:R-:W-:Y:S01]  /*9930*/  FMUL.FTZ R60, R39, R74 ;  /* 0x0000004a273c7220 */ /* 0x000fe20000410000 */
[----:B------:R-:W-:Y:S01]  /*9940*/  IMAD.U32 R52, R157, 0x10000, RZ ;  /* 0x000100009d347824 */ /* 0x000fe200078e00ff */
[----:B------:R-:W-:Y:S01]  /*9950*/  LOP3.LUT R36, R36, 0xffff0000, RZ, 0xc0, !PT ;  /* 0xffff000024247812 */ /* 0x000fe200078ec0ff */
[----:B------:R-:W-:-:S02]  /*9960*/  IMAD.U32 R54, R45, 0x10000, RZ ;  /* 0x000100002d367824 */ /* 0x000fc400078e00ff */
[-C--:B------:R-:W-:Y:S01]  /*9970*/  FMUL.FTZ R64, R39, R62.reuse ;  /* 0x0000003e27407220 */ /* 0x080fe20000410000 */
[----:B------:R-:W-:Y:S01]  /*9980*/  LOP3.LUT R157, R157, 0xffff0000, RZ, 0xc0, !PT ;  /* 0xffff00009d9d7812 */ /* 0x000fe200078ec0ff */
[----:B------:R-:W-:Y:S01]  /*9990*/  FFMA.FTZ R39, R35, R62, -R60 ;  /* 0x0000003e23277223 */ /* 0x000fe2000001083c */
[C---:B------:R-:W-:Y:S01]  /*99a0*/  FMUL.FTZ R60, R37.reuse, R52 ;  /* 0x00000034253c7220 */ /* 0x040fe20000410000 */
[----:B------:R-:W-:Y:S01]  /*99b0*/  LOP3.LUT R32, R32, 0xffff0000, RZ, 0xc0, !PT ;  /* 0xffff000020207812 */ /* 0x000fe200078ec0ff */
[----:B------:R-:W-:Y:S01]  /*99c0*/  FMUL.FTZ R37, R37, R54 ;  /* 0x0000003625257220 */ /* 0x000fe20000410000 */
[----:B------:R-:W-:Y:S01]  /*99d0*/  LOP3.LUT R45, R45, 0xffff0000, RZ, 0xc0, !PT ;  /* 0xffff00002d2d7812 */ /* 0x000fe200078ec0ff */
[----:B------:R-:W-:Y:S01]  /*99e0*/  FFMA.FTZ R74, R35, R74, R64 ;  /* 0x0000004a234a7223 */ /* 0x000fe20000010040 */
[----:B------:R-:W-:Y:S01]  /*99f0*/  PRMT R48, R156, 0x5410, R48 ;  /* 0x000054109c307816 */ /* 0x000fe20000000030 */
[----:B------:R-:W-:Y:S01]  /*9a00*/  FMUL.FTZ R35, R36, R157 ;  /* 0x0000009d24237220 */ /* 0x000fe20000410000 */
[----:B------:R-:W-:Y:S01]  /*9a10*/  PRMT R46, R154, 0x5410, R46 ;  /* 0x000054109a2e7816 */ /* 0x000fe2000000002e */
[C---:B------:R-:W-:Y:S01]  /*9a20*/  FFMA.FTZ R54, R33.reuse, R54, -R60 ;  /* 0x0000003621367223 */ /* 0x040fe2000001083c */
[----:B------:R-:W-:Y:S01]  /*9a30*/  FFMA.FTZ R33, R33, R52, R37 ;  /* 0x0000003421217223 */ /* 0x000fe20000010025 */
[----:B------:R-:W-:Y:S01]  /*9a40*/  LOP3.LUT R38, R38, 0xffff0000, RZ, 0xc0, !PT ;  /* 0xffff000026267812 */ /* 0x000fe200078ec0ff */
[-C--:B------:R-:W-:Y:S01]  /*9a50*/  FMUL.FTZ R55, R36, R45.reuse ;  /* 0x0000002d24377220 */ /* 0x080fe20000410000 */
[----:B------:R-:W-:Y:S01]  /*9a60*/  FFMA.FTZ R35, R32, R45, -R35 ;  /* 0x0000002d20237223 */ /* 0x000fe20000010823 */
[C---:B------:R-:W-:Y:S01]  /*9a70*/  LOP3.LUT R37, R48.reuse, 0xffff0000, RZ, 0xc0, !PT ;  /* 0xffff000030257812 */ /* 0x040fe200078ec0ff */
[----:B------:R-:W-:Y:S01]  /*9a80*/  IMAD.U32 R52, R48, 0x10000, RZ ;  /* 0x0001000030347824 */ /* 0x000fe200078e00ff */
[C---:B------:R-:W-:Y:S01]  /*9a90*/  LOP3.LUT R45, R46.reuse, 0xffff0000, RZ, 0xc0, !PT ;  /* 0xffff00002e2d7812 */ /* 0x040fe200078ec0ff */
[----:B------:R-:W-:-:S02]  /*9aa0*/  IMAD.U32 R36, R46, 0x10000, RZ ;  /* 0x000100002e247824 */ /* 0x000fc400078e00ff */
[----:B------:R-:W-:Y:S01]  /*9ab0*/  FFMA.FTZ R32, R32, R157, R55 ;  /* 0x0000009d20207223 */ /* 0x000fe20000010037 */
[----:B------:R-:W-:Y:S01]  /*9ac0*/  LOP3.LUT R34, R34, 0xffff0000, RZ, 0xc0, !PT ;  /* 0xffff000022227812 */ /* 0x000fe200078ec0ff */
[C---:B------:R-:W-:Y:S01]  /*9ad0*/  FMUL.FTZ R46, R61.reuse, R52 ;  /* 0x000000343d2e7220 */ /* 0x040fe20000410000 */
[C---:B------:R-:W-:Y:S01]  /*9ae0*/  FMUL.FTZ R55, R38.reuse, R37 ;  /* 0x0000002526377220 */ /* 0x040fe20000410000 */
[----:B------:R-:W-:Y:S01]  /*9af0*/  FMUL.FTZ R61, R61, R36 ;  /* 0x000000243d3d7220 */ /* 0x000fe20000410000 */
[-C--:B------:R-:W-:Y:S01]  /*9b00*/  FMUL.FTZ R38, R38, R45.reuse ;  /* 0x0000002d26267220 */ /* 0x080fe20000410000 */
[----:B------:R-:W-:Y:S01]  /*9b10*/  F2FP.BF16.F32.PACK_AB R39, R39, R50 ;  /* 0x000000322727723e */ /* 0x000fe200000010ff */
        /* <DEDUP_REMOVED lines=15> */
.L_x_2570:
[----:B------:R-:W-:Y:S05]  /*9c10*/  BSYNC B2 ;  /* 0x0000000000027941 */ /* 0x000fea0003800000 */
.L_x_2569:
[----:B0-----:R0:W-:Y:S04]  /*9c20*/  STG.E.128 desc[UR60][R40.64], R32 ;  /* 0x0000002028007986 */ /* 0x0011e8000c101d3c */
[----:B--2---:R0:W-:Y:S02]  /*9c30*/  @!P3 STG.E.128 desc[UR60][R42.64], R36 ;  /* 0x000000242a00b986 */ /* 0x0041e4000c101d3c */
.L_x_2568:
[----:B------:R-:W-:Y:S05]  /*9c40*/  BSYNC B1 ;  /* 0x0000000000017941 */ /* 0x000fea0003800000 */
.L_x_2567:
[----:B------:R-:W-:-:S13]  /*9c50*/  ISETP.NE.AND P3, PT, R9, RZ, PT ;  /* 0x000000ff0900720c */ /* 0x000fda0003f65270 */
[----:B------:R-:W-:Y:S05]  /*9c60*/  @!P3 BRA `(.L_x_2521) ;  /* 0x0000000800e4b947 */ /* 0x000fea0003800000 */
[----:B0-----:R-:W2:Y:S01]  /*9c70*/  LDL R32, [R1+0x1c] ;  /* 0x00001c0001207983 */ /* 0x001ea20000100800 */
[----:B------:R-:W-:Y:S01]  /*9c80*/  SHF.R.U32.HI R35, RZ, 0x3, R194 ;  /* 0x00000003ff237819 */ /* 0x000fe200000116c2 */
[----:B------:R-:W-:Y:S01]  /*9c90*/  BSSY B1, `(.L_x_2571) ;  /* 0x0000074000017945 */ /* 0x000fe20003800000 */
[----:B--2---:R-:W-:-:S04]  /*9ca0*/  LOP3.LUT P4, RZ, R32, 0x1, RZ, 0xc0, !PT ;  /* 0x0000000120ff7812 */ /* 0x004fc8000788c0ff */
[----:B------:R-:W-:Y:S02]  /*9cb0*/  SEL R144, R120, R144, !P4 ;  /* 0x0000009078907207 */ /* 0x000fe40006000000 */
[----:B---34-:R-:W-:Y:S02]  /*9cc0*/  IADD3 R41, P3, P4, R92, R124, R12 ;  /* 0x0000007c5c297210 */ /* 0x018fe40007c7e00c */
[----:B------:R-:W-:Y:S02]  /*9cd0*/  SHF.R.S32.HI R33, RZ, 0x1f, R144 ;  /* 0x0000001fff217819 */ /* 0x000fe40000011490 */
[----:B------:R-:W-:Y:S02]  /*9ce0*/  IADD3.X R42, R90, R44, R107, P3, P4 ;  /* 0x0000002c5a2a7210 */ /* 0x000fe40001fe846b */
[----:B------:R-:W-:Y:S02]  /*9cf0*/  LEA.HI R33, R33, R144, RZ, 0x4 ;  /* 0x0000009021217211 */ /* 0x000fe400078f20ff */
[----:B------:R-:W-:-:S02]  /*9d00*/  ISETP.GE.AND P4, PT, R186, R117, PT ;  /* 0x00000075ba00720c */ /* 0x000fc40003f86270 */
[----:B------:R-:W-:Y:S02]  /*9d10*/  LEA.HI.SX32 R33, R33, R110, 0x1c ;  /* 0x0000006e21217211 */ /* 0x000fe400078fe2ff */
[----:B------:R-:W-:Y:S02]  /*9d20*/  LEA R40, P3, R41, R114, 0x1 ;  /* 0x0000007229287211 */ /* 0x000fe400078608ff */
[----:B------:R-:W-:Y:S01]  /*9d30*/  SHF.R.S32.HI R32, RZ, 0x1f, R33 ;  /* 0x0000001fff207819 */ /* 0x000fe20000011421 */
[----:B------:R-:W-:Y:S01]  /*9d40*/  IMAD.SHL.U32 R43, R33, 0x8, RZ ;  /* 0x00000008212b7824 */ /* 0x000fe200078e00ff */
[----:B------:R-:W-:Y:S02]  /*9d50*/  LEA.HI.X R41, R41, R115, R42, 0x1, P3 ;  /* 0x0000007329297211 */ /* 0x000fe400018f0c2a */
        /* <DEDUP_REMOVED lines=17> */
[--C-:B------:R-:W-:Y:S01]  /*9e70*/  SHF.R.U64 R51, R68, 0x10, R69.reuse ;  /* 0x0000001044337819 */ /* 0x100fe20000001245 */
[----:B------:R-:W-:Y:S01]  /*9e80*/  IMAD.U32 R54, R39, 0x10000, RZ ;  /* 0x0001000027367824 */ /* 0x000fe200078e00ff */
[----:B------:R-:W-:Y:S01]  /*9e90*/  SHF.R.U32.HI R69, RZ, 0x10, R69 ;  /* 0x00000010ff457819 */ /* 0x000fe20000011645 */
[----:B------:R-:W-:Y:S01]  /*9ea0*/  IMAD.U32 R48, R35, 0x10000, RZ ;  /* 0x0001000023307824 */ /* 0x000fe200078e00ff */
[----:B------:R-:W-:Y:S02]  /*9eb0*/  SHF.R.U32.HI R57, RZ, 0x10, R57 ;  /* 0x00000010ff397819 */ /* 0x000fe40000011639 */
[----:B------:R-:W-:-:S02]  /*9ec0*/  PRMT R47, R149, 0x5410, R56 ;  /* 0x00005410952f7816 */ /* 0x000fc40000000038 */
[----:B------:R-:W-:Y:S02]  /*9ed0*/  PRMT R49, R150, 0x5410, R49 ;  /* 0x0000541096317816 */ /* 0x000fe40000000031 */
[----:B------:R-:W-:Y:S02]  /*9ee0*/  PRMT R56, R152, 0x5432, R69 ;  /* 0x0000543298387816 */ /* 0x000fe40000000045 */
[----:B------:R-:W-:Y:S02]  /*9ef0*/  PRMT R150, R150, 0x5432, R57 ;  /* 0x0000543296967816 */ /* 0x000fe40000000039 */
[----:B------:R-:W-:Y:S01]  /*9f00*/  SHF.R.U64 R50, R70, 0x10, R71 ;  /* 0x0000001046327819 */ /* 0x000fe20000001247 */
[----:B------:R-:W-:Y:S01]  /*9f10*/  IMAD.U32 R57, R56, 0x10000, RZ ;  /* 0x0001000038397824 */ /* 0x000fe200078e00ff */
[----:B------:R-:W-:Y:S02]  /*9f20*/  SHF.R.U32.HI R58, RZ, 0x10, R59 ;  /* 0x00000010ff3a7819 */ /* 0x000fe4000001163b */
[----:B------:R-:W-:Y:S01]  /*9f30*/  SHF.R.U32.HI R70, RZ, 0x10, R71 ;  /* 0x00000010ff467819 */ /* 0x000fe20000011647 */
[----:B------:R-:W-:Y:S01]  /*9f40*/  FMUL.FTZ R59, R55, R57 ;  /* 0x00000039373b7220 */ /* 0x000fe20000410000 */
[----:B------:R-:W-:Y:S01]  /*9f50*/  PRMT R152, R152, 0x5410, R51 ;  /* 0x0000541098987816 */ /* 0x000fe20000000033 */
[----:B------:R-:W-:Y:S01]  /*9f60*/  IMAD.U32 R51, R150, 0x10000, RZ ;  /* 0x0001000096337824 */ /* 0x000fe200078e00ff */
[----:B------:R-:W-:-:S02]  /*9f70*/  PRMT R149, R149, 0x5432, R58 ;  /* 0x0000543295957816 */ /* 0x000fc4000000003a */
[----:B------:R-:W-:Y:S01]  /*9f80*/  PRMT R70, R151, 0x5432, R70 ;  /* 0x0000543297467816 */ /* 0x000fe20000000046 */
[-C--:B------:R-:W-:Y:S01]  /*9f90*/  FMUL.FTZ R55, R55, R51.reuse ;  /* 0x0000003337377220 */ /* 0x080fe20000410000 */
[----:B------:R-:W-:Y:S01]  /*9fa0*/  LOP3.LUT R53, R37, 0xffff0000, RZ, 0xc0, !PT ;  /* 0xffff000025357812 */ /* 0x000fe200078ec0ff */
[----:B------:R-:W-:Y:S01]  /*9fb0*/  FFMA.FTZ R51, R52, R51, -R59 ;  /* 0x0000003334337223 */ /* 0x000fe2000001083b */
[----:B------:R-:W-:Y:S01]  /*9fc0*/  LOP3.LUT R58, R56, 0xffff0000, RZ, 0xc0, !PT ;  /* 0xffff0000383a7812 */ /* 0x000fe200078ec0ff */
[----:B------:R-:W-:Y:S01]  /*9fd0*/  IMAD.U32 R59, R70, 0x10000, RZ ;  /* 0x00010000463b7824 */ /* 0x000fe200078e00ff */
[----:B------:R-:W-:Y:S01]  /*9fe0*/  LOP3.LUT R56, R150, 0xffff0000, RZ, 0xc0, !PT ;  /* 0xffff000096387812 */ /* 0x000fe200078ec0ff */
[----:B------:R-:W-:Y:S01]  /*9ff0*/  FFMA.FTZ R52, R52, R57, R55 ;  /* 0x0000003934347223 */ /* 0x000fe20000010037 */
[----:B------:R-:W-:Y:S01]  /*a000*/  LOP3.LUT R46, R33, 0xffff0000, RZ, 0xc0, !PT ;  /* 0xffff0000212e7812 */ /* 0x000fe200078ec0ff */
[----:B------:R-:W-:Y:S01]  /*a010*/  FMUL.FTZ R61, R53, R58 ;  /* 0x0000003a353d7220 */ /* 0x000fe20000410000 */
[----:B------:R-:W-:-:S02]  /*a020*/  IMAD.U32 R55, R149, 0x10000, RZ ;  /* 0x0001000095377824 */ /* 0x000fc400078e00ff */
[----:B------:R-:W-:Y:S01]  /*a030*/  FMUL.FTZ R53, R53, R56 ;  /* 0x0000003835357220 */ /* 0x000fe20000410000 */
[----:B------:R-:W-:Y:S01]  /*a040*/  LOP3.LUT R39, R39, 0xffff0000, RZ, 0xc0, !PT ;  /* 0xffff000027277812 */ /* 0x000fe200078ec0ff */
[----:B------:R-:W-:Y:S01]  /*a050*/  FMUL.FTZ R57, R54, R59 ;  /* 0x0000003b36397220 */ /* 0x000fe20000410000 */
[----:B------:R-:W-:Y:S01]  /*a060*/  LOP3.LUT R70, R70, 0xffff0000, RZ, 0xc0, !PT ;  /* 0xffff000046467812 */ /* 0x000fe200078ec0ff */
[-C--:B------:R-:W-:Y:S01]  /*a070*/  FMUL.FTZ R54, R54, R55.reuse ;  /* 0x0000003736367220 */ /* 0x080fe20000410000 */
[C---:B------:R-:W-:Y:S01]  /*a080*/  FFMA.FTZ R53, R46.reuse, R58, R53 ;  /* 0x0000003a2e357223 */ /* 0x040fe20000010035 */
[----:B------:R-:W-:Y:S01]  /*a090*/  LOP3.LUT R45, R35, 0xffff0000, RZ, 0xc0, !PT ;  /* 0xffff0000232d7812 */ /* 0x000fe200078ec0ff */
[----:B------:R-:W-:Y:S01]  /*a0a0*/  FFMA.FTZ R56, R46, R56, -R61 ;  /* 0x000000382e387223 */ /* 0x000fe2000001083d */
[----:B------:R-:W-:Y:S01]  /*a0b0*/  LOP3.LUT R58, R149, 0xffff0000, RZ, 0xc0, !PT ;  /* 0xffff0000953a7812 */ /* 0x000fe200078ec0ff */
[----:B------:R-:W-:Y:S01]  /*a0c0*/  FFMA.FTZ R46, R48, R55, -R57 ;  /* 0x00000037302e7223 */ /* 0x000fe20000010839 */
[----:B------:R-:W-:Y:S01]  /*a0d0*/  FMUL.FTZ R62, R39, R70 ;  /* 0x00000046273e7220 */ /* 0x000fe20000410000 */
[----:B------:R-:W-:-:S02]  /*a0e0*/  IMAD.U32 R37, R36, 0x10000, RZ ;  /* 0x0001000024257824 */ /* 0x000fc400078e00ff */
[----:B------:R-:W-:Y:S01]  /*a0f0*/  FFMA.FTZ R48, R48, R59, R54 ;  /* 0x0000003b30307223 */ /* 0x000fe20000010036 */
[----:B------:R-:W-:Y:S02]  /*a100*/  IMAD.U32 R60, R152, 0x10000, RZ ;  /* 0x00010000983c7824 */ /* 0x000fe400078e00ff */
[-C--:B------:R-:W-:Y:S01]  /*a110*/  FMUL.FTZ R64, R39, R58.reuse ;  /* 0x0000003a27407220 */ /* 0x080fe20000410000 */
[----:B------:R-:W-:Y:S02]  /*a120*/  IMAD.U32 R54, R49, 0x10000, RZ ;  /* 0x0001000031367824 */ /* 0x000fe400078e00ff */
[----:B------:R-:W-:Y:S01]  /*a130*/  FFMA.FTZ R57, R45, R58, -R62 ;  /* 0x0000003a2d397223 */ /* 0x000fe2000001083e */
[C---:B------:R-:W-:Y:S01]  /*a140*/  FMUL.FTZ R58, R37.reuse, R60 ;  /* 0x0000003c253a7220 */ /* 0x040fe20000410000 */
[----:B------:R-:W-:Y:S01]  /*a150*/  IMAD.U32 R33, R32, 0x10000, RZ ;  /* 0x0001000020217824 */ /* 0x000fe200078e00ff */
[----:B------:R-:W-:Y:S01]  /*a160*/  LOP3.LUT R36, R36, 0xffff0000, RZ, 0xc0, !PT ;  /* 0xffff000024247812 */ /* 0x000fe200078ec0ff */
[----:B------:R-:W-:Y:S01]  /*a170*/  FMUL.FTZ R37, R37, R54 ;  /* 0x0000003625257220 */ /* 0x000fe20000410000 */
[----:B------:R-:W-:Y:S01]  /*a180*/  LOP3.LUT R39, R152, 0xffff0000, RZ, 0xc0, !PT ;  /* 0xffff000098277812 */ /* 0x000fe200078ec0ff */
[C---:B------:R-:W-:Y:S01]  /*a190*/  IMAD.U32 R35, R34.reuse, 0x10000, RZ ;  /* 0x0001000022237824 */ /* 0x040fe200078e00ff */
[----:B------:R-:W-:Y:S01]  /*a1a0*/  PRMT R50, R151, 0x5410, R50 ;  /* 0x0000541097327816 */ /* 0x000fe20000000032 */
[----:B------:R-:W-:Y:S01]  /*a1b0*/  FFMA.FTZ R59, R45, R70, R64 ;  /* 0x000000462d3b7223 */ /* 0x000fe20000010040 */
[----:B------:R-:W-:Y:S01]  /*a1c0*/  LOP3.LUT R49, R49, 0xffff0000, RZ, 0xc0, !PT ;  /* 0xffff000031317812 */ /* 0x000fe200078ec0ff */
[C---:B------:R-:W-:Y:S01]  /*a1d0*/  FFMA.FTZ R58, R33.reuse, R54, -R58 ;  /* 0x00000036213a7223 */ /* 0x040fe2000001083a */
[----:B------:R-:W-:Y:S01]  /*a1e0*/  LOP3.LUT R42, R34, 0xffff0000, RZ, 0xc0, !PT ;  /* 0xffff0000222a7812 */ /* 0x000fe200078ec0ff */
[----:B------:R-:W-:Y:S01]  /*a1f0*/  IMAD.U32 R34, R38, 0x10000, RZ ;  /* 0x0001000026227824 */ /* 0x000fe200078e00ff */
[----:B------:R-:W-:Y:S01]  /*a200*/  LOP3.LUT R32, R32, 0xffff0000, RZ, 0xc0, !PT ;  /* 0xffff000020207812 */ /* 0x000fe200078ec0ff */
[----:B------:R-:W-:Y:S01]  /*a210*/  FFMA.FTZ R60, R33, R60, R37 ;  /* 0x0000003c213c7223 */ /* 0x000fe20000010025 */
[----:B------:R-:W-:Y:S01]  /*a220*/  LOP3.LUT R38, R38, 0xffff0000, RZ, 0xc0, !PT ;  /* 0xffff000026267812 */ /* 0x000fe200078ec0ff */
[----:B------:R-:W-:Y:S01]  /*a230*/  FMUL.FTZ R45, R36, R39 ;  /* 0x00000027242d7220 */ /* 0x000fe20000410000 */
[C---:B------:R-:W-:Y:S01]  /*a240*/  IMAD.U32 R33, R47.reuse, 0x10000, RZ ;  /* 0x000100002f217824 */ /* 0x040fe200078e00ff */
[----:B------:R-:W-:Y:S01]  /*a250*/  LOP3.LUT R37, R50, 0xffff0000, RZ, 0xc0, !PT ;  /* 0xffff000032257812 */ /* 0x000fe200078ec0ff */
[----:B------:R-:W-:Y:S01]  /*a260*/  FMUL.FTZ R55, R36, R49 ;  /* 0x0000003124377220 */ /* 0x000fe20000410000 */
[----:B------:R-:W-:Y:S01]  /*a270*/  LOP3.LUT R47, R47, 0xffff0000, RZ, 0xc0, !PT ;  /* 0xffff00002f2f7812 */ /* 0x000fe200078ec0ff */
[----:B------:R-:W-:-:S02]  /*a280*/  IMAD.U32 R36, R50, 0x10000, RZ ;  /* 0x0001000032247824 */ /* 0x000fc400078e00ff */
[C---:B------:R-:W-:Y:S01]  /*a290*/  FFMA.FTZ R45, R32.reuse, R49, -R45 ;  /* 0x00000031202d7223 */ /* 0x040fe2000001082d */
[----:B------:R-:W-:Y:S01]  /*a2a0*/  FFMA.FTZ R55, R32, R39, R55 ;  /* 0x0000002720377223 */ /* 0x000fe20000010037 */
        /* <DEDUP_REMOVED lines=11> */
[----:B------:R-:W-:Y:S01]  /*a360*/  F2FP.BF16.F32.PACK_AB R38, R38, R39 ;  /* 0x000000272626723e */ /* 0x000fe200000010ff */
[----:B------:R-:W-:Y:S01]  /*a370*/  IMAD.MOV.U32 R32, RZ, RZ, R58 ;  /* 0x000000ffff207224 */ /* 0x000fe200078e003a */
[----:B------:R-:W-:Y:S01]  /*a380*/  F2FP.BF16.F32.PACK_AB R33, R56, R51 ;  /* 0x000000333821723e */ /* 0x000fe200000010ff */
[----:B------:R-:W-:Y:S01]  /*a390*/  IMAD.MOV.U32 R39, RZ, RZ, R48 ;  /* 0x000000ffff277224 */ /* 0x000fe200078e0030 */
[----:B------:R-:W-:Y:S02]  /*a3a0*/  F2FP.BF16.F32.PACK_AB R35, R57, R46 ;  /* 0x0000002e3923723e */ /* 0x000fe400000010ff */
[----:B------:R-:W-:-:S02]  /*a3b0*/  F2FP.BF16.F32.PACK_AB R37, R53, R52 ;  /* 0x000000343525723e */ /* 0x000fc400000010ff */
[----:B------:R-:W-:-:S07]  /*a3c0*/  F2FP.BF16.F32.PACK_AB R36, R55, R60 ;  /* 0x0000003c3724723e */ /* 0x000fce00000010ff */
.L_x_2572:
[----:B------:R-:W-:Y:S05]  /*a3d0*/  BSYNC B1 ;  /* 0x0000000000017941 */ /* 0x000fea0003800000 */
.L_x_2571:
        /* <DEDUP_REMOVED lines=10> */
.L_x_2488:
[----:B------:R-:W2:Y:S02]  /*a480*/  LDL R32, [R1+0x18] ;  /* 0x0000180001207983 */ /* 0x000ea40000100800 */
[----:B--2---:R-:W-:-:S13]  /*a490*/  R2UR UR4, R32 ;  /* 0x00000000200472ca */ /* 0x004fda00000e0000 */
[----:B------:R-:W-:-:S06]  /*a4a0*/  UISETP.NE.AND UP0, UPT, UR4, 0x3, UPT ;  /* 0x000000030400788c */ /* 0x000fcc000bf05270 */
[----:B------:R-:W-:-:S13]  /*a4b0*/  PLOP3.LUT P2, PT, PT, PT, UP0, 0x80, 0x0 ;  /* 0x000000000000781c */ /* 0x000fda0003f4f008 */
[----:B------:R-:W-:Y:S05]  /*a4c0*/  @!P2 BRA `(.L_x_2573) ;  /* 0x000000000004a947 */ /* 0x000fea0003800000 */
[----:B------:R-:W-:Y:S01]  /*a4d0*/  BPT.TRAP 0x1 ;  /* 0x000000040000795c */ /* 0x000fe20000300000 */
.L_x_2573:
[----:B------:R-:W-:Y:S01]  /*a4e0*/  IMAD R3, R16, 0x8, R2 ;  /* 0x0000000810037824 */ /* 0x000fe200078e0202 */
[----:B------:R-:W-:Y:S01]  /*a4f0*/  SHF.L.U32 R0, R188, 0x1f, RZ ;  /* 0x0000001fbc007819 */ /* 0x000fe200000006ff */
[----:B------:R-:W-:Y:S01]  /*a500*/  IMAD R4, R24, -0x80, R25 ;  /* 0xffffff8018047824 */ /* 0x000fe200078e0219 */
[----:B------:R-:W-:Y:S02]  /*a510*/  BSSY B1, `(.L_x_2574) ;  /* 0x0000005000017945 */ /* 0x000fe40003800000 */
[----:B------:R-:W1:Y:S02]  /*a520*/  SYNCS.PHASECHK.TRANS64.TRYWAIT P4, [R3+URZ+0x34890], R0 ;  /* 0x03489000030075a7 */ /* 0x000e64000808017f */
[----:B------:R-:W-:-:S04]  /*a530*/  VIMNMX R4, R4, 0x80, PT ;  /* 0x0000008004047848 */ /* 0x000fc80003fe0100 */
[----:B------:R-:W-:Y:S01]  /*a540*/  ISETP.GE.AND P3, PT, R17, R4, PT ;  /* 0x000000041100720c */ /* 0x000fe20003f66270 */
[----:B-1----:R-:W-:-:S12]  /*a550*/  @!P4 BRA `(.L_x_2575) ;  /* 0x000001c80060c947 */ /* 0x002fd80003800000 */
.L_x_2874:
[----:B------:R-:W-:Y:S05]  /*a560*/  BSYNC B1 ;  /* 0x0000000000017941 */ /* 0x000fea0003800000 */
.L_x_2574:
[----:B------:R-:W-:Y:S04]  /*a570*/  BSSY B1, `(.L_x_2576) ;  /* 0x0000014000017945 */ /* 0x000fe80003800000 */
[----:B------:R-:W-:Y:S05]  /*a580*/  @P3 BRA `(.L_x_2577) ;  /* 0x0000000000483947 */ /* 0x000fea0003800000 */
[----:B------:R-:W-:Y:S02]  /*a590*/  ISETP.NE.AND P4, PT, R11, RZ, PT ;  /* 0x000000ff0b00720c */ /* 0x000fe40003f85270 */
[----:B------:R-:W-:-:S11]  /*a5a0*/  ISETP.NE.AND P3, PT, R10, RZ, PT ;  /* 0x000000ff0a00720c */ /* 0x000fd60003f65270 */
[----:B0-----:R-:W0:Y:S04]  /*a5b0*/  @P4 LDS.128 R32, [R43] ;  /* 0x000000002b204984 */ /* 0x001e280000000c00 */
[----:B------:R-:W2:Y:S04]  /*a5c0*/  @P3 LDS.128 R36, [R42] ;  /* 0x000000002a243984 */ /* 0x000ea80000000c00 */
[----:B0-----:R-:W-:Y:S01]  /*a5d0*/  @P4 STG.E.128 desc[UR60][R44.64], R32 ;  /* 0x000000202c004986 */ /* 0x001fe2000c101d3c */
[----:B------:R-:W-:-:S03]  /*a5e0*/  ISETP.NE.AND P4, PT, R9, RZ, PT ;  /* 0x000000ff0900720c */ /* 0x000fc60003f85270 */
[----:B--2---:R-:W-:Y:S01]  /*a5f0*/  @P3 STG.E.128 desc[UR60][R44.64+0x40], R36 ;  /* 0x000040242c003986 */ /* 0x004fe2000c101d3c */
[----:B------:R-:W-:-:S09]  /*a600*/  ISETP.NE.AND P3, PT, R8, RZ, PT ;  /* 0x000000ff0800720c */ /* 0x000fd20003f65270 */
[----:B------:R-:W0:Y:S04]  /*a610*/  @P4 LDS.128 R32, [R43+0x4000] ;  /* 0x004000002b204984 */ /* 0x000e280000000c00 */
[----:B------:R-:W2:Y:S04]  /*a620*/  @P3 LDS.128 R36, [R42+0x4000] ;  /* 0x004000002a243984 */ /* 0x000ea80000000c00 */
[----:B0-----:R-:W-:Y:S01]  /*a630*/  @P4 STG.E.128 desc[UR60][R44.64+0x80], R32 ;  /* 0x000080202c004986 */ /* 0x001fe2000c101d3c */
[----:B------:R-:W-:-:S03]  /*a640*/  ISETP.NE.AND P4, PT, R6, RZ, PT ;  /* 0x000000ff0600720c */ /* 0x000fc60003f85270 */
[----:B--2---:R-:W-:Y:S01]  /*a650*/  @P3 STG.E.128 desc[UR60][R44.64+0xc0], R36 ;  /* 0x0000c0242c003986 */ /* 0x004fe2000c101d3c */
[----:B------:R-:W-:-:S09]  /*a660*/  ISETP.NE.AND P3, PT, R7, RZ, PT ;  /* 0x000000ff0700720c */ /* 0x000fd20003f65270 */
[----:B------:R-:W0:Y:S04]  /*a670*/  @P4 LDS.128 R36, [R42+0x8000] ;  /* 0x008000002a244984 */ /* 0x000e280000000c00 */
[----:B------:R-:W2:Y:S04]  /*a680*/  @P3 LDS.128 R32, [R43+0x8000] ;  /* 0x008000002b203984 */ /* 0x000ea80000000c00 */
[----:B0-----:R3:W-:Y:S04]  /*a690*/  @P4 STG.E.128 desc[UR60][R44.64+0x140], R36 ;  /* 0x000140242c004986 */ /* 0x0017e8000c101d3c */
[----:B--2---:R3:W-:Y:S02]  /*a6a0*/  @P3 STG.E.128 desc[UR60][R44.64+0x100], R32 ;  /* 0x000100202c003986 */ /* 0x0047e4000c101d3c */
.L_x_2577:
[----:B------:R-:W-:Y:S05]  /*a6b0*/  BSYNC B1 ;  /* 0x0000000000017941 */ /* 0x000fea0003800000 */
.L_x_2576:
[----:B------:R-:W-:-:S13]  /*a6c0*/  ISETP.GE.AND P3, PT, R214, R4, PT ;  /* 0x00000004d600720c */ /* 0x000fda0003f66270 */
[----:B------:R-:W-:Y:S05]  /*a6d0*/  @P3 BRA `(.L_x_2521) ;  /* 0x0000000000483947 */ /* 0x000fea0003800000 */
[----:B------:R-:W-:Y:S02]  /*a6e0*/  ISETP.NE.AND P4, PT, R11, RZ, PT ;  /* 0x000000ff0b00720c */ /* 0x000fe40003f85270 */
[----:B------:R-:W-:-:S11]  /*a6f0*/  ISETP.NE.AND P3, PT, R9, RZ, PT ;  /* 0x000000ff0900720c */ /* 0x000fd60003f65270 */
[----:B0--3--:R-:W0:Y:S04]  /*a700*/  @P4 LDS.128 R32, [R43+0x2000] ;  /* 0x002000002b204984 */ /* 0x009e280000000c00 */
[----:B------:R-:W2:Y:S04]  /*a710*/  @P3 LDS.128 R36, [R43+0x6000] ;  /* 0x006000002b243984 */ /* 0x000ea80000000c00 */
        /* <DEDUP_REMOVED lines=14> */
.L_x_2521:
[----:B------:R-:W-:Y:S05]  /*a800*/  BSYNC B0 ;  /* 0x0000000000007941 */ /* 0x000fea0003800000 */
.L_x_2487:
[----:B0-234-:R-:W0:Y:S01]  /*a810*/  S2R R32, SR_TID.X ;  /* 0x0000000000207919 */ /* 0x01de220000002100 */
[----:B------:R-:W-:Y:S01]  /*a820*/  @!PT LDS RZ, [RZ] ;  /* 0x00000000fffff984 */ /* 0x000fe20000000800 */
[----:B------:R-:W-:Y:S01]  /*a830*/  @!PT LDS RZ, [RZ] ;  /* 0x00000000fffff984 */ /* 0x000fe20000000800 */
[----:B------:R-:W-:Y:S01]  /*a840*/  @!PT LDS RZ, [RZ] ;  /* 0x00000000fffff984 */ /* 0x000fe20000000800 */
[----:B------:R-:W-:Y:S01]  /*a850*/  @!PT LDS RZ, [RZ] ;  /* 0x00000000fffff984 */ /* 0x000fe20000000800 */
[----:B------:R2:W-:Y:S06]  /*a860*/  MEMBAR.ALL.CTA ;  /* 0x0000000000007992 */ /* 0x0005ec0000008000 */
[----:B--2---:R-:W2:Y:S01]  /*a870*/  FENCE.VIEW.ASYNC.S ;  /* 0x00000000000073c6 */ /* 0x004ea20000000000 */
[----:B------:R-:W-:Y:S05]  /*a880*/  WARPSYNC.ALL ;  /* 0x0000000000007948 */ /* 0x000fea0003800000 */
[----:B------:R-:W-:Y:S01]  /*a890*/  BSSY B0, `(.L_x_2578) ;  /* 0x0000009000007945 */ /* 0x000fe20003800000 */
[----:B0-----:R-:W-:Y:S01]  /*a8a0*/  LOP3.LUT R32, R32, 0x7f, RZ, 0xc0, !PT ;  /* 0x0000007f20207812 */ /* 0x001fe200078ec0ff */
[----:B--2---:R0:W-:Y:S03]  /*a8b0*/  BAR.SYNC.DEFER_BLOCKING R148, 0x80 ;  /* 0x000200940000751d */ /* 0x0041e60000010000 */
[----:B------:R-:W-:-:S13]  /*a8c0*/  ISETP.NE.AND P3, PT, R32, RZ, PT ;  /* 0x000000ff2000720c */ /* 0x000fda0003f65270 */
[----:B------:R-:W-:-:S05]  /*a8d0*/  @!P3 VIADD R32, R3, 0x348a0 ;  /* 0x000348a00320b836 */ /* 0x000fca0000000000 */
[----:B------:R-:W-:-:S04]  /*a8e0*/  @!P3 PRMT R32, RZ, 0x654, R32 ;  /* 0x00000654ff20b816 */ /* 0x000fc80000000020 */
[----:B------:R0:W-:Y:S01]  /*a8f0*/  @!P3 SYNCS.ARRIVE.TRANS64.RED.A1T0 RZ, [R32+URZ], RZ ;  /* 0x000000ff20ffb9a7 */ /* 0x0001e2000810043f */
[----:B------:R-:W-:Y:S05]  /*a900*/  @!P2 BRA `(.L_x_2579) ;  /* 0x000000000004a947 */ /* 0x000fea0003800000 */
[----:B------:R-:W-:Y:S01]  /*a910*/  BPT.TRAP 0x1 ;  /* 0x000000040000795c */ /* 0x000fe20000300000 */
.L_x_2579:
[----:B------:R-:W-:Y:S05]  /*a920*/  BSYNC B0 ;  /* 0x0000000000007941 */ /* 0x000fea0003800000 */
.L_x_2578:
[----:B------:R-:W2:Y:S01]  /*a930*/  SYNCS.PHASECHK.TRANS64.TRYWAIT P4, [R3+URZ+0x348b0], R0 ;  /* 0x0348b000030075a7 */ /* 0x000ea2000808017f */
[----:B0-----:R-:W-:Y:S01]  /*a940*/  IMAD R32, R16, 0x4000, R27 ;  /* 0x0000400010207824 */ /* 0x001fe200078e021b */
[----:B------:R-:W-:Y:S01]  /*a950*/  ULDC.64 UR42, c[0x0][0x328] ;  /* 0x0000ca00002a7ab9 */ /* 0x000fe20000000a00 */
[----:B------:R-:W-:Y:S01]  /*a960*/  ULDC.64 UR40, c[0x0][0x318] ;  /* 0x0000c60000287ab9 */ /* 0x000fe20000000a00 */
[----:B------:R-:W-:Y:S01]  /*a970*/  BSSY B0, `(.L_x_2580) ;  /* 0x0000004000007945 */ /* 0x000fe20003800000 */
[----:B------:R-:W-:Y:S01]  /*a980*/  ISETP.GE.AND P2, PT, R17, R4, PT ;  /* 0x000000041100720c */ /* 0x000fe20003f46270 */
[----:B------:R-:W-:Y:S02]  /*a990*/  IMAD.IADD R34, R122, 0x1, R32 ;  /* 0x000000017a227824 */ /* 0x000fe400078e0220 */
[----:B--2---:R-:W-:Y:S10]  /*a9a0*/  @!P4 BRA `(.L_x_2581) ;  /* 0x000001c40060c947 */ /* 0x004ff40003800000 */
.L_x_2875:
[----:B------:R-:W-:Y:S05]  /*a9b0*/  BSYNC B0 ;  /* 0x0000000000007941 */ /* 0x000fea0003800000 */
.L_x_2580:
[----:B------:R-:W-:Y:S01]  /*a9c0*/  BSSY B0, `(.L_x_2582) ;  /* 0x000001a000007945 */ /* 0x000fe20003800000 */
[----:B01----:R-:W-:Y:S02]  /*a9d0*/  IMAD R0, R32, 0x2, R113 ;  /* 0x0000000220007824 */ /* 0x003fe400078e0271 */
        /* <DEDUP_REMOVED lines=24> */
.L_x_2583:
[----:B------:R-:W-:Y:S05]  /*ab60*/  BSYNC B0 ;  /* 0x0000000000007941 */ /* 0x000fea0003800000 */
.L_x_2582:
        /* <DEDUP_REMOVED lines=25> */
.L_x_2585:
[----:B------:R-:W-:Y:S05]  /*ad00*/  BSYNC B0 ;  /* 0x0000000000007941 */ /* 0x000fea0003800000 */
.L_x_2584:
[----:B------:R-:W3:Y:S01]  /*ad10*/  LDL R0, [R1+0x1c] ;  /* 0x00001c0001007983 */ /* 0x000ee20000100800 */
[----:B------:R-:W-:Y:S01]  /*ad20*/  @!P3 VIADD R3, R3, 0x348c0 ;  /* 0x000348c00303b836 */ /* 0x000fe20000000000 */
[----:B------:R-:W-:Y:S01]  /*ad30*/  PLOP3.LUT P2, PT, PT, PT, PT, 0x8, 0x0 ;  /* 0x000000000000781c */ /* 0x000fe20003f4e170 */
[----:B------:R-:W-:Y:S01]  /*ad40*/  VIADD R16, R16, 0x1 ;  /* 0x0000000110107836 */ /* 0x000fe20000000000 */
[----:B------:R-:W-:Y:S01]  /*ad50*/  @!PT LDS RZ, [RZ] ;  /* 0x00000000fffff984 */ /* 0x000fe20000000800 */
[----:B------:R-:W-:Y:S01]  /*ad60*/  @!PT LDS RZ, [RZ] ;  /* 0x00000000fffff984 */ /* 0x000fe20000000800 */
[----:B------:R-:W-:Y:S01]  /*ad70*/  @!PT LDS RZ, [RZ] ;  /* 0x00000000fffff984 */ /* 0x000fe20000000800 */
[----:B------:R-:W-:Y:S01]  /*ad80*/  @!PT LDS RZ, [RZ] ;  /* 0x00000000fffff984 */ /* 0x000fe20000000800 */
[----:B------:R1:W-:Y:S06]  /*ad90*/  MEMBAR.ALL.CTA ;  /* 0x0000000000007992 */ /* 0x0003ec0000008000 */
[----:B-1----:R-:W1:Y:S01]  /*ada0*/  FENCE.VIEW.ASYNC.S ;  /* 0x00000000000073c6 */ /* 0x002e620000000000 */
[----:B------:R-:W-:Y:S01]  /*adb0*/  @!P3 PRMT R3, RZ, 0x654, R3 ;  /* 0x00000654ff03b816 */ /* 0x000fe20000000003 */
[----:B-1----:R1:W-:Y:S06]  /*adc0*/  BAR.SYNC.DEFER_BLOCKING R148, 0x80 ;  /* 0x000200940000751d */ /* 0x0023ec0000010000 */
[----:B------:R4:W-:Y:S01]  /*add0*/  @!P3 SYNCS.ARRIVE.TRANS64.RED.A1T0 RZ, [R3+URZ], RZ ;  /* 0x000000ff03ffb9a7 */ /* 0x0009e2000810043f */
[----:B------:R-:W-:-:S04]  /*ade0*/  ISETP.NE.AND P3, PT, R16, 0x2, PT ;  /* 0x000000021000780c */ /* 0x000fc80003f65270 */
[----:B------:R-:W-:Y:S02]  /*adf0*/  SEL R16, R16, RZ, P3 ;  /* 0x000000ff10107207 */ /* 0x000fe40001800000 */
[----:B----4-:R-:W-:-:S04]  /*ae00*/  SEL R3, RZ, 0x1, P3 ;  /* 0x00000001ff037807 */ /* 0x010fc80001800000 */
[----:B------:R-:W-:Y:S02]  /*ae10*/  LOP3.LUT R188, R188, R3, RZ, 0x3c, !PT ;  /* 0x00000003bcbc7212 */ /* 0x000fe400078e3cff */
[----:B---3--:R-:W-:-:S13]  /*ae20*/  LOP3.LUT P4, RZ, R0, 0x2, RZ, 0xc0, !PT ;  /* 0x0000000200ff7812 */ /* 0x008fda000788c0ff */
[----:B-1----:R-:W-:Y:S05]  /*ae30*/  @P4 BRA `(.L_x_2586) ;  /* 0xffffff7c00a04947 */ /* 0x002fea000383ffff */
.L_x_2482:
[----:B------:R-:W1:Y:S01]  /*ae40*/  LDC R0, c[0x0][0x448] ;  /* 0x00011200ff007b82 */ /* 0x000e620000000800 */
[----:B------:R-:W-:Y:S01]  /*ae50*/  VIADD R3, R200, 0x7f ;  /* 0x0000007fc8037836 */ /* 0x000fe20000000000 */
[----:B------:R-:W-:Y:S01]  /*ae60*/  BSSY B0, `(.L_x_2587) ;  /* 0x0000010000007945 */ /* 0x000fe20003800000 */
[----:B------:R-:W-:Y:S01]  /*ae70*/  IMAD.MOV.U32 R88, RZ, RZ, RZ ;  /* 0x000000ffff587224 */ /* 0x000fe200078e00ff */
[----:B-1----:R-:W-:-:S13]  /*ae80*/  ISETP.NE.AND P0, PT, R0, 0x1, PT ;  /* 0x000000010000780c */ /* 0x002fda0003f05270 */
[----:B------:R-:W1:Y:S08]  /*ae90*/  @P0 LDC R0, c[0x0][0x44c] ;  /* 0x00011300ff000b82 */ /* 0x000e700000000800 */
[----:B------:R-:W3:Y:S01]  /*aea0*/  @P0 LDC R5, c[0x0][0x450] ;  /* 0x00011400ff050b82 */ /* 0x000ee20000000800 */
[----:B-1----:R-:W-:-:S05]  /*aeb0*/  @P0 IMAD.HI.U32 R0, R3, R0, RZ ;  /* 0x0000000003000227 */ /* 0x002fca00078e00ff */
[----:B---3--:R-:W-:-:S05]  /*aec0*/  @P0 SHF.R.U32.HI R3, RZ, R5, R0 ;  /* 0x00000005ff030219 */ /* 0x008fca0000011600 */
[----:B------:R-:W-:-:S05]  /*aed0*/  IMAD.IADD R3, R146, 0x1, R3 ;  /* 0x0000000192037824 */ /* 0x000fca00078e0203 */
[----:B------:R-:W-:-:S04]  /*aee0*/  SHF.R.S32.HI R0, RZ, 0x1f, R3 ;  /* 0x0000001fff007819 */ /* 0x000fc80000011403 */
[----:B------:R-:W-:-:S04]  /*aef0*/  LEA.HI R0, R0, R3, RZ, 0x7 ;  /* 0x0000000300007211 */ /* 0x000fc800078f38ff */
[----:B------:R-:W-:-:S04]  /*af00*/  SHF.R.S32.HI R0, RZ, 0x7, R0 ;  /* 0x00000007ff007819 */ /* 0x000fc80000011400 */
[----:B------:R-:W-:-:S04]  /*af10*/  VIMNMX R147, R147, R0, PT ;  /* 0x0000000093937248 */ /* 0x000fc80003fe0100 */
[----:B------:R-:W-:Y:S01]  /*af20*/  ISETP.GE.AND P0, PT, R147, 0x1, PT ;  /* 0x000000019300780c */ /* 0x000fe20003f06270 */
[----:B------:R-:W-:-:S12]  /*af30*/  @P2 BRA `(.L_x_2588) ;  /* 0x0000000000082947 */ /* 0x000fd80003800000 */
[----:B------:R-:W1:Y:S02]  /*af40*/  FENCE.VIEW.ASYNC.G ;  /* 0x00000000000073c6 */ /* 0x000e640000000100 */
[----:B-1----:R-:W-:Y:S06]  /*af50*/  BAR.ARV 0xc, 0x180 ;  /* 0x0306000000007b1d */ /* 0x002fec0000002000 */
.L_x_2588:
[----:B------:R-:W-:Y:S05]  /*af60*/  BSYNC B0 ;  /* 0x0000000000007941 */ /* 0x000fea0003800000 */
.L_x_2587:
[----:B------:R-:W-:Y:S04]  /*af70*/  BSSY B0, `(.L_x_2589) ;  /* 0x000001f000007945 */ /* 0x000fe80003800000 */
[----:B------:R-:W-:Y:S05]  /*af80*/  @!P0 BRA `(.L_x_2590) ;  /* 0x0000000000748947 */ /* 0x000fea0003800000 */
[----:B------:R-:W-:Y:S01]  /*af90*/  ISETP.NE.AND P0, PT, R209, RZ, PT ;  /* 0x000000ffd100720c */ /* 0x000fe20003f05270 */
[----:B------:R-:W-:-:S03]  /*afa0*/  ULDC UR4, c[0x0][0x9f0] ;  /* 0x00027c0000047ab9 */ /* 0x000fc60000000800 */
[----:B------:R-:W-:-:S04]  /*afb0*/  SEL R9, R209, UR4, P0 ;  /* 0x00000004d1097c07 */ /* 0x000fc80008000000 */
[-C--:B------:R-:W-:Y:S02]  /*afc0*/  IABS R6, R9.reuse ;  /* 0x0000000900067213 */ /* 0x080fe40000000000 */
[----:B------:R-:W-:Y:S02]  /*afd0*/  IADD3 R0, R9, -0x1, R147 ;  /* 0xffffffff09007810 */ /* 0x000fe40007ffe093 */
[----:B------:R-:W1:Y:S01]  /*afe0*/  I2F.RP R3, R6 ;  /* 0x0000000600037306 */ /* 0x000e620000209400 */
[-C--:B------:R-:W-:Y:S02]  /*aff0*/  IABS R10, R9.reuse ;  /* 0x00000009000a7213 */ /* 0x080fe40000000000 */
        /* <DEDUP_REMOVED lines=22> */
.L_x_2590:
[----:B------:R-:W-:Y:S05]  /*b160*/  BSYNC B0 ;  /* 0x0000000000007941 */ /* 0x000fea0003800000 */
.L_x_2589:
        /* <DEDUP_REMOVED lines=27> */
[----:B0-----:R-:W-:Y:S02]  /*b320*/  CS2R R42, SRZ ;  /* 0x00000000002a7805 */ /* 0x001fe4000001ff00 */
[----:B--2---:R-:W-:Y:S02]  /*b330*/  CS2R R40, SRZ ;  /* 0x0000000000287805 */ /* 0x004fe4000001ff00 */
        /* <DEDUP_REMOVED lines=12> */
[----:B---3--:R-:W-:Y:S02]  /*b400*/  R2UR UR4, R3 ;  /* 0x00000000030472ca */ /* 0x008fe400000e0000 */
[----:B0-----:R-:W-:-:S04]  /*b410*/  LEA.HI R3, R0, R0, RZ, 0x1 ;  /* 0x0000000000037211 */ /* 0x001fc800078f08ff */
[----:B------:R-:W-:-:S05]  /*b420*/  LOP3.LUT R3, R3, 0x1e, RZ, 0xc0, !PT ;  /* 0x0000001e03037812 */ /* 0x000fca00078ec0ff */
[----:B------:R-:W-:Y:S02]  /*b430*/  IMAD.IADD R3, R0, 0x1, -R3 ;  /* 0x0000000100037824 */ /* 0x000fe400078e0a03 */
[----:B------:R-:W-:-:S05]  /*b440*/  IMAD.U32 R0, RZ, RZ, UR4 ;  /* 0x00000004ff007e24 */ /* 0x000fca000f8e00ff */
[----:B------:R-:W-:Y:S02]  /*b450*/  LOP3.LUT P0, RZ, R0, 0x3ff, RZ, 0xc0, !PT ;  /* 0x000003ff00ff7812 */ /* 0x000fe4000780c0ff */
[----:B------:R-:W-:-:S04]  /*b460*/  LEA R3, R3, UR4, 0xd ;  /* 0x0000000403037c11 */ /* 0x000fc8000f8e68ff */
[----:B------:R-:W-:Y:S02]  /*b470*/  SHF.R.U32.HI R3, RZ, 0x4, R3 ;  /* 0x00000004ff037819 */ /* 0x000fe40000011603 */
[----:B------:R-:W-:Y:S02]  /*b480*/  P2R R24, PR, RZ, 0x1 ;  /* 0x00000001ff187803 */ /* 0x000fe40000000000 */
[----:B------:R-:W-:-:S03]  /*b490*/  LOP3.LUT R68, R3, 0x3fff, RZ, 0xc0, !PT ;  /* 0x00003fff03447812 */ /* 0x000fc600078ec0ff */
        /* <DEDUP_REMOVED lines=17> */
.L_x_2592:
        /* <DEDUP_REMOVED lines=12> */
.L_x_2596:
[----:B-1----:R1:W2:Y:S02]  /*b670*/  SYNCS.PHASECHK.TRANS64.TRYWAIT P0, [R2+URZ+0x34800], R3 ;  /* 0x03480003020075a7 */ /* 0x0022a4000800017f */
[----:B--2---:R-:W-:Y:S05]  /*b680*/  @!P0 NANOSLEEP.SYNCS 0x989680 ;  /* 0x009896800000895d */ /* 0x004fea0003900000 */
[----:B------:R-:W2:Y:S02]  /*b690*/  @!P0 SYNCS.PHASECHK.TRANS64 P0, [R2+URZ+0x34800], R3 ;  /* 0x03480003020085a7 */ /* 0x000ea4000800007f */
[----:B--2---:R-:W-:Y:S05]  /*b6a0*/  @!P0 BRA `(.L_x_2596) ;  /* 0xfffffffc00f08947 */ /* 0x004fea000383ffff */
.L_x_2595:
[----:B------:R-:W-:Y:S05]  /*b6b0*/  BSYNC B0 ;  /* 0x0000000000007941 */ /* 0x000fea0003800000 */
.L_x_2594:
[----:B------:R-:W-:Y:S05]  /*b6c0*/  BRA `(.L_x_2597) ;  /* 0x0000007400207947 */ /* 0x000fea0003800000 */
.L_x_2593:
[----:B------:R-:W-:Y:S01]  /*b6d0*/  ISETP.NE.AND P0, PT, R24, RZ, PT ;  /* 0x000000ff1800720c */ /* 0x000fe20003f05270 */
[----:B------:R-:W-:Y:S01]  /*b6e0*/  ULDC.64 UR4, c[0x0][0x3f8] ;  /* 0x0000fe0000047ab9 */ /* 0x000fe20000000a00 */
[----:B-----5:R-:W-:Y:S01]  /*b6f0*/  SHF.R.S32.HI R0, RZ, 0x1f, R141 ;  /* 0x0000001fff007819 */ /* 0x020fe2000001148d */
[----:B------:R-:W-:Y:S01]  /*b700*/  ULDC.64 UR6, c[0x0][0x408] ;  /* 0x0001020000067ab9 */ /* 0x000fe20000000a00 */
[----:B------:R-:W-:-:S04]  /*b710*/  IMAD.WIDE.U32 R24, R141, UR4, RZ ;  /* 0x000000048d187c25 */ /* 0x000fc8000f8e00ff */
[C---:B------:R-:W-:Y:S02]  /*b720*/  IMAD R4, R0.reuse, UR4, RZ ;  /* 0x0000000400047c24 */ /* 0x040fe4000f8e02ff */
[----:B------:R-:W-:Y:S02]  /*b730*/  IMAD R0, R0, UR6, RZ ;  /* 0x0000000600007c24 */ /* 0x000fe4000f8e02ff */
[C---:B------:R-:W-:Y:S02]  /*b740*/  IMAD R29, R141.reuse, UR5, R4 ;  /* 0x000000058d1d7c24 */ /* 0x040fe4000f8e0204 */
        /* <DEDUP_REMOVED lines=21> */
.L_x_2598:
        /* <DEDUP_REMOVED lines=9> */
[----:B------:R-:W-:Y:S01]  /*b930*/  IMAD.MOV.U32 R6, RZ, RZ, R24 ;  /* 0x000000ffff067224 */ /* 0x000fe200078e0018 */
[----:B------:R-:W-:Y:S01]  /*b940*/  SHF.R.S32.HI R73, RZ, 0x1f, R192 ;  /* 0x0000001fff497819 */ /* 0x000fe200000114c0 */
[----:B------:R-:W-:Y:S01]  /*b950*/  IMAD.MOV.U32 R7, RZ, RZ, R29 ;  /* 0x000000ffff077224 */ /* 0x000fe200078e001d */
[----:B------:R-:W-:Y:S01]  /*b960*/  SHF.R.S32.HI R75, RZ, 0x1f, R190 ;  /* 0x0000001fff4b7819 */ /* 0x000fe200000114be */
[----:B------:R-:W-:Y:S01]  /*b970*/  IMAD.MOV.U32 R8, RZ, RZ, R26 ;  /* 0x000000ffff087224 */ /* 0x000fe200078e001a */
[----:B------:R-:W-:Y:S01]  /*b980*/  SHF.R.S32.HI R72, RZ, 0x1f, R189 ;  /* 0x0000001fff487819 */ /* 0x000fe200000114bd */
[----:B------:R-:W-:Y:S01]  /*b990*/  IMAD.MOV.U32 R9, RZ, RZ, R31 ;  /* 0x000000ffff097224 */ /* 0x000fe200078e001f */
[----:B------:R-:W-:-:S02]  /*b9a0*/  SHF.R.S32.HI R74, RZ, 0x1f, R191 ;  /* 0x0000001fff4a7819 */ /* 0x000fc400000114bf */
[----:B0-----:R-:W-:-:S13]  /*b9b0*/  ISETP.NE.AND P0, PT, R10, 0x1, PT ;  /* 0x000000010a00780c */ /* 0x001fda0003f05270 */
[----:B------:R-:W0:Y:S08]  /*b9c0*/  @P0 LDC R0, c[0x0][0x44c] ;  /* 0x00011300ff000b82 */ /* 0x000e300000000800 */
[----:B------:R-:W1:Y:S01]  /*b9d0*/  @P0 LDC R5, c[0x0][0x450] ;  /* 0x00011400ff050b82 */ /* 0x000e620000000800 */
[----:B0-----:R-:W-:-:S05]  /*b9e0*/  @P0 IMAD.HI.U32 R0, R3, R0, RZ ;  /* 0x0000000003000227 */ /* 0x001fca00078e00ff */
[----:B-1----:R-:W-:-:S04]  /*b9f0*/  @P0 SHF.R.U32.HI R3, RZ, R5, R0 ;  /* 0x00000005ff030219 */ /* 0x002fc80000011600 */
        /* <DEDUP_REMOVED lines=21> */
.L_x_2881:
        /* <DEDUP_REMOVED lines=32> */
[----:B-1----:R-:W-:Y:S02]  /*bd50*/  @!P4 IMAD.MOV.U32 R9, RZ, RZ, R5 ;  /* 0x000000ffff09c224 */ /* 0x002fe400078e0005 */
[--C-:B------:R-:W-:Y:S01]  /*bd60*/  @!P3 IMAD.X R31, R5, 0x1, R6.reuse, P6 ;  /* 0x00000001051fb824 */ /* 0x100fe200030e0606 */
[-C--:B------:R-:W-:Y:S01]  /*bd70*/  @!P2 IADD3 R26, P6, R8, R25.reuse, RZ ;  /* 0x00000019081aa210 */ /* 0x080fe20007fde0ff */
[----:B---3--:R-:W-:Y:S01]  /*bd80*/  @!P3 IMAD.X R29, R33, 0x1, R6, P5 ;  /* 0x00000001211db824 */ /* 0x008fe200028e0606 */
[----:B------:R-:W-:Y:S01]  /*bd90*/  @!P2 IADD3 R24, P5, R32, R25, RZ ;  /* 0x000000192018a210 */ /* 0x000fe20007fbe0ff */
[----:B------:R-:W-:Y:S01]  /*bda0*/  @!P4 IMAD.WIDE R36, R22, 0x2, R8 ;  /* 0x000000021624c825 */ /* 0x000fe200078e0208 */
[----:B------:R-:W-:-:S03]  /*bdb0*/  @!P1 SHF.L.U64.HI R6, R191, 0x1, R74 ;  /* 0x00000001bf069819 */ /* 0x000fc6000001024a */
[--C-:B------:R-:W-:Y:S01]  /*bdc0*/  @!P2 IMAD.X R27, R5, 0x1, R10.reuse, P6 ;  /* 0x00000001051ba824 */ /* 0x100fe200030e060a */
[-C--:B------:R-:W-:Y:S01]  /*bdd0*/  @!P1 IADD3 R20, P6, R8, R15.reuse, RZ ;  /* 0x0000000f08149210 */ /* 0x080fe20007fde0ff */
[----:B------:R-:W-:Y:S01]  /*bde0*/  @!P2 IMAD.X R25, R33, 0x1, R10, P5 ;  /* 0x000000012119a824 */ /* 0x000fe200028e060a */
[----:B------:R-:W-:Y:S01]  /*bdf0*/  ISETP.GE.AND P5, PT, R193, UR4, PT ;  /* 0x00000004c1007c0c */ /* 0x000fe2000bfa6270 */
[----:B------:R-:W-:Y:S01]  /*be00*/  @!P4 IMAD.WIDE R34, R22, 0x2, R32 ;  /* 0x000000021622c825 */ /* 0x000fe200078e0220 */
[----:B------:R-:W-:Y:S01]  /*be10*/  @!P0 SHF.L.U64.HI R10, R189, 0x1, R72 ;  /* 0x00000001bd0a8819 */ /* 0x000fe20000010248 */
[----:B------:R1:W5:Y:S02]  /*be20*/  @!P4 LD.E.64 R60, desc[UR60][R36.64] ;  /* 0x0000003c243cc980 */ /* 0x000364000c101b00 */
[--C-:B------:R-:W-:Y:S01]  /*be30*/  @!P1 IMAD.X R21, R5, 0x1, R6.reuse, P6 ;  /* 0x0000000105159824 */ /* 0x100fe200030e0606 */
[----:B------:R-:W-:Y:S01]  /*be40*/  @!P1 IADD3 R14, P6, R32, R15, RZ ;  /* 0x0000000f200e9210 */ /* 0x000fe20007fde0ff */
[----:B------:R2:W5:Y:S04]  /*be50*/  @!P4 LD.E.64 R58, desc[UR60][R34.64] ;  /* 0x0000003c223ac980 */ /* 0x000568000c101b00 */
[----:B------:R-:W-:Y:S01]  /*be60*/  @!P1 IMAD.X R15, R33, 0x1, R6, P6 ;  /* 0x00000001210f9824 */ /* 0x000fe200030e0606 */
[----:B------:R-:W-:Y:S01]  /*be70*/  @!P0 IADD3 R12, P6, R8, R7, RZ ;  /* 0x00000007080c8210 */ /* 0x000fe20007fde0ff */
[----:B------:R-:W-:-:S04]  /*be80*/  @!P5 IMAD.SHL.U32 R11, R193, 0x2, RZ ;  /* 0x00000002c10bd824 */ /* 0x000fc800078e00ff */
[----:B------:R-:W-:Y:S01]  /*be90*/  @!P0 IMAD.X R13, R5, 0x1, R10, P6 ;  /* 0x00000001050d8824 */ /* 0x000fe200030e060a */
[----:B------:R-:W-:Y:S02]  /*bea0*/  @!P0 IADD3 R6, P6, R32, R7, RZ ;  /* 0x0000000720068210 */ /* 0x000fe40007fde0ff */
[----:B------:R-:W-:Y:S02]  /*beb0*/  @!P5 SHF.L.U64.HI R38, R193, 0x1, R236 ;  /* 0x00000001c126d819 */ /* 0x000fe400000102ec */
[-C--:B------:R-:W-:Y:S01]  /*bec0*/  @!P5 IADD3 R8, P4, R8, R11.reuse, RZ ;  /* 0x0000000b0808d210 */ /* 0x080fe20007f9e0ff */
[----:B------:R-:W-:Y:S01]  /*bed0*/  @!P0 IMAD.X R7, R33, 0x1, R10, P6 ;  /* 0x0000000121078824 */ /* 0x000fe200030e060a */
[----:B------:R-:W-:Y:S02]  /*bee0*/  @!P5 IADD3 R10, P6, R32, R11, RZ ;  /* 0x0000000b200ad210 */ /* 0x000fe40007fde0ff */
[----:B------:R-:W-:Y:S02]  /*bef0*/  CS2R R56, SRZ ;  /* 0x0000000000387805 */ /* 0x000fe4000001ff00 */
[----:B------:R-:W-:Y:S01]  /*bf00*/  CS2R R54, SRZ ;  /* 0x0000000000367805 */ /* 0x000fe2000001ff00 */
[--C-:B------:R-:W-:Y:S01]  /*bf10*/  @!P5 IMAD.X R9, R5, 0x1, R38.reuse, P4 ;  /* 0x000000010509d824 */ /* 0x100fe200020e0626 */
[----:B------:R-:W-:Y:S01]  /*bf20*/  CS2R R52, SRZ ;  /* 0x0000000000347805 */ /* 0x000fe2000001ff00 */
[----:B------:R-:W-:Y:S01]  /*bf30*/  @!P5 IMAD.X R11, R33, 0x1, R38, P6 ;  /* 0x00000001210bd824 */ /* 0x000fe200030e0626 */
[----:B------:R-:W-:-:S02]  /*bf40*/  CS2R R50, SRZ ;  /* 0x0000000000327805 */ /* 0x000fc4000001ff00 */
[----:B------:R-:W-:Y:S02]  /*bf50*/  CS2R R48, SRZ ;  /* 0x0000000000307805 */ /* 0x000fe4000001ff00 */
[----:B------:R-:W-:Y:S02]  /*bf60*/  CS2R R46, SRZ ;  /* 0x00000000002e7805 */ /* 0x000fe4000001ff00 */
[----:B------:R-:W-:Y:S02]  /*bf70*/  CS2R R44, SRZ ;  /* 0x00000000002c7805 */ /* 0x000fe4000001ff00 */
[----:B------:R-:W-:Y:S02]  /*bf80*/  CS2R R42, SRZ ;  /* 0x00000000002a7805 */ /* 0x000fe4000001ff00 */
[----:B-1----:R-:W-:Y:S02]  /*bf90*/  CS2R R36, SRZ ;  /* 0x0000000000247805 */ /* 0x002fe4000001ff00 */
        /* <DEDUP_REMOVED lines=11> */
.L_x_2603:
[----:B------:R-:W-:Y:S05]  /*c050*/  BSYNC B1 ;  /* 0x0000000000017941 */ /* 0x000fea0003800000 */
.L_x_2602:
[----:B-1---5:R-:W-:Y:S01]  /*c060*/  IMAD.MOV.U32 R5, RZ, RZ, R58 ;  /* 0x000000ffff057224 */ /* 0x022fe200078e003a */
[----:B------:R-:W-:Y:S01]  /*c070*/  UMOV UR4, 0xffffffff ;  /* 0xffffffff00047882 */ /* 0x000fe20000000000 */
[----:B--2---:R-:W-:Y:S01]  /*c080*/  IMAD.MOV.U32 R6, RZ, RZ, R59 ;  /* 0x000000ffff067224 */ /* 0x004fe200078e003b */
[----:B------:R-:W-:Y:S01]  /*c090*/  CS2R R30, SRZ ;  /* 0x00000000001e7805 */ /* 0x000fe2000001ff00 */
        /* <DEDUP_REMOVED lines=45> */
[----:B------:R-:W-:Y:S01]  /*c370*/  PRMT R66, R8, 0x7610, R66 ;  /* 0x0000761008427816 */ /* 0x000fe20000000042 */
[----:B------:R-:W-:Y:S06]  /*c380*/  BRA.DIV UR4, `(.L_x_2604) ;  /* 0x000001ae04707947 */ /* 0x000fec000b800000 */
[----:B0-----:R-:W0:Y:S04]  /*c390*/  SHFL.IDX PT, R0, R0, 0x1, 0x1c1f ;  /* 0x003c1f0000007f89 */ /* 0x001e2800000e0000 */
[----:B------:R1:W2:Y:S04]  /*c3a0*/  SHFL.IDX PT, R65, R4, 0x1, 0x1c1f ;  /* 0x003c1f0004417f89 */ /* 0x0002a800000e0000 */
[----:B------:R-:W0:Y:S04]  /*c3b0*/  SHFL.IDX PT, R63, R63, 0x1, 0x1c1f ;  /* 0x003c1f003f3f7f89 */ /* 0x000e2800000e0000 */
[----:B------:R1:W0:Y:S02]  /*c3c0*/  SHFL.IDX PT, R62, R3, 0x1, 0x1c1f ;  /* 0x003c1f00033e7f89 */ /* 0x00022400000e0000 */
.L_x_2887:
[----:B------:R-:W-:Y:S01]  /*c3d0*/  VIADD R64, R64, 0x40 ;  /* 0x0000004040407836 */ /* 0x000fe20000000000 */
[----:B-1----:R-:W-:Y:S01]  /*c3e0*/  LOP3.LUT R4, R195, 0x18, R18, 0xf8, !PT ;  /* 0x00000018c3047812 */ /* 0x002fe200078ef812 */
[----:B------:R-:W-:Y:S01]  /*c3f0*/  BSSY B1, `(.L_x_2605) ;  /* 0x0000055000017945 */ /* 0x000fe20003800000 */
[----:B------:R-:W-:Y:S02]  /*c400*/  LOP3.LUT P0, RZ, R237, 0x4, RZ, 0xc0, !PT ;  /* 0x00000004edff7812 */ /* 0x000fe4000780c0ff */
[----:B---34-:R-:W-:Y:S02]  /*c410*/  CS2R R32, SRZ ;  /* 0x0000000000207805 */ /* 0x018fe4000001ff00 */
[----:B------:R-:W-:Y:S02]  /*c420*/  ISETP.GE.AND P1, PT, R64, R67, PT ;  /* 0x000000434000720c */ /* 0x000fe40003f26270 */
[----:B------:R-:W-:Y:S02]  /*c430*/  CS2R R26, SRZ ;  /* 0x00000000001a7805 */ /* 0x000fe4000001ff00 */
[----:B------:R-:W-:-:S02]  /*c440*/  LOP3.LUT R3, R4, R197, RZ, 0x3c, !PT ;  /* 0x000000c504037212 */ /* 0x000fc400078e3cff */
[----:B------:R-:W-:Y:S02]  /*c450*/  CS2R R20, SRZ ;  /* 0x0000000000147805 */ /* 0x000fe4000001ff00 */
[----:B------:R-:W-:Y:S02]  /*c460*/  CS2R R12, SRZ ;  /* 0x00000000000c7805 */ /* 0x000fe4000001ff00 */
[----:B------:R-:W-:Y:S02]  /*c470*/  CS2R R8, SRZ ;  /* 0x0000000000087805 */ /* 0x000fe4000001ff00 */
[----:B------:R-:W-:Y:S01]  /*c480*/  CS2R R40, SRZ ;  /* 0x0000000000287805 */ /* 0x000fe2000001ff00 */
[----:B------:R-:W-:Y:S01]  /*c490*/  IMAD R3, R196, 0x200, R3 ;  /* 0x00000200c4037824 */ /* 0x000fe200078e0203 */
        /* <DEDUP_REMOVED lines=19> */
[-C--:B--2---:R-:W-:Y:S01]  /*c5d0*/  @!P4 IADD3 R26, P5, R65, R24.reuse, RZ ;  /* 0x00000018411ac210 */ /* 0x084fe20007fbe0ff */
[----:B------:R-:W-:Y:S01]  /*c5e0*/  @!P1 IMAD.SHL.U32 R4, R189, 0x2, RZ ;  /* 0x00000002bd049824 */ /* 0x000fe200078e00ff */
[----:B0-----:R-:W-:Y:S02]  /*c5f0*/  @!P4 IADD3 R24, P6, R62, R24, RZ ;  /* 0x000000183e18c210 */ /* 0x001fe40007fde0ff */
[----:B------:R-:W-:Y:S01]  /*c600*/  @!P2 SHF.L.U64.HI R74, R191, 0x1, R74 ;  /* 0x00000001bf4aa819 */ /* 0x000fe2000001024a */
[--C-:B------:R-:W-:Y:S01]  /*c610*/  @!P4 IMAD.X R27, R0, 0x1, R73.reuse, P5 ;  /* 0x00000001001bc824 */ /* 0x100fe200028e0649 */
[-C--:B------:R-:W-:Y:S01]  /*c620*/  @!P3 IADD3 R20, P5, R65, R14.reuse, RZ ;  /* 0x0000000e4114b210 */ /* 0x080fe20007fbe0ff */
[----:B------:R-:W-:Y:S01]  /*c630*/  @!P4 IMAD.X R25, R63, 0x1, R73, P6 ;  /* 0x000000013f19c824 */ /* 0x000fe200030e0649 */
[----:B------:R-:W-:-:S02]  /*c640*/  @!P3 IADD3 R14, P6, R62, R14, RZ ;  /* 0x0000000e3e0eb210 */ /* 0x000fc40007fde0ff */
        /* <DEDUP_REMOVED lines=47> */
.L_x_2606:
[----:B------:R-:W-:Y:S05]  /*c940*/  BSYNC B1 ;  /* 0x0000000000017941 */ /* 0x000fea0003800000 */
.L_x_2605:
[----:B---3--:R-:W-:Y:S01]  /*c950*/  LEA.HI R4, R213, R213, RZ, 0x1 ;  /* 0x000000d5d5047211 */ /* 0x008fe200078f08ff */
[----:B-----5:R-:W-:Y:S01]  /*c960*/  IMAD.MOV.U32 R5, RZ, RZ, R30 ;  /* 0x000000ffff057224 */ /* 0x020fe200078e001e */
[----:B------:R-:W-:Y:S01]  /*c970*/  VIADDMNMX R67, R67, -R200, 0x80, PT ;  /* 0x0000008043437446 */ /* 0x000fe200038009c8 */
[C---:B------:R-:W-:Y:S01]  /*c980*/  VIADD R6, R3.reuse, 0x10400 ;  /* 0x0001040003067836 */ /* 0x040fe20000000000 */
[----:B------:R-:W-:Y:S01]  /*c990*/  LOP3.LUT R4, R4, 0xfffffffe, RZ, 0xc0, !PT ;  /* 0xfffffffe04047812 */ /* 0x000fe200078ec0ff */
[----:B0-----:R-:W-:Y:S01]  /*c9a0*/  VIADD R0, R3, 0x10440 ;  /* 0x0001044003007836 */ /* 0x001fe20000000000 */
[----:B------:R-:W-:Y:S01]  /*c9b0*/  PRMT R105, R5, 0x7610, R105 ;  /* 0x0000761005697816 */ /* 0x000fe20000000069 */
[----:B------:R-:W-:Y:S01]  /*c9c0*/  IMAD.MOV.U32 R5, RZ, RZ, R31 ;  /* 0x000000ffff057224 */ /* 0x000fe200078e001f */
[----:B------:R-:W-:Y:S01]  /*c9d0*/  BSSY B1, `(.L_x_2607) ;  /* 0x0000031000017945 */ /* 0x000fe20003800000 */
[----:B------:R-:W-:Y:S01]  /*c9e0*/  IMAD.IADD R4, R213, 0x1, -R4 ;  /* 0x00000001d5047824 */ /* 0x000fe200078e0a04 */
[----:B------:R-:W-:Y:S01]  /*c9f0*/  ISETP.GE.AND P1, PT, R17, R67, PT ;  /* 0x000000431100720c */ /* 0x000fe20003f26270 */
[----:B------:R-:W-:Y:S01]  /*ca00*/  @P0 VIADD R0, R6, 0xffffffc0 ;  /* 0xffffffc006000836 */ /* 0x000fe20000000000 */
[----:B------:R-:W-:Y:S01]  /*ca10*/  PRMT R106, R5, 0x7610, R106 ;  /* 0x00007610056a7816 */ /* 0x000fe2000000006a */
[----:B------:R-:W-:Y:S01]  /*ca20*/  IMAD.MOV.U32 R6, RZ, RZ, R32 ;  /* 0x000000ffff067224 */ /* 0x000fe200078e0020 */
[----:B------:R-:W-:Y:S01]  /*ca30*/  SHF.L.U32 R5, R4, 0x1f, RZ ;  /* 0x0000001f04057819 */ /* 0x000fe200000006ff */
[----:B------:R-:W-:-:S02]  /*ca40*/  IMAD.MOV.U32 R7, RZ, RZ, R33 ;  /* 0x000000ffff077224 */ /* 0x000fc400078e0021 */
        /* <DEDUP_REMOVED lines=41> */
.L_x_2888:
[----:B------:R-:W-:Y:S05]  /*cce0*/  BSYNC B1 ;  /* 0x0000000000017941 */ /* 0x000fea0003800000 */
.L_x_2607:
[----:B------:R-:W-:Y:S01]  /*ccf0*/  BSSY B1, `(.L_x_2609) ;  /* 0x000012f000017945 */ /* 0x000fe20003800000 */
[----:B------:R-:W-:Y:S02]  /*cd00*/  PRMT R64, R4, 0x7610, R64 ;  /* 0x0000761004407816 */ /* 0x000fe40000000040 */
[----:B--2---:R-:W-:Y:S01]  /*cd10*/  PRMT R65, R6, 0x7610, R65 ;  /* 0x0000761006417816 */ /* 0x004fe20000000041 */
[----:B------:R-:W-:Y:S06]  /*cd20*/  @P1 BRA `(.L_x_2610) ;  /* 0x0000001000ac1947 */ /* 0x000fec0003800000 */
[----:B------:R-:W1:Y:S01]  /*cd30*/  LDC R4, c[0x0][0x3f4] ;  /* 0x0000fd00ff047b82 */ /* 0x000e620000000800 */
[----:B------:R-:W-:Y:S01]  /*cd40*/  BSSY B2, `(.L_x_2611) ;  /* 0x0000036000027945 */ /* 0x000fe20003800000 */
[-C--:B-1----:R-:W-:Y:S02]  /*cd50*/  ISETP.GE.AND P0, PT, R22, R4.reuse, PT ;  /* 0x000000041600720c */ /* 0x082fe40003f06270 */
[-C--:B------:R-:W-:Y:S02]  /*cd60*/  ISETP.GE.AND P1, PT, R192, R4.reuse, PT ;  /* 0x00000004c000720c */ /* 0x080fe40003f26270 */
[-C--:B------:R-:W-:Y:S02]  /*cd70*/  ISETP.GE.AND P2, PT, R190, R4.reuse, PT ;  /* 0x00000004be00720c */ /* 0x080fe40003f46270 */
[-C--:B------:R-:W-:Y:S02]  /*cd80*/  ISETP.GE.AND P3, PT, R191, R4.reuse, PT ;  /* 0x00000004bf00720c */ /* 0x080fe40003f66270 */
[----:B------:R-:W-:-:S02]  /*cd90*/  ISETP.GE.AND P4, PT, R189, R4, PT ;  /* 0x00000004bd00720c */ /* 0x000fc40003f86270 */
[----:B------:R-:W-:-:S03]  /*cda0*/  ISETP.GE.AND P5, PT, R193, R4, PT ;  /* 0x00000004c100720c */ /* 0x000fc60003fa6270 */
[----:B------:R-:W-:Y:S10]  /*cdb0*/  @P0 BRA `(.L_x_2612) ;  /* 0x0000000000b80947 */ /* 0x000ff40003800000 */
[----:B0-----:R-:W0:Y:S01]  /*cdc0*/  LDS.128 R4, [R3+0x10400] ;  /* 0x0104000003047984 */ /* 0x001e220000000c00 */
        /* <DEDUP_REMOVED lines=8> */
[C---:B------:R-:W-:Y:S01]  /*ce50*/  IMAD.U32 R114, R113.reuse, 0x10000, RZ ;  /* 0x0001000071727824 */ /* 0x040fe200078e00ff */
[----:B------:R-:W-:Y:S01]  /*ce60*/  LOP3.LUT R113, R113, 0xffff0000, RZ, 0xc0, !PT ;  /* 0xffff000071717812 */ /* 0x000fe200078ec0ff */
[C---:B------:R-:W-:Y:S01]  /*ce70*/  IMAD.U32 R109, R111.reuse, 0x10000, RZ ;  /* 0x000100006f6d7824 */ /* 0x040fe200078e00ff */
[----:B------:R-:W-:Y:S02]  /*ce80*/  LOP3.LUT R111, R111, 0xffff0000, RZ, 0xc0, !PT ;  /* 0xffff00006f6f7812 */ /* 0x000fe400078ec0ff */
[C---:B0-----:R-:W-:Y:S01]  /*ce90*/  LOP3.LUT R59, R6.reuse, 0xffff0000, RZ, 0xc0, !PT ;  /* 0xffff0000063b7812 */ /* 0x041fe200078ec0ff */
[----:B------:R-:W-:Y:S01]  /*cea0*/  IMAD.U32 R58, R6, 0x10000, RZ ;  /* 0x00010000063a7824 */ /* 0x000fe200078e00ff */
[C---:B------:R-:W-:Y:S01]  /*ceb0*/  LOP3.LUT R61, R7.reuse, 0xffff0000, RZ, 0xc0, !PT ;  /* 0xffff0000073d7812 */ /* 0x040fe200078ec0ff */
        /* <DEDUP_REMOVED lines=30> */
.L_x_2612:
[----:B------:R-:W-:Y:S05]  /*d0a0*/  BSYNC B2 ;  /* 0x0000000000027941 */ /* 0x000fea0003800000 */
.L_x_2611:
[----:B------:R-:W-:Y:S04]  /*d0b0*/  BSSY B2, `(.L_x_2613) ;  /* 0x0000030000027945 */ /* 0x000fe80003800000 */
[----:B------:R-:W-:Y:S05]  /*d0c0*/  @P1 BRA `(.L_x_2614) ;  /* 0x0000000000b81947 */ /* 0x000fea0003800000 */
[----:B01----:R-:W0:Y:S01]  /*d0d0*/  LDS.128 R4, [R0] ;  /* 0x0000000000047984 */ /* 0x003e220000000c00 */
[--C-:B------:R-:W-:Y:S02]  /*d0e0*/  SHF.R.U64 R59, R56, 0x10, R57.reuse ;  /* 0x00000010383b7819 */ /* 0x100fe40000001239 */
[----:B------:R-:W-:Y:S02]  /*d0f0*/  SHF.R.U32.HI R56, RZ, 0x10, R57 ;  /* 0x00000010ff387819 */ /* 0x000fe40000011639 */
[--C-:B------:R-:W-:Y:S02]  /*d100*/  SHF.R.U64 R57, R54, 0x10, R55.reuse ;  /* 0x0000001036397819 */ /* 0x100fe40000001237 */
        /* <DEDUP_REMOVED lines=17> */
[----:B------:R-:W-:Y:S01]  /*d220*/  FFMA.FTZ R109, R54, R59, R60 ;  /* 0x0000003b366d7223 */ /* 0x000fe2000001003c */
[-C--:B------:R-:W-:Y:S01]  /*d230*/  FMUL.FTZ R59, R57, R103.reuse ;  /* 0x00000067393b7220 */ /* 0x080fe20000410000 */
[----:B------:R-:W-:Y:S01]  /*d240*/  FFMA.FTZ R103, R56, R103, -R55 ;  /* 0x0000006738677223 */ /* 0x000fe20000010837 */
        /* <DEDUP_REMOVED lines=22> */
.L_x_2614:
[----:B------:R-:W-:Y:S05]  /*d3b0*/  BSYNC B2 ;  /* 0x0000000000027941 */ /* 0x000fea0003800000 */
.L_x_2613:
        /* <DEDUP_REMOVED lines=48> */
.L_x_2616:
[----:B------:R-:W-:Y:S05]  /*d6c0*/  BSYNC B2 ;  /* 0x0000000000027941 */ /* 0x000fea0003800000 */
.L_x_2615:
        /* <DEDUP_REMOVED lines=48> */
.L_x_2618:
[----:B------:R-:W-:Y:S05]  /*d9d0*/  BSYNC B2 ;  /* 0x0000000000027941 */ /* 0x000fea0003800000 */
.L_x_2617:
[----:B------:R-:W-:Y:S04]  /*d9e0*/  BSSY B2, `(.L_x_2619) ;  /* 0x0000030000027945 */ /* 0x000fe80003800000 */
        /* <DEDUP_REMOVED lines=47> */
.L_x_2620:
[----:B------:R-:W-:Y:S05]  /*dce0*/  BSYNC B2 ;  /* 0x0000000000027941 */ /* 0x000fea0003800000 */
.L_x_2619:
        /* <DEDUP_REMOVED lines=47> */
.L_x_2610:
[----:B------:R-:W-:Y:S05]  /*dfe0*/  BSYNC B1 ;  /* 0x0000000000017941 */ /* 0x000fea0003800000 */
.L_x_2609:
        /* <DEDUP_REMOVED lines=57> */
.L_x_2623:
[----:B------:R-:W-:Y:S05]  /*e380*/  BSYNC B1 ;  /* 0x0000000000017941 */ /* 0x000fea0003800000 */
.L_x_2622:
        /* <DEDUP_REMOVED lines=48> */
.L_x_2625:
[----:B------:R-:W-:Y:S05]  /*e690*/  BSYNC B1 ;  /* 0x0000000000017941 */ /* 0x000fea0003800000 */
.L_x_2624:
        /* <DEDUP_REMOVED lines=48> */
.L_x_2627:
[----:B------:R-:W-:Y:S05]  /*e9a0*/  BSYNC B1 ;  /* 0x0000000000017941 */ /* 0x000fea0003800000 */
.L_x_2626:
        /* <DEDUP_REMOVED lines=48> */
.L_x_2629:
[----:B------:R-:W-:Y:S05]  /*ecb0*/  BSYNC B1 ;  /* 0x0000000000017941 */ /* 0x000fea0003800000 */
.L_x_2628:
        /* <DEDUP_REMOVED lines=48> */
.L_x_2631:
[----:B------:R-:W-:Y:S05]  /*efc0*/  BSYNC B1 ;  /* 0x0000000000017941 */ /* 0x000fea0003800000 */
.L_x_2630:
        /* <DEDUP_REMOVED lines=48> */
.L_x_2600:
        /* <DEDUP_REMOVED lines=36> */
.L_x_2894:
[----:B------:R-:W-:Y:S01]  /*f510*/  IMAD R71, R201, R10, RZ ;  /* 0x0000000ac9477224 */ /* 0x000fe200078e02ff */
[----:B------:R-:W-:Y:S01]  /*f520*/  BSSY B1, `(.L_x_2633) ;  /* 0x000002e000017945 */ /* 0x000fe20003800000 */
[----:B---3--:R-:W-:Y:S01]  /*f530*/  IMAD.MOV.U32 R15, RZ, RZ, R5 ;  /* 0x000000ffff0f7224 */ /* 0x008fe200078e0005 */
[----:B------:R-:W-:Y:S02]  /*f540*/  CS2R R44, SRZ ;  /* 0x00000000002c7805 */ /* 0x000fe4000001ff00 */
[----:B------:R-:W-:Y:S02]  /*f550*/  CS2R R46, SRZ ;  /* 0x00000000002e7805 */ /* 0x000fe4000001ff00 */
[----:B------:R-:W-:Y:S02]  /*f560*/  ISETP.GE.AND P0, PT, R64, R71, PT ;  /* 0x000000474000720c */ /* 0x000fe40003f06270 */
        /* <DEDUP_REMOVED lines=33> */
[--C-:B----4-:R-:W-:Y:S01]  /*f780*/  @!P1 IMAD.WIDE R8, R3, 0x2, R14.reuse ;  /* 0x0000000203089825 */ /* 0x110fe200078e020e */
[----:B------:R0:W5:Y:S03]  /*f790*/  @!P1 LD.E.128 R28, desc[UR60][R4.64] ;  /* 0x0000003c041c9980 */ /* 0x000166000c101d00 */
[--C-:B------:R-:W-:Y:S01]  /*f7a0*/  @!P2 IMAD.WIDE R10, R11, 0x2, R14.reuse ;  /* 0x000000020b0aa825 */ /* 0x100fe200078e020e */
[----:B------:R0:W5:Y:S03]  /*f7b0*/  @!P1 LD.E.128 R40, desc[UR60][R8.64] ;  /* 0x0000003c08289980 */ /* 0x000166000c101d00 */
[----:B------:R-:W-:Y:S01]  /*f7c0*/  @!P0 IMAD.WIDE R14, R18, 0x2, R14 ;  /* 0x00000002120e8825 */ /* 0x000fe200078e020e */
[----:B------:R0:W5:Y:S04]  /*f7d0*/  @!P2 LD.E.128 R24, desc[UR60][R6.64] ;  /* 0x0000003c0618a980 */ /* 0x000168000c101d00 */
[----:B------:R0:W5:Y:S04]  /*f7e0*/  @!P0 LD.E.128 R44, desc[UR60][R14.64] ;  /* 0x0000003c0e2c8980 */ /* 0x000168000c101d00 */
[----:B------:R0:W5:Y:S02]  /*f7f0*/  @!P2 LD.E.128 R36, desc[UR60][R10.64] ;  /* 0x0000003c0a24a980 */ /* 0x000164000c101d00 */
.L_x_2634:
[----:B------:R-:W-:Y:S05]  /*f800*/  BSYNC B1 ;  /* 0x0000000000017941 */ /* 0x000fea0003800000 */
.L_x_2633:
        /* <DEDUP_REMOVED lines=55> */
.L_x_2900:
[----:B------:R-:W-:Y:S01]  /*fb80*/  VIADD R64, R64, 0x40 ;  /* 0x0000004040407836 */ /* 0x000fe20000000000 */
[----:B------:R-:W-:Y:S01]  /*fb90*/  BSSY B1, `(.L_x_2636) ;  /* 0x000002c000017945 */ /* 0x000fe20003800000 */
[----:B------:R-:W-:Y:S02]  /*fba0*/  CS2R R6, SRZ ;  /* 0x0000000000067805 */ /* 0x000fe4000001ff00 */
[----:B------:R-:W-:Y:S02]  /*fbb0*/  CS2R R8, SRZ ;  /* 0x0000000000087805 */ /* 0x000fe4000001ff00 */
[----:B------:R-:W-:Y:S02]  /*fbc0*/  CS2R R10, SRZ ;  /* 0x00000000000a7805 */ /* 0x000fe4000001ff00 */
[----:B------:R-:W-:Y:S02]  /*fbd0*/  ISETP.GE.AND P0, PT, R64, R71, PT ;  /* 0x000000474000720c */ /* 0x000fe40003f06270 */
[----:B------:R-:W-:-:S02]  /*fbe0*/  CS2R R12, SRZ ;  /* 0x00000000000c7805 */ /* 0x000fc4000001ff00 */
[----:B----4-:R-:W-:Y:S02]  /*fbf0*/  CS2R R14, SRZ ;  /* 0x00000000000e7805 */ /* 0x010fe4000001ff00 */
        /* <DEDUP_REMOVED lines=37> */
.L_x_2637:
[----:B------:R-:W-:Y:S05]  /*fe50*/  BSYNC B1 ;  /* 0x0000000000017941 */ /* 0x000fea0003800000 */
.L_x_2636:
[----:B------:R-:W-:Y:S01]  /*fe60*/  LEA.HI R0, R213, R213, RZ, 0x1 ;  /* 0x000000d5d5007211 */ /* 0x000fe200078f08ff */
[----:B----45:R-:W-:Y:S01]  /*fe70*/  IMAD.MOV.U32 R20, RZ, RZ, R4 ;  /* 0x000000ffff147224 */ /* 0x030fe200078e0004 */
        /* <DEDUP_REMOVED lines=12> */
[----:B0-----:R-:W-:Y:S01]  /*ff40*/  SHF.L.U32 R61, R0, 0x1f, RZ ;  /* 0x0000001f003d7819 */ /* 0x001fe200000006ff */
[----:B------:R-:W-:Y:S01]  /*ff50*/  IMAD.MOV.U32 R60, RZ, RZ, R10 ;  /* 0x000000ffff3c7224 */ /* 0x000fe200078e000a */
[----:B------:R-:W-:Y:S01]  /*ff60*/  PRMT R75, R21, 0x7610, R75 ;  /* 0x00007610154b7816 */ /* 0x000fe2000000004b */
[----:B------:R-:W-:Y:S01]  /*ff70*/  IMAD.MOV.U32 R21, RZ, RZ, R13 ;  /* 0x000000ffff157224 */ /* 0x000fe200078e000d */
[----:B------:R-:W0:Y:S01]  /*ff80*/  SYNCS.PHASECHK.TRANS64.TRYWAIT P0, [R2+URZ+0x34800], R61 ;  /* 0x0348003d020075a7 */ /* 0x000e22000800017f */
        /* <DEDUP_REMOVED lines=27> */
[----:B------:R-:W-:-:S02]  /*10140*/  VIADDMNMX R0, R71, -R200, 0x80, PT ;  /* 0x0000008047007446 */ /* 0x000fc400038009c8 */
[----:B------:R-:W-:Y:S01]  /*10150*/  PRMT R81, R60, 0x7610, R81 ;  /* 0x000076103c517816 */ /* 0x000fe20000000051 */
[----:B------:R-:W-:Y:S01]  /*10160*/  IMAD.MOV.U32 R60, RZ, RZ, R58 ;  /* 0x000000ffff3c7224 */ /* 0x000fe200078e003a */
[----:B------:R-:W-:Y:S01]  /*10170*/  PRMT R82, R62, 0x7610, R82 ;  /* 0x000076103e527816 */ /* 0x000fe20000000052 */
[----:B------:R-:W-:Y:S01]  /*10180*/  IMAD.MOV.U32 R62, RZ, RZ, R59 ;  /* 0x000000ffff3e7224 */ /* 0x000fe200078e003b */
[----:B------:R-:W-:Y:S02]  /*10190*/  ISETP.GE.AND P1, PT, R17, R0, PT ;  /* 0x000000001100720c */ /* 0x000fe40003f26270 */
[----:B------:R-:W-:Y:S02]  /*101a0*/  PRMT R70, R63, 0x7610, R70 ;  /* 0x000076103f467816 */ /* 0x000fe40000000046 */
[----:B------:R-:W-:Y:S01]  /*101b0*/  PRMT R71, R64, 0x7610, R71 ;  /* 0x0000761040477816 */ /* 0x000fe20000000047 */
[----:B0-----:R-:W-:Y:S08]  /*101c0*/  @!P0 BRA `(.L_x_2639) ;  /* 0x0000017400548947 */ /* 0x001ff00003800000 */
.L_x_2901:
[----:B------:R-:W-:Y:S05]  /*101d0*/  BSYNC B1 ;  /* 0x0000000000017941 */ /* 0x000fea0003800000 */
.L_x_2638:
        /* <DEDUP_REMOVED lines=10> */
[----:B0-----:R-:W-:Y:S02]  /*10280*/  LEA.HI R61, R78, R217, RZ, 0x1d ;  /* 0x000000d94e3d7211 */ /* 0x001fe400078fe8ff */
[----:B------:R-:W-:Y:S02]  /*10290*/  LOP3.LUT R60, R195, 0x38, R18, 0xf8, !PT ;  /* 0x00000038c33c7812 */ /* 0x000fe400078ef812 */
[----:B------:R-:W-:Y:S02]  /*102a0*/  SHF.R.S32.HI R62, RZ, 0x1f, R61 ;  /* 0x0000001fff3e7819 */ /* 0x000fe4000001143d */
[----:B------:R-:W-:Y:S02]  /*102b0*/  SHF.R.U64 R111, R44, 0x10, R45 ;  /* 0x000000102c6f7819 */ /* 0x000fe4000000122d */
[----:B------:R-:W-:Y:S01]  /*102c0*/  LEA.HI R63, R62, R61, RZ, 0x3 ;  /* 0x0000003d3e3f7211 */ /* 0x000fe200078f18ff */
[----:B------:R-:W-:Y:S01]  /*102d0*/  IMAD.SHL.U32 R62, R61, 0x8, RZ ;  /* 0x000000083d3e7824 */ /* 0x000fe200078e00ff */
[----:B------:R-:W-:-:S02]  /*102e0*/  LOP3.LUT R61, R60, R197, RZ, 0x3c, !PT ;  /* 0x000000c53c3d7212 */ /* 0x000fc400078e3cff */
[----:B------:R-:W-:Y:S01]  /*102f0*/  SHF.R.U64 R113, R32, 0x10, R33 ;  /* 0x0000001020717819 */ /* 0x000fe20000001221 */
[----:B------:R-:W-:Y:S01]  /*10300*/  IMAD.SHL.U32 R63, R63, 0x400, RZ ;  /* 0x000004003f3f7824 */ /* 0x000fe200078e00ff */
[----:B------:R-:W-:Y:S01]  /*10310*/  LOP3.LUT R62, R195, 0x38, R62, 0xf8, !PT ;  /* 0x00000038c33e7812 */ /* 0x000fe200078ef83e */
[----:B------:R-:W-:Y:S01]  /*10320*/  IMAD R61, R196, 0x200, R61 ;  /* 0x00000200c43d7824 */ /* 0x000fe200078e023d */
[----:B------:R-:W-:Y:S02]  /*10330*/  SHF.R.U32.HI R114, RZ, 0x10, R35 ;  /* 0x00000010ff727819 */ /* 0x000fe40000011623 */
[----:B------:R-:W-:Y:S01]  /*10340*/  LOP3.LUT R63, R63, 0x7fffe000, RZ, 0xc0, !PT ;  /* 0x7fffe0003f3f7812 */ /* 0x000fe200078ec0ff */
[----:B------:R-:W-:Y:S01]  /*10350*/  IMAD R99, R61, 0x2, R2 ;  /* 0x000000023d637824 */ /* 0x000fe200078e0202 */
[----:B------:R-:W-:Y:S02]  /*10360*/  LOP3.LUT R62, R62, R197, RZ, 0x3c, !PT ;  /* 0x000000c53e3e7212 */ /* 0x000fe400078e3cff */
[----:B------:R-:W-:Y:S01]  /*10370*/  PRMT R112, R112, 0x5410, R111 ;  /* 0x0000541070707816 */ /* 0x000fe2000000006f */
[----:B------:R-:W-:Y:S01]  /*10380*/  IMAD R63, R196, 0x200, R63 ;  /* 0x00000200c43f7824 */ /* 0x000fe200078e023f */
[----:B------:R-:W-:-:S02]  /*10390*/  SHF.R.U32.HI R32, RZ, 0x10, R33 ;  /* 0x00000010ff207819 */ /* 0x000fc40000011621 */
[----:B------:R-:W-:Y:S01]  /*103a0*/  SHF.R.U64 R33, R34, 0x10, R35 ;  /* 0x0000001022217819 */ /* 0x000fe20000001223 */
[----:B------:R-:W-:Y:S01]  /*103b0*/  IMAD.IADD R65, R63, 0x1, R62 ;  /* 0x000000013f417824 */ /* 0x000fe200078e023e */
[----:B------:R-:W-:Y:S01]  /*103c0*/  SHF.R.U32.HI R45, RZ, 0x10, R45 ;  /* 0x00000010ff2d7819 */ /* 0x000fe2000001162d */
[----:B------:R-:W0:Y:S01]  /*103d0*/  LDS.128 R60, [R99+0x10400] ;  /* 0x01040000633c7984 */ /* 0x000e220000000c00 */
[----:B------:R-:W-:Y:S01]  /*103e0*/  SHF.R.U64 R110, R46, 0x10, R47 ;  /* 0x000000102e6e7819 */ /* 0x000fe2000000122f */
[----:B------:R-:W-:Y:S01]  /*103f0*/  IMAD R100, R65, 0x2, R2 ;  /* 0x0000000241647824 */ /* 0x000fe200078e0202 */
[----:B------:R-:W-:Y:S01]  /*10400*/  PRMT R34, R72, 0x5432, R113 ;  /* 0x0000543248227816 */ /* 0x000fe20000000071 */
[----:B------:R-:W-:Y:S01]  /*10410*/  IMAD.U32 R120, R112, 0x10000, RZ ;  /* 0x0001000070787824 */ /* 0x000fe200078e00ff */
[----:B------:R-:W-:Y:S02]  /*10420*/  PRMT R35, R75, 0x5432, R114 ;  /* 0x000054324b237816 */ /* 0x000fe40000000072 */
[----:B--23--:R-:W1:Y:S01]  /*10430*/  LDS.128 R64, [R100+0x10400] ;  /* 0x0104000064407984 */ /* 0x00ce620000000c00 */
[----:B------:R-:W-:Y:S01]  /*10440*/  SHF.R.U32.HI R44, RZ, 0x10, R47 ;  /* 0x00000010ff2c7819 */ /* 0x000fe2000001162f */
[----:B------:R-:W-:Y:S01]  /*10450*/  IMAD.U32 R119, R34, 0x10000, RZ ;  /* 0x0001000022777824 */ /* 0x000fe200078e00ff */
[----:B------:R-:W-:-:S02]  /*10460*/  PRMT R46, R70, 0x5432, R45 ;  /* 0x00005432462e7816 */ /* 0x000fc4000000002d */
[----:B------:R-:W-:Y:S02]  /*10470*/  PRMT R45, R69, 0x5432, R110 ;  /* 0x00005432452d7816 */ /* 0x000fe4000000006e */
[----:B------:R-:W-:Y:S01]  /*10480*/  PRMT R32, R73, 0x5432, R32 ;  /* 0x0000543249207816 */ /* 0x000fe20000000020 */
[----:B------:R-:W-:Y:S01]  /*10490*/  IMAD.U32 R121, R46, 0x10000, RZ ;  /* 0x000100002e797824 */ /* 0x000fe200078e00ff */
[----:B------:R-:W-:Y:S02]  /*104a0*/  PRMT R44, R3, 0x5432, R44 ;  /* 0x00005432032c7816 */ /* 0x000fe4000000002c */
[----:B------:R-:W-:Y:S02]  /*104b0*/  LOP3.LUT R34, R34, 0xffff0000, RZ, 0xc0, !PT ;  /* 0xffff000022227812 */ /* 0x000fe400078ec0ff */
[----:B------:R-:W-:Y:S02]  /*104c0*/  LOP3.LUT R46, R46, 0xffff0000, RZ, 0xc0, !PT ;  /* 0xffff00002e2e7812 */ /* 0x000fe400078ec0ff */
[----:B------:R-:W-:Y:S01]  /*104d0*/  PRMT R33, R74, 0x5432, R33 ;  /* 0x000054324a217816 */ /* 0x000fe20000000021 */
[C---:B0-----:R-:W-:Y:S01]  /*104e0*/  IMAD.U32 R113, R60.reuse, 0x10000, RZ ;  /* 0x000100003c717824 */ /* 0x041fe200078e00ff */
[----:B------:R-:W-:Y:S01]  /*104f0*/  LOP3.LUT R110, R60, 0xffff0000, RZ, 0xc0, !PT ;  /* 0xffff00003c6e7812 */ /* 0x000fe200078ec0ff */
[C---:B------:R-:W-:Y:S01]  /*10500*/  IMAD.U32 R60, R62.reuse, 0x10000, RZ ;  /* 0x000100003e3c7824 */ /* 0x040fe200078e00ff */
[----:B------:R-:W-:Y:S01]  /*10510*/  LOP3.LUT R47, R62, 0xffff0000, RZ, 0xc0, !PT ;  /* 0xffff00003e2f7812 */ /* 0x000fe200078ec0ff */
[C---:B------:R-:W-:Y:S01]  /*10520*/  IMAD.U32 R115, R63.reuse, 0x10000, RZ ;  /* 0x000100003f737824 */ /* 0x040fe200078e00ff */
[----:B------:R-:W-:Y:S01]  /*10530*/  LOP3.LUT R62, R63, 0xffff0000, RZ, 0xc0, !PT ;  /* 0xffff00003f3e7812 */ /* 0x000fe200078ec0ff */
[----:B------:R-:W-:Y:S01]  /*10540*/  IMAD.U32 R116, R61, 0x10000, RZ ;  /* 0x000100003d747824 */ /* 0x000fe200078e00ff */
[C---:B-1----:R-:W-:Y:S01]  /*10550*/  LOP3.LUT R111, R64.reuse, 0xffff0000, RZ, 0xc0, !PT ;  /* 0xffff0000406f7812 */ /* 0x042fe200078ec0ff */
[----:B------:R-:W-:Y:S01]  /*10560*/  IMAD.U32 R114, R64, 0x10000, RZ ;  /* 0x0001000040727824 */ /* 0x000fe200078e00ff */
[C---:B------:R-:W-:Y:S01]  /*10570*/  LOP3.LUT R63, R66.reuse, 0xffff0000, RZ, 0xc0, !PT ;  /* 0xffff0000423f7812 */ /* 0x040fe200078ec0ff */
[----:B------:R-:W-:Y:S01]  /*10580*/  IMAD.U32 R64, R66, 0x10000, RZ ;  /* 0x0001000042407824 */ /* 0x000fe200078e00ff */
[C---:B------:R-:W-:Y:S01]  /*10590*/  LOP3.LUT R66, R67.reuse, 0xffff0000, RZ, 0xc0, !PT ;  /* 0xffff000043427812 */ /* 0x040fe200078ec0ff */
[----:B------:R-:W-:Y:S01]  /*105a0*/  FMUL.FTZ R122, R114, R120 ;  /* 0x00000078727a7220 */ /* 0x000fe20000410000 */
[----:B------:R-:W-:-:S02]  /*105b0*/  IMAD.U32 R118, R67, 0x10000, RZ ;  /* 0x0001000043767824 */ /* 0x000fc400078e00ff */
[-C--:B------:R-:W-:Y:S01]  /*105c0*/  FMUL.FTZ R124, R114, R119.reuse ;  /* 0x00000077727c7220 */ /* 0x080fe20000410000 */
[----:B------:R-:W-:Y:S02]  /*105d0*/  IMAD.U32 R117, R65, 0x10000, RZ ;  /* 0x0001000041757824 */ /* 0x000fe400078e00ff */
[C---:B------:R-:W-:Y:S01]  /*105e0*/  FFMA.FTZ R67, R113.reuse, R119, -R122 ;  /* 0x0000007771437223 */ /* 0x040fe2000001087a */
[----:B------:R-:W-:Y:S02]  /*105f0*/  IMAD.U32 R114, R32, 0x10000, RZ ;  /* 0x0001000020727824 */ /* 0x000fe400078e00ff */
[----:B------:R-:W-:Y:S01]  /*10600*/  FFMA.FTZ R113, R113, R120, R124 ;  /* 0x0000007871717223 */ /* 0x000fe2000001007c */
[----:B------:R-:W-:Y:S02]  /*10610*/  IMAD.U32 R122, R44, 0x10000, RZ ;  /* 0x000100002c7a7824 */ /* 0x000fe400078e00ff */
[C---:B------:R-:W-:Y:S01]  /*10620*/  FMUL.FTZ R123, R117.reuse, R121 ;  /* 0x00000079757b7220 */ /* 0x040fe20000410000 */
[----:B------:R-:W-:Y:S01]  /*10630*/  FMUL.FTZ R125, R117, R114 ;  /* 0x00000072757d7220 */ /* 0x000fe20000410000 */
[----:B------:R-:W-:-:S02]  /*10640*/  IMAD.U32 R119, R35, 0x10000, RZ ;  /* 0x0001000023777824 */ /* 0x000fc400078e00ff */
[----:B------:R-:W-:Y:S01]  /*10650*/  FMUL.FTZ R120, R118, R122 ;  /* 0x0000007a76787220 */ /* 0x000fe20000410000 */
[----:B------:R-:W-:Y:S01]  /*10660*/  LOP3.LUT R117, R112, 0xffff0000, RZ, 0xc0, !PT ;  /* 0xffff000070757812 */ /* 0x000fe200078ec0ff */
[----:B------:R-:W-:Y:S01]  /*10670*/  FFMA.FTZ R114, R116, R114, -R123 ;  /* 0x0000007274727223 */ /* 0x000fe2000001087b */
[-C--:B------:R-:W-:Y:S01]  /*10680*/  FMUL.FTZ R123, R118, R119.reuse ;  /* 0x00000077767b7220 */ /* 0x080fe20000410000 */
[----:B------:R-:W-:Y:S01]  /*10690*/  FFMA.FTZ R112, R115, R119, -R120 ;  /* 0x0000007773707223 */ /* 0x000fe20000010878 */
[----:B------:R-:W-:Y:S01]  /*106a0*/  LOP3.LUT R65, R65, 0xffff0000, RZ, 0xc0, !PT ;  /* 0xffff000041417812 */ /* 0x000fe200078ec0ff */
[----:B------:R-:W-:Y:S01]  /*106b0*/  FMUL.FTZ R119, R111, R117 ;  /* 0x000000756f777220 */ /* 0x000fe20000410000 */
[----:B------:R-:W-:Y:S01]  /*106c0*/  LOP3.LUT R118, R32, 0xffff0000, RZ, 0xc0, !PT ;  /* 0xffff000020767812 */ /* 0x000fe200078ec0ff */
[----:B------:R-:W-:Y:S01]  /*106d0*/  FFMA.FTZ R116, R116, R121, R125 ;  /* 0x0000007974747223 */ /* 0x000fe2000001007d */
[----:B------:R-:W-:Y:S01]  /*106e0*/  LOP3.LUT R61, R61, 0xffff0000, RZ, 0xc0, !PT ;  /* 0xffff00003d3d7812 */ /* 0x000fe200078ec0ff */
[-C--:B------:R-:W-:Y:S01]  /*106f0*/  FMUL.FTZ R121, R111, R34.reuse ;  /* 0x000000226f797220 */ /* 0x080fe20000410000 */
[C---:B------:R-:W-:Y:S01]  /*10700*/  FFMA.FTZ R32, R110.reuse, R34, -R119 ;  /* 0x000000226e207223 */ /* 0x040fe20000010877 */
[----:B------:R-:W-:Y:S01]  /*10710*/  FFMA.FTZ R115, R115, R122, R123 ;  /* 0x0000007a73737223 */ /* 0x000fe2000001007b */
[C---:B------:R-:W-:Y:S01]  /*10720*/  FMUL.FTZ R34, R65.reuse, R46 ;  /* 0x0000002e41227220 */ /* 0x040fe20000410000 */
[-C--:B------:R-:W-:Y:S01]  /*10730*/  FMUL.FTZ R123, R65, R118.reuse ;  /* 0x00000076417b7220 */ /* 0x080fe20000410000 */
[----:B------:R-:W-:Y:S01]  /*10740*/  IMAD.U32 R111, R33, 0x10000, RZ ;  /* 0x00010000216f7824 */ /* 0x000fe200078e00ff */
[----:B------:R-:W-:Y:S01]  /*10750*/  LOP3.LUT R35, R35, 0xffff0000, RZ, 0xc0, !PT ;  /* 0xffff000023237812 */ /* 0x000fe200078ec0ff */
[C---:B------:R-:W-:Y:S01]  /*10760*/  FFMA.FTZ R65, R61.reuse, R118, -R34 ;  /* 0x000000763d417223 */ /* 0x040fe20000010822 */
[----:B------:R-:W-:Y:S01]  /*10770*/  FFMA.FTZ R123, R61, R46, R123 ;  /* 0x0000002e3d7b7223 */ /* 0x000fe2000001007b */
[----:B------:R-:W-:Y:S01]  /*10780*/  LOP3.LUT R34, R33, 0xffff0000, RZ, 0xc0, !PT ;  /* 0xffff000021227812 */ /* 0x000fe200078ec0ff */
[C---:B------:R-:W-:Y:S01]  /*10790*/  IMAD.U32 R119, R45.reuse, 0x10000, RZ ;  /* 0x000100002d777824 */ /* 0x040fe200078e00ff */
[----:B------:R-:W-:Y:S01]  /*107a0*/  LOP3.LUT R46, R45, 0xffff0000, RZ, 0xc0, !PT ;  /* 0xffff00002d2e7812 */ /* 0x000fe200078ec0ff */
[----:B------:R-:W-:Y:S01]  /*107b0*/  FFMA.FTZ R110, R110, R117, R121 ;  /* 0x000000756e6e7223 */ /* 0x000fe20000010079 */
[----:B------:R-:W-:Y:S01]  /*107c0*/  LOP3.LUT R33, R44, 0xffff0000, RZ, 0xc0, !PT ;  /* 0xffff00002c217812 */ /* 0x000fe200078ec0ff */
[C---:B------:R-:W-:Y:S01]  /*107d0*/  FMUL.FTZ R117, R64.reuse, R119 ;  /* 0x0000007740757220 */ /* 0x040fe20000410000 */
[----:B------:R-:W-:Y:S01]  /*107e0*/  FMUL.FTZ R61, R64, R111 ;  /* 0x0000006f403d7220 */ /* 0x000fe20000410000 */
[C---:B------:R-:W-:Y:S01]  /*107f0*/  FMUL.FTZ R44, R63.reuse, R46 ;  /* 0x0000002e3f2c7220 */ /* 0x040fe20000410000 */
[-C--:B------:R-:W-:Y:S01]  /*10800*/  FMUL.FTZ R63, R63, R34.reuse ;  /* 0x000000223f3f7220 */ /* 0x080fe20000410000 */
[C---:B------:R-:W-:Y:S01]  /*10810*/  FMUL.FTZ R45, R66.reuse, R33 ;  /* 0x00000021422d7220 */ /* 0x040fe20000410000 */
[----:B------:R-:W-:Y:S01]  /*10820*/  FMUL.FTZ R66, R66, R35 ;  /* 0x0000002342427220 */ /* 0x000fe20000410000 */
[----:B------:R-:W-:Y:S01]  /*10830*/  FFMA.FTZ R117, R60, R111, -R117 ;  /* 0x0000006f3c757223 */ /* 0x000fe20000010875 */
        /* <DEDUP_REMOVED lines=15> */
.L_x_2643:
[----:B------:R-:W-:Y:S05]  /*10930*/  BSYNC B2 ;  /* 0x0000000000027941 */ /* 0x000fea0003800000 */
.L_x_2642:
[----:B------:R-:W-:Y:S04]  /*10940*/  BSSY B2, `(.L_x_2644) ;  /* 0x000006a000027945 */ /* 0x000fe80003800000 */
[----:B------:R-:W-:Y:S05]  /*10950*/  @P1 BRA `(.L_x_2645) ;  /* 0x0000000400a01947 */ /* 0x000fea0003800000 */
[----:B-1----:R-:W4:Y:S01]  /*10960*/  LDL R100, [R1+0x78] ;  /* 0x0000780001647983 */ /* 0x002f220000100800 */
[----:B------:R-:W-:Y:S02]  /*10970*/  LEA.HI R32, R78, R234, RZ, 0x1d ;  /* 0x000000ea4e207211 */ /* 0x000fe400078fe8ff */
[--C-:B0-----:R-:W-:Y:S02]  /*10980*/  SHF.R.U64 R61, R30, 0x10, R31.reuse ;  /* 0x000000101e3d7819 */ /* 0x101fe4000000121f */
[----:B------:R-:W-:Y:S02]  /*10990*/  SHF.R.S32.HI R33, RZ, 0x1f, R32 ;  /* 0x0000001fff217819 */ /* 0x000fe40000011420 */
[----:B------:R-:W-:Y:S02]  /*109a0*/  SHF.R.U32.HI R30, RZ, 0x10, R31 ;  /* 0x00000010ff1e7819 */ /* 0x000fe4000001161f */
[----:B------:R-:W-:Y:S01]  /*109b0*/  LEA.HI R33, R33, R32, RZ, 0x3 ;  /* 0x0000002021217211 */ /* 0x000fe200078f18ff */
[----:B------:R-:W-:Y:S01]  /*109c0*/  IMAD.SHL.U32 R32, R32, 0x8, RZ ;  /* 0x0000000820207824 */ /* 0x000fe200078e00ff */
[----:B------:R-:W-:-:S02]  /*109d0*/  SHF.R.U64 R31, R40, 0x10, R41 ;  /* 0x00000010281f7819 */ /* 0x000fc40000001229 */
[----:B------:R-:W-:Y:S01]  /*109e0*/  SHF.R.U64 R63, R28, 0x10, R29 ;  /* 0x000000101c3f7819 */ /* 0x000fe2000000121d */
[----:B------:R-:W-:Y:S01]  /*109f0*/  IMAD.SHL.U32 R33, R33, 0x400, RZ ;  /* 0x0000040021217824 */ /* 0x000fe200078e00ff */
[----:B------:R-:W-:Y:S02]  /*10a00*/  LOP3.LUT R32, R195, 0x38, R32, 0xf8, !PT ;  /* 0x00000038c3207812 */ /* 0x000fe400078ef820 */
[----:B------:R-:W-:Y:S02]  /*10a10*/  PRMT R102, R102, 0x5410, R31 ;  /* 0x0000541066667816 */ /* 0x000fe4000000001f */
[----:B------:R-:W-:Y:S02]  /*10a20*/  LOP3.LUT R33, R33, 0x7fffe000, RZ, 0xc0, !PT ;  /* 0x7fffe00021217812 */ /* 0x000fe400078ec0ff */
[----:B------:R-:W-:Y:S02]  /*10a30*/  LOP3.LUT R32, R32, R197, RZ, 0x3c, !PT ;  /* 0x000000c520207212 */ /* 0x000fe400078e3cff */
[----:B------:R-:W-:Y:S01]  /*10a40*/  SHF.R.U32.HI R40, RZ, 0x10, R41 ;  /* 0x00000010ff287819 */ /* 0x000fe20000011629 */
[----:B------:R-:W-:Y:S01]  /*10a50*/  IMAD R33, R196, 0x200, R33 ;  /* 0x00000200c4217824 */ /* 0x000fe200078e0221 */
[----:B------:R-:W-:-:S02]  /*10a60*/  SHF.R.U32.HI R28, RZ, 0x10, R29 ;  /* 0x00000010ff1c7819 */ /* 0x000fc4000001161d */
[----:B------:R-:W-:Y:S01]  /*10a70*/  PRMT R106, R106, 0x5410, R63 ;  /* 0x000054106a6a7816 */ /* 0x000fe2000000003f */
[----:B------:R-:W-:Y:S01]  /*10a80*/  IMAD.IADD R45, R33, 0x1, R32 ;  /* 0x00000001212d7824 */ /* 0x000fe200078e0220 */
[--C-:B------:R-:W-:Y:S01]  /*10a90*/  SHF.R.U64 R29, R42, 0x10, R43.reuse ;  /* 0x000000102a1d7819 */ /* 0x100fe2000000122b */
[----:B------:R-:W-:Y:S01]  /*10aa0*/  IMAD.U32 R63, R102, 0x10000, RZ ;  /* 0x00010000663f7824 */ /* 0x000fe200078e00ff */
[----:B------:R-:W-:Y:S01]  /*10ab0*/  SHF.R.U32.HI R42, RZ, 0x10, R43 ;  /* 0x00000010ff2a7819 */ /* 0x000fe2000001162b */
[----:B------:R-:W-:Y:S01]  /*10ac0*/  IMAD R60, R45, 0x2, R2 ;  /* 0x000000022d3c7824 */ /* 0x000fe200078e0202 */
[----:B------:R-:W-:Y:S02]  /*10ad0*/  PRMT R103, R103, 0x5410, R40 ;  /* 0x0000541067677816 */ /* 0x000fe40000000028 */
[----:B------:R-:W-:Y:S02]  /*10ae0*/  PRMT R105, R105, 0x5410, R42 ;  /* 0x0000541069697816 */ /* 0x000fe4000000002a */
[----:B------:R-:W0:Y:S01]  /*10af0*/  LDS.128 R44, [R60+0x10400] ;  /* 0x010400003c2c7984 */ /* 0x000e220000000c00 */
[----:B------:R-:W-:Y:S01]  /*10b00*/  PRMT R107, R107, 0x5410, R28 ;  /* 0x000054106b6b7816 */ /* 0x000fe2000000001c */
[----:B------:R-:W-:Y:S01]  /*10b10*/  IMAD.U32 R64, R103, 0x10000, RZ ;  /* 0x0001000067407824 */ /* 0x000fe200078e00ff */
[----:B------:R-:W-:-:S02]  /*10b20*/  PRMT R109, R109, 0x5410, R30 ;  /* 0x000054106d6d7816 */ /* 0x000fc4000000001e */
[----:B------:R-:W-:Y:S02]  /*10b30*/  PRMT R104, R104, 0x5410, R29 ;  /* 0x0000541068687816 */ /* 0x000fe4000000001d */
[----:B------:R-:W-:Y:S02]  /*10b40*/  PRMT R108, R108, 0x5410, R61 ;  /* 0x000054106c6c7816 */ /* 0x000fe4000000003d */
[----:B------:R-:W-:Y:S02]  /*10b50*/  LOP3.LUT R102, R102, 0xffff0000, RZ, 0xc0, !PT ;  /* 0xffff000066667812 */ /* 0x000fe400078ec0ff */
[----:B------:R-:W-:Y:S01]  /*10b60*/  LOP3.LUT R103, R103, 0xffff0000, RZ, 0xc0, !PT ;  /* 0xffff000067677812 */ /* 0x000fe200078ec0ff */
[----:B0-----:R-:W-:Y:S01]  /*10b70*/  IMAD.U32 R31, R44, 0x10000, RZ ;  /* 0x000100002c1f7824 */ /* 0x001fe200078e00ff */
[----:B------:R-:W-:Y:S01]  /*10b80*/  LOP3.LUT R30, R46, 0xffff0000, RZ, 0xc0, !PT ;  /* 0xffff00002e1e7812 */ /* 0x000fe200078ec0ff */
[----:B------:R-:W-:Y:S02]  /*10b90*/  IMAD.U32 R62, R47, 0x10000, RZ ;  /* 0x000100002f3e7824 */ /* 0x000fe400078e00ff */
[----:B------:R-:W-:Y:S01]  /*10ba0*/  FMUL.FTZ R65, R31, R63 ;  /* 0x0000003f1f417220 */ /* 0x000fe20000410000 */
[----:B----4-:R-:W0:Y:S02]  /*10bb0*/  LDS.128 R32, [R100] ;  /* 0x0000000064207984 */ /* 0x010e240000000c00 */
[C---:B0-----:R-:W-:Y:S01]  /*10bc0*/  IMAD.U32 R40, R32.reuse, 0x10000, RZ ;  /* 0x0001000020287824 */ /* 0x041fe200078e00ff */
[----:B------:R-:W-:Y:S01]  /*10bd0*/  LOP3.LUT R41, R32, 0xffff0000, RZ, 0xc0, !PT ;  /* 0xffff000020297812 */ /* 0x000fe200078ec0ff */
[----:B------:R-:W-:Y:S01]  /*10be0*/  IMAD.U32 R32, R106, 0x10000, RZ ;  /* 0x000100006a207824 */ /* 0x000fe200078e00ff */
[C---:B------:R-:W-:Y:S01]  /*10bf0*/  LOP3.LUT R28, R34.reuse, 0xffff0000, RZ, 0xc0, !PT ;  /* 0xffff0000221c7812 */ /* 0x040fe200078ec0ff */
[----:B------:R-:W-:Y:S01]  /*10c00*/  IMAD.U32 R29, R34, 0x10000, RZ ;  /* 0x00010000221d7824 */ /* 0x000fe200078e00ff */
[----:B------:R-:W-:Y:S01]  /*10c10*/  LOP3.LUT R34, R35, 0xffff0000, RZ, 0xc0, !PT ;  /* 0xffff000023227812 */ /* 0x000fe200078ec0ff */
[-C--:B--2---:R-:W-:Y:S01]  /*10c20*/  FMUL.FTZ R67, R31, R32.reuse ;  /* 0x000000201f437220 */ /* 0x084fe20000410000 */
[----:B------:R-:W-:Y:S01]  /*10c30*/  FFMA.FTZ R31, R40, R32, -R65 ;  /* 0x00000020281f7223 */ /* 0x000fe20000010841 */
[----:B------:R-:W-:Y:S01]  /*10c40*/  IMAD.U32 R61, R35, 0x10000, RZ ;  /* 0x00010000233d7824 */ /* 0x000fe200078e00ff */
[----:B------:R-:W-:Y:S01]  /*10c50*/  LOP3.LUT R43, R33, 0xffff0000, RZ, 0xc0, !PT ;  /* 0xffff0000212b7812 */ /* 0x000fe200078ec0ff */
[----:B------:R-:W-:Y:S01]  /*10c60*/  IMAD.U32 R65, R105, 0x10000, RZ ;  /* 0x0001000069417824 */ /* 0x000fe200078e00ff */
[----:B------:R-:W-:Y:S01]  /*10c70*/  LOP3.LUT R35, R44, 0xffff0000, RZ, 0xc0, !PT ;  /* 0xffff00002c237812 */ /* 0x000fe200078ec0ff */
[----:B------:R-:W-:Y:S01]  /*10c80*/  IMAD.U32 R42, R33, 0x10000, RZ ;  /* 0x00010000212a7824 */ /* 0x000fe200078e00ff */
[C---:B------:R-:W-:Y:S01]  /*10c90*/  LOP3.LUT R44, R45.reuse, 0xffff0000, RZ, 0xc0, !PT ;  /* 0xffff00002d2c7812 */ /* 0x040fe200078ec0ff */
[----:B------:R-:W-:-:S02]  /*10ca0*/  IMAD.U32 R33, R45, 0x10000, RZ ;  /* 0x000100002d217824 */ /* 0x000fc400078e00ff */
[----:B------:R-:W-:Y:S01]  /*10cb0*/  FFMA.FTZ R32, R40, R63, R67 ;  /* 0x0000003f28207223 */ /* 0x000fe20000010043 */
[----:B------:R-:W-:Y:S01]  /*10cc0*/  IMAD.U32 R45, R46, 0x10000, RZ ;  /* 0x000100002e2d7824 */ /* 0x000fe200078e00ff */
[----:B------:R-:W-:Y:S01]  /*10cd0*/  LOP3.LUT R46, R47, 0xffff0000, RZ, 0xc0, !PT ;  /* 0xffff00002f2e7812 */ /* 0x000fe200078ec0ff */
[----:B------:R-:W-:Y:S02]  /*10ce0*/  IMAD.U32 R40, R109, 0x10000, RZ ;  /* 0x000100006d287824 */ /* 0x000fe400078e00ff */
[----:B---3--:R-:W-:Y:S01]  /*10cf0*/  FMUL.FTZ R66, R62, R65 ;  /* 0x000000413e427220 */ /* 0x008fe20000410000 */
[----:B------:R-:W-:Y:S01]  /*10d00*/  IMAD.U32 R47, R107, 0x10000, RZ ;  /* 0x000100006b2f7824 */ /* 0x000fe200078e00ff */
[----:B------:R-:W-:Y:S01]  /*10d10*/  LOP3.LUT R106, R106, 0xffff0000, RZ, 0xc0, !PT ;  /* 0xffff00006a6a7812 */ /* 0x000fe200078ec0ff */
[-C--:B------:R-:W-:Y:S01]  /*10d20*/  FMUL.FTZ R62, R62, R40.reuse ;  /* 0x000000283e3e7220 */ /* 0x080fe20000410000 */
[----:B------:R-:W-:Y:S01]  /*10d30*/  FFMA.FTZ R67, R61, R40, -R66 ;  /* 0x000000283d437223 */ /* 0x000fe20000010842 */
[C---:B------:R-:W-:Y:S01]  /*10d40*/  FMUL.FTZ R99, R33.reuse, R64 ;  /* 0x0000004021637220 */ /* 0x040fe20000410000 */
[----:B------:R-:W-:Y:S01]  /*10d50*/  FMUL.FTZ R63, R33, R47 ;  /* 0x0000002f213f7220 */ /* 0x000fe20000410000 */
[----:B------:R-:W-:Y:S01]  /*10d60*/  FMUL.FTZ R40, R35, R102 ;  /* 0x0000006623287220 */ /* 0x000fe20000410000 */
[----:B------:R-:W-:Y:S01]  /*10d70*/  FFMA.FTZ R61, R61, R65, R62 ;  /* 0x000000413d3d7223 */ /* 0x000fe2000001003e */
[----:B------:R-:W-:Y:S01]  /*10d80*/  FMUL.FTZ R62, R35, R106 ;  /* 0x0000006a233e7220 */ /* 0x000fe20000410000 */
[C---:B------:R-:W-:Y:S01]  /*10d90*/  FFMA.FTZ R33, R42.reuse, R47, -R99 ;  /* 0x0000002f2a217223 */ /* 0x040fe20000010863 */
[----:B------:R-:W-:Y:S01]  /*10da0*/  FFMA.FTZ R63, R42, R64, R63 ;  /* 0x000000402a3f7223 */ /* 0x000fe2000001003f */
[----:B------:R-:W-:Y:S01]  /*10db0*/  LOP3.LUT R107, R107, 0xffff0000, RZ, 0xc0, !PT ;  /* 0xffff00006b6b7812 */ /* 0x000fe200078ec0ff */
[----:B------:R-:W-:Y:S01]  /*10dc0*/  FFMA.FTZ R106, R41, R106, -R40 ;  /* 0x0000006a296a7223 */ /* 0x000fe20000010828 */
[----:B------:R-:W-:-:S02]  /*10dd0*/  IMAD.U32 R42, R104, 0x10000, RZ ;  /* 0x00010000682a7824 */ /* 0x000fc400078e00ff */
[----:B------:R-:W-:Y:S01]  /*10de0*/  FMUL.FTZ R64, R44, R103 ;  /* 0x000000672c407220 */ /* 0x000fe20000410000 */
[----:B------:R-:W-:Y:S02]  /*10df0*/  IMAD.U32 R40, R108, 0x10000, RZ ;  /* 0x000100006c287824 */ /* 0x000fe400078e00ff */
[----:B------:R-:W-:Y:S01]  /*10e00*/  FFMA.FTZ R47, R41, R102, R62 ;  /* 0x00000066292f7223 */ /* 0x000fe2000001003e */
[-C--:B------:R-:W-:Y:S01]  /*10e10*/  FMUL.FTZ R44, R44, R107.reuse ;  /* 0x0000006b2c2c7220 */ /* 0x080fe20000410000 */
[C---:B------:R-:W-:Y:S01]  /*10e20*/  FMUL.FTZ R62, R45.reuse, R42 ;  /* 0x0000002a2d3e7220 */ /* 0x040fe20000410000 */
[-C--:B------:R-:W-:Y:S01]  /*10e30*/  FMUL.FTZ R66, R45, R40.reuse ;  /* 0x000000282d427220 */ /* 0x080fe20000410000 */
[----:B------:R-:W-:Y:S01]  /*10e40*/  LOP3.LUT R41, R104, 0xffff0000, RZ, 0xc0, !PT ;  /* 0xffff000068297812 */ /* 0x000fe200078ec0ff */
[----:B------:R-:W-:Y:S01]  /*10e50*/  FFMA.FTZ R64, R43, R107, -R64 ;  /* 0x0000006b2b407223 */ /* 0x000fe20000010840 */
[----:B------:R-:W-:Y:S01]  /*10e60*/  LOP3.LUT R105, R105, 0xffff0000, RZ, 0xc0, !PT ;  /* 0xffff000069697812 */ /* 0x000fe200078ec0ff */
[----:B------:R-:W-:Y:S01]  /*10e70*/  FFMA.FTZ R44, R43, R103, R44 ;  /* 0x000000672b2c7223 */ /* 0x000fe2000001002c */
[----:B------:R-:W-:Y:S01]  /*10e80*/  LOP3.LUT R35, R108, 0xffff0000, RZ, 0xc0, !PT ;  /* 0xffff00006c237812 */ /* 0x000fe200078ec0ff */
[----:B------:R-:W-:Y:S01]  /*10e90*/  FFMA.FTZ R62, R29, R40, -R62 ;  /* 0x000000281d3e7223 */ /* 0x000fe2000001083e */
[----:B------:R-:W-:Y:S01]  /*10ea0*/  LOP3.LUT R109, R109, 0xffff0000, RZ, 0xc0, !PT ;  /* 0xffff00006d6d7812 */ /* 0x000fe200078ec0ff */
        /* <DEDUP_REMOVED lines=19> */
.L_x_2645:
[----:B------:R-:W-:Y:S05]  /*10fe0*/  BSYNC B2 ;  /* 0x0000000000027941 */ /* 0x000fea0003800000 */
.L_x_2644:
[----:B------:R-:W-:Y:S05]  /*10ff0*/  @P2 BRA `(.L_x_2641) ;  /* 0x0000000400a02947 */ /* 0x000fea0003800000 */
[----:B----4-:R-:W4:Y:S01]  /*11000*/  LDL R60, [R1+0x70] ;  /* 0x00007000013c7983 */ /* 0x010f220000100800 */
[----:B------:R-:W-:Y:S02]  /*11010*/  LEA.HI R78, R78, R235, RZ, 0x1d ;  /* 0x000000eb4e4e7211 */ /* 0x000fe400078fe8ff */
[--C-:B-1----:R-:W-:Y:S02]  /*11020*/  SHF.R.U64 R46, R24, 0x10, R25.reuse ;  /* 0x00000010182e7819 */ /* 0x102fe40000001219 */
        /* <DEDUP_REMOVED lines=8> */
[----:B------:R-:W-:Y:S02]  /*110b0*/  SHF.R.U64 R24, R38, 0x10, R39 ;  /* 0x0000001026187819 */ /* 0x000fe40000001227 */
[----:B------:R-:W-:Y:S02]  /*110c0*/  LOP3.LUT R29, R29, 0x7fffe000, RZ, 0xc0, !PT ;  /* 0x7fffe0001d1d7812 */ /* 0x000fe400078ec0ff */
[----:B------:R-:W-:Y:S02]  /*110d0*/  LOP3.LUT R78, R78, R197, RZ, 0x3c, !PT ;  /* 0x000000c54e4e7212 */ /* 0x000fe400078e3cff */
[----:B------:R-:W-:Y:S01]  /*110e0*/  SHF.R.U32.HI R42, RZ, 0x10, R27 ;  /* 0x00000010ff2a7819 */ /* 0x000fe2000001161b */
[----:B------:R-:W-:Y:S01]  /*110f0*/  IMAD R29, R196, 0x200, R29 ;  /* 0x00000200c41d7824 */ /* 0x000fe200078e021d */
[----:B------:R-:W-:-:S02]  /*11100*/  SHF.R.U32.HI R37, RZ, 0x10, R37 ;  /* 0x00000010ff257819 */ /* 0x000fc40000011625 */
[----:B------:R-:W-:Y:S01]  /*11110*/  PRMT R90, R90, 0x5410, R25 ;  /* 0x000054105a5a7816 */ /* 0x000fe20000000019 */
[----:B------:R-:W-:Y:S01]  /*11120*/  IMAD.IADD R33, R29, 0x1, R78 ;  /* 0x000000011d217824 */ /* 0x000fe200078e024e */
[----:B------:R-:W-:Y:S02]  /*11130*/  PRMT R83, R83, 0x5410, R26 ;  /* 0x0000541053537816 */ /* 0x000fe4000000001a */
[----:B------:R-:W-:Y:S01]  /*11140*/  PRMT R85, R85, 0x5410, R24 ;  /* 0x0000541055557816 */ /* 0x000fe20000000018 */
[----:B------:R-:W-:Y:S01]  /*11150*/  IMAD R40, R33, 0x2, R2 ;  /* 0x0000000221287824 */ /* 0x000fe200078e0202 */
[----:B------:R-:W-:Y:S02]  /*11160*/  PRMT R87, R87, 0x5410, R46 ;  /* 0x0000541057577816 */ /* 0x000fe4000000002e */
[----:B------:R-:W-:Y:S01]  /*11170*/  PRMT R91, R91, 0x5410, R42 ;  /* 0x000054105b5b7816 */ /* 0x000fe2000000002a */
[----:B------:R-:W-:Y:S01]  /*11180*/  IMAD.U32 R42, R83, 0x10000, RZ ;  /* 0x00010000532a7824 */ /* 0x000fe200078e00ff */
[----:B------:R-:W1:Y:S01]  /*11190*/  LDS.128 R32, [R40+0x10400] ;  /* 0x0104000028207984 */ /* 0x000e620000000c00 */
[----:B------:R-:W-:Y:S01]  /*111a0*/  PRMT R84, R84, 0x5410, R37 ;  /* 0x0000541054547816 */ /* 0x000fe20000000025 */
[----:B------:R-:W-:Y:S01]  /*111b0*/  IMAD.U32 R41, R87, 0x10000, RZ ;  /* 0x0001000057297824 */ /* 0x000fe200078e00ff */
[----:B------:R-:W-:-:S02]  /*111c0*/  SHF.R.U32.HI R39, RZ, 0x10, R39 ;  /* 0x00000010ff277819 */ /* 0x000fc40000011627 */
[----:B------:R-:W-:Y:S01]  /*111d0*/  PRMT R89, R89, 0x5410, R44 ;  /* 0x0000541059597816 */ /* 0x000fe2000000002c */
[----:B------:R-:W-:Y:S01]  /*111e0*/  IMAD.U32 R43, R84, 0x10000, RZ ;  /* 0x00010000542b7824 */ /* 0x000fe200078e00ff */
[----:B------:R-:W-:Y:S02]  /*111f0*/  PRMT R86, R86, 0x5410, R39 ;  /* 0x0000541056567816 */ /* 0x000fe40000000027 */
[----:B------:R-:W-:Y:S02]  /*11200*/  LOP3.LUT R83, R83, 0xffff0000, RZ, 0xc0, !PT ;  /* 0xffff000053537812 */ /* 0x000fe400078ec0ff */
[----:B------:R-:W-:Y:S02]  /*11210*/  LOP3.LUT R87, R87, 0xffff0000, RZ, 0xc0, !PT ;  /* 0xffff000057577812 */ /* 0x000fe400078ec0ff */
        /* <DEDUP_REMOVED lines=23> */
[----:B------:R-:W-:Y:S01]  /*11390*/  FFMA.FTZ R45, R24, R41, -R45 ;  /* 0x00000029182d7223 */ /* 0x000fe2000001082d */
        /* <DEDUP_REMOVED lines=10> */
[----:B------:R-:W-:Y:S01]  /*11440*/  FMUL.FTZ R24, R32, R83 ;  /* 0x0000005320187220 */ /* 0x000fe20000410000 */
[----:B------:R-:W-:Y:S01]  /*11450*/  FFMA.FTZ R41, R36, R41, R42 ;  /* 0x0000002924297223 */ /* 0x000fe2000001002a */
[-C--:B------:R-:W-:Y:S01]  /*11460*/  FMUL.FTZ R36, R32, R87.reuse ;  /* 0x0000005720247220 */ /* 0x080fe20000410000 */
[----:B------:R-:W-:Y:S01]  /*11470*/  FMUL.FTZ R44, R38, R26 ;  /* 0x0000001a262c7220 */ /* 0x000fe20000410000 */
        /* <DEDUP_REMOVED lines=8> */
[----:B------:R-:W-:Y:S01]  /*11500*/  LOP3.LUT R91, R91, 0xffff0000, RZ, 0xc0, !PT ;  /* 0xffff00005b5b7812 */ /* 0x000fe200078ec0ff */
[C---:B------:R-:W-:Y:S01]  /*11510*/  FMUL.FTZ R24, R34.reuse, R85 ;  /* 0x0000005522187220 */ /* 0x040fe20000410000 */
[----:B------:R-:W-:Y:S01]  /*11520*/  FMUL.FTZ R34, R34, R90 ;  /* 0x0000005a22227220 */ /* 0x000fe20000410000 */
[----:B------:R-:W-:Y:S01]  /*11530*/  FMUL.FTZ R31, R33, R84 ;  /* 0x00000054211f7220 */ /* 0x000fe20000410000 */
[----:B------:R-:W-:Y:S01]  /*11540*/  FMUL.FTZ R25, R35, R86 ;  /* 0x0000005623197220 */ /* 0x000fe20000410000 */
[----:B------:R-:W-:Y:S01]  /*11550*/  FMUL.FTZ R33, R33, R89 ;  /* 0x0000005921217220 */ /* 0x000fe20000410000 */
[----:B------:R-:W-:Y:S01]  /*11560*/  FMUL.FTZ R35, R35, R91 ;  /* 0x0000005b23237220 */ /* 0x000fe20000410000 */
[----:B------:R-:W-:Y:S01]  /*11570*/  FFMA.FTZ R38, R27, R26, R38 ;  /* 0x0000001a1b267223 */ /* 0x000fe20000010026 */
[C---:B------:R-:W-:Y:S01]  /*11580*/  FFMA.FTZ R27, R29.reuse, R90, -R24 ;  /* 0x0000005a1d1b7223 */ /* 0x040fe20000010818 */
[----:B------:R-:W-:Y:S01]  /*11590*/  FFMA.FTZ R85, R29, R85, R34 ;  /* 0x000000551d557223 */ /* 0x000fe20000010022 */
        /* <DEDUP_REMOVED lines=14> */
.L_x_2641:
[----:B------:R-:W-:Y:S05]  /*11680*/  BSYNC B1 ;  /* 0x0000000000017941 */ /* 0x000fea0003800000 */
.L_x_2640:
[----:B------:R-:W-:-:S13]  /*11690*/  ISETP.GE.AND P0, PT, R214, R0, PT ;  /* 0x00000000d600720c */ /* 0x000fda0003f06270 */
[----:B------:R-:W-:Y:S05]  /*116a0*/  @P0 BRA `(.L_x_2621) ;  /* 0x0000001400040947 */ /* 0x000fea0003800000 */
[----:B------:R-:W5:Y:S01]  /*116b0*/  LDC R0, c[0x0][0x3f4] ;  /* 0x0000fd00ff007b82 */ /* 0x000f620000000800 */
[----:B------:R-:W-:Y:S01]  /*116c0*/  BSSY B1, `(.L_x_2646) ;  /* 0x000006d000017945 */ /* 0x000fe20003800000 */
[----:B------:R-:W-:Y:S02]  /*116d0*/  SHF.R.U32.HI R42, RZ, 0x3, R194 ;  /* 0x00000003ff2a7819 */ /* 0x000fe400000116c2 */
[-C--:B-----5:R-:W-:Y:S02]  /*116e0*/  ISETP.GE.AND P0, PT, R18, R0.reuse, PT ;  /* 0x000000001200720c */ /* 0x0a0fe40003f06270 */
[-C--:B------:R-:W-:Y:S02]  /*116f0*/  ISETP.GE.AND P1, PT, R185, R0.reuse, PT ;  /* 0x00000000b900720c */ /* 0x080fe40003f26270 */
[----:B------:R-:W-:-:S09]  /*11700*/  ISETP.GE.AND P2, PT, R186, R0, PT ;  /* 0x00000000ba00720c */ /* 0x000fd20003f46270 */
[----:B------:R-:W-:Y:S05]  /*11710*/  @P0 BRA `(.L_x_2647) ;  /* 0x00000004009c0947 */ /* 0x000fea0003800000 */
[----:B-1----:R-:W5:Y:S01]  /*11720*/  LDL R44, [R1+0x74] ;  /* 0x00007400012c7983 */ /* 0x002f620000100800 */
        /* <DEDUP_REMOVED lines=102> */
.L_x_2647:
[----:B------:R-:W-:Y:S05]  /*11d90*/  BSYNC B1 ;  /* 0x0000000000017941 */ /* 0x000fea0003800000 */
.L_x_2646:
[----:B------:R-:W-:Y:S04]  /*11da0*/  BSSY B1, `(.L_x_2648) ;  /* 0x0000069000017945 */ /* 0x000fe80003800000 */
[----:B------:R-:W-:Y:S05]  /*11db0*/  @P1 BRA `(.L_x_2649) ;  /* 0x00000004009c1947 */ /* 0x000fea0003800000 */
[----:B0-----:R-:W5:Y:S01]  /*11dc0*/  LDL R40, [R1+0x6c] ;  /* 0x00006c0001287983 */ /* 0x001f620000100800 */
[----:B------:R-:W-:Y:S02]  /*11dd0*/  LEA.HI R4, R0, R234, RZ, 0x1d ;  /* 0x000000ea00047211 */ /* 0x000fe400078fe8ff */
[----:B----4-:R-:W-:Y:S02]  /*11de0*/  SHF.R.U64 R29, R8, 0x10, R9 ;  /* 0x00000010081d7819 */ /* 0x010fe40000001209 */
[----:B------:R-:W-:Y:S01]  /*11df0*/  SHF.R.S32.HI R7, RZ, 0x1f, R4 ;  /* 0x0000001fff077819 */ /* 0x000fe20000011404 */
[----:B------:R-:W-:Y:S01]  /*11e00*/  IMAD.SHL.U32 R5, R4, 0x8, RZ ;  /* 0x0000000804057824 */ /* 0x000fe200078e00ff */
[----:B-1----:R-:W-:Y:S02]  /*11e10*/  SHF.R.U64 R32, R52, 0x10, R53 ;  /* 0x0000001034207819 */ /* 0x002fe40000001235 */
[----:B------:R-:W-:Y:S02]  /*11e20*/  LEA.HI R7, R7, R4, RZ, 0x3 ;  /* 0x0000000407077211 */ /* 0x000fe400078f18ff */
[----:B------:R-:W-:-:S02]  /*11e30*/  LOP3.LUT R4, R194, 0x38, R5, 0xf8, !PT ;  /* 0x00000038c2047812 */ /* 0x000fc400078ef805 */
[----:B------:R-:W-:Y:S01]  /*11e40*/  SHF.R.U32.HI R8, RZ, 0x10, R9 ;  /* 0x00000010ff087819 */ /* 0x000fe20000011609 */
        /* <DEDUP_REMOVED lines=9> */
[----:B------:R-:W-:Y:S01]  /*11ee0*/  SHF.R.U64 R30, R54, 0x10, R55 ;  /* 0x00000010361e7819 */ /* 0x000fe20000001237 */
[----:B------:R-:W-:Y:S01]  /*11ef0*/  IMAD R28, R25, 0x2, R2 ;  /* 0x00000002191c7824 */ /* 0x000fe200078e0202 */
[----:B------:R-:W-:Y:S02]  /*11f00*/  PRMT R75, R75, 0x5410, R8 ;  /* 0x000054104b4b7816 */ /* 0x000fe40000000008 */
[--C-:B------:R-:W-:Y:S02]  /*11f10*/  SHF.R.U64 R9, R10, 0x10, R11.reuse ;  /* 0x000000100a097819 */ /* 0x100fe4000000120b */
[----:B------:R-:W0:Y:S01]  /*11f20*/  LDS.128 R24, [R28+0x10400] ;  /* 0x010400001c187984 */ /* 0x000e220000000c00 */
[----:B------:R-:W-:Y:S01]  /*11f30*/  SHF.R.U32.HI R10, RZ, 0x10, R11 ;  /* 0x00000010ff0a7819 */ /* 0x000fe2000001160b */
[----:B------:R-:W-:Y:S01]  /*11f40*/  IMAD.U32 R35, R75, 0x10000, RZ ;  /* 0x000100004b237824 */ /* 0x000fe200078e00ff */
[----:B------:R-:W-:-:S02]  /*11f50*/  SHF.R.U32.HI R55, RZ, 0x10, R55 ;  /* 0x00000010ff377819 */ /* 0x000fc40000011637 */
[----:B------:R-:W-:Y:S02]  /*11f60*/  PRMT R80, R80, 0x5410, R53 ;  /* 0x0000541050507816 */ /* 0x000fe40000000035 */
[----:B------:R-:W-:Y:S02]  /*11f70*/  PRMT R81, R81, 0x5410, R30 ;  /* 0x0000541051517816 */ /* 0x000fe4000000001e */
[----:B------:R-:W-:Y:S02]  /*11f80*/  PRMT R77, R77, 0x5410, R10 ;  /* 0x000054104d4d7816 */ /* 0x000fe4000000000a */
        /* <DEDUP_REMOVED lines=10> */
[----:B------:R-:W-:Y:S01]  /*12030*/  FMUL.FTZ R36, R30, R35 ;  /* 0x000000231e247220 */ /* 0x000fe20000410000 */
[C---:B------:R-:W-:Y:S01]  /*12040*/  IMAD.U32 R32, R27.reuse, 0x10000, RZ ;  /* 0x000100001b207824 */ /* 0x040fe200078e00ff */
[----:B------:R-:W-:Y:S01]  /*12050*/  LOP3.LUT R80, R80, 0xffff0000, RZ, 0xc0, !PT ;  /* 0xffff000050507812 */ /* 0x000fe200078ec0ff */
[----:B------:R-:W-:Y:S01]  /*12060*/  FMUL.FTZ R30, R30, R29 ;  /* 0x0000001d1e1e7220 */ /* 0x000fe20000410000 */
[C---:B------:R-:W-:Y:S01]  /*12070*/  IMAD.U32 R31, R26.reuse, 0x10000, RZ ;  /* 0x000100001a1f7824 */ /* 0x040fe200078e00ff */
[----:B------:R-:W-:Y:S02]  /*12080*/  LOP3.LUT R26, R26, 0xffff0000, RZ, 0xc0, !PT ;  /* 0xffff00001a1a7812 */ /* 0x000fe400078ec0ff */
        /* <DEDUP_REMOVED lines=11> */
[----:B------:R-:W-:Y:S01]  /*12140*/  LOP3.LUT R29, R74, 0xffff0000, RZ, 0xc0, !PT ;  /* 0xffff00004a1d7812 */ /* 0x000fe200078ec0ff */
[C---:B------:R-:W-:Y:S01]  /*12150*/  FMUL.FTZ R34, R32.reuse, R33 ;  /* 0x0000002120227220 */ /* 0x040fe20000410000 */
[----:B------:R-:W-:Y:S02]  /*12160*/  IMAD.U32 R11, R7, 0x10000, RZ ;  /* 0x00010000070b7824 */ /* 0x000fe400078e00ff */
[-C--:B------:R-:W-:Y:S01]  /*12170*/  FMUL.FTZ R32, R32, R8.reuse ;  /* 0x0000000820207220 */ /* 0x080fe20000410000 */
[----:B------:R-:W-:Y:S01]  /*12180*/  FFMA.FTZ R35, R9, R35, R30 ;  /* 0x0000002309237223 */ /* 0x000fe2000001001e */
[----:B------:R-:W-:Y:S01]  /*12190*/  LOP3.LUT R30, R75, 0xffff0000, RZ, 0xc0, !PT ;  /* 0xffff00004b1e7812 */ /* 0x000fe200078ec0ff */
[C---:B------:R-:W-:Y:S01]  /*121a0*/  FMUL.FTZ R9, R24.reuse, R29 ;  /* 0x0000001d18097220 */ /* 0x040fe20000410000 */
[C---:B------:R-:W-:Y:S01]  /*121b0*/  FFMA.FTZ R38, R11.reuse, R8, -R34 ;  /* 0x000000080b267223 */ /* 0x040fe20000010822 */
[----:B------:R-:W-:Y:S01]  /*121c0*/  FFMA.FTZ R33, R11, R33, R32 ;  /* 0x000000210b217223 */ /* 0x000fe20000010020 */
[-C--:B------:R-:W-:Y:S01]  /*121d0*/  FMUL.FTZ R11, R24, R79.reuse ;  /* 0x0000004f180b7220 */ /* 0x080fe20000410000 */
[----:B------:R-:W-:Y:S01]  /*121e0*/  FFMA.FTZ R24, R4, R79, -R9 ;  /* 0x0000004f04187223 */ /* 0x000fe20000010809 */
[----:B------:R-:W-:Y:S01]  /*121f0*/  FMUL.FTZ R34, R25, R30 ;  /* 0x0000001e19227220 */ /* 0x000fe20000410000 */
[----:B------:R-:W-:-:S02]  /*12200*/  IMAD.U32 R9, R76, 0x10000, RZ ;  /* 0x000100004c097824 */ /* 0x000fc400078e00ff */
[-C--:B------:R-:W-:Y:S01]  /*12210*/  FMUL.FTZ R25, R25, R80.reuse ;  /* 0x0000005019197220 */ /* 0x080fe20000410000 */
[----:B------:R-:W-:Y:S02]  /*12220*/  IMAD.U32 R8, R81, 0x10000, RZ ;  /* 0x0001000051087824 */ /* 0x000fe400078e00ff */
[----:B------:R-:W-:Y:S01]  /*12230*/  FFMA.FTZ R32, R4, R29, R11 ;  /* 0x0000001d04207223 */ /* 0x000fe2000001000b */
[----:B------:R-:W-:Y:S02]  /*12240*/  IMAD.U32 R10, R6, 0x10000, RZ ;  /* 0x00010000060a7824 */ /* 0x000fe400078e00ff */
[-C--:B------:R-:W-:Y:S01]  /*12250*/  FMUL.FTZ R29, R31, R9.reuse ;  /* 0x000000091f1d7220 */ /* 0x080fe20000410000 */
[C---:B------:R-:W-:Y:S01]  /*12260*/  FFMA.FTZ R11, R5.reuse, R80, -R34 ;  /* 0x00000050050b7223 */ /* 0x040fe20000010822 */
[----:B------:R-:W-:Y:S01]  /*12270*/  FFMA.FTZ R30, R5, R30, R25 ;  /* 0x0000001e051e7223 */ /* 0x000fe20000010019 */
        /* <DEDUP_REMOVED lines=9> */
[----:B------:R-:W-:Y:S01]  /*12310*/  LOP3.LUT R6, R6, 0xffff0000, RZ, 0xc0, !PT ;  /* 0xffff000006067812 */ /* 0x000fe200078ec0ff */
[----:B------:R-:W-:Y:S01]  /*12320*/  FMUL.FTZ R8, R26, R81 ;  /* 0x000000511a087220 */ /* 0x000fe20000410000 */
[----:B------:R-:W-:Y:S01]  /*12330*/  LOP3.LUT R7, R7, 0xffff0000, RZ, 0xc0, !PT ;  /* 0xffff000007077812 */ /* 0x000fe200078ec0ff */
[----:B------:R-:W-:-:S02]  /*12340*/  FMUL.FTZ R31, R27, R82 ;  /* 0x000000521b1f7220 */ /* 0x000fc40000410000 */
[C---:B------:R-:W-:Y:S01]  /*12350*/  FFMA.FTZ R26, R6.reuse, R81, -R9 ;  /* 0x00000051061a7223 */ /* 0x040fe20000010809 */
[----:B------:R-:W-:Y:S01]  /*12360*/  FFMA.FTZ R25, R6, R5, R8 ;  /* 0x0000000506197223 */ /* 0x000fe20000010008 */
[C---:B------:R-:W-:Y:S01]  /*12370*/  FFMA.FTZ R27, R7.reuse, R82, -R34 ;  /* 0x00000052071b7223 */ /* 0x040fe20000010822 */
[----:B------:R-:W-:Y:S01]  /*12380*/  FFMA.FTZ R34, R7, R4, R31 ;  /* 0x0000000407227223 */ /* 0x000fe2000001001f */
[----:B------:R-:W-:Y:S02]  /*12390*/  F2FP.BF16.F32.PACK_AB R4, R24, R37 ;  /* 0x000000251804723e */ /* 0x000fe400000010ff */
[----:B------:R-:W-:Y:S02]  /*123a0*/  F2FP.BF16.F32.PACK_AB R5, R11, R36 ;  /* 0x000000240b05723e */ /* 0x000fe400000010ff */
[----:B------:R-:W-:Y:S02]  /*123b0*/  F2FP.BF16.F32.PACK_AB R6, R26, R29 ;  /* 0x0000001d1a06723e */ /* 0x000fe400000010ff */
[----:B------:R-:W-:-:S02]  /*123c0*/  F2FP.BF16.F32.PACK_AB R7, R27, R38 ;  /* 0x000000261b07723e */ /* 0x000fc400000010ff */
[----:B------:R-:W-:Y:S02]  /*123d0*/  F2FP.BF16.F32.PACK_AB R8, R32, R39 ;  /* 0x000000272008723e */ /* 0x000fe400000010ff */
[----:B------:R-:W-:Y:S01]  /*123e0*/  F2FP.BF16.F32.PACK_AB R9, R30, R35 ;  /* 0x000000231e09723e */ /* 0x000fe200000010ff */
[----:B------:R0:W-:Y:S01]  /*123f0*/  STS.128 [R40], R4 ;  /* 0x0000000428007388 */ /* 0x0001e20000000c00 */
[----:B------:R-:W-:Y:S02]  /*12400*/  F2FP.BF16.F32.PACK_AB R10, R25, R10 ;  /* 0x0000000a190a723e */ /* 0x000fe400000010ff */
[----:B------:R-:W-:-:S05]  /*12410*/  F2FP.BF16.F32.PACK_AB R11, R34, R33 ;  /* 0x00000021220b723e */ /* 0x000fca00000010ff */
[----:B------:R0:W-:Y:S02]  /*12420*/  STS.128 [R28+0x10400], R8 ;  /* 0x010400081c007388 */ /* 0x0001e40000000c00 */
.L_x_2649:
[----:B------:R-:W-:Y:S05]  /*12430*/  BSYNC B1 ;  /* 0x0000000000017941 */ /* 0x000fea0003800000 */
.L_x_2648:
[----:B------:R-:W-:Y:S05]  /*12440*/  @P2 BRA `(.L_x_2621) ;  /* 0x00000004009c2947 */ /* 0x000fea0003800000 */
[----:B------:R-:W5:Y:S01]  /*12450*/  LDL R36, [R1+0x68] ;  /* 0x0000680001247983 */ /* 0x000f620000100800 */
[----:B------:R-:W-:Y:S02]  /*12460*/  LEA.HI R0, R0, R235, RZ, 0x1d ;  /* 0x000000eb00007211 */ /* 0x000fe400078fe8ff */
[----:B0-----:R-:W-:Y:S02]  /*12470*/  SHF.R.U64 R25, R58, 0x10, R59 ;  /* 0x000000103a197819 */ /* 0x001fe4000000123b */
[----:B------:R-:W-:Y:S01]  /*12480*/  SHF.R.S32.HI R7, RZ, 0x1f, R0 ;  /* 0x0000001fff077819 */ /* 0x000fe20000011400 */
[----:B------:R-:W-:Y:S01]  /*12490*/  IMAD.SHL.U32 R5, R0, 0x8, RZ ;  /* 0x0000000800057824 */ /* 0x000fe200078e00ff */
[----:B----4-:R-:W-:Y:S02]  /*124a0*/  SHF.R.U64 R29, R56, 0x10, R57 ;  /* 0x00000010381d7819 */ /* 0x010fe40000001239 */
[----:B------:R-:W-:Y:S02]  /*124b0*/  LEA.HI R7, R7, R0, RZ, 0x3 ;  /* 0x0000000007077211 */ /* 0x000fe400078f18ff */
[----:B------:R-:W-:-:S02]  /*124c0*/  LOP3.LUT R0, R194, 0x38, R5, 0xf8, !PT ;  /* 0x00000038c2007812 */ /* 0x000fc400078ef805 */
[--C-:B------:R-:W-:Y:S01]  /*124d0*/  SHF.R.U64 R12, R12, 0x10, R13.reuse ;  /* 0x000000100c0c7819 */ /* 0x100fe2000000120d */
[----:B------:R-:W-:Y:S01]  /*124e0*/  IMAD.SHL.U32 R7, R7, 0x400, RZ ;  /* 0x0000040007077824 */ /* 0x000fe200078e00ff */
[----:B------:R-:W-:Y:S02]  /*124f0*/  LOP3.LUT R5, R0, R42, RZ, 0x3c, !PT ;  /* 0x0000002a00057212 */ /* 0x000fe400078e3cff */
[----:B------:R-:W-:Y:S02]  /*12500*/  SHF.R.U32.HI R27, RZ, 0x10, R13 ;  /* 0x00000010ff1b7819 */ /* 0x000fe4000001160d */
[----:B------:R-:W-:Y:S02]  /*12510*/  LOP3.LUT R7, R7, 0x7fffe000, RZ, 0xc0, !PT ;  /* 0x7fffe00007077812 */ /* 0x000fe400078ec0ff */
[----:B------:R-:W-:Y:S02]  /*12520*/  PRMT R72, R72, 0x5410, R25 ;  /* 0x0000541048487816 */ /* 0x000fe40000000019 */
[----:B------:R-:W-:-:S02]  /*12530*/  IADD3 R9, R5, R7, R198 ;  /* 0x0000000705097210 */ /* 0x000fc40007ffe0c6 */
[----:B------:R-:W-:Y:S02]  /*12540*/  PRMT R70, R70, 0x5410, R29 ;  /* 0x0000541046467816 */ /* 0x000fe4000000001d */
[----:B------:R-:W-:Y:S01]  /*12550*/  PRMT R25, R3, 0x5410, R12 ;  /* 0x0000541003197816 */ /* 0x000fe2000000000c */
[----:B------:R-:W-:Y:S01]  /*12560*/  IMAD R0, R9, 0x2, R2 ;  /* 0x0000000209007824 */ /* 0x000fe200078e0202 */
[----:B------:R-:W-:Y:S01]  /*12570*/  SHF.R.U32.HI R56, RZ, 0x10, R57 ;  /* 0x00000010ff387819 */ /* 0x000fe20000011639 */
[----:B------:R-:W-:Y:S01]  /*12580*/  IMAD.U32 R26, R70, 0x10000, RZ ;  /* 0x00010000461a7824 */ /* 0x000fe200078e00ff */
[----:B------:R-:W-:Y:S01]  /*12590*/  SHF.R.U64 R30, R14, 0x10, R15 ;  /* 0x000000100e1e7819 */ /* 0x000fe2000000120f */
[----:B------:R-:W-:Y:S01]  /*125a0*/  IMAD.U32 R28, R25, 0x10000, RZ ;  /* 0x00010000191c7824 */ /* 0x000fe200078e00ff */
[----:B------:R-:W0:Y:S01]  /*125b0*/  LDS.128 R8, [R0+0x10400] ;  /* 0x0104000000087984 */ /* 0x000e220000000c00 */
[----:B------:R-:W-:Y:S02]  /*125c0*/  PRMT R27, R20, 0x5410, R27 ;  /* 0x00005410141b7816 */ /* 0x000fe4000000001b */
[----:B------:R-:W-:-:S02]  /*125d0*/  SHF.R.U32.HI R14, RZ, 0x10, R15 ;  /* 0x00000010ff0e7819 */ /* 0x000fc4000001160f */
[----:B------:R-:W-:Y:S01]  /*125e0*/  SHF.R.U32.HI R58, RZ, 0x10, R59 ;  /* 0x00000010ff3a7819 */ /* 0x000fe2000001163b */
[----:B------:R-:W-:Y:S01]  /*125f0*/  IMAD.U32 R29, R27, 0x10000, RZ ;  /* 0x000100001b1d7824 */ /* 0x000fe200078e00ff */
[----:B------:R-:W-:Y:S02]  /*12600*/  PRMT R71, R71, 0x5410, R56 ;  /* 0x0000541047477816 */ /* 0x000fe40000000038 */
[----:B------:R-:W-:Y:S02]  /*12610*/  PRMT R69, R69, 0x5410, R14 ;  /* 0x0000541045457816 */ /* 0x000fe4000000000e */
[----:B------:R-:W-:Y:S02]  /*12620*/  PRMT R73, R73, 0x5410, R58 ;  /* 0x0000541049497816 */ /* 0x000fe4000000003a */
[----:B------:R-:W-:Y:S01]  /*12630*/  LOP3.LUT R25, R25, 0xffff0000, RZ, 0xc0, !PT ;  /* 0xffff000019197812 */ /* 0x000fe200078ec0ff */
[----:B------:R-:W-:Y:S01]  /*12640*/  IMAD.U32 R31, R69, 0x10000, RZ ;  /* 0x00010000451f7824 */ /* 0x000fe200078e00ff */
[----:B------:R-:W-:Y:S01]  /*12650*/  PRMT R30, R21, 0x5410, R30 ;  /* 0x00005410151e7816 */ /* 0x000fe2000000001e */
[C---:B0-----:R-:W-:Y:S01]  /*12660*/  IMAD.U32 R15, R8.reuse, 0x10000, RZ ;  /* 0x00010000080f7824 */ /* 0x041fe200078e00ff */
[----:B------:R-:W-:Y:S01]  /*12670*/  LOP3.LUT R8, R8, 0xffff0000, RZ, 0xc0, !PT ;  /* 0xffff000008087812 */ /* 0x000fe200078ec0ff */
[C---:B------:R-:W-:Y:S01]  /*12680*/  IMAD.U32 R20, R9.reuse, 0x10000, RZ ;  /* 0x0001000009147824 */ /* 0x040fe200078e00ff */
[----:B------:R-:W-:Y:S01]  /*12690*/  LOP3.LUT R9, R9, 0xffff0000, RZ, 0xc0, !PT ;  /* 0xffff000009097812 */ /* 0x000fe200078ec0ff */
[C---:B-1----:R-:W-:Y:S01]  /*126a0*/  FMUL.FTZ R32, R15.reuse, R28 ;  /* 0x0000001c0f207220 */ /* 0x042fe20000410000 */
        /* <DEDUP_REMOVED lines=8> */
[----:B------:R-:W-:Y:S01]  /*12730*/  IMAD.U32 R20, R30, 0x10000, RZ ;  /* 0x000100001e147824 */ /* 0x000fe200078e00ff */
[----:B-----5:R-:W0:Y:S02]  /*12740*/  LDS.128 R4, [R36] ;  /* 0x0000000024047984 */ /* 0x020e240000000c00 */
        /* <DEDUP_REMOVED lines=8> */
[----:B------:R-:W-:Y:S02]  /*127d0*/  IMAD.U32 R14, R7, 0x10000, RZ ;  /* 0x00010000070e7824 */ /* 0x000fe400078e00ff */
[C---:B------:R-:W-:Y:S01]  /*127e0*/  FMUL.FTZ R15, R24.reuse, R31 ;  /* 0x0000001f180f7220 */ /* 0x040fe20000410000 */
[----:B------:R-:W-:Y:S01]  /*127f0*/  FMUL.FTZ R24, R24, R3 ;  /* 0x0000000318187220 */ /* 0x000fe20000410000 */
[----:B------:R-:W-:Y:S01]  /*12800*/  FFMA.FTZ R35, R12, R29, R35 ;  /* 0x0000001d0c237223 */ /* 0x000fe20000010023 */
[----:B------:R-:W-:Y:S01]  /*12810*/  LOP3.LUT R12, R71, 0xffff0000, RZ, 0xc0, !PT ;  /* 0xffff0000470c7812 */ /* 0x000fe200078ec0ff */
[----:B------:R-:W-:Y:S01]  /*12820*/  FFMA.FTZ R28, R14, R3, -R15 ;  /* 0x000000030e1c7223 */ /* 0x000fe2000001080f */
[----:B------:R-:W-:Y:S01]  /*12830*/  LOP3.LUT R3, R70, 0xffff0000, RZ, 0xc0, !PT ;  /* 0xffff000046037812 */ /* 0x000fe200078ec0ff */
[----:B------:R-:W-:Y:S01]  /*12840*/  FFMA.FTZ R31, R14, R31, R24 ;  /* 0x0000001f0e1f7223 */ /* 0x000fe20000010018 */
[----:B------:R-:W-:Y:S01]  /*12850*/  LOP3.LUT R14, R27, 0xffff0000, RZ, 0xc0, !PT ;  /* 0xffff00001b0e7812 */ /* 0x000fe200078ec0ff */
[----:B------:R-:W-:Y:S01]  /*12860*/  FMUL.FTZ R15, R8, R25 ;  /* 0x00000019080f7220 */ /* 0x000fe20000410000 */
[----:B------:R-:W-:-:S02]  /*12870*/  IMAD.U32 R13, R6, 0x10000, RZ ;  /* 0x00010000060d7824 */ /* 0x000fc400078e00ff */
[-C--:B------:R-:W-:Y:S01]  /*12880*/  FMUL.FTZ R27, R8, R3.reuse ;  /* 0x00000003081b7220 */ /* 0x080fe20000410000 */
[----:B------:R-:W-:Y:S02]  /*12890*/  IMAD.U32 R8, R72, 0x10000, RZ ;  /* 0x0001000048087824 */ /* 0x000fe400078e00ff */
[C---:B------:R-:W-:Y:S01]  /*128a0*/  FMUL.FTZ R24, R9.reuse, R14 ;  /* 0x0000000e09187220 */ /* 0x040fe20000410000 */
[C---:B------:R-:W-:Y:S01]  /*128b0*/  FFMA.FTZ R15, R4.reuse, R3, -R15 ;  /* 0x00000003040f7223 */ /* 0x040fe2000001080f */
[----:B------:R-:W-:Y:S01]  /*128c0*/  FMUL.FTZ R9, R9, R12 ;  /* 0x0000000c09097220 */ /* 0x000fe20000410000 */
[----:B------:R-:W-:Y:S01]  /*128d0*/  FFMA.FTZ R27, R4, R25, R27 ;  /* 0x00000019041b7223 */ /* 0x000fe2000001001b */
[----:B------:R-:W-:Y:S01]  /*128e0*/  FMUL.FTZ R4, R21, R20 ;  /* 0x0000001415047220 */ /* 0x000fe20000410000 */
[C---:B------:R-:W-:Y:S01]  /*128f0*/  FFMA.FTZ R24, R5.reuse, R12, -R24 ;  /* 0x0000000c05187223 */ /* 0x040fe20000010818 */
[----:B------:R-:W-:Y:S01]  /*12900*/  FFMA.FTZ R14, R5, R14, R9 ;  /* 0x0000000e050e7223 */ /* 0x000fe20000010009 */
[-C--:B------:R-:W-:Y:S01]  /*12910*/  FMUL.FTZ R26, R21, R8.reuse ;  /* 0x00000008151a7220 */ /* 0x080fe20000410000 */
[----:B------:R-:W-:Y:S01]  /*12920*/  FFMA.FTZ R12, R13, R8, -R4 ;  /* 0x000000080d0c7223 */ /* 0x000fe20000010804 */
[----:B------:R-:W-:-:S02]  /*12930*/  LOP3.LUT R5, R30, 0xffff0000, RZ, 0xc0, !PT ;  /* 0xffff00001e057812 */ /* 0x000fc400078ec0ff */
[----:B------:R-:W-:Y:S01]  /*12940*/  LOP3.LUT R3, R72, 0xffff0000, RZ, 0xc0, !PT ;  /* 0xffff000048037812 */ /* 0x000fe200078ec0ff */
[----:B------:R-:W-:Y:S01]  /*12950*/  FFMA.FTZ R26, R13, R20, R26 ;  /* 0x000000140d1a7223 */ /* 0x000fe2000001001a */
        /* <DEDUP_REMOVED lines=22> */
.L_x_2621:
[----:B------:R-:W-:Y:S05]  /*12ac0*/  BSYNC B0 ;  /* 0x0000000000007941 */ /* 0x000fea0003800000 */
.L_x_2599:
        /* <DEDUP_REMOVED lines=8> */
.L_x_2597:
[----:B01234-:R-:W2:Y:S02]  /*12b50*/  LDL R0, [R1+0x18] ;  /* 0x0000180001007983 */ /* 0x01fea40000100800 */
[----:B--2---:R-:W-:-:S13]  /*12b60*/  R2UR UR4, R0 ;  /* 0x00000000000472ca */ /* 0x004fda00000e0000 */
[----:B------:R-:W-:-:S05]  /*12b70*/  IMAD.U32 R0, RZ, RZ, UR4 ;  /* 0x00000004ff007e24 */ /* 0x000fca000f8e00ff */
[----:B------:R-:W-:-:S13]  /*12b80*/  ISETP.NE.AND P0, PT, R0, 0x3, PT ;  /* 0x000000030000780c */ /* 0x000fda0003f05270 */
[----:B------:R-:W-:Y:S05]  /*12b90*/  @!P0 BRA `(.L_x_2650) ;  /* 0x0000000000048947 */ /* 0x000fea0003800000 */
[----:B------:R-:W-:Y:S01]  /*12ba0*/  BPT.TRAP 0x1 ;  /* 0x000000040000795c */ /* 0x000fe20000300000 */
.L_x_2650:
[----:B------:R-:W-:Y:S01]  /*12bb0*/  IMAD R6, R184, 0x8, R2 ;  /* 0x00000008b8067824 */ /* 0x000fe200078e0202 */
[----:B------:R-:W-:-:S04]  /*12bc0*/  SHF.L.U32 R3, R187, 0x1f, RZ ;  /* 0x0000001fbb037819 */ /* 0x000fc800000006ff */
[----:B------:R0:W1:Y:S01]  /*12bd0*/  SYNCS.PHASECHK.TRANS64.TRYWAIT P2, [R6+URZ+0x34830], R3 ;  /* 0x03483003060075a7 */ /* 0x000062000804017f */
[----:B------:R-:W-:Y:S05]  /*12be0*/  @!P0 BRA `(.L_x_2651) ;  /* 0x0000000000048947 */ /* 0x000fea0003800000 */
[----:B------:R-:W-:Y:S01]  /*12bf0*/  BPT.TRAP 0x1 ;  /* 0x000000040000795c */ /* 0x000fe20000300000 */
.L_x_2651:
[----:B------:R-:W2:Y:S02]  /*12c00*/  S2R R0, SR_TID.X ;  /* 0x0000000000007919 */ /* 0x000ea40000002100 */
[----:B--2---:R-:W-:-:S04]  /*12c10*/  LOP3.LUT R0, R0, 0x7f, RZ, 0xc0, !PT ;  /* 0x0000007f00007812 */ /* 0x004fc800078ec0ff */
[----:B------:R-:W-:Y:S01]  /*12c20*/  ISETP.NE.AND P1, PT, R0, RZ, PT ;  /* 0x000000ff0000720c */ /* 0x000fe20003f25270 */
[----:B-1----:R-:W-:-:S12]  /*12c30*/  @P2 BRA `(.L_x_2652) ;  /* 0x0000000000082947 */ /* 0x002fd80003800000 */
[----:B------:R-:W1:Y:S02]  /*12c40*/  SYNCS.PHASECHK.TRANS64.TRYWAIT P2, [R6+URZ+0x34830], R3 ;  /* 0x03483003060075a7 */ /* 0x000e64000804017f */
[----:B-1----:R-:W-:Y:S05]  /*12c50*/  @!P2 BRA `(.L_x_2653) ;  /* 0x0000014800c4a947 */ /* 0x002fea0003800000 */
.L_x_2652:
[----:B------:R-:W-:Y:S05]  /*12c60*/  WARPSYNC.ALL ;  /* 0x0000000000007948 */ /* 0x000fea0003800000 */
[----:B------:R-:W-:Y:S01]  /*12c70*/  VIADD R0, R2, 0x1c400 ;  /* 0x0001c40002007836 */ /* 0x000fe20000000000 */
        /* <DEDUP_REMOVED lines=14> */
[----:B------:R-:W-:Y:S01]  /*12d60*/  IMAD.MOV.U32 R5, RZ, RZ, 0x40000040 ;  /* 0x40000040ff057424 */ /* 0x000fe200078e00ff */
        /* <DEDUP_REMOVED lines=9> */
[----:B------:R-:W-:Y:S01]  /*12e00*/  R2UR UR11, R9 ;  /* 0x00000000090b72ca */ /* 0x000fe200000e0000 */
[----:B------:R-:W-:Y:S01]  /*12e10*/  IMAD.MOV.U32 R9, RZ, RZ, 0x40000040 ;  /* 0x40000040ff097424 */ /* 0x000fe200078e00ff */
[----:B------:R-:W-:Y:S01]  /*12e20*/  R2UR UR50, R8 ;  /* 0x00000000083272ca */ /* 0x000fe200000e0000 */
[----:B------:R-:W-:Y:S01]  /*12e30*/  VIADD R8, R4, 0x4 ;  /* 0x0000000404087836 */ /* 0x000fe20000000000 */
[----:B------:R-:W-:Y:S01]  /*12e40*/  UIADD3 UR56, UR52, 0x804, URZ ;  /* 0x0000080434387890 */ /* 0x000fe2000fffe03f */
[----:B------:R-:W-:Y:S01]  /*12e50*/  IMAD.U32 R11, RZ, RZ, UR9 ;  /* 0x00000009ff0b7e24 */ /* 0x000fe2000f8e00ff */
[----:B------:R-:W-:Y:S01]  /*12e60*/  UMOV UR8, UR4 ;  /* 0x0000000400087c82 */ /* 0x000fe20008000000 */
[----:B------:R-:W-:Y:S01]  /*12e70*/  UIADD3 UR4, UR52, 0x400, URZ ;  /* 0x0000040034047890 */ /* 0x000fe2000fffe03f */
[----:B------:R-:W-:Y:S01]  /*12e80*/  R2UR UR46, R8 ;  /* 0x00000000082e72ca */ /* 0x000fe200000e0000 */
[----:B------:R-:W-:Y:S01]  /*12e90*/  VIADD R8, R4, 0x6 ;  /* 0x0000000604087836 */ /* 0x000fe20000000000 */
[----:B------:R-:W-:Y:S01]  /*12ea0*/  UMOV UR57, 0x40000040 ;  /* 0x4000004000397882 */ /* 0x000fe20000000000 */
[----:B------:R-:W-:Y:S01]  /*12eb0*/  HGMMA.64x128x16.F32.BF16 R24, gdesc[UR52], RZ, !UPT, gsb0 ;  /* 0x01e00000341879f0 */ /* 0x000fe2000c0018ff */
[----:B------:R-:W-:Y:S01]  /*12ec0*/  IMAD.U32 R10, RZ, RZ, UR8 ;  /* 0x00000008ff0a7e24 */ /* 0x000fe2000f8e00ff */
[----:B------:R-:W-:Y:S01]  /*12ed0*/  R2UR UR39, R5 ;  /* 0x00000000052772ca */ /* 0x000fe200000e0000 */
[----:B------:R-:W-:Y:S01]  /*12ee0*/  UIADD3 UR36, UR52, 0x806, URZ ;  /* 0x0000080634247890 */ /* 0x000fe2000fffe03f */
[----:B------:R-:W-:Y:S01]  /*12ef0*/  R2UR UR10, R8 ;  /* 0x00000000080a72ca */ /* 0x000fe200000e0000 */
[----:B------:R-:W-:Y:S01]  /*12f00*/  VIADD R8, R4, 0x400 ;  /* 0x0000040004087836 */ /* 0x000fe20000000000 */
[----:B------:R2:W-:Y:S01]  /*12f10*/  STL.64 [R1+0x38], R10 ;  /* 0x0000380a01007387 */ /* 0x0005e20000100a00 */
[----:B------:R-:W-:Y:S01]  /*12f20*/  UMOV UR37, 0x40000040 ;  /* 0x4000004000257882 */ /* 0x000fe20000000000 */
[----:B------:R-:W3:Y:S01]  /*12f30*/  LDC R0, c[0x0][0x448] ;  /* 0x00011200ff007b82 */ /* 0x000ee20000000800 */
[----:B------:R-:W-:Y:S01]  /*12f40*/  IMAD.IADD R12, R205, 0x1, R200 ;  /* 0x00000001cd0c7824 */ /* 0x000fe200078e02c8 */
[----:B------:R-:W-:Y:S01]  /*12f50*/  BSSY B0, `(.L_x_2654) ;  /* 0x0000530000007945 */ /* 0x000fe20003800000 */
[----:B01----:R-:W-:Y:S01]  /*12f60*/  @!P1 VIADD R6, R6, 0x34840 ;  /* 0x0003484006069836 */ /* 0x003fe20000000000 */
[----:B------:R-:W-:-:S02]  /*12f70*/  CS2R R150, SRZ ;  /* 0x0000000000967805 */ /* 0x000fc4000001ff00 */
[----:B------:R-:W-:Y:S02]  /*12f80*/  CS2R R148, SRZ ;  /* 0x0000000000947805 */ /* 0x000fe4000001ff00 */
[----:B------:R-:W-:Y:S02]  /*12f90*/  CS2R R146, SRZ ;  /* 0x0000000000927805 */ /* 0x000fe4000001ff00 */
[----:B------:R-:W-:Y:S02]  /*12fa0*/  CS2R R144, SRZ ;  /* 0x0000000000907805 */ /* 0x000fe4000001ff00 */
[----:B------:R-:W-:Y:S02]  /*12fb0*/  @!P1 PRMT R6, RZ, 0x654, R6 ;  /* 0x00000654ff069816 */ /* 0x000fe40000000006 */
[----:B------:R-:W-:Y:S02]  /*12fc0*/  CS2R R142, SRZ ;  /* 0x00000000008e7805 */ /* 0x000fe4000001ff00 */
[----:B-----5:R-:W-:-:S02]  /*12fd0*/  CS2R R140, SRZ ;  /* 0x00000000008c7805 */ /* 0x020fc4000001ff00 */
        /* <DEDUP_REMOVED lines=13> */
[----:B---3--:R-:W-:-:S13]  /*130b0*/  ISETP.NE.AND P2, PT, R0, 0x1, PT ;  /* 0x000000010000780c */ /* 0x008fda0003f45270 */
[----:B------:R-:W0:Y:S08]  /*130c0*/  @P2 LDC R3, c[0x0][0x44c] ;  /* 0x00011300ff032b82 */ /* 0x000e300000000800 */
[----:B------:R-:W1:Y:S01]  /*130d0*/  @P2 LDC R5, c[0x0][0x450] ;  /* 0x00011400ff052b82 */ /* 0x000e620000000800 */
[----:B0-----:R-:W-:-:S04]  /*130e0*/  @P2 IMAD.HI.U32 R0, R12, R3, RZ ;  /* 0x000000030c002227 */ /* 0x001fc800078e00ff */
[----:B------:R-:W-:Y:S01]  /*130f0*/  IMAD.MOV.U32 R3, RZ, RZ, -0x80 ;  /* 0xffffff80ff037424 */ /* 0x000fe200078e00ff */
[----:B-1----:R-:W-:-:S03]  /*13100*/  @P2 SHF.R.U32.HI R12, RZ, R5, R0 ;  /* 0x00000005ff0c2219 */ /* 0x002fc60000011600 */
[----:B------:R-:W-:Y:S02]  /*13110*/  IMAD R3, R88, R3, 0x80 ;  /* 0x0000008058037424 */ /* 0x000fe400078e0203 */
[----:B------:R-:W0:Y:S03]  /*13120*/  SHFL.IDX PT, R0, R12, 0x1, 0x1c1f ;  /* 0x003c1f000c007f89 */ /* 0x000e2600000e0000 */
[----:B------:R-:W-:-:S04]  /*13130*/  IADD3 R107, -R204, 0x1, R3 ;  /* 0x00000001cc6b7810 */ /* 0x000fc80007ffe103 */
[----:B------:R-:W-:Y:S01]  /*13140*/  IADD3 R107, -R201, R107, R202 ;  /* 0x0000006bc96b7210 */ /* 0x000fe20007ffe1ca */
        /* <DEDUP_REMOVED lines=29> */
[----:B-1----:R-:W-:Y:S02]  /*13320*/  IMAD.U32 R10, RZ, RZ, UR8 ;  /* 0x00000008ff0a7e24 */ /* 0x002fe4000f8e00ff */
        /* <DEDUP_REMOVED lines=48> */
[C---:B------:R-:W-:Y:S01]  /*13630*/  VIADD R8, R4.reuse, 0x804 ;  /* 0x0000080404087836 */ /* 0x040fe20000000000 */
[----:B------:R-:W-:Y:S01]  /*13640*/  ULDC UR4, c[0x0][0x988] ;  /* 0x0002620000047ab9 */ /* 0x000fe20000000800 */
[----:B------:R-:W-:Y:S02]  /*13650*/  IMAD.MOV.U32 R9, RZ, RZ, 0x40000040 ;  /* 0x40000040ff097424 */ /* 0x000fe400078e00ff */
[----:B------:R-:W-:Y:S01]  /*13660*/  VIADD R4, R4, 0x806 ;  /* 0x0000080604047836 */ /* 0x000fe20000000000 */
[----:B------:R-:W-:Y:S01]  /*13670*/  R2UR UR58, R8 ;  /* 0x00000000083a72ca */ /* 0x000fe200000e0000 */
[----:B-1----:R-:W-:Y:S01]  /*13680*/  IMAD.U32 R10, RZ, RZ, UR8 ;  /* 0x00000008ff0a7e24 */ /* 0x002fe2000f8e00ff */
[----:B------:R-:W-:Y:S01]  /*13690*/  R2UR UR59, R9 ;  /* 0x00000000093b72ca */ /* 0x000fe200000e0000 */
[----:B------:R-:W-:Y:S01]  /*136a0*/  IMAD.U32 R11, RZ, RZ, UR9 ;  /* 0x00000009ff0b7e24 */ /* 0x000fe2000f8e00ff */
[----:B------:R-:W-:-:S04]  /*136b0*/  R2UR UR38, R4 ;  /* 0x00000000042672ca */ /* 0x000fc800000e0000 */
[----:B------:R1:W-:Y:S02]  /*136c0*/  STL.64 [R1], R10 ;  /* 0x0000000a01007387 */ /* 0x0003e40000100a00 */
[----:B-1----:R-:W-:-:S04]  /*136d0*/  IADD3 R10, -R204, R202, R3 ;  /* 0x000000cacc0a7210 */ /* 0x002fc80007ffe103 */
[----:B0-----:R-:W-:-:S04]  /*136e0*/  VIADDMNMX R0, R0, R107, R10, PT ;  /* 0x0000006b00007246 */ /* 0x001fc8000380010a */
        /* <DEDUP_REMOVED lines=8> */
[----:B------:R-:W-:Y:S01]  /*13770*/  HGMMA.64x128x16.F32.BF16 R24, gdesc[UR56], R24, gsb0 ;  /* 0x01e00000381879f0 */ /* 0x000fe20008001818 */
[----:B------:R-:W-:Y:S01]  /*13780*/  ULDC UR58, c[0x0][0x988] ;  /* 0x00026200003a7ab9 */ /* 0x000fe20000000800 */
[----:B------:R-:W-:Y:S01]  /*13790*/  ULDC UR59, c[0x0][0x988] ;  /* 0x00026200003b7ab9 */ /* 0x000fe20000000800 */
        /* <DEDUP_REMOVED lines=9> */
[----:B------:R-:W-:Y:S01]  /*13830*/  FMNMX.FTZ R4, R113, R111, !PT ;  /* 0x0000006f71047209 */ /* 0x000fe20007810000 */
[----:B------:R-:W1:Y:S01]  /*13840*/  SHFL.IDX PT, R30, R12, RZ, 0x1c1f ;  /* 0x001c1fff0c1e7589 */ /* 0x000e6200000e0000 */
        /* <DEDUP_REMOVED lines=81> */
[----:B------:R-:W-:Y:S01]  /*13d60*/  ISETP.GT.AND P3, PT, R0, 0x79, PT ;  /* 0x000000790000780c */ /* 0x000fe20003f64270 */
[----:B------:R-:W-:Y:S01]  /*13d70*/  IMAD.U32 R0, RZ, RZ, UR4 ;  /* 0x00000004ff007e24 */ /* 0x000fe2000f8e00ff */
[----:B------:R-:W-:-:S02]  /*13d80*/  FSEL R27, R86, -INF , P4 ;  /* 0xff800000561b7808 */ /* 0x000fc40002000000 */
[----:B------:R-:W-:Y:S02]  /*13d90*/  FMNMX.FTZ R4, R83, R4, !PT ;  /* 0x0000000453047209 */ /* 0x000fe40007810000 */
[----:B------:R-:W-:Y:S02]  /*13da0*/  FSEL R87, R87, -INF , P3 ;  /* 0xff80000057577808 */ /* 0x000fe40001800000 */
[----:B------:R-:W-:Y:S02]  /*13db0*/  FMNMX.FTZ R4, R27, R4, !PT ;  /* 0x000000041b047209 */ /* 0x000fe40007810000 */
[----:B-1----:R-:W-:Y:S02]  /*13dc0*/  VIADDMNMX R30, R30, R107, R10, PT ;  /* 0x0000006b1e1e7246 */ /* 0x002fe4000380010a */
[----:B------:R-:W-:Y:S02]  /*13dd0*/  CS2R R106, SRZ ;  /* 0x00000000006a7805 */ /* 0x000fe4000001ff00 */
[----:B------:R-:W-:-:S02]  /*13de0*/  FMNMX.FTZ R14, R87, R4, !PT ;  /* 0x00000004570e7209 */ /* 0x000fc40007810000 */
[C---:B------:R-:W-:Y:S02]  /*13df0*/  ISETP.GT.AND P4, PT, R30.reuse, 0x1, PT ;  /* 0x000000011e00780c */ /* 0x040fe40003f84270 */
[----:B------:R-:W-:Y:S01]  /*13e00*/  ISETP.GT.AND P5, PT, R30, 0x8, PT ;  /* 0x000000081e00780c */ /* 0x000fe20003fa4270 */
[----:B------:R-:W1:Y:S01]  /*13e10*/  SHFL.BFLY PT, R31, R14, 0x2, 0x1f ;  /* 0x0c401f000e1f7f89 */ /* 0x000e6200000e0000 */
[----:B------:R-:W-:Y:S02]  /*13e20*/  FSEL R25, R25, -INF , P4 ;  /* 0xff80000019197808 */ /* 0x000fe40002000000 */
[----:B------:R-:W-:Y:S02]  /*13e30*/  FSEL R35, R28, -INF , P5 ;  /* 0xff8000001c237808 */ /* 0x000fe40002800000 */
[----:B------:R-:W-:Y:S02]  /*13e40*/  ISETP.GT.AND P4, PT, R30, 0x10, PT ;  /* 0x000000101e00780c */ /* 0x000fe40003f84270 */
[----:B-1----:R-:W-:-:S05]  /*13e50*/  FMNMX.FTZ R31, R14, R31, !PT ;  /* 0x0000001f0e1f7209 */ /* 0x002fca0007810000 */
[----:B------:R-:W1:Y:S02]  /*13e60*/  SHFL.BFLY PT, R4, R31, 0x1, 0x1f ;  /* 0x0c201f001f047f89 */ /* 0x000e6400000e0000 */
        /* <DEDUP_REMOVED lines=8> */
[C---:B------:R-:W-:Y:S01]  /*13ef0*/  ISETP.GT.AND P3, PT, R30.reuse, 0x9, PT ;  /* 0x000000091e00780c */ /* 0x040fe20003f64270 */
[-CC-:B------:R-:W-:Y:S01]  /*13f00*/  FFMA.FTZ R179, R101, R0.reuse, -R8.reuse ;  /* 0x0000000065b37223 */ /* 0x180fe20000010808 */
[----:B------:R-:W-:Y:S01]  /*13f10*/  FMNMX.FTZ R14, R31, R25, !PT ;  /* 0x000000191f0e7209 */ /* 0x000fe20007810000 */
[-CC-:B------:R-:W-:Y:S01]  /*13f20*/  FFMA.FTZ R26, R103, R0.reuse, -R8.reuse ;  /* 0x00000000671a7223 */ /* 0x180fe20000010808 */
        /* <DEDUP_REMOVED lines=10> */
[C---:B------:R-:W-:Y:S01]  /*13fd0*/  ISETP.GT.AND P4, PT, R30.reuse, 0x18, PT ;  /* 0x000000181e00780c */ /* 0x040fe20003f84270 */
        /* <DEDUP_REMOVED lines=12> */
[----:B------:R1:W-:Y:S01]  /*140a0*/  MUFU.EX2 R14, R24 ;  /* 0x00000018000e7308 */ /* 0x0003e20000000800 */
        /* <DEDUP_REMOVED lines=10> */
[C---:B------:R-:W-:Y:S01]  /*14150*/  ISETP.GT.AND P4, PT, R30.reuse, 0x28, PT ;  /* 0x000000281e00780c */ /* 0x040fe20003f84270 */
[-CC-:B------:R-:W-:Y:S01]  /*14160*/  FFMA.FTZ R157, R13, R0.reuse, -R8.reuse ;  /* 0x000000000d9d7223 */ /* 0x180fe20000010808 */
[----:B------:R-:W-:Y:S01]  /*14170*/  FSEL R41, R41, -INF , P3 ;  /* 0xff80000029297808 */ /* 0x000fe20001800000 */
[--C-:B------:R-:W-:Y:S01]  /*14180*/  FFMA.FTZ R159, R15, R0, -R8.reuse ;  /* 0x000000000f9f7223 */ /* 0x100fe20000010808 */
[----:B------:R-:W-:Y:S01]  /*14190*/  FMNMX.FTZ R20, R93, R20, !PT ;  /* 0x000000145d147209 */ /* 0x000fe20007810000 */
[----:B------:R-:W2:Y:S01]  /*141a0*/  MUFU.EX2 R10, R111 ;  /* 0x0000006f000a7308 */ /* 0x000ea20000000800 */
[----:B------:R-:W-:Y:S01]  /*141b0*/  ISETP.GT.AND P3, PT, R30, 0x29, PT ;  /* 0x000000291e00780c */ /* 0x000fe20003f64270 */
[-CC-:B------:R-:W-:Y:S01]  /*141c0*/  FFMA.FTZ R163, R11, R0.reuse, -R8.reuse ;  /* 0x000000000ba37223 */ /* 0x180fe20000010808 */
[----:B------:R-:W-:Y:S01]  /*141d0*/  FSEL R101, R44, -INF , P4 ;  /* 0xff8000002c657808 */ /* 0x000fe20002000000 */
[--C-:B------:R-:W-:Y:S01]  /*141e0*/  FFMA.FTZ R153, R21, R0, -R8.reuse ;  /* 0x0000000015997223 */ /* 0x100fe20000010808 */
[----:B-1----:R-:W-:Y:S01]  /*141f0*/  FMNMX.FTZ R24, R41, R20, !PT ;  /* 0x0000001429187209 */ /* 0x002fe20007810000 */
        /* <DEDUP_REMOVED lines=8> */
[----:B------:R-:W-:Y:S01]  /*14280*/  FFMA.FTZ R83, R83, R0, -R8 ;  /* 0x0000000053537223 */ /* 0x000fe20000010808 */
[----:B------:R-:W-:Y:S01]  /*14290*/  FSEL R103, R48, -INF , P4 ;  /* 0xff80000030677808 */ /* 0x000fe20002000000 */
[----:B------:R-:W3:Y:S01]  /*142a0*/  MUFU.EX2 R183, R183 ;  /* 0x000000b700b77308 */ /* 0x000ee20000000800 */
[----:B------:R-:W-:Y:S01]  /*142b0*/  FMNMX.FTZ R24, R45, R24, !PT ;  /* 0x000000182d187209 */ /* 0x000fe20007810000 */
[----:B--2---:R-:W-:Y:S01]  /*142c0*/  FADD.FTZ R48, R181, R10 ;  /* 0x0000000ab5307221 */ /* 0x004fe20000010000 */
[----:B------:R-:W-:-:S02]  /*142d0*/  ISETP.GT.AND P4, PT, R30, 0x38, PT ;  /* 0x000000381e00780c */ /* 0x000fc40003f84270 */
[----:B------:R-:W-:Y:S02]  /*142e0*/  CS2R R112, SRZ ;  /* 0x0000000000707805 */ /* 0x000fe4000001ff00 */
[----:B------:R-:W-:Y:S02]  /*142f0*/  FSEL R49, R49, -INF , P3 ;  /* 0xff80000031317808 */ /* 0x000fe40001800000 */
[----:B------:R-:W-:Y:S02]  /*14300*/  CS2R R110, SRZ ;  /* 0x00000000006e7805 */ /* 0x000fe4000001ff00 */
[----:B------:R-:W-:Y:S01]  /*14310*/  FMNMX.FTZ R24, R103, R24, !PT ;  /* 0x0000001867187209 */ /* 0x000fe20007810000 */
[----:B------:R-:W2:Y:S01]  /*14320*/  MUFU.EX2 R12, R12 ;  /* 0x0000000c000c7308 */ /* 0x000ea20000000800 */
[----:B------:R-:W-:Y:S02]  /*14330*/  ISETP.GT.AND P3, PT, R30, 0x39, PT ;  /* 0x000000391e00780c */ /* 0x000fe40003f64270 */
[----:B------:R-:W-:-:S02]  /*14340*/  CS2R R108, SRZ ;  /* 0x00000000006c7805 */ /* 0x000fc4000001ff00 */
[----:B------:R-:W-:Y:S02]  /*14350*/  FSEL R99, R52, -INF , P4 ;  /* 0xff80000034637808 */ /* 0x000fe40002000000 */
[----:B-1----:R-:W-:Y:S01]  /*14360*/  FMNMX.FTZ R26, R49, R24, !PT ;  /* 0x00000018311a7209 */ /* 0x002fe20007810000 */
[----:B------:R-:W1:Y:S01]  /*14370*/  @P2 LDC R52, c[0x0][0x450] ;  /* 0x00011400ff342b82 */ /* 0x000e620000000800 */
[C---:B------:R-:W-:Y:S01]  /*14380*/  ISETP.GT.AND P4, PT, R30.reuse, 0x40, PT ;  /* 0x000000401e00780c */ /* 0x040fe20003f84270 */
[----:B------:R4:W-:Y:S01]  /*14390*/  MUFU.EX2 R24, R28 ;  /* 0x0000001c00187308 */ /* 0x0009e20000000800 */
[----:B------:R-:W-:Y:S02]  /*143a0*/  FSEL R53, R53, -INF , P3 ;  /* 0xff80000035357808 */ /* 0x000fe40001800000 */
[----:B------:R-:W-:Y:S02]  /*143b0*/  FMNMX.FTZ R26, R99, R26, !PT ;  /* 0x0000001a631a7209 */ /* 0x000fe40007810000 */
[----:B------:R-:W-:-:S02]  /*143c0*/  ISETP.GT.AND P3, PT, R30, 0x41, PT ;  /* 0x000000411e00780c */ /* 0x000fc40003f64270 */
[----:B------:R-:W-:Y:S01]  /*143d0*/  FSEL R97, R56, -INF , P4 ;  /* 0xff80000038617808 */ /* 0x000fe20002000000 */
[----:B------:R-:W0:Y:S01]  /*143e0*/  MUFU.EX2 R177, R177 ;  /* 0x000000b100b17308 */ /* 0x000e220000000800 */
[----:B------:R-:W-:Y:S02]  /*143f0*/  FMNMX.FTZ R26, R53, R26, !PT ;  /* 0x0000001a351a7209 */ /* 0x000fe40007810000 */
[C---:B------:R-:W-:Y:S02]  /*14400*/  ISETP.GT.AND P4, PT, R30.reuse, 0x48, PT ;  /* 0x000000481e00780c */ /* 0x040fe40003f84270 */
[----:B------:R-:W-:Y:S02]  /*14410*/  FSEL R57, R57, -INF , P3 ;  /* 0xff80000039397808 */ /* 0x000fe40001800000 */
[----:B------:R-:W-:Y:S01]  /*14420*/  FMNMX.FTZ R26, R97, R26, !PT ;  /* 0x0000001a611a7209 */ /* 0x000fe20007810000 */
[----:B------:R-:W1:Y:S01]  /*14430*/  MUFU.EX2 R179, R179 ;  /* 0x000000b300b37308 */ /* 0x000e620000000800 */
[----:B------:R-:W-:-:S02]  /*14440*/  ISETP.GT.AND P3, PT, R30, 0x49, PT ;  /* 0x000000491e00780c */ /* 0x000fc40003f64270 */
[----:B------:R-:W-:Y:S02]  /*14450*/  FSEL R95, R60, -INF , P4 ;  /* 0xff8000003c5f7808 */ /* 0x000fe40002000000 */
[----:B----4-:R-:W-:Y:S02]  /*14460*/  FMNMX.FTZ R28, R57, R26, !PT ;  /* 0x0000001a391c7209 */ /* 0x010fe40007810000 */
[C---:B------:R-:W-:Y:S01]  /*14470*/  ISETP.GT.AND P4, PT, R30.reuse, 0x50, PT ;  /* 0x000000501e00780c */ /* 0x040fe20003f84270 */
[----:B------:R4:W-:Y:S01]  /*14480*/  MUFU.EX2 R26, R32 ;  /* 0x00000020001a7308 */ /* 0x0009e20000000800 */
[----:B------:R-:W-:Y:S02]  /*14490*/  FSEL R61, R61, -INF , P3 ;  /* 0xff8000003d3d7808 */ /* 0x000fe40001800000 */
[----:B------:R-:W-:Y:S02]  /*144a0*/  FMNMX.FTZ R28, R95, R28, !PT ;  /* 0x0000001c5f1c7209 */ /* 0x000fe40007810000 */
[----:B------:R-:W-:-:S02]  /*144b0*/  ISETP.GT.AND P3, PT, R30, 0x51, PT ;  /* 0x000000511e00780c */ /* 0x000fc40003f64270 */
[----:B------:R-:W-:Y:S01]  /*144c0*/  FSEL R91, R64, -INF , P4 ;  /* 0xff800000405b7808 */ /* 0x000fe20002000000 */
[----:B------:R-:W1:Y:S01]  /*144d0*/  MUFU.EX2 R173, R173 ;  /* 0x000000ad00ad7308 */ /* 0x000e620000000800 */
[----:B------:R-:W-:Y:S02]  /*144e0*/  FMNMX.FTZ R28, R61, R28, !PT ;  /* 0x0000001c3d1c7209 */ /* 0x000fe40007810000 */
[C---:B------:R-:W-:Y:S02]  /*144f0*/  ISETP.GT.AND P4, PT, R30.reuse, 0x58, PT ;  /* 0x000000581e00780c */ /* 0x040fe40003f84270 */
[----:B------:R-:W-:Y:S02]  /*14500*/  FSEL R65, R65, -INF , P3 ;  /* 0xff80000041417808 */ /* 0x000fe40001800000 */
[----:B------:R-:W-:Y:S01]  /*14510*/  FMNMX.FTZ R28, R91, R28, !PT ;  /* 0x0000001c5b1c7209 */ /* 0x000fe20007810000 */
[----:B------:R-:W-:Y:S01]  /*14520*/  MUFU.EX2 R175, R175 ;  /* 0x000000af00af7308 */ /* 0x000fe20000000800 */
        /* <DEDUP_REMOVED lines=9> */
[----:B------:R-:W-:Y:S01]  /*145c0*/  MUFU.EX2 R169, R169 ;  /* 0x000000a900a97308 */ /* 0x000fe20000000800 */
        /* <DEDUP_REMOVED lines=15> */
[----:B------:R-:W-:Y:S01]  /*146c0*/  FMNMX.FTZ R34, R77, R34, !PT ;  /* 0x000000224d227209 */ /* 0x000fe20007810000 */
[--C-:B----4-:R-:W-:Y:S01]  /*146d0*/  FFMA.FTZ R36, R67, R0, -R8.reuse ;  /* 0x0000000043247223 */ /* 0x110fe20000010808 */
[C---:B------:R-:W-:Y:S02]  /*146e0*/  ISETP.GT.AND P4, PT, R30.reuse, 0x78, PT ;  /* 0x000000781e00780c */ /* 0x040fe40003f84270 */
[----:B------:R-:W-:Y:S02]  /*146f0*/  FSEL R81, R81, -INF , P3 ;  /* 0xff80000051517808 */ /* 0x000fe40001800000 */
[----:B------:R-:W-:Y:S01]  /*14700*/  FMNMX.FTZ R34, R55, R34, !PT ;  /* 0x0000002237227209 */ /* 0x000fe20007810000 */
[----:B------:R-:W-:Y:S01]  /*14710*/  MUFU.EX2 R167, R167 ;  /* 0x000000a700a77308 */ /* 0x000fe20000000800 */
[----:B------:R-:W-:Y:S01]  /*14720*/  ISETP.GT.AND P3, PT, R30, 0x79, PT ;  /* 0x000000791e00780c */ /* 0x000fe20003f64270 */
[----:B------:R-:W-:Y:S01]  /*14730*/  FFMA.FTZ R30, R59, R0, -R8 ;  /* 0x000000003b1e7223 */ /* 0x000fe20000010808 */
[----:B------:R-:W-:-:S02]  /*14740*/  FSEL R105, R84, -INF , P4 ;  /* 0xff80000054697808 */ /* 0x000fc40002000000 */
[----:B------:R-:W-:Y:S02]  /*14750*/  FMNMX.FTZ R34, R81, R34, !PT ;  /* 0x0000002251227209 */ /* 0x000fe40007810000 */
[----:B------:R-:W-:Y:S01]  /*14760*/  FSEL R85, R85, -INF , P3 ;  /* 0xff80000055557808 */ /* 0x000fe20001800000 */
[----:B------:R-:W-:Y:S01]  /*14770*/  MUFU.EX2 R30, R30 ;  /* 0x0000001e001e7308 */ /* 0x000fe20000000800 */
[----:B------:R-:W-:Y:S02]  /*14780*/  FMNMX.FTZ R34, R105, R34, !PT ;  /* 0x0000002269227209 */ /* 0x000fe40007810000 */
[----:B------:R-:W-:Y:S02]  /*14790*/  F2FP.BF16.F32.PACK_AB R181, R10, R181 ;  /* 0x000000b50ab5723e */ /* 0x000fe400000010ff */
[----:B------:R-:W-:Y:S01]  /*147a0*/  FMNMX.FTZ R3, R85, R34, !PT ;  /* 0x0000002255037209 */ /* 0x000fe20007810000 */
[--C-:B------:R-:W-:Y:S02]  /*147b0*/  FFMA.FTZ R34, R63, R0, -R8.reuse ;  /* 0x000000003f227223 */ /* 0x100fe40000010808 */
[----:B------:R-:W-:Y:S02]  /*147c0*/  MUFU.EX2 R161, R161 ;  /* 0x000000a100a17308 */ /* 0x000fe40000000800 */
[----:B------:R-:W4:Y:S06]  /*147d0*/  SHFL.BFLY PT, R40, R3, 0x2, 0x1f ;  /* 0x0c401f0003287f89 */ /* 0x000f2c00000e0000 */
[----:B------:R-:W-:Y:S08]  /*147e0*/  MUFU.EX2 R34, R34 ;  /* 0x0000002200227308 */ /* 0x000ff00000000800 */
[----:B------:R-:W-:Y:S08]  /*147f0*/  MUFU.EX2 R36, R36 ;  /* 0x0000002400247308 */ /* 0x000ff00000000800 */
[----:B------:R-:W-:Y:S01]  /*14800*/  MUFU.EX2 R163, R163 ;  /* 0x000000a300a37308 */ /* 0x000fe20000000800 */
[----:B----4-:R-:W-:Y:S01]  /*14810*/  FMNMX.FTZ R5, R3, R40, !PT ;  /* 0x0000002803057209 */ /* 0x010fe20007810000 */
[-CC-:B------:R-:W-:Y:S01]  /*14820*/  FFMA.FTZ R40, R75, R0.reuse, -R8.reuse ;  /* 0x000000004b287223 */ /* 0x180fe20000010808 */
[----:B------:R-:W-:-:S03]  /*14830*/  FFMA.FTZ R8, R87, R0, -R8 ;  /* 0x0000000057087223 */ /* 0x000fc60000010808 */
[----:B------:R-:W4:Y:S02]  /*14840*/  SHFL.BFLY PT, R44, R5, 0x1, 0x1f ;  /* 0x0c201f00052c7f89 */ /* 0x000f2400000e0000 */
[----:B------:R-:W-:Y:S08]  /*14850*/  MUFU.EX2 R38, R38 ;  /* 0x0000002600267308 */ /* 0x000ff00000000800 */
[----:B------:R-:W-:Y:S08]  /*14860*/  MUFU.EX2 R157, R157 ;  /* 0x0000009d009d7308 */ /* 0x000ff00000000800 */
[----:B------:R-:W-:Y:S01]  /*14870*/  MUFU.EX2 R40, R40 ;  /* 0x0000002800287308 */ /* 0x000fe20000000800 */
[----:B----4-:R-:W-:Y:S01]  /*14880*/  FMNMX.FTZ R3, R5, R44, !PT ;  /* 0x0000002c05037209 */ /* 0x010fe20007810000 */
[----:B---3--:R-:W-:-:S06]  /*14890*/  FADD.FTZ R5, R183, R48 ;  /* 0x00000030b7057221 */ /* 0x008fcc0000010000 */
[----:B------:R-:W-:Y:S01]  /*148a0*/  MUFU.EX2 R159, R159 ;  /* 0x0000009f009f7308 */ /* 0x000fe20000000800 */
[C---:B--2---:R-:W-:Y:S01]  /*148b0*/  F2FP.BF16.F32.PACK_AB R183, R12.reuse, R183 ;  /* 0x000000b70cb7723e */ /* 0x044fe200000010ff */
[C---:B------:R-:W-:Y:S01]  /*148c0*/  FMUL.FTZ R46, R3.reuse, R0 ;  /* 0x00000000032e7220 */ /* 0x040fe20000410000 */
[----:B------:R-:W-:Y:S01]  /*148d0*/  FSETP.NEU.FTZ.AND P3, PT, R3, -INF , PT ;  /* 0xff8000000300780b */ /* 0x000fe20003f7d000 */
[----:B------:R-:W-:Y:S01]  /*148e0*/  FADD.FTZ R48, R12, R5 ;  /* 0x000000050c307221 */ /* 0x000fe20000010000 */
[----:B------:R-:W-:Y:S02]  /*148f0*/  VIADD R12, R88, 0xfffffffe ;  /* 0xfffffffe580c7836 */ /* 0x000fe40000000000 */
[----:B------:R-:W-:Y:S01]  /*14900*/  FSEL R46, R46, RZ, P3 ;  /* 0x000000ff2e2e7208 */ /* 0x000fe20001800000 */
[----:B0-----:R-:W-:Y:S01]  /*14910*/  FADD.FTZ R5, R177, R48 ;  /* 0x00000030b1057221 */ /* 0x001fe20000010000 */
[----:B------:R-:W-:Y:S01]  /*14920*/  MUFU.EX2 R42, R42 ;  /* 0x0000002a002a7308 */ /* 0x000fe20000000800 */
[----:B------:R-:W-:-:S02]  /*14930*/  F2FP.BF16.F32.PACK_AB R177, R14, R177 ;  /* 0x000000b10eb1723e */ /* 0x000fc400000010ff */
        /* <DEDUP_REMOVED lines=8> */
[----:B------:R-:W-:Y:S01]  /*149c0*/  FADD.FTZ R48, R14, R5 ;  /* 0x000000050e307221 */ /* 0x000fe20000010000 */
[-CC-:B------:R-:W-:Y:S01]  /*149d0*/  FFMA.FTZ R21, R37, R0.reuse, -R46.reuse ;  /* 0x0000000025157223 */ /* 0x180fe2000001082e */
[-CC-:B------:R-:W-:Y:S01]  /*149e0*/  FFMA.FTZ R172, R93, R0.reuse, -R46.reuse ;  /* 0x000000005dac7223 */ /* 0x180fe2000001082e */
[-C--:B------:R-:W-:Y:S01]  /*149f0*/  FFMA.FTZ R25, R41, R0.reuse, -R46 ;  /* 0x0000000029197223 */ /* 0x080fe2000001082e */
[----:B-1----:R-:W-:Y:S01]  /*14a00*/  FADD.FTZ R11, R179, R48 ;  /* 0x00000030b30b7221 */ /* 0x002fe20000010000 */
[-CC-:B------:R-:W-:Y:S01]  /*14a10*/  FFMA.FTZ R174, R101, R0.reuse, -R46.reuse ;  /* 0x0000000065ae7223 */ /* 0x180fe2000001082e */
[----:B------:R-:W0:Y:S01]  /*14a20*/  MUFU.EX2 R9, R9 ;  /* 0x0000000900097308 */ /* 0x000e220000000800 */
[-CC-:B------:R-:W-:Y:S01]  /*14a30*/  FFMA.FTZ R27, R45, R0.reuse, -R46.reuse ;  /* 0x000000002d1b7223 */ /* 0x180fe2000001082e */
[----:B------:R-:W-:Y:S01]  /*14a40*/  FADD.FTZ R50, R20, R11 ;  /* 0x0000000b14327221 */ /* 0x000fe20000010000 */
[-CC-:B------:R-:W-:Y:S01]  /*14a50*/  FFMA.FTZ R168, R103, R0.reuse, -R46.reuse ;  /* 0x0000000067a87223 */ /* 0x180fe2000001082e */
[-C--:B------:R-:W-:Y:S01]  /*14a60*/  FFMA.FTZ R29, R49, R0.reuse, -R46 ;  /* 0x00000000311d7223 */ /* 0x080fe2000001082e */
[----:B------:R-:W1:Y:S01]  /*14a70*/  @P2 LDC R37, c[0x0][0x44c] ;  /* 0x00011300ff252b82 */ /* 0x000e620000000800 */
[----:B------:R-:W-:Y:S01]  /*14a80*/  FADD.FTZ R11, R173, R50 ;  /* 0x00000032ad0b7221 */ /* 0x000fe20000010000 */
[-CC-:B------:R-:W-:Y:S01]  /*14a90*/  FFMA.FTZ R170, R99, R0.reuse, -R46.reuse ;  /* 0x0000000063aa7223 */ /* 0x180fe2000001082e */
[----:B------:R-:W2:Y:S01]  /*14aa0*/  MUFU.EX2 R182, R182 ;  /* 0x000000b600b67308 */ /* 0x000ea20000000800 */
[-CC-:B------:R-:W-:Y:S01]  /*14ab0*/  FFMA.FTZ R31, R53, R0.reuse, -R46.reuse ;  /* 0x00000000351f7223 */ /* 0x180fe2000001082e */
[-CC-:B------:R-:W-:Y:S01]  /*14ac0*/  FFMA.FTZ R164, R97, R0.reuse, -R46.reuse ;  /* 0x0000000061a47223 */ /* 0x180fe2000001082e */
[-CC-:B------:R-:W-:Y:S01]  /*14ad0*/  FFMA.FTZ R33, R57, R0.reuse, -R46.reuse ;  /* 0x0000000039217223 */ /* 0x180fe2000001082e */
[-CC-:B------:R-:W-:Y:S01]  /*14ae0*/  FFMA.FTZ R166, R95, R0.reuse, -R46.reuse ;  /* 0x000000005fa67223 */ /* 0x180fe2000001082e */
[-CC-:B------:R-:W-:Y:S01]  /*14af0*/  FFMA.FTZ R35, R61, R0.reuse, -R46.reuse ;  /* 0x000000003d237223 */ /* 0x180fe2000001082e */
[-C--:B------:R-:W-:Y:S01]  /*14b00*/  FFMA.FTZ R160, R91, R0.reuse, -R46 ;  /* 0x000000005ba07223 */ /* 0x080fe2000001082e */
[----:B------:R-:W-:Y:S01]  /*14b10*/  IMAD.MOV.U32 R39, RZ, RZ, R200 ;  /* 0x000000ffff277224 */ /* 0x000fe200078e00c8 */
[----:B------:R-:W3:Y:S01]  /*14b20*/  MUFU.EX2 R13, R13 ;  /* 0x0000000d000d7308 */ /* 0x000ee20000000800 */
[----:B0-----:R-:W-:Y:S01]  /*14b30*/  FADD.FTZ R5, R180, R9 ;  /* 0x00000009b4057221 */ /* 0x001fe20000010000 */
[-CC-:B------:R-:W-:Y:S01]  /*14b40*/  FFMA.FTZ R162, R47, R0.reuse, -R46.reuse ;  /* 0x000000002fa27223 */ /* 0x180fe2000001082e */
[-CC-:B------:R-:W-:Y:S01]  /*14b50*/  FFMA.FTZ R156, R51, R0.reuse, -R46.reuse ;  /* 0x00000000339c7223 */ /* 0x180fe2000001082e */
[-CC-:B------:R-:W-:Y:S01]  /*14b60*/  FFMA.FTZ R41, R73, R0.reuse, -R46.reuse ;  /* 0x0000000049297223 */ /* 0x180fe2000001082e */
[-CC-:B------:R-:W-:Y:S01]  /*14b70*/  FFMA.FTZ R43, R43, R0.reuse, -R46.reuse ;  /* 0x000000002b2b7223 */ /* 0x180fe2000001082e */
[-CC-:B------:R-:W-:Y:S01]  /*14b80*/  FFMA.FTZ R77, R77, R0.reuse, -R46.reuse ;  /* 0x000000004d4d7223 */ /* 0x180fe2000001082e */
[-CC-:B------:R-:W-:Y:S01]  /*14b90*/  FFMA.FTZ R55, R55, R0.reuse, -R46.reuse ;  /* 0x0000000037377223 */ /* 0x180fe2000001082e */
[----:B------:R-:W0:Y:S01]  /*14ba0*/  MUFU.EX2 R176, R176 ;  /* 0x000000b000b07308 */ /* 0x000e220000000800 */
[----:B--2---:R-:W-:Y:S01]  /*14bb0*/  FADD.FTZ R48, R182, R5 ;  /* 0x00000005b6307221 */ /* 0x004fe20000010000 */
[-CC-:B------:R-:W-:Y:S01]  /*14bc0*/  FFMA.FTZ R81, R81, R0.reuse, -R46.reuse ;  /* 0x0000000051517223 */ /* 0x180fe2000001082e */
[----:B------:R-:W-:Y:S01]  /*14bd0*/  FFMA.FTZ R105, R105, R0, -R46 ;  /* 0x0000000069697223 */ /* 0x000fe2000001082e */
[----:B------:R-:W-:Y:S01]  /*14be0*/  F2FP.BF16.F32.PACK_AB R180, R9, R180 ;  /* 0x000000b409b4723e */ /* 0x000fe200000010ff */
[----:B-1----:R-:W-:Y:S01]  /*14bf0*/  @P2 IMAD.HI.U32 R37, R200, R37, RZ ;  /* 0x00000025c8252227 */ /* 0x002fe200078e00ff */
[----:B------:R-:W-:-:S02]  /*14c00*/  F2FP.BF16.F32.PACK_AB R179, R20, R179 ;  /* 0x000000b314b3723e */ /* 0x000fc400000010ff */
[----:B------:R-:W-:Y:S01]  /*14c10*/  CS2R R102, SRZ ;  /* 0x0000000000667805 */ /* 0x000fe2000001ff00 */
[----:B------:R-:W1:Y:S01]  /*14c20*/  MUFU.EX2 R15, R15 ;  /* 0x0000000f000f7308 */ /* 0x000e620000000800 */
[----:B---3--:R-:W-:Y:S01]  /*14c30*/  FADD.FTZ R5, R13, R48 ;  /* 0x000000300d057221 */ /* 0x008fe20000010000 */
[C---:B------:R-:W-:Y:S01]  /*14c40*/  FADD.FTZ R48, R24.reuse, R11 ;  /* 0x0000000b18307221 */ /* 0x040fe20000010000 */
[----:B------:R-:W-:Y:S01]  /*14c50*/  @P2 SHF.R.U32.HI R39, RZ, R52, R37 ;  /* 0x00000034ff272219 */ /* 0x000fe20000011625 */
[----:B------:R-:W-:Y:S01]  /*14c60*/  FFMA.FTZ R37, R65, R0, -R46 ;  /* 0x0000000041257223 */ /* 0x000fe2000001082e */
[----:B------:R-:W-:Y:S01]  /*14c70*/  F2FP.BF16.F32.PACK_AB R173, R24, R173 ;  /* 0x000000ad18ad723e */ /* 0x000fe200000010ff */
[----:B------:R-:W-:Y:S01]  /*14c80*/  FADD.FTZ R11, R175, R48 ;  /* 0x00000030af0b7221 */ /* 0x000fe20000010000 */
[----:B------:R-:W-:Y:S01]  /*14c90*/  IADD3 R49, R39, R202, -R201 ;  /* 0x000000ca27317210 */ /* 0x000fe20007ffe8c9 */
[----:B------:R-:W2:Y:S01]  /*14ca0*/  MUFU.EX2 R178, R178 ;  /* 0x000000b200b27308 */ /* 0x000ea20000000800 */
[----:B0-----:R-:W-:Y:S01]  /*14cb0*/  FADD.FTZ R6, R176, R5 ;  /* 0x00000005b0067221 */ /* 0x001fe20000010000 */
[C---:B------:R-:W-:Y:S01]  /*14cc0*/  FADD.FTZ R48, R26.reuse, R11 ;  /* 0x0000000b1a307221 */ /* 0x040fe20000010000 */
[-CC-:B------:R-:W-:Y:S01]  /*14cd0*/  FFMA.FTZ R39, R69, R0.reuse, -R46.reuse ;  /* 0x0000000045277223 */ /* 0x180fe2000001082e */
[----:B------:R-:W-:Y:S01]  /*14ce0*/  SHF.R.S32.HI R50, RZ, 0x1f, R49 ;  /* 0x0000001fff327819 */ /* 0x000fe20000011431 */
[----:B------:R-:W-:Y:S01]  /*14cf0*/  FFMA.FTZ R46, R85, R0, -R46 ;  /* 0x00000000552e7223 */ /* 0x000fe2000001082e */
[----:B------:R-:W-:Y:S01]  /*14d00*/  FADD.FTZ R11, R169, R48 ;  /* 0x00000030a90b7221 */ /* 0x000fe20000010000 */
[----:B------:R-:W-:Y:S01]  /*14d10*/  F2FP.BF16.F32.PACK_AB R175, R26, R175 ;  /* 0x000000af1aaf723e */ /* 0x000fe200000010ff */
[----:B------:R-:W0:Y:S01]  /*14d20*/  MUFU.EX2 R21, R21 ;  /* 0x0000001500157308 */ /* 0x000e220000000800 */
[C---:B-1----:R-:W-:Y:S01]  /*14d30*/  FADD.FTZ R5, R15.reuse, R6 ;  /* 0x000000060f057221 */ /* 0x042fe20000010000 */
[----:B------:R-:W-:Y:S01]  /*14d40*/  FADD.FTZ R48, R28, R11 ;  /* 0x0000000b1c307221 */ /* 0x000fe20000010000 */
[----:B------:R-:W-:-:S02]  /*14d50*/  F2FP.BF16.F32.PACK_AB R176, R15, R176 ;  /* 0x000000b00fb0723e */ /* 0x000fc400000010ff */
[----:B------:R-:W-:Y:S02]  /*14d60*/  CS2R R100, SRZ ;  /* 0x0000000000647805 */ /* 0x000fe4000001ff00 */
[----:B------:R-:W-:Y:S01]  /*14d70*/  F2FP.BF16.F32.PACK_AB R169, R28, R169 ;  /* 0x000000a91ca9723e */ /* 0x000fe200000010ff */
[----:B------:R-:W-:Y:S01]  /*14d80*/  FADD.FTZ R11, R171, R48 ;  /* 0x00000030ab0b7221 */ /* 0x000fe20000010000 */
[----:B------:R-:W-:Y:S01]  /*14d90*/  F2FP.BF16.F32.PACK_AB R171, R32, R171 ;  /* 0x000000ab20ab723e */ /* 0x000fe200000010ff */
[----:B------:R-:W1:Y:S01]  /*14da0*/  MUFU.EX2 R172, R172 ;  /* 0x000000ac00ac7308 */ /* 0x000e620000000800 */
[----:B--2---:R-:W-:Y:S01]  /*14db0*/  FADD.FTZ R6, R178, R5 ;  /* 0x00000005b2067221 */ /* 0x004fe20000010000 */
[----:B------:R-:W-:Y:S01]  /*14dc0*/  FADD.FTZ R48, R32, R11 ;  /* 0x0000000b20307221 */ /* 0x000fe20000010000 */
[----:B------:R-:W-:Y:S02]  /*14dd0*/  F2FP.BF16.F32.PACK_AB R182, R13, R182 ;  /* 0x000000b60db6723e */ /* 0x000fe400000010ff */
[----:B------:R-:W-:-:S02]  /*14de0*/  CS2R R98, SRZ ;  /* 0x0000000000627805 */ /* 0x000fc4000001ff00 */
[----:B------:R-:W-:Y:S01]  /*14df0*/  CS2R R96, SRZ ;  /* 0x0000000000607805 */ /* 0x000fe2000001ff00 */
[----:B------:R-:W-:Y:S01]  /*14e00*/  FADD.FTZ R11, R165, R48 ;  /* 0x00000030a50b7221 */ /* 0x000fe20000010000 */
[C---:B------:R-:W-:Y:S01]  /*14e10*/  F2FP.BF16.F32.PACK_AB R165, R30.reuse, R165 ;  /* 0x000000a51ea5723e */ /* 0x040fe200000010ff */
[----:B------:R-:W2:Y:S01]  /*14e20*/  MUFU.EX2 R25, R25 ;  /* 0x0000001900197308 */ /* 0x000ea20000000800 */
[C---:B0-----:R-:W-:Y:S01]  /*14e30*/  FADD.FTZ R5, R21.reuse, R6 ;  /* 0x0000000615057221 */ /* 0x041fe20000010000 */
[----:B------:R-:W-:Y:S01]  /*14e40*/  FADD.FTZ R48, R30, R11 ;  /* 0x0000000b1e307221 */ /* 0x000fe20000010000 */
[----:B------:R-:W-:Y:S02]  /*14e50*/  F2FP.BF16.F32.PACK_AB R178, R21, R178 ;  /* 0x000000b215b2723e */ /* 0x000fe400000010ff */
[----:B------:R-:W-:Y:S02]  /*14e60*/  CS2R R94, SRZ ;  /* 0x00000000005e7805 */ /* 0x000fe4000001ff00 */
[----:B------:R-:W-:Y:S01]  /*14e70*/  CS2R R92, SRZ ;  /* 0x00000000005c7805 */ /* 0x000fe2000001ff00 */
[----:B------:R-:W-:Y:S01]  /*14e80*/  FADD.FTZ R11, R167, R48 ;  /* 0x00000030a70b7221 */ /* 0x000fe20000010000 */
[----:B------:R-:W-:Y:S01]  /*14e90*/  F2FP.BF16.F32.PACK_AB R167, R34, R167 ;  /* 0x000000a722a7723e */ /* 0x000fe200000010ff */
[----:B------:R-:W0:Y:S01]  /*14ea0*/  MUFU.EX2 R174, R174 ;  /* 0x000000ae00ae7308 */ /* 0x000e220000000800 */
[----:B-1----:R-:W-:Y:S01]  /*14eb0*/  FADD.FTZ R6, R172, R5 ;  /* 0x00000005ac067221 */ /* 0x002fe20000010000 */
[----:B------:R-:W-:Y:S01]  /*14ec0*/  FADD.FTZ R48, R34, R11 ;  /* 0x0000000b22307221 */ /* 0x000fe20000010000 */
[----:B------:R-:W-:-:S02]  /*14ed0*/  LEA.HI R11, R50, R49, RZ, 0x7 ;  /* 0x00000031320b7211 */ /* 0x000fc400078f38ff */
[----:B------:R-:W-:Y:S02]  /*14ee0*/  CS2R R90, SRZ ;  /* 0x00000000005a7805 */ /* 0x000fe4000001ff00 */
[----:B------:R-:W-:Y:S01]  /*14ef0*/  CS2R R88, SRZ ;  /* 0x0000000000587805 */ /* 0x000fe2000001ff00 */
[----:B------:R-:W-:Y:S01]  /*14f00*/  FADD.FTZ R45, R161, R48 ;  /* 0x00000030a12d7221 */ /* 0x000fe20000010000 */
[C---:B------:R-:W-:Y:S01]  /*14f10*/  F2FP.BF16.F32.PACK_AB R161, R36.reuse, R161 ;  /* 0x000000a124a1723e */ /* 0x040fe200000010ff */
[----:B------:R-:W1:Y:S01]  /*14f20*/  MUFU.EX2 R27, R27 ;  /* 0x0000001b001b7308 */ /* 0x000e620000000800 */
[C---:B--2---:R-:W-:Y:S01]  /*14f30*/  FADD.FTZ R5, R25.reuse, R6 ;  /* 0x0000000619057221 */ /* 0x044fe20000010000 */
[----:B------:R-:W-:Y:S01]  /*14f40*/  FADD.FTZ R48, R36, R45 ;  /* 0x0000002d24307221 */ /* 0x000fe20000010000 */
[----:B------:R-:W-:-:S03]  /*14f50*/  F2FP.BF16.F32.PACK_AB R172, R25, R172 ;  /* 0x000000ac19ac723e */ /* 0x000fc600000010ff */
[----:B------:R-:W-:Y:S01]  /*14f60*/  FADD.FTZ R45, R163, R48 ;  /* 0x00000030a32d7221 */ /* 0x000fe20000010000 */
[----:B------:R-:W-:Y:S01]  /*14f70*/  F2FP.BF16.F32.PACK_AB R163, R38, R163 ;  /* 0x000000a326a3723e */ /* 0x000fe200000010ff */
[----:B------:R-:W2:Y:S01]  /*14f80*/  MUFU.EX2 R168, R168 ;  /* 0x000000a800a87308 */ /* 0x000ea20000000800 */
[----:B0-----:R-:W-:Y:S01]  /*14f90*/  FADD.FTZ R6, R174, R5 ;  /* 0x00000005ae067221 */ /* 0x001fe20000010000 */
[----:B------:R-:W-:-:S04]  /*14fa0*/  FADD.FTZ R10, R38, R45 ;  /* 0x0000002d260a7221 */ /* 0x000fc80000010000 */
[----:B------:R-:W-:Y:S01]  /*14fb0*/  FADD.FTZ R45, R157, R10 ;  /* 0x0000000a9d2d7221 */ /* 0x000fe20000010000 */
[C---:B------:R-:W-:Y:S01]  /*14fc0*/  F2FP.BF16.F32.PACK_AB R157, R40.reuse, R157 ;  /* 0x0000009d289d723e */ /* 0x040fe200000010ff */
        /* <DEDUP_REMOVED lines=48> */
[----:B0-----:R-:W-:Y:S01]  /*152d0*/  FADD.FTZ R5, R155, R10 ;  /* 0x0000000a9b057221 */ /* 0x001fe20000010000 */
[----:B------:R-:W-:-:S04]  /*152e0*/  SHF.R.S32.HI R10, RZ, 0x7, R11 ;  /* 0x00000007ff0a7819 */ /* 0x000fc8000001140b */
[----:B------:R-:W-:Y:S02]  /*152f0*/  VIMNMX R15, R199, R10, !PT ;  /* 0x0000000ac70f7248 */ /* 0x000fe40007fe0100 */
[----:B------:R-:W0:Y:S01]  /*15300*/  MUFU.EX2 R55, R55 ;  /* 0x0000003700377308 */ /* 0x000e220000000800 */
[----:B-1----:R-:W-:Y:S01]  /*15310*/  FADD.FTZ R9, R43, R6 ;  /* 0x000000062b097221 */ /* 0x002fe20000010000 */
[----:B------:R-:W-:-:S06]  /*15320*/  ISETP.GE.AND P3, PT, R12, R15, PT ;  /* 0x0000000f0c00720c */ /* 0x000fcc0003f66270 */
        /* <DEDUP_REMOVED lines=9> */
[----:B--2---:R-:W-:Y:S01]  /*153c0*/  FADD.FTZ R9, R105, R6 ;  /* 0x0000000669097221 */ /* 0x004fe20000010000 */
[C---:B0-----:R-:W-:Y:S01]  /*153d0*/  FADD.FTZ R5, R8.reuse, R5 ;  /* 0x0000000508057221 */ /* 0x041fe20000010000 */
[----:B------:R-:W-:Y:S01]  /*153e0*/  F2FP.BF16.F32.PACK_AB R155, R8, R155 ;  /* 0x0000009b089b723e */ /* 0x000fe200000010ff */
[----:B------:R-:W-:Y:S02]  /*153f0*/  IMAD.MOV.U32 R8, RZ, RZ, 0x3f800000 ;  /* 0x3f800000ff087424 */ /* 0x000fe400078e00ff */
[C---:B-1----:R-:W-:Y:S01]  /*15400*/  FADD.FTZ R6, R46.reuse, R9 ;  /* 0x000000092e067221 */ /* 0x042fe20000010000 */
[----:B------:R-:W-:Y:S01]  /*15410*/  F2FP.BF16.F32.PACK_AB R154, R46, R105 ;  /* 0x000000692e9a723e */ /* 0x000fe200000010ff */
[----:B------:R-:W-:Y:S01]  /*15420*/  IMAD.MOV.U32 R9, RZ, RZ, 0x3f800000 ;  /* 0x3f800000ff097424 */ /* 0x000fe200078e00ff */
[----:B------:R-:W-:Y:S01]  /*15430*/  CS2R R104, SRZ ;  /* 0x0000000000687805 */ /* 0x000fe2000001ff00 */
[----:B------:R-:W-:Y:S06]  /*15440*/  @!P3 BRA `(.L_x_2655) ;  /* 0x0000002c0080b947 */ /* 0x000fec0003800000 */
[----:B------:R-:W-:Y:S01]  /*15450*/  BSSY B1, `(.L_x_2655) ;  /* 0x00002df000017945 */ /* 0x000fe20003800000 */
[----:B------:R-:W-:Y:S02]  /*15460*/  IMAD.MOV.U32 R14, RZ, RZ, R4 ;  /* 0x000000ffff0e7224 */ /* 0x000fe400078e0004 */
[----:B------:R-:W-:Y:S02]  /*15470*/  IMAD.MOV.U32 R13, RZ, RZ, R3 ;  /* 0x000000ffff0d7224 */ /* 0x000fe400078e0003 */
[----:B------:R-:W-:Y:S02]  /*15480*/  IMAD.MOV.U32 R11, RZ, RZ, R187 ;  /* 0x000000ffff0b7224 */ /* 0x000fe400078e00bb */
[----:B------:R-:W-:Y:S02]  /*15490*/  IMAD.MOV.U32 R10, RZ, RZ, R184 ;  /* 0x000000ffff0a7224 */ /* 0x000fe400078e00b8 */
[----:B------:R-:W-:Y:S02]  /*154a0*/  IMAD.MOV.U32 R8, RZ, RZ, 0x3f800000 ;  /* 0x3f800000ff087424 */ /* 0x000fe400078e00ff */
[----:B------:R-:W-:-:S07]  /*154b0*/  IMAD.MOV.U32 R151, RZ, RZ, RZ ;  /* 0x000000ffff977224 */ /* 0x000fce00078e00ff */
.L_x_2666:
[----:B------:R-:W-:-:S05]  /*154c0*/  VIADD R0, R10, 0x1 ;  /* 0x000000010a007836 */ /* 0x000fca0000000000 */
[----:B------:R-:W-:-:S04]  /*154d0*/  ISETP.NE.AND P3, PT, R0, 0x2, PT ;  /* 0x000000020000780c */ /* 0x000fc80003f65270 */
[----:B------:R-:W-:Y:S02]  /*154e0*/  SEL R4, RZ, 0x1, P3 ;  /* 0x00000001ff047807 */ /* 0x000fe40001800000 */
[----:B------:R-:W-:Y:S02]  /*154f0*/  SEL R184, R0, RZ, P3 ;  /* 0x000000ff00b87207 */ /* 0x000fe40001800000 */
[----:B------:R-:W-:Y:S01]  /*15500*/  LOP3.LUT R187, R11, R4, RZ, 0x3c, !PT ;  /* 0x000000040bbb7212 */ /* 0x000fe200078e3cff */
[----:B------:R-:W-:Y:S06]  /*15510*/  @!P0 BRA `(.L_x_2656) ;  /* 0x0000000000048947 */ /* 0x000fec0003800000 */
[----:B------:R-:W-:Y:S01]  /*15520*/  BPT.TRAP 0x1 ;  /* 0x000000040000795c */ /* 0x000fe20000300000 */
.L_x_2656:
[----:B------:R-:W-:Y:S01]  /*15530*/  IMAD R20, R184, 0x8, R2 ;  /* 0x00000008b8147824 */ /* 0x000fe200078e0202 */
[----:B------:R-:W-:-:S04]  /*15540*/  SHF.L.U32 R3, R187, 0x1f, RZ ;  /* 0x0000001fbb037819 */ /* 0x000fc800000006ff */
[----:B------:R0:W1:Y:S01]  /*15550*/  SYNCS.PHASECHK.TRANS64.TRYWAIT P3, [R20+URZ+0x34830], R3 ;  /* 0x03483003140075a7 */ /* 0x000062000806017f */
[----:B------:R-:W-:Y:S05]  /*15560*/  @!P0 BRA `(.L_x_2657) ;  /* 0x0000000000048947 */ /* 0x000fea0003800000 */
[----:B------:R-:W-:Y:S01]  /*15570*/  BPT.TRAP 0x1 ;  /* 0x000000040000795c */ /* 0x000fe20000300000 */
.L_x_2657:
[----:B------:R-:W-:Y:S01]  /*15580*/  IMAD R0, R184, 0xc00, R7 ;  /* 0x00000c00b8007824 */ /* 0x000fe200078e0207 */
[----:B------:R-:W-:Y:S03]  /*15590*/  BSSY B2, `(.L_x_2658) ;  /* 0x0000006000027945 */ /* 0x000fe60003800000 */
[C---:B------:R-:W-:Y:S02]  /*155a0*/  VIADD R26, R0.reuse, 0x2 ;  /* 0x00000002001a7836 */ /* 0x040fe40000000000 */
[----:B------:R-:W-:Y:S01]  /*155b0*/  VIADD R4, R0, 0x4 ;  /* 0x0000000400047836 */ /* 0x000fe20000000000 */
[----:B-1----:R-:W-:Y:S06]  /*155c0*/  @P3 BRA `(.L_x_2659) ;  /* 0x0000000000083947 */ /* 0x002fec0003800000 */
[----:B------:R-:W1:Y:S02]  /*155d0*/  SYNCS.PHASECHK.TRANS64.TRYWAIT P3, [R20+URZ+0x34830], R3 ;  /* 0x03483003140075a7 */ /* 0x000e64000806017f */
[----:B-1----:R-:W-:Y:S05]  /*155e0*/  @!P3 BRA `(.L_x_2660) ;  /* 0x000001200074b947 */ /* 0x002fea0003800000 */
.L_x_2659:
[----:B------:R-:W-:Y:S05]  /*155f0*/  BSYNC B2 ;  /* 0x0000000000027941 */ /* 0x000fea0003800000 */
.L_x_2658:
[----:B------:R-:W-:Y:S01]  /*15600*/  IMAD.MOV.U32 R24, RZ, RZ, R0 ;  /* 0x000000ffff187224 */ /* 0x000fe200078e0000 */
[----:B------:R-:W-:Y:S01]  /*15610*/  R2UR UR50, R26 ;  /* 0x000000001a3272ca */ /* 0x000fe200000e0000 */
[----:B------:R-:W-:Y:S01]  /*15620*/  IMAD.MOV.U32 R26, RZ, RZ, R4 ;  /* 0x000000ffff1a7224 */ /* 0x000fe200078e0004 */
[----:B------:R2:W-:Y:S02]  /*15630*/  STL.64 [R1+0xb0], R14 ;  /* 0x0000b00e01007387 */ /* 0x0005e40000100a00 */
[----:B------:R-:W-:Y:S01]  /*15640*/  R2UR UR54, R24 ;  /* 0x00000000183672ca */ /* 0x000fe200000e0000 */
[----:B------:R-:W-:Y:S01]  /*15650*/  VIADD R24, R0, 0x6 ;  /* 0x0000000600187836 */ /* 0x000fe20000000000 */
[----:B------:R-:W-:Y:S01]  /*15660*/  R2UR UR46, R26 ;  /* 0x000000001a2e72ca */ /* 0x000fe200000e0000 */
[----:B------:R-:W-:-:S03]  /*15670*/  VIADD R26, R0, 0x400 ;  /* 0x00000400001a7836 */ /* 0x000fc60000000000 */
[----:B------:R-:W-:Y:S01]  /*15680*/  R2UR UR34, R24 ;  /* 0x00000000182272ca */ /* 0x000fe200000e0000 */
[----:B------:R-:W-:Y:S01]  /*15690*/  VIADD R24, R0, 0x404 ;  /* 0x0000040400187836 */ /* 0x000fe20000000000 */
[----:B------:R-:W-:Y:S01]  /*156a0*/  R2UR UR30, R26 ;  /* 0x000000001a1e72ca */ /* 0x000fe200000e0000 */
[----:B------:R-:W-:Y:S01]  /*156b0*/  IMAD.MOV.U32 R25, RZ, RZ, 0x40000040 ;  /* 0x40000040ff197424 */ /* 0x000fe200078e00ff */
[----:B--2---:R-:W2:Y:S01]  /*156c0*/  LDL.64 R14, [R1+0x30] ;  /* 0x00003000010e7983 */ /* 0x004ea20000100a00 */
[----:B------:R-:W-:Y:S01]  /*156d0*/  VIADD R28, R0, 0x402 ;  /* 0x00000402001c7836 */ /* 0x000fe20000000000 */
[----:B------:R-:W-:Y:S01]  /*156e0*/  R2UR UR22, R24 ;  /* 0x00000000181672ca */ /* 0x000fe200000e0000 */
[C---:B------:R-:W-:Y:S01]  /*156f0*/  VIADD R26, R0.reuse, 0x406 ;  /* 0x00000406001a7836 */ /* 0x040fe20000000000 */
[C---:B------:R-:W-:Y:S01]  /*15700*/  R2UR UR55, R25.reuse ;  /* 0x00000000193772ca */ /* 0x040fe200000e0000 */
[----:B------:R-:W-:Y:S01]  /*15710*/  VIADD R24, R0, 0x802 ;  /* 0x0000080200187836 */ /* 0x000fe20000000000 */
[----:B------:R-:W-:Y:S01]  /*15720*/  R2UR UR26, R28 ;  /* 0x000000001c1a72ca */ /* 0x000fe200000e0000 */
[----:B------:R-:W-:Y:S01]  /*15730*/  IMAD.MOV.U32 R27, RZ, RZ, 0x40000040 ;  /* 0x40000040ff1b7424 */ /* 0x000fe200078e00ff */
[----:B------:R-:W-:Y:S01]  /*15740*/  R2UR UR18, R26 ;  /* 0x000000001a1272ca */ /* 0x000fe200000e0000 */
[----:B------:R-:W-:Y:S01]  /*15750*/  IMAD.MOV.U32 R29, RZ, RZ, 0x40000040 ;  /* 0x40000040ff1d7424 */ /* 0x000fe200078e00ff */
[----:B------:R-:W-:Y:S01]  /*15760*/  R2UR UR10, R24 ;  /* 0x00000000180a72ca */ /* 0x000fe200000e0000 */
[C---:B------:R-:W-:Y:S01]  /*15770*/  VIADD R28, R0.reuse, 0x800 ;  /* 0x00000800001c7836 */ /* 0x040fe20000000000 */
[C---:B------:R-:W-:Y:S01]  /*15780*/  R2UR UR35, R25.reuse ;  /* 0x00000000192372ca */ /* 0x040fe200000e0000 */
[C---:B------:R-:W-:Y:S01]  /*15790*/  VIADD R26, R0.reuse, 0x804 ;  /* 0x00000804001a7836 */ /* 0x040fe20000000000 */
[----:B------:R-:W-:Y:S01]  /*157a0*/  R2UR UR23, R25 ;  /* 0x00000000191772ca */ /* 0x000fe200000e0000 */
[----:B------:R-:W-:Y:S01]  /*157b0*/  VIADD R24, R0, 0x806 ;  /* 0x0000080600187836 */ /* 0x000fe20000000000 */
[C---:B------:R-:W-:Y:S01]  /*157c0*/  R2UR UR51, R27.reuse ;  /* 0x000000001b3372ca */ /* 0x040fe200000e0000 */
[----:B------:R3:W-:Y:S01]  /*157d0*/  STL.64 [R1+0xa8], R12 ;  /* 0x0000a80c01007387 */ /* 0x0007e20000100a00 */
[----:B------:R-:W-:-:S02]  /*157e0*/  R2UR UR47, R27 ;  /* 0x000000001b2f72ca */ /* 0x000fc400000e0000 */
[----:B------:R-:W-:Y:S02]  /*157f0*/  R2UR UR31, R27 ;  /* 0x000000001b1f72ca */ /* 0x000fe400000e0000 */
[----:B------:R-:W-:Y:S02]  /*15800*/  R2UR UR27, R29 ;  /* 0x000000001d1b72ca */ /* 0x000fe400000e0000 */
[----:B------:R-:W-:Y:S02]  /*15810*/  R2UR UR19, R27 ;  /* 0x000000001b1372ca */ /* 0x000fe400000e0000 */
[----:B------:R-:W-:Y:S02]  /*15820*/  R2UR UR14, R28 ;  /* 0x000000001c0e72ca */ /* 0x000fe400000e0000 */
[----:B------:R-:W-:Y:S01]  /*15830*/  R2UR UR15, R29 ;  /* 0x000000001d0f72ca */ /* 0x000fe200000e0000 */
[----:B---3--:R-:W3:Y:S01]  /*15840*/  LDL.64 R12, [R1+0x28] ;  /* 0x00002800010c7983 */ /* 0x008ee20000100a00 */
[----:B------:R-:W-:-:S02]  /*15850*/  R2UR UR11, R25 ;  /* 0x00000000190b72ca */ /* 0x000fc400000e0000 */
[----:B------:R-:W-:Y:S01]  /*15860*/  R2UR UR6, R26 ;  /* 0x000000001a0672ca */ /* 0x000fe200000e0000 */
[----:B------:R4:W-:Y:S01]  /*15870*/  STL.64 [R1+0xa0], R10 ;  /* 0x0000a00a01007387 */ /* 0x0009e20000100a00 */
[----:B------:R-:W-:Y:S02]  /*15880*/  R2UR UR7, R27 ;  /* 0x000000001b0772ca */ /* 0x000fe400000e0000 */
[----:B------:R-:W-:Y:S02]  /*15890*/  R2UR UR38, R24 ;  /* 0x00000000182672ca */ /* 0x000fe400000e0000 */
[----:B------:R-:W-:Y:S02]  /*158a0*/  R2UR UR39, R25 ;  /* 0x00000000192772ca */ /* 0x000fe400000e0000 */
[----:B------:R-:W-:Y:S01]  /*158b0*/  WARPGROUP.ARRIVE ;  /* 0x00000000000079c5 */ /* 0x000fe20000000000 */
[-C--:B------:R-:W-:Y:S01]  /*158c0*/  FMUL.FTZ R88, R88, R9.reuse ;  /* 0x0000000958587220 */ /* 0x080fe20000410000 */
[-C--:B------:R-:W-:Y:S01]  /*158d0*/  FMUL.FTZ R89, R89, R9.reuse ;  /* 0x0000000959597220 */ /* 0x080fe20000410000 */
[----:B----4-:R-:W4:Y:S03]  /*158e0*/  LDL.64 R10, [R1+0x20] ;  /* 0x00002000010a7983 */ /* 0x010f260000100a00 */
[----:B------:R-:W-:Y:S01]  /*158f0*/  HGMMA.64x128x16.F32.BF16 R24, gdesc[UR52], RZ, !UPT, gsb0 ;  /* 0x01e00000341879f0 */ /* 0x000fe2000c0018ff */
[-C--:B------:R-:W-:Y:S01]  /*15900*/  FMUL.FTZ R92, R92, R9.reuse ;  /* 0x000000095c5c7220 */ /* 0x080fe20000410000 */
        /* <DEDUP_REMOVED lines=64> */
[----:B-1----:R-:W4:Y:S04]  /*15d10*/  LDL.64 R2, [R1+0x8] ;  /* 0x0000080001027983 */ /* 0x002f280000100a00 */
[----:B------:R-:W2:Y:S01]  /*15d20*/  LDL.64 R8, [R1+0x38] ;  /* 0x0000380001087983 */ /* 0x000ea20000100a00 */
[----:B------:R-:W-:-:S02]  /*15d30*/  WARPGROUP.DEPBAR.LE gsb0, 0x0 ;  /* 0x00008000000079c5 */ /* 0x000fc40000010000 */
[----:B------:R-:W-:-:S06]  /*15d40*/  WARPGROUP.ARRIVE ;  /* 0x00000000000079c5 */ /* 0x000fcc0000000000 */
[----:B------:R-:W-:Y:S03]  /*15d50*/  HGMMA.64x128x16.F32.BF16 R24, gdesc[UR48], R24, gsb0 ;  /* 0x01e00000301879f0 */ /* 0x000fe60008001818 */
[----:B------:R-:W-:Y:S02]  /*15d60*/  WARPGROUP.DEPBAR.LE gsb0, 0x0 ;  /* 0x00008000000079c5 */ /* 0x000fe40000010000 */
[----:B------:R-:W-:-:S07]  /*15d70*/  WARPGROUP.ARRIVE ;  /* 0x00000000000079c5 */ /* 0x000fce0000000000 */
[----:B------:R-:W-:Y:S01]  /*15d80*/  HGMMA.64x128x16.F32.BF16 R24, gdesc[UR44], R24, gsb0 ;  /* 0x01e000002c1879f0 */ /* 0x000fe20008001818 */
[----:B--2---:R-:W-:Y:S02]  /*15d90*/  R2UR UR32, R8 ;  /* 0x00000000082072ca */ /* 0x004fe400000e0000 */
[----:B------:R-:W-:Y:S02]  /*15da0*/  R2UR UR33, R9 ;  /* 0x00000000092172ca */ /* 0x000fe400000e0000 */
[----:B------:R-:W-:Y:S01]  /*15db0*/  R2UR UR28, R14 ;  /* 0x000000000e1c72ca */ /* 0x000fe200000e0000 */
[----:B------:R-:W2:Y:S01]  /*15dc0*/  LDL.64 R8, [R1] ;  /* 0x0000000001087983 */ /* 0x000ea20000100a00 */
[----:B------:R-:W-:Y:S02]  /*15dd0*/  WARPGROUP.DEPBAR.LE gsb0, 0x0 ;  /* 0x00008000000079c5 */ /* 0x000fe40000010000 */
[----:B------:R-:W-:-:S07]  /*15de0*/  WARPGROUP.ARRIVE ;  /* 0x00000000000079c5 */ /* 0x000fce0000000000 */
[----:B------:R-:W-:Y:S01]  /*15df0*/  HGMMA.64x128x16.F32.BF16 R24, gdesc[UR32], R24, gsb0 ;  /* 0x01e00000201879f0 */ /* 0x000fe20008001818 */
[----:B------:R-:W-:Y:S02]  /*15e00*/  R2UR UR29, R15 ;  /* 0x000000000f1d72ca */ /* 0x000fe400000e0000 */
[----:B---3--:R-:W-:Y:S01]  /*15e10*/  R2UR UR24, R12 ;  /* 0x000000000c1872ca */ /* 0x008fe200000e0000 */
[----:B------:R0:W5:Y:S01]  /*15e20*/  LDL.LU.64 R14, [R1+0xb0] ;  /* 0x0000b000010e7983 */ /* 0x0001620000300a00 */
[----:B------:R-:W-:Y:S02]  /*15e30*/  R2UR UR25, R13 ;  /* 0x000000000d1972ca */ /* 0x000fe400000e0000 */
[----:B----4-:R-:W-:Y:S01]  /*15e40*/  R2UR UR20, R10 ;  /* 0x000000000a1472ca */ /* 0x010fe200000e0000 */
[----:B------:R0:W5:Y:S01]  /*15e50*/  LDL.LU.64 R12, [R1+0xa8] ;  /* 0x0000a800010c7983 */ /* 0x0001620000300a00 */
[----:B------:R-:W-:Y:S02]  /*15e60*/  WARPGROUP.DEPBAR.LE gsb0, 0x0 ;  /* 0x00008000000079c5 */ /* 0x000fe40000010000 */
[----:B------:R-:W-:-:S06]  /*15e70*/  WARPGROUP.ARRIVE ;  /* 0x00000000000079c5 */ /* 0x000fcc0000000000 */
[----:B------:R-:W-:Y:S01]  /*15e80*/  HGMMA.64x128x16.F32.BF16 R24, gdesc[UR28], R24, gsb0 ;  /* 0x01e000001c1879f0 */ /* 0x000fe20008001818 */
[----:B------:R-:W-:Y:S02]  /*15e90*/  R2UR UR21, R11 ;  /* 0x000000000b1572ca */ /* 0x000fe400000e0000 */
[----:B------:R-:W-:Y:S01]  /*15ea0*/  R2UR UR16, R6 ;  /* 0x00000000061072ca */ /* 0x000fe200000e0000 */
[----:B------:R0:W5:Y:S01]  /*15eb0*/  LDL.LU.64 R10, [R1+0xa0] ;  /* 0x0000a000010a7983 */ /* 0x0001620000300a00 */
[----:B------:R-:W-:Y:S02]  /*15ec0*/  WARPGROUP.DEPBAR.LE gsb0, 0x0 ;  /* 0x00008000000079c5 */ /* 0x000fe40000010000 */
[----:B------:R-:W-:-:S06]  /*15ed0*/  WARPGROUP.ARRIVE ;  /* 0x00000000000079c5 */ /* 0x000fcc0000000000 */
[----:B------:R-:W-:Y:S01]  /*15ee0*/  HGMMA.64x128x16.F32.BF16 R24, gdesc[UR24], R24, gsb0 ;  /* 0x01e00000181879f0 */ /* 0x000fe20008001818 */
[----:B------:R-:W-:Y:S02]  /*15ef0*/  R2UR UR17, R7 ;  /* 0x00000000071172ca */ /* 0x000fe400000e0000 */
[----:B------:R-:W-:Y:S01]  /*15f00*/  R2UR UR12, R2 ;  /* 0x00000000020c72ca */ /* 0x000fe200000e0000 */
[----:B------:R0:W5:Y:S01]  /*15f10*/  LDL.LU.64 R6, [R1+0x98] ;  /* 0x0000980001067983 */ /* 0x0001620000300a00 */
[----:B------:R-:W-:Y:S02]  /*15f20*/  R2UR UR13, R3 ;  /* 0x00000000030d72ca */ /* 0x000fe400000e0000 */
[----:B--2---:R-:W-:Y:S01]  /*15f30*/  R2UR UR8, R8 ;  /* 0x00000000080872ca */ /* 0x004fe200000e0000 */
[----:B------:R0:W5:Y:S01]  /*15f40*/  LDL.LU R2, [R1+0x90] ;  /* 0x0000900001027983 */ /* 0x0001620000300800 */
[----:B------:R-:W-:Y:S02]  /*15f50*/  WARPGROUP.DEPBAR.LE gsb0, 0x0 ;  /* 0x00008000000079c5 */ /* 0x000fe40000010000 */
[----:B------:R-:W-:-:S06]  /*15f60*/  WARPGROUP.ARRIVE ;  /* 0x00000000000079c5 */ /* 0x000fcc0000000000 */
[----:B------:R-:W-:Y:S03]  /*15f70*/  HGMMA.64x128x16.F32.BF16 R24, gdesc[UR20], R24, gsb0 ;  /* 0x01e00000141879f0 */ /* 0x000fe60008001818 */
[----:B------:R-:W-:Y:S02]  /*15f80*/  WARPGROUP.DEPBAR.LE gsb0, 0x0 ;  /* 0x00008000000079c5 */ /* 0x000fe40000010000 */
[----:B------:R-:W-:-:S07]  /*15f90*/  WARPGROUP.ARRIVE ;  /* 0x00000000000079c5 */ /* 0x000fce0000000000 */
[----:B------:R-:W-:Y:S01]  /*15fa0*/  HGMMA.64x128x16.F32.BF16 R24, gdesc[UR16], R24, gsb0 ;  /* 0x01e00000101879f0 */ /* 0x000fe20008001818 */
[----:B------:R-:W-:Y:S02]  /*15fb0*/  R2UR UR9, R9 ;  /* 0x00000000090972ca */ /* 0x000fe400000e0000 */
[----:B------:R-:W-:Y:S02]  /*15fc0*/  WARPGROUP.DEPBAR.LE gsb0, 0x0 ;  /* 0x00008000000079c5 */ /* 0x000fe40000010000 */
[----:B------:R-:W-:-:S07]  /*15fd0*/  WARPGROUP.ARRIVE ;  /* 0x00000000000079c5 */ /* 0x000fce0000000000 */
[----:B------:R-:W-:Y:S01]  /*15fe0*/  HGMMA.64x128x16.F32.BF16 R24, gdesc[UR12], R24, gsb0 ;  /* 0x01e000000c1879f0 */ /* 0x000fe20008001818 */
[----:B------:R-:W-:Y:S01]  /*15ff0*/  UMOV UR4, UR56 ;  /* 0x0000003800047c82 */ /* 0x000fe20008000000 */
[----:B------:R-:W-:Y:S01]  /*16000*/  UMOV UR5, UR57 ;  /* 0x0000003900057c82 */ /* 0x000fe20008000000 */
        /* <DEDUP_REMOVED lines=12> */
.L_x_2661:
[----:B-----5:R-:W-:Y:S01]  /*160d0*/  SHF.L.U32 R0, R11, 0x1f, RZ ;  /* 0x0000001f0b007819 */ /* 0x020fe200000006ff */
[----:B------:R-:W-:-:S04]  /*160e0*/  IMAD R21, R10, 0x8, R2 ;  /* 0x000000080a157824 */ /* 0x000fc800078e0202 */
[----:B------:R0:W1:Y:S01]  /*160f0*/  SYNCS.PHASECHK.TRANS64.TRYWAIT P3, [R21+URZ+0x34850], R0 ;  /* 0x03485000150075a7 */ /* 0x000062000806017f */
[----:B------:R-:W-:Y:S05]  /*16100*/  @!P0 BRA `(.L_x_2662) ;  /* 0x0000000000048947 */ /* 0x000fea0003800000 */
[----:B------:R-:W-:Y:S01]  /*16110*/  BPT.TRAP 0x1 ;  /* 0x000000040000795c */ /* 0x000fe20000300000 */
.L_x_2662:
[----:B------:R-:W-:Y:S04]  /*16120*/  BSSY B2, `(.L_x_2663) ;  /* 0x0000004000027945 */ /* 0x000fe80003800000 */
[----:B-1----:R-:W-:Y:S05]  /*16130*/  @P3 BRA `(.L_x_2664) ;  /* 0x0000000000083947 */ /* 0x002fea0003800000 */
[----:B------:R-:W1:Y:S02]  /*16140*/  SYNCS.PHASECHK.TRANS64.TRYWAIT P3, [R21+URZ+0x34850], R0 ;  /* 0x03485000150075a7 */ /* 0x000e64000806017f */
[----:B-1----:R-:W-:Y:S05]  /*16150*/  @!P3 BRA `(.L_x_2665) ;  /* 0x0000011400acb947 */ /* 0x002fea0003800000 */
.L_x_2664:
[----:B------:R-:W-:Y:S05]  /*16160*/  BSYNC B2 ;  /* 0x0000000000027941 */ /* 0x000fea0003800000 */
.L_x_2663:
[----:B01----:R-:W-:Y:S01]  /*16170*/  VIADD R0, R2, 0x400 ;  /* 0x0000040002007836 */ /* 0x003fe20000000000 */
[----:B------:R-:W-:Y:S01]  /*16180*/  WARPGROUP.ARRIVE ;  /* 0x00000000000079c5 */ /* 0x000fe20000000000 */
[----:B------:R-:W-:Y:S01]  /*16190*/  IMAD.MOV.U32 R9, RZ, RZ, 0x40000040 ;  /* 0x40000040ff097424 */ /* 0x000fe200078e00ff */
[----:B------:R-:W0:Y:S01]  /*161a0*/  @P2 LDC R3, c[0x0][0x44c] ;  /* 0x00011300ff032b82 */ /* 0x000e220000000800 */
[----:B------:R-:W-:Y:S01]  /*161b0*/  IMAD.MOV.U32 R11, RZ, RZ, 0x40000040 ;  /* 0x40000040ff0b7424 */ /* 0x000fe200078e00ff */
[----:B------:R-:W-:Y:S01]  /*161c0*/  SHF.R.U32.HI R0, RZ, 0x4, R0 ;  /* 0x00000004ff007819 */ /* 0x000fe20000011600 */
[----:B------:R-:W-:Y:S01]  /*161d0*/  IMAD.IADD R4, R205, 0x1, R200 ;  /* 0x00000001cd047824 */ /* 0x000fe200078e02c8 */
[----:B------:R-:W-:Y:S01]  /*161e0*/  R2UR UR7, R9 ;  /* 0x00000000090772ca */ /* 0x000fe200000e0000 */
[----:B------:R-:W-:Y:S01]  /*161f0*/  @!P1 VIADD R20, R20, 0x34840 ;  /* 0x0003484014149836 */ /* 0x000fe20000000000 */
[----:B------:R-:W-:Y:S01]  /*16200*/  LOP3.LUT R0, R0, 0x3fff, RZ, 0xc0, !PT ;  /* 0x00003fff00007812 */ /* 0x000fe200078ec0ff */
[----:B------:R-:W-:-:S03]  /*16210*/  @!P1 VIADD R21, R21, 0x34860 ;  /* 0x0003486015159836 */ /* 0x000fc60000000000 */
[----:B------:R-:W-:Y:S02]  /*16220*/  LOP3.LUT R0, R0, 0x4000000, RZ, 0xfc, !PT ;  /* 0x0400000000007812 */ /* 0x000fe400078efcff */
[----:B------:R-:W-:Y:S02]  /*16230*/  @!P1 PRMT R20, RZ, 0x654, R20 ;  /* 0x00000654ff149816 */ /* 0x000fe40000000014 */
[----:B------:R-:W-:Y:S01]  /*16240*/  @!P1 PRMT R21, RZ, 0x654, R21 ;  /* 0x00000654ff159816 */ /* 0x000fe20000000015 */
[----:B------:R-:W-:Y:S02]  /*16250*/  IMAD R8, R10, 0x800, R0 ;  /* 0x000008000a087824 */ /* 0x000fe400078e0200 */
[----:B------:R-:W1:Y:S02]  /*16260*/  @P2 LDC R0, c[0x0][0x450] ;  /* 0x00011400ff002b82 */ /* 0x000e640000000800 */
[C---:B------:R-:W-:Y:S01]  /*16270*/  VIADD R10, R8.reuse, 0x80 ;  /* 0x00000080080a7836 */ /* 0x040fe20000000000 */
[----:B------:R-:W-:Y:S01]  /*16280*/  R2UR UR6, R8 ;  /* 0x00000000080672ca */ /* 0x000fe200000e0000 */
[----:B0-----:R-:W-:-:S12]  /*16290*/  @P2 IMAD.HI.U32 R3, R4, R3, RZ ;  /* 0x0000000304032227 */ /* 0x001fd800078e00ff */
[----:B------:R-:W-:Y:S01]  /*162a0*/  HGMMA.64x128x16.F32.BF16 R88, R180, gdesc[UR4].tnspB, R88, gsb0 ;  /* 0x41e00004b4587df0 */ /* 0x000fe20008001858 */
[----:B------:R-:W-:Y:S01]  /*162b0*/  R2UR UR6, R10 ;  /* 0x000000000a0672ca */ /* 0x000fe200000e0000 */
[----:B------:R-:W-:Y:S01]  /*162c0*/  VIADD R10, R8, 0x100 ;  /* 0x00000100080a7836 */ /* 0x000fe20000000000 */
[----:B------:R-:W-:Y:S01]  /*162d0*/  R2UR UR7, R11 ;  /* 0x000000000b0772ca */ /* 0x000fe200000e0000 */
[----:B------:R-:W-:Y:S01]  /*162e0*/  IMAD.MOV.U32 R11, RZ, RZ, 0x40000040 ;  /* 0x40000040ff0b7424 */ /* 0x000fe200078e00ff */
[----:B-1----:R-:W-:Y:S01]  /*162f0*/  @P2 SHF.R.U32.HI R4, RZ, R0, R3 ;  /* 0x00000000ff042219 */ /* 0x002fe20000011603 */
[----:B------:R-:W-:-:S04]  /*16300*/  IMAD.MOV.U32 R3, RZ, RZ, -0x80 ;  /* 0xffffff80ff037424 */ /* 0x000fc800078e00ff */
[----:B------:R-:W0:Y:S01]  /*16310*/  SHFL.IDX PT, R0, R4, RZ, 0x1c1f ;  /* 0x001c1fff04007589 */ /* 0x000e2200000e0000 */
[----:B------:R-:W-:-:S03]  /*16320*/  IMAD R3, R12, R3, 0x1 ;  /* 0x000000010c037424 */ /* 0x000fc600078e0203 */
[----:B------:R-:W1:Y:S02]  /*16330*/  SHFL.IDX PT, R4, R4, 0x1, 0x1c1f ;  /* 0x003c1f0004047f89 */ /* 0x000e6400000e0000 */
        /* <DEDUP_REMOVED lines=53> */
[----:B------:R-:W-:Y:S01]  /*16690*/  FSEL R56, R56, -INF , P3 ;  /* 0xff80000038387808 */ /* 0x000fe20001800000 */
[----:B------:R-:W-:Y:S02]  /*166a0*/  WARPGROUP.DEPBAR.LE gsb0, 0x0 ;  /* 0x00008000000079c5 */ /* 0x000fe40000010000 */
[----:B------:R-:W-:Y:S01]  /*166b0*/  WARPGROUP.ARRIVE ;  /* 0x00000000000079c5 */ /* 0x000fe20000000000 */
[----:B------:R-:W-:Y:S02]  /*166c0*/  FMNMX.FTZ R3, R53, R3, !PT ;  /* 0x0000000335037209 */ /* 0x000fe40007810000 */
[----:B------:R-:W-:Y:S02]  /*166d0*/  ISETP.GT.AND P3, PT, R0, 0x48, PT ;  /* 0x000000480000780c */ /* 0x000fe40003f64270 */
[----:B------:R-:W-:Y:S01]  /*166e0*/  FSEL R57, R57, -INF , P4 ;  /* 0xff80000039397808 */ /* 0x000fe20002000000 */
[----:B------:R-:W-:Y:S01]  /*166f0*/  HGMMA.64x128x16.F32.BF16 R88, R176, gdesc[UR4].tnspB, R88, gsb0 ;  /* 0x41e00004b0587df0 */ /* 0x000fe20008001858 */
[----:B------:R-:W-:Y:S01]  /*16700*/  R2UR UR6, R10 ;  /* 0x000000000a0672ca */ /* 0x000fe200000e0000 */
[----:B------:R-:W-:Y:S01]  /*16710*/  VIADD R10, R8, 0x180 ;  /* 0x00000180080a7836 */ /* 0x000fe20000000000 */
[----:B------:R-:W-:Y:S01]  /*16720*/  R2UR UR7, R11 ;  /* 0x000000000b0772ca */ /* 0x000fe200000e0000 */
[----:B------:R-:W-:Y:S01]  /*16730*/  IMAD.MOV.U32 R11, RZ, RZ, 0x40000040 ;  /* 0x40000040ff0b7424 */ /* 0x000fe200078e00ff */
[----:B------:R-:W-:-:S02]  /*16740*/  FMNMX.FTZ R3, R56, R3, !PT ;  /* 0x0000000338037209 */ /* 0x000fc40007810000 */
[----:B------:R-:W-:Y:S02]  /*16750*/  ISETP.GT.AND P4, PT, R0, 0x49, PT ;  /* 0x000000490000780c */ /* 0x000fe40003f84270 */
[----:B------:R-:W-:Y:S02]  /*16760*/  FSEL R60, R60, -INF , P3 ;  /* 0xff8000003c3c7808 */ /* 0x000fe40001800000 */
[----:B------:R-:W-:Y:S02]  /*16770*/  FMNMX.FTZ R3, R57, R3, !PT ;  /* 0x0000000339037209 */ /* 0x000fe40007810000 */
[----:B------:R-:W-:Y:S02]  /*16780*/  FSEL R61, R61, -INF , P4 ;  /* 0xff8000003d3d7808 */ /* 0x000fe40002000000 */
[----:B------:R-:W-:Y:S02]  /*16790*/  ISETP.GT.AND P3, PT, R0, 0x50, PT ;  /* 0x000000500000780c */ /* 0x000fe40003f64270 */
[----:B------:R-:W-:-:S02]  /*167a0*/  FMNMX.FTZ R3, R60, R3, !PT ;  /* 0x000000033c037209 */ /* 0x000fc40007810000 */
[----:B------:R-:W-:Y:S02]  /*167b0*/  ISETP.GT.AND P4, PT, R0, 0x51, PT ;  /* 0x000000510000780c */ /* 0x000fe40003f84270 */
[----:B------:R-:W-:Y:S02]  /*167c0*/  FSEL R64, R64, -INF , P3 ;  /* 0xff80000040407808 */ /* 0x000fe40001800000 */
[----:B------:R-:W-:Y:S02]  /*167d0*/  FMNMX.FTZ R3, R61, R3, !PT ;  /* 0x000000033d037209 */ /* 0x000fe40007810000 */
[----:B------:R-:W-:Y:S02]  /*167e0*/  FSEL R65, R65, -INF , P4 ;  /* 0xff80000041417808 */ /* 0x000fe40002000000 */
[C---:B------:R-:W-:Y:S02]  /*167f0*/  ISETP.GT.AND P4, PT, R0.reuse, 0x59, PT ;  /* 0x000000590000780c */ /* 0x040fe40003f84270 */
[----:B------:R-:W-:-:S02]  /*16800*/  ISETP.GT.AND P3, PT, R0, 0x58, PT ;  /* 0x000000580000780c */ /* 0x000fc40003f64270 */
[----:B------:R-:W-:Y:S02]  /*16810*/  FMNMX.FTZ R3, R64, R3, !PT ;  /* 0x0000000340037209 */ /* 0x000fe40007810000 */
[----:B------:R-:W-:Y:S02]  /*16820*/  FSEL R69, R69, -INF , P4 ;  /* 0xff80000045457808 */ /* 0x000fe40002000000 */
[----:B------:R-:W-:Y:S02]  /*16830*/  ISETP.GT.AND P4, PT, R0, 0x61, PT ;  /* 0x000000610000780c */ /* 0x000fe40003f84270 */
[----:B------:R-:W-:Y:S02]  /*16840*/  FSEL R68, R68, -INF , P3 ;  /* 0xff80000044447808 */ /* 0x000fe40001800000 */
[----:B------:R-:W-:Y:S02]  /*16850*/  FMNMX.FTZ R3, R65, R3, !PT ;  /* 0x0000000341037209 */ /* 0x000fe40007810000 */
[----:B------:R-:W-:-:S02]  /*16860*/  ISETP.GT.AND P5, PT, R0, 0x69, PT ;  /* 0x000000690000780c */ /* 0x000fc40003fa4270 */
[----:B------:R-:W-:Y:S02]  /*16870*/  FSEL R73, R73, -INF , P4 ;  /* 0xff80000049497808 */ /* 0x000fe40002000000 */
[C---:B------:R-:W-:Y:S02]  /*16880*/  ISETP.GT.AND P4, PT, R0.reuse, 0x71, PT ;  /* 0x000000710000780c */ /* 0x040fe40003f84270 */
[----:B------:R-:W-:Y:S02]  /*16890*/  ISETP.GT.AND P3, PT, R0, 0x60, PT ;  /* 0x000000600000780c */ /* 0x000fe40003f64270 */
[----:B------:R-:W-:Y:S02]  /*168a0*/  FMNMX.FTZ R3, R68, R3, !PT ;  /* 0x0000000344037209 */ /* 0x000fe40007810000 */
[----:B------:R-:W-:Y:S02]  /*168b0*/  FSEL R77, R77, -INF , P5 ;  /* 0xff8000004d4d7808 */ /* 0x000fe40002800000 */
[----:B------:R-:W-:-:S02]  /*168c0*/  ISETP.GT.AND P5, PT, R0, 0x79, PT ;  /* 0x000000790000780c */ /* 0x000fc40003fa4270 */
[----:B------:R-:W-:Y:S02]  /*168d0*/  FSEL R81, R81, -INF , P4 ;  /* 0xff80000051517808 */ /* 0x000fe40002000000 */
[----:B------:R-:W-:Y:S02]  /*168e0*/  FSEL R72, R72, -INF , P3 ;  /* 0xff80000048487808 */ /* 0x000fe40001800000 */
[----:B------:R-:W-:Y:S02]  /*168f0*/  FMNMX.FTZ R3, R69, R3, !PT ;  /* 0x0000000345037209 */ /* 0x000fe40007810000 */
[----:B------:R-:W-:Y:S02]  /*16900*/  ISETP.GT.AND P4, PT, R9, RZ, PT ;  /* 0x000000ff0900720c */ /* 0x000fe40003f84270 */
[----:B------:R-:W-:Y:S02]  /*16910*/  FSEL R85, R85, -INF , P5 ;  /* 0xff80000055557808 */ /* 0x000fe40002800000 */
[----:B------:R-:W-:-:S02]  /*16920*/  ISETP.GT.AND P6, PT, R0, 0x68, PT ;  /* 0x000000680000780c */ /* 0x000fc40003fc4270 */
[----:B------:R-:W-:Y:S02]  /*16930*/  FMNMX.FTZ R3, R72, R3, !PT ;  /* 0x0000000348037209 */ /* 0x000fe40007810000 */
[----:B------:R-:W-:Y:S02]  /*16940*/  ISETP.GT.AND P5, PT, R9, 0x1, PT ;  /* 0x000000010900780c */ /* 0x000fe40003fa4270 */
[----:B------:R-:W-:Y:S02]  /*16950*/  FSEL R26, R26, -INF , P4 ;  /* 0xff8000001a1a7808 */ /* 0x000fe40002000000 */
[----:B------:R-:W-:Y:S02]  /*16960*/  FSEL R76, R76, -INF , P6 ;  /* 0xff8000004c4c7808 */ /* 0x000fe40003000000 */
[----:B------:R-:W-:Y:S02]  /*16970*/  FMNMX.FTZ R3, R73, R3, !PT ;  /* 0x0000000349037209 */ /* 0x000fe40007810000 */
[----:B------:R-:W-:-:S02]  /*16980*/  ISETP.GT.AND P4, PT, R9, 0x8, PT ;  /* 0x000000080900780c */ /* 0x000fc40003f84270 */
[----:B------:R-:W-:Y:S02]  /*16990*/  FSEL R27, R27, -INF , P5 ;  /* 0xff8000001b1b7808 */ /* 0x000fe40002800000 */
[----:B------:R-:W-:Y:S02]  /*169a0*/  FMNMX.FTZ R4, R26, R14, !PT ;  /* 0x0000000e1a047209 */ /* 0x000fe40007810000 */
[----:B------:R-:W-:Y:S02]  /*169b0*/  ISETP.GT.AND P3, PT, R0, 0x70, PT ;  /* 0x000000700000780c */ /* 0x000fe40003f64270 */
[----:B------:R-:W-:Y:S02]  /*169c0*/  FMNMX.FTZ R3, R76, R3, !PT ;  /* 0x000000034c037209 */ /* 0x000fe40007810000 */
[----:B------:R-:W-:Y:S02]  /*169d0*/  ISETP.GT.AND P5, PT, R9, 0x9, PT ;  /* 0x000000090900780c */ /* 0x000fe40003fa4270 */
[----:B------:R-:W-:-:S02]  /*169e0*/  FSEL R30, R30, -INF , P4 ;  /* 0xff8000001e1e7808 */ /* 0x000fc40002000000 */
[----:B------:R-:W-:Y:S02]  /*169f0*/  FMNMX.FTZ R4, R27, R4, !PT ;  /* 0x000000041b047209 */ /* 0x000fe40007810000 */
[----:B------:R-:W-:Y:S02]  /*16a00*/  FSEL R80, R80, -INF , P3 ;  /* 0xff80000050507808 */ /* 0x000fe40001800000 */
[----:B------:R-:W-:Y:S02]  /*16a10*/  FMNMX.FTZ R3, R77, R3, !PT ;  /* 0x000000034d037209 */ /* 0x000fe40007810000 */
[----:B------:R-:W-:Y:S02]  /*16a20*/  ISETP.GT.AND P4, PT, R9, 0x10, PT ;  /* 0x000000100900780c */ /* 0x000fe40003f84270 */
[----:B------:R-:W-:Y:S02]  /*16a30*/  FSEL R31, R31, -INF , P5 ;  /* 0xff8000001f1f7808 */ /* 0x000fe40002800000 */
[----:B------:R-:W-:-:S02]  /*16a40*/  FMNMX.FTZ R4, R30, R4, !PT ;  /* 0x000000041e047209 */ /* 0x000fc40007810000 */
[----:B------:R-:W-:Y:S02]  /*16a50*/  ISETP.GT.AND P6, PT, R0, 0x78, PT ;  /* 0x000000780000780c */ /* 0x000fe40003fc4270 */
[----:B------:R-:W-:Y:S02]  /*16a60*/  FMNMX.FTZ R3, R80, R3, !PT ;  /* 0x0000000350037209 */ /* 0x000fe40007810000 */
[----:B------:R-:W-:Y:S02]  /*16a70*/  ISETP.GT.AND P5, PT, R9, 0x11, PT ;  /* 0x000000110900780c */ /* 0x000fe40003fa4270 */
[----:B------:R-:W-:Y:S02]  /*16a80*/  FSEL R34, R34, -INF , P4 ;  /* 0xff80000022227808 */ /* 0x000fe40002000000 */
[----:B------:R-:W-:Y:S02]  /*16a90*/  FMNMX.FTZ R4, R31, R4, !PT ;  /* 0x000000041f047209 */ /* 0x000fe40007810000 */
[----:B------:R-:W-:-:S02]  /*16aa0*/  FSEL R84, R84, -INF , P6 ;  /* 0xff80000054547808 */ /* 0x000fc40003000000 */
[----:B------:R-:W-:Y:S02]  /*16ab0*/  FMNMX.FTZ R3, R81, R3, !PT ;  /* 0x0000000351037209 */ /* 0x000fe40007810000 */
[----:B------:R-:W-:Y:S02]  /*16ac0*/  ISETP.GT.AND P4, PT, R9, 0x18, PT ;  /* 0x000000180900780c */ /* 0x000fe40003f84270 */
[----:B------:R-:W-:Y:S02]  /*16ad0*/  FSEL R35, R35, -INF , P5 ;  /* 0xff80000023237808 */ /* 0x000fe40002800000 */
[----:B------:R-:W-:Y:S02]  /*16ae0*/  FMNMX.FTZ R4, R34, R4, !PT ;  /* 0x0000000422047209 */ /* 0x000fe40007810000 */
[----:B------:R-:W-:Y:S02]  /*16af0*/  FMNMX.FTZ R3, R84, R3, !PT ;  /* 0x0000000354037209 */ /* 0x000fe40007810000 */
[----:B------:R-:W-:-:S02]  /*16b00*/  ISETP.GT.AND P5, PT, R9, 0x19, PT ;  /* 0x000000190900780c */ /* 0x000fc40003fa4270 */
[----:B------:R-:W-:Y:S02]  /*16b10*/  FSEL R38, R38, -INF , P4 ;  /* 0xff80000026267808 */ /* 0x000fe40002000000 */
[----:B------:R-:W-:Y:S02]  /*16b20*/  FMNMX.FTZ R4, R35, R4, !PT ;  /* 0x0000000423047209 */ /* 0x000fe40007810000 */
[----:B------:R-:W-:Y:S02]  /*16b30*/  FMNMX.FTZ R3, R85, R3, !PT ;  /* 0x0000000355037209 */ /* 0x000fe40007810000 */
[----:B------:R-:W-:Y:S02]  /*16b40*/  ISETP.GT.AND P4, PT, R9, 0x20, PT ;  /* 0x000000200900780c */ /* 0x000fe40003f84270 */
[----:B------:R-:W-:Y:S01]  /*16b50*/  FSEL R39, R39, -INF , P5 ;  /* 0xff80000027277808 */ /* 0x000fe20002800000 */
[----:B------:R-:W0:Y:S01]  /*16b60*/  SHFL.BFLY PT, R0, R3, 0x2, 0x1f ;  /* 0x0c401f0003007f89 */ /* 0x000e2200000e0000 */
        /* <DEDUP_REMOVED lines=29> */
[----:B0-----:R-:W-:Y:S01]  /*16d40*/  FMNMX.FTZ R3, R3, R0, !PT ;  /* 0x0000000003037209 */ /* 0x001fe20007810000 */
[----:B------:R-:W-:Y:S01]  /*16d50*/  IMAD.U32 R0, RZ, RZ, UR59 ;  /* 0x0000003bff007e24 */ /* 0x000fe2000f8e00ff */
        /* <DEDUP_REMOVED lines=48> */
[----:B------:R-:W-:Y:S02]  /*17060*/  FSEL R87, R87, -INF , P5 ;  /* 0xff80000057577808 */ /* 0x000fe40002800000 */
[----:B------:R-:W-:-:S04]  /*17070*/  FMNMX.FTZ R4, R86, R4, !PT ;  /* 0x0000000456047209 */ /* 0x000fc80007810000 */
[----:B------:R-:W-:Y:S01]  /*17080*/  FMNMX.FTZ R4, R87, R4, !PT ;  /* 0x0000000457047209 */ /* 0x000fe20007810000 */
[----:B------:R-:W-:Y:S02]  /*17090*/  WARPGROUP.DEPBAR.LE gsb0, 0x0 ;  /* 0x00008000000079c5 */ /* 0x000fe40000010000 */
[----:B------:R-:W-:Y:S02]  /*170a0*/  WARPGROUP.ARRIVE ;  /* 0x00000000000079c5 */ /* 0x000fe40000000000 */
[----:B------:R-:W0:Y:S04]  /*170b0*/  SHFL.BFLY PT, R9, R4, 0x2, 0x1f ;  /* 0x0c401f0004097f89 */ /* 0x000e2800000e0000 */
[----:B------:R-:W-:Y:S01]  /*170c0*/  HGMMA.64x128x16.F32.BF16 R88, R168, gdesc[UR4].tnspB, R88, gsb0 ;  /* 0x41e00004a8587df0 */ /* 0x000fe20008001858 */
[----:B------:R-:W-:Y:S01]  /*170d0*/  R2UR UR6, R10 ;  /* 0x000000000a0672ca */ /* 0x000fe200000e0000 */
[----:B------:R-:W-:Y:S01]  /*170e0*/  VIADD R10, R8, 0x280 ;  /* 0x00000280080a7836 */ /* 0x000fe20000000000 */
[----:B------:R-:W-:Y:S01]  /*170f0*/  R2UR UR7, R11 ;  /* 0x000000000b0772ca */ /* 0x000fe200000e0000 */
[----:B------:R-:W-:Y:S01]  /*17100*/  IMAD.MOV.U32 R11, RZ, RZ, 0x40000040 ;  /* 0x40000040ff0b7424 */ /* 0x000fe200078e00ff */
[----:B0-----:R-:W-:-:S05]  /*17110*/  FMNMX.FTZ R4, R4, R9, !PT ;  /* 0x0000000904047209 */ /* 0x001fca0007810000 */
[----:B------:R-:W0:Y:S02]  /*17120*/  SHFL.BFLY PT, R9, R4, 0x1, 0x1f ;  /* 0x0c201f0004097f89 */ /* 0x000e2400000e0000 */
[----:B0-----:R-:W-:-:S04]  /*17130*/  FMNMX.FTZ R4, R4, R9, !PT ;  /* 0x0000000904047209 */ /* 0x001fc80007810000 */
[----:B------:R-:W-:Y:S01]  /*17140*/  FSETP.NEU.FTZ.AND P4, PT, R4, -INF , PT ;  /* 0xff8000000400780b */ /* 0x000fe20003f9d000 */
[----:B------:R-:W-:Y:S02]  /*17150*/  WARPGROUP.DEPBAR.LE gsb0, 0x0 ;  /* 0x00008000000079c5 */ /* 0x000fe40000010000 */
[----:B------:R-:W-:-:S06]  /*17160*/  WARPGROUP.ARRIVE ;  /* 0x00000000000079c5 */ /* 0x000fcc0000000000 */
[----:B------:R-:W-:Y:S01]  /*17170*/  HGMMA.64x128x16.F32.BF16 R88, R164, gdesc[UR4].tnspB, R88, gsb0 ;  /* 0x41e00004a4587df0 */ /* 0x000fe20008001858 */
[----:B------:R-:W-:Y:S02]  /*17180*/  R2UR UR6, R10 ;  /* 0x000000000a0672ca */ /* 0x000fe400000e0000 */
[----:B------:R-:W-:Y:S01]  /*17190*/  R2UR UR7, R11 ;  /* 0x000000000b0772ca */ /* 0x000fe200000e0000 */
[----:B------:R-:W-:Y:S02]  /*171a0*/  WARPGROUP.DEPBAR.LE gsb0, 0x0 ;  /* 0x00008000000079c5 */ /* 0x000fe40000010000 */
[----:B------:R-:W-:Y:S01]  /*171b0*/  WARPGROUP.ARRIVE ;  /* 0x00000000000079c5 */ /* 0x000fe20000000000 */
[----:B------:R-:W0:Y:S09]  /*171c0*/  SHFL.BFLY PT, R164, R3, 0x1, 0x1f ;  /* 0x0c201f0003a47f89 */ /* 0x000e3200000e0000 */
[----:B------:R-:W-:Y:S01]  /*171d0*/  HGMMA.64x128x16.F32.BF16 R88, R160, gdesc[UR4].tnspB, R88, gsb0 ;  /* 0x41e00004a0587df0 */ /* 0x000fe20008001858 */
[----:B0-----:R-:W-:-:S04]  /*171e0*/  FMNMX.FTZ R3, R3, R164, !PT ;  /* 0x000000a403037209 */ /* 0x001fc80007810000 */
[C---:B------:R-:W-:Y:S01]  /*171f0*/  FSETP.NEU.FTZ.AND P3, PT, R3.reuse, -INF , PT ;  /* 0xff8000000300780b */ /* 0x040fe20003f7d000 */
[----:B------:R-:W-:-:S03]  /*17200*/  FMUL.FTZ R11, R3, R0 ;  /* 0x00000000030b7220 */ /* 0x000fc60000410000 */
[----:B------:R-:W-:Y:S02]  /*17210*/  FSEL R9, R3, RZ, P3 ;  /* 0x000000ff03097208 */ /* 0x000fe40001800000 */
[----:B------:R-:W-:Y:S02]  /*17220*/  FSEL R11, R11, RZ, P3 ;  /* 0x000000ff0b0b7208 */ /* 0x000fe40001800000 */
[C---:B------:R-:W-:Y:S01]  /*17230*/  ISETP.GT.AND P3, PT, R12.reuse, R15, PT ;  /* 0x0000000f0c00720c */ /* 0x040fe20003f64270 */
[----:B------:R-:W-:Y:S01]  /*17240*/  FADD.FTZ R9, -R9, R13 ;  /* 0x0000000d09097221 */ /* 0x000fe20000010100 */
[----:B------:R-:W-:Y:S02]  /*17250*/  VIADD R12, R12, 0xffffffff ;  /* 0xffffffff0c0c7836 */ /* 0x000fe40000000000 */
[-CC-:B------:R-:W-:Y:S01]  /*17260*/  FFMA.FTZ R10, R25, R0.reuse, -R11.reuse ;  /* 0x00000000190a7223 */ /* 0x180fe2000001080b */
[-CC-:B------:R-:W-:Y:S01]  /*17270*/  FFMA.FTZ R176, R32, R0.reuse, -R11.reuse ;  /* 0x0000000020b07223 */ /* 0x180fe2000001080b */
[----:B------:R-:W-:Y:S01]  /*17280*/  FFMA.FTZ R25, R33, R0, -R11 ;  /* 0x0000000021197223 */ /* 0x000fe2000001080b */
[----:B------:R-:W-:-:S02]  /*17290*/  VIADD R32, R8, 0x300 ;  /* 0x0000030008207836 */ /* 0x000fc40000000000 */
[-CC-:B------:R-:W-:Y:S01]  /*172a0*/  FFMA.FTZ R168, R48, R0.reuse, -R11.reuse ;  /* 0x0000000030a87223 */ /* 0x180fe2000001080b */
[----:B------:R-:W-:Y:S02]  /*172b0*/  IMAD.MOV.U32 R33, RZ, RZ, 0x40000040 ;  /* 0x40000040ff217424 */ /* 0x000fe400078e00ff */
[-CC-:B------:R-:W-:Y:S01]  /*172c0*/  FFMA.FTZ R48, R65, R0.reuse, -R11.reuse ;  /* 0x0000000041307223 */ /* 0x180fe2000001080b */
[-C--:B------:R-:W-:Y:S01]  /*172d0*/  FMUL.FTZ R65, R4, R0.reuse ;  /* 0x0000000004417220 */ /* 0x080fe20000410000 */
[----:B------:R-:W-:Y:S01]  /*172e0*/  R2UR UR6, R32 ;  /* 0x00000000200672ca */ /* 0x000fe200000e0000 */
[-CC-:B------:R-:W-:Y:S01]  /*172f0*/  FFMA.FTZ R180, R24, R0.reuse, -R11.reuse ;  /* 0x0000000018b47223 */ /* 0x180fe2000001080b */
[----:B------:R-:W-:Y:S01]  /*17300*/  R2UR UR7, R33 ;  /* 0x00000000210772ca */ /* 0x000fe200000e0000 */
[-C--:B------:R-:W-:Y:S01]  /*17310*/  FMUL.FTZ R9, R9, R0.reuse ;  /* 0x0000000009097220 */ /* 0x080fe20000410000 */
[----:B------:R-:W-:Y:S01]  /*17320*/  FSEL R65, R65, RZ, P4 ;  /* 0x000000ff41417208 */ /* 0x000fe20002000000 */
[-CC-:B------:R-:W-:Y:S01]  /*17330*/  FFMA.FTZ R182, R28, R0.reuse, -R11.reuse ;  /* 0x000000001cb67223 */ /* 0x180fe2000001080b */
[----:B------:R-:W-:Y:S01]  /*17340*/  MUFU.EX2 R10, R10 ;  /* 0x0000000a000a7308 */ /* 0x000fe20000000800 */
[-CC-:B------:R-:W-:Y:S01]  /*17350*/  FFMA.FTZ R24, R29, R0.reuse, -R11.reuse ;  /* 0x000000001d187223 */ /* 0x180fe2000001080b */
[-C--:B------:R-:W-:Y:S01]  /*17360*/  FFMA.FTZ R178, R36, R0.reuse, -R11 ;  /* 0x0000000024b27223 */ /* 0x080fe2000001080b */
[-CC-:B------:R-:W-:Y:S01]  /*17370*/  FFMA.FTZ R181, R26, R0.reuse, -R65.reuse ;  /* 0x000000001ab57223 */ /* 0x180fe20000010841 */
[----:B------:R-:W-:Y:S01]  /*17380*/  FSEL R26, R4, RZ, P4 ;  /* 0x000000ff041a7208 */ /* 0x000fe20002000000 */
[----:B------:R-:W-:Y:S01]  /*17390*/  FFMA.FTZ R32, R27, R0, -R65 ;  /* 0x000000001b207223 */ /* 0x000fe20000010841 */
[----:B------:R-:W-:-:S02]  /*173a0*/  IMAD.MOV.U32 R27, RZ, RZ, 0x40000040 ;  /* 0x40000040ff1b7424 */ /* 0x000fc400078e00ff */
[-CC-:B------:R-:W-:Y:S01]  /*173b0*/  FFMA.FTZ R183, R30, R0.reuse, -R65.reuse ;  /* 0x000000001eb77223 */ /* 0x180fe20000010841 */
[----:B------:R-:W-:Y:S01]  /*173c0*/  MUFU.EX2 R180, R180 ;  /* 0x000000b400b47308 */ /* 0x000fe20000000800 */
[----:B------:R-:W-:Y:S01]  /*173d0*/  FADD.FTZ R14, -R26, R14 ;  /* 0x0000000e1a0e7221 */ /* 0x000fe20000010100 */
[----:B------:R-:W-:Y:S02]  /*173e0*/  VIADD R26, R8, 0x380 ;  /* 0x00000380081a7836 */ /* 0x000fe40000000000 */
[-CC-:B------:R-:W-:Y:S01]  /*173f0*/  FFMA.FTZ R177, R34, R0.reuse, -R65.reuse ;  /* 0x0000000022b17223 */ /* 0x180fe20000010841 */
[-CC-:B------:R-:W-:Y:S01]  /*17400*/  FFMA.FTZ R30, R35, R0.reuse, -R65.reuse ;  /* 0x00000000231e7223 */ /* 0x180fe20000010841 */
[-C--:B------:R-:W-:Y:S01]  /*17410*/  FMUL.FTZ R14, R14, R0.reuse ;  /* 0x000000000e0e7220 */ /* 0x080fe20000410000 */
[-C--:B------:R-:W-:Y:S01]  /*17420*/  FFMA.FTZ R179, R38, R0.reuse, -R65 ;  /* 0x0000000026b37223 */ /* 0x080fe20000010841 */
[-C--:B------:R-:W-:Y:S01]  /*17430*/  FFMA.FTZ R28, R37, R0.reuse, -R11 ;  /* 0x00000000251c7223 */ /* 0x080fe2000001080b */
[----:B------:R-:W0:Y:S01]  /*17440*/  MUFU.EX2 R9, R9 ;  /* 0x0000000900097308 */ /* 0x000e220000000800 */
[-C--:B------:R-:W-:Y:S01]  /*17450*/  FFMA.FTZ R33, R39, R0.reuse, -R65 ;  /* 0x0000000027217223 */ /* 0x080fe20000010841 */
[-C--:B------:R-:W-:Y:S01]  /*17460*/  FFMA.FTZ R172, R40, R0.reuse, -R11 ;  /* 0x0000000028ac7223 */ /* 0x080fe2000001080b */
[-C--:B------:R-:W-:Y:S01]  /*17470*/  FFMA.FTZ R173, R42, R0.reuse, -R65 ;  /* 0x000000002aad7223 */ /* 0x080fe20000010841 */
[-C--:B------:R-:W-:Y:S01]  /*17480*/  FFMA.FTZ R29, R41, R0.reuse, -R11 ;  /* 0x00000000291d7223 */ /* 0x080fe2000001080b */
[-C--:B------:R-:W-:Y:S01]  /*17490*/  FFMA.FTZ R35, R43, R0.reuse, -R65 ;  /* 0x000000002b237223 */ /* 0x080fe20000010841 */
[-C--:B------:R-:W-:Y:S01]  /*174a0*/  FFMA.FTZ R174, R44, R0.reuse, -R11 ;  /* 0x000000002cae7223 */ /* 0x080fe2000001080b */
[-C--:B------:R-:W-:Y:S01]  /*174b0*/  FFMA.FTZ R175, R46, R0.reuse, -R65 ;  /* 0x000000002eaf7223 */ /* 0x080fe20000010841 */
[----:B------:R-:W-:Y:S01]  /*174c0*/  MUFU.EX2 R181, R181 ;  /* 0x000000b500b57308 */ /* 0x000fe20000000800 */
[-C--:B------:R-:W-:Y:S01]  /*174d0*/  FFMA.FTZ R36, R45, R0.reuse, -R11 ;  /* 0x000000002d247223 */ /* 0x080fe2000001080b */
[-C--:B------:R-:W-:Y:S01]  /*174e0*/  FFMA.FTZ R169, R50, R0.reuse, -R65 ;  /* 0x0000000032a97223 */ /* 0x080fe20000010841 */
[-C--:B------:R-:W-:Y:S01]  /*174f0*/  FFMA.FTZ R37, R49, R0.reuse, -R11 ;  /* 0x0000000031257223 */ /* 0x080fe2000001080b */
[-C--:B------:R-:W-:Y:S01]  /*17500*/  FFMA.FTZ R34, R51, R0.reuse, -R65 ;  /* 0x0000000033227223 */ /* 0x080fe20000010841 */
[-C--:B------:R-:W-:Y:S01]  /*17510*/  FFMA.FTZ R170, R52, R0.reuse, -R11 ;  /* 0x0000000034aa7223 */ /* 0x080fe2000001080b */
[-C--:B------:R-:W-:Y:S01]  /*17520*/  FFMA.FTZ R171, R54, R0.reuse, -R65 ;  /* 0x0000000036ab7223 */ /* 0x080fe20000010841 */
[----:B------:R-:W-:Y:S01]  /*17530*/  FFMA.FTZ R40, R53, R0, -R11 ;  /* 0x0000000035287223 */ /* 0x000fe2000001080b */
[----:B------:R1:W2:Y:S01]  /*17540*/  MUFU.EX2 R8, R14 ;  /* 0x0000000e00087308 */ /* 0x0002a20000000800 */
[----:B0-----:R-:W-:Y:S01]  /*17550*/  FFMA.FTZ R6, R9, R6, R180 ;  /* 0x0000000609067223 */ /* 0x001fe200000100b4 */
[-C--:B------:R-:W-:Y:S01]  /*17560*/  FFMA.FTZ R55, R55, R0.reuse, -R65 ;  /* 0x0000000037377223 */ /* 0x080fe20000010841 */
[-C--:B------:R-:W-:Y:S01]  /*17570*/  FFMA.FTZ R164, R56, R0.reuse, -R11 ;  /* 0x0000000038a47223 */ /* 0x080fe2000001080b */
[-C--:B------:R-:W-:Y:S01]  /*17580*/  FFMA.FTZ R165, R58, R0.reuse, -R65 ;  /* 0x000000003aa57223 */ /* 0x080fe20000010841 */
[----:B------:R-:W-:Y:S01]  /*17590*/  FADD.FTZ R6, R10, R6 ;  /* 0x000000060a067221 */ /* 0x000fe20000010000 */
[-CC-:B------:R-:W-:Y:S01]  /*175a0*/  FFMA.FTZ R41, R57, R0.reuse, -R11.reuse ;  /* 0x0000000039297223 */ /* 0x180fe2000001080b */
[-C--:B------:R-:W-:Y:S01]  /*175b0*/  FFMA.FTZ R166, R60, R0.reuse, -R11 ;  /* 0x000000003ca67223 */ /* 0x080fe2000001080b */
[----:B------:R-:W0:Y:S01]  /*175c0*/  MUFU.EX2 R32, R32 ;  /* 0x0000002000207308 */ /* 0x000e220000000800 */
[-CC-:B-1----:R-:W-:Y:S01]  /*175d0*/  FFMA.FTZ R14, R59, R0.reuse, -R65.reuse ;  /* 0x000000003b0e7223 */ /* 0x182fe20000010841 */
[-C--:B------:R-:W-:Y:S01]  /*175e0*/  FFMA.FTZ R167, R62, R0.reuse, -R65 ;  /* 0x000000003ea77223 */ /* 0x080fe20000010841 */
[-C--:B------:R-:W-:Y:S01]  /*175f0*/  FFMA.FTZ R45, R61, R0.reuse, -R11 ;  /* 0x000000003d2d7223 */ /* 0x080fe2000001080b */
[-C--:B------:R-:W-:Y:S01]  /*17600*/  FFMA.FTZ R63, R63, R0.reuse, -R65 ;  /* 0x000000003f3f7223 */ /* 0x080fe20000010841 */
[--C-:B------:R-:W-:Y:S01]  /*17610*/  FFMA.FTZ R49, R69, R0, -R11.reuse ;  /* 0x0000000045317223 */ /* 0x100fe2000001080b */
[----:B------:R-:W-:Y:S01]  /*17620*/  F2FP.BF16.F32.PACK_AB R180, R10, R180 ;  /* 0x000000b40ab4723e */ /* 0x000fe200000010ff */
[-C--:B------:R-:W-:Y:S01]  /*17630*/  FFMA.FTZ R44, R72, R0.reuse, -R11 ;  /* 0x00000000482c7223 */ /* 0x080fe2000001080b */
[----:B------:R-:W1:Y:S01]  /*17640*/  MUFU.EX2 R182, R182 ;  /* 0x000000b600b67308 */ /* 0x000e620000000800 */
[----:B--2---:R-:W-:Y:S01]  /*17650*/  FFMA.FTZ R5, R8, R5, R181 ;  /* 0x0000000508057223 */ /* 0x004fe200000100b5 */
[-C--:B------:R-:W-:Y:S01]  /*17660*/  FFMA.FTZ R52, R73, R0.reuse, -R11 ;  /* 0x0000000049347223 */ /* 0x080fe2000001080b */
[-C--:B------:R-:W-:Y:S01]  /*17670*/  FFMA.FTZ R75, R75, R0.reuse, -R65 ;  /* 0x000000004b4b7223 */ /* 0x080fe20000010841 */
[-C--:B------:R-:W-:Y:S01]  /*17680*/  FFMA.FTZ R53, R76, R0.reuse, -R11 ;  /* 0x000000004c357223 */ /* 0x080fe2000001080b */
[-C--:B------:R-:W-:Y:S01]  /*17690*/  FFMA.FTZ R78, R78, R0.reuse, -R65 ;  /* 0x000000004e4e7223 */ /* 0x080fe20000010841 */
[-C--:B------:R-:W-:Y:S01]  /*176a0*/  FFMA.FTZ R56, R77, R0.reuse, -R11 ;  /* 0x000000004d387223 */ /* 0x080fe2000001080b */
[-C--:B------:R-:W-:Y:S01]  /*176b0*/  FFMA.FTZ R79, R79, R0.reuse, -R65 ;  /* 0x000000004f4f7223 */ /* 0x080fe20000010841 */
[----:B------:R-:W-:Y:S01]  /*176c0*/  MUFU.EX2 R183, R183 ;  /* 0x000000b700b77308 */ /* 0x000fe20000000800 */
[----:B0-----:R-:W-:Y:S01]  /*176d0*/  FADD.FTZ R5, R32, R5 ;  /* 0x0000000520057221 */ /* 0x001fe20000010000 */
[-C--:B------:R-:W-:Y:S01]  /*176e0*/  FFMA.FTZ R57, R80, R0.reuse, -R11 ;  /* 0x0000000050397223 */ /* 0x080fe2000001080b */
[-C--:B------:R-:W-:Y:S01]  /*176f0*/  FFMA.FTZ R82, R82, R0.reuse, -R65 ;  /* 0x0000000052527223 */ /* 0x080fe20000010841 */
[-C--:B------:R-:W-:Y:S01]  /*17700*/  FFMA.FTZ R60, R81, R0.reuse, -R11 ;  /* 0x00000000513c7223 */ /* 0x080fe2000001080b */
[-C--:B------:R-:W-:Y:S01]  /*17710*/  FFMA.FTZ R83, R83, R0.reuse, -R65 ;  /* 0x0000000053537223 */ /* 0x080fe20000010841 */
[-C--:B------:R-:W-:Y:S01]  /*17720*/  FFMA.FTZ R61, R84, R0.reuse, -R11 ;  /* 0x00000000543d7223 */ /* 0x080fe2000001080b */
[----:B------:R-:W-:Y:S01]  /*17730*/  FFMA.FTZ R86, R86, R0, -R65 ;  /* 0x0000000056567223 */ /* 0x000fe20000010841 */
[----:B------:R-:W0:Y:S01]  /*17740*/  MUFU.EX2 R24, R24 ;  /* 0x0000001800187308 */ /* 0x000e220000000800 */
[----:B-1----:R-:W-:Y:S01]  /*17750*/  FADD.FTZ R6, R182, R6 ;  /* 0x00000006b6067221 */ /* 0x002fe20000010000 */
[----:B------:R-:W-:-:S06]  /*17760*/  F2FP.BF16.F32.PACK_AB R181, R32, R181 ;  /* 0x000000b520b5723e */ /* 0x000fcc00000010ff */
[----:B------:R-:W-:Y:S08]  /*17770*/  MUFU.EX2 R176, R176 ;  /* 0x000000b000b07308 */ /* 0x000ff00000000800 */
[----:B------:R-:W-:Y:S01]  /*17780*/  MUFU.EX2 R177, R177 ;  /* 0x000000b100b17308 */ /* 0x000fe20000000800 */
[C---:B0-----:R-:W-:Y:S01]  /*17790*/  FADD.FTZ R6, R24.reuse, R6 ;  /* 0x0000000618067221 */ /* 0x041fe20000010000 */
[----:B------:R-:W-:-:S06]  /*177a0*/  F2FP.BF16.F32.PACK_AB R182, R24, R182 ;  /* 0x000000b618b6723e */ /* 0x000fcc00000010ff */
[----:B------:R-:W-:Y:S01]  /*177b0*/  MUFU.EX2 R25, R25 ;  /* 0x0000001900197308 */ /* 0x000fe20000000800 */
[----:B------:R-:W-:Y:S02]  /*177c0*/  WARPGROUP.DEPBAR.LE gsb0, 0x0 ;  /* 0x00008000000079c5 */ /* 0x000fe40000010000 */
[----:B------:R-:W-:Y:S01]  /*177d0*/  WARPGROUP.ARRIVE ;  /* 0x00000000000079c5 */ /* 0x000fe20000000000 */
[-C--:B------:R-:W-:Y:S01]  /*177e0*/  FFMA.FTZ R160, R64, R0.reuse, -R11 ;  /* 0x0000000040a07223 */ /* 0x080fe2000001080b */
[----:B------:R-:W-:-:S03]  /*177f0*/  FFMA.FTZ R64, R31, R0, -R65 ;  /* 0x000000001f407223 */ /* 0x000fc60000010841 */
[----:B------:R-:W-:Y:S01]  /*17800*/  MUFU.EX2 R30, R30 ;  /* 0x0000001e001e7308 */ /* 0x000fe20000000800 */
[-CC-:B------:R-:W-:Y:S01]  /*17810*/  FFMA.FTZ R31, R47, R0.reuse, -R65.reuse ;  /* 0x000000002f1f7223 */ /* 0x180fe20000010841 */
[-C--:B------:R-:W-:Y:S01]  /*17820*/  FFMA.FTZ R161, R66, R0.reuse, -R65 ;  /* 0x0000000042a17223 */ /* 0x080fe20000010841 */
[----:B------:R-:W-:Y:S01]  /*17830*/  HGMMA.64x128x16.F32.BF16 R88, R156, gdesc[UR4].tnspB, R88, gsb0 ;  /* 0x41e000049c587df0 */ /* 0x000fe20008001858 */
[----:B------:R-:W-:Y:S01]  /*17840*/  R2UR UR6, R26 ;  /* 0x000000001a0672ca */ /* 0x000fe200000e0000 */
[-C--:B------:R-:W-:Y:S01]  /*17850*/  FFMA.FTZ R162, R68, R0.reuse, -R11 ;  /* 0x0000000044a27223 */ /* 0x080fe2000001080b */
[----:B------:R-:W-:Y:S01]  /*17860*/  R2UR UR7, R27 ;  /* 0x000000001b0772ca */ /* 0x000fe200000e0000 */
[-C--:B------:R-:W-:Y:S01]  /*17870*/  FFMA.FTZ R163, R70, R0.reuse, -R65 ;  /* 0x0000000046a37223 */ /* 0x080fe20000010841 */
[----:B------:R-:W0:Y:S01]  /*17880*/  MUFU.EX2 R64, R64 ;  /* 0x0000004000407308 */ /* 0x000e220000000800 */
[----:B------:R-:W-:-:S07]  /*17890*/  FFMA.FTZ R11, R85, R0, -R11 ;  /* 0x00000000550b7223 */ /* 0x000fce000001080b */
[----:B------:R-:W-:Y:S08]  /*178a0*/  MUFU.EX2 R178, R178 ;  /* 0x000000b200b27308 */ /* 0x000ff00000000800 */
[----:B------:R-:W1:Y:S08]  /*178b0*/  MUFU.EX2 R179, R179 ;  /* 0x000000b300b37308 */ /* 0x000e700000000800 */
[----:B------:R-:W-:Y:S08]  /*178c0*/  MUFU.EX2 R28, R28 ;  /* 0x0000001c001c7308 */ /* 0x000ff00000000800 */
[----:B------:R-:W2:Y:S08]  /*178d0*/  MUFU.EX2 R33, R33 ;  /* 0x0000002100217308 */ /* 0x000eb00000000800 */
[----:B------:R-:W-:Y:S08]  /*178e0*/  MUFU.EX2 R172, R172 ;  /* 0x000000ac00ac7308 */ /* 0x000ff00000000800 */
[----:B------:R-:W3:Y:S08]  /*178f0*/  MUFU.EX2 R173, R173 ;  /* 0x000000ad00ad7308 */ /* 0x000ef00000000800 */
[----:B------:R-:W-:Y:S08]  /*17900*/  MUFU.EX2 R29, R29 ;  /* 0x0000001d001d7308 */ /* 0x000ff00000000800 */
[----:B------:R-:W4:Y:S08]  /*17910*/  MUFU.EX2 R35, R35 ;  /* 0x0000002300237308 */ /* 0x000f300000000800 */
[----:B------:R-:W-:Y:S08]  /*17920*/  MUFU.EX2 R174, R174 ;  /* 0x000000ae00ae7308 */ /* 0x000ff00000000800 */
[----:B------:R-:W5:Y:S08]  /*17930*/  MUFU.EX2 R175, R175 ;  /* 0x000000af00af7308 */ /* 0x000f700000000800 */
[----:B------:R-:W-:Y:S08]  /*17940*/  MUFU.EX2 R36, R36 ;  /* 0x0000002400247308 */ /* 0x000ff00000000800 */
[----:B------:R-:W5:Y:S08]  /*17950*/  MUFU.EX2 R31, R31 ;  /* 0x0000001f001f7308 */ /* 0x000f700000000800 */
[----:B------:R-:W-:Y:S08]  /*17960*/  MUFU.EX2 R168, R168 ;  /* 0x000000a800a87308 */ /* 0x000ff00000000800 */
[----:B------:R-:W5:Y:S08]  /*17970*/  MUFU.EX2 R169, R169 ;  /* 0x000000a900a97308 */ /* 0x000f700000000800 */
[----:B------:R-:W-:Y:S08]  /*17980*/  MUFU.EX2 R37, R37 ;  /* 0x0000002500257308 */ /* 0x000ff00000000800 */
[----:B------:R-:W5:Y:S08]  /*17990*/  MUFU.EX2 R34, R34 ;  /* 0x0000002200227308 */ /* 0x000f700000000800 */
[----:B------:R-:W-:Y:S01]  /*179a0*/  MUFU.EX2 R170, R170 ;  /* 0x000000aa00aa7308 */ /* 0x000fe20000000800 */
[----:B------:R-:W-:-:S02]  /*179b0*/  WARPGROUP.DEPBAR.LE gsb0, 0x0 ;  /* 0x00008000000079c5 */ /* 0x000fc40000010000 */
[----:B------:R-:W-:Y:S01]  /*179c0*/  WARPGROUP.ARRIVE ;  /* 0x00000000000079c5 */ /* 0x000fe20000000000 */
[----:B------:R-:W-:-:S04]  /*179d0*/  FFMA.FTZ R157, R74, R0, -R65 ;  /* 0x000000004a9d7223 */ /* 0x000fc80000010841 */
[----:B------:R-:W5:Y:S01]  /*179e0*/  MUFU.EX2 R171, R171 ;  /* 0x000000ab00ab7308 */ /* 0x000f620000000800 */
[----:B------:R-:W-:Y:S07]  /*179f0*/  HGMMA.64x128x16.F32.BF16 R88, R152, gdesc[UR4].tnspB, R88, gsb0 ;  /* 0x41e0000498587df0 */ /* 0x000fee0008001858 */
        /* <DEDUP_REMOVED lines=20> */
[----:B0-----:R-:W-:Y:S01]  /*17b40*/  FADD.FTZ R20, R183, R5 ;  /* 0x00000005b7147221 */ /* 0x001fe20000010000 */
[----:B------:R0:W-:Y:S06]  /*17b50*/  @!P1 SYNCS.ARRIVE.TRANS64.RED.A1T0 RZ, [R21+URZ], RZ ;  /* 0x000000ff15ff99a7 */ /* 0x0001ec000810043f */
[----:B------:R-:W5:Y:S01]  /*17b60*/  MUFU.EX2 R5, R63 ;  /* 0x0000003f00057308 */ /* 0x000f620000000800 */
[C---:B------:R-:W-:Y:S01]  /*17b70*/  F2FP.BF16.F32.PACK_AB R183, R64.reuse, R183 ;  /* 0x000000b740b7723e */ /* 0x040fe200000010ff */
[----:B------:R-:W-:-:S04]  /*17b80*/  FADD.FTZ R20, R64, R20 ;  /* 0x0000001440147221 */ /* 0x000fc80000010000 */
[----:B------:R-:W-:Y:S01]  /*17b90*/  FADD.FTZ R20, R177, R20 ;  /* 0x00000014b1147221 */ /* 0x000fe20000010000 */
[----:B0-----:R-:W-:Y:S01]  /*17ba0*/  FADD.FTZ R21, R176, R6 ;  /* 0x00000006b0157221 */ /* 0x001fe20000010000 */
[----:B------:R-:W-:Y:S01]  /*17bb0*/  FFMA.FTZ R6, R67, R0, -R65 ;  /* 0x0000000043067223 */ /* 0x000fe20000010841 */
[C---:B------:R-:W-:Y:S01]  /*17bc0*/  F2FP.BF16.F32.PACK_AB R176, R25.reuse, R176 ;  /* 0x000000b019b0723e */ /* 0x040fe200000010ff */
[----:B------:R-:W-:Y:S01]  /*17bd0*/  FADD.FTZ R26, R30, R20 ;  /* 0x000000141e1a7221 */ /* 0x000fe20000010000 */
[----:B------:R-:W-:Y:S01]  /*17be0*/  FADD.FTZ R21, R25, R21 ;  /* 0x0000001519157221 */ /* 0x000fe20000010000 */
[-C--:B------:R-:W-:Y:S01]  /*17bf0*/  FFMA.FTZ R20, R71, R0.reuse, -R65 ;  /* 0x0000000047147223 */ /* 0x080fe20000010841 */
[----:B------:R-:W-:Y:S01]  /*17c00*/  MUFU.EX2 R75, R75 ;  /* 0x0000004b004b7308 */ /* 0x000fe20000000800 */
[----:B-1----:R-:W-:Y:S01]  /*17c10*/  FADD.FTZ R26, R179, R26 ;  /* 0x0000001ab31a7221 */ /* 0x002fe20000010000 */
[----:B------:R-:W-:Y:S01]  /*17c20*/  FADD.FTZ R21, R178, R21 ;  /* 0x00000015b2157221 */ /* 0x000fe20000010000 */
[----:B------:R-:W-:Y:S01]  /*17c30*/  FFMA.FTZ R65, R87, R0, -R65 ;  /* 0x0000000057417223 */ /* 0x000fe20000010841 */
[----:B------:R-:W-:Y:S01]  /*17c40*/  F2FP.BF16.F32.PACK_AB R177, R30, R177 ;  /* 0x000000b11eb1723e */ /* 0x000fe200000010ff */
[----:B--2---:R-:W-:Y:S01]  /*17c50*/  FADD.FTZ R26, R33, R26 ;  /* 0x0000001a211a7221 */ /* 0x004fe20000010000 */
[C---:B------:R-:W-:Y:S01]  /*17c60*/  FADD.FTZ R21, R28.reuse, R21 ;  /* 0x000000151c157221 */ /* 0x040fe20000010000 */
[----:B------:R-:W-:Y:S01]  /*17c70*/  F2FP.BF16.F32.PACK_AB R178, R28, R178 ;  /* 0x000000b21cb2723e */ /* 0x000fe200000010ff */
[----:B------:R-:W0:Y:S01]  /*17c80*/  MUFU.EX2 R6, R6 ;  /* 0x0000000600067308 */ /* 0x000e220000000800 */
[----:B---3--:R-:W-:Y:S01]  /*17c90*/  FADD.FTZ R26, R173, R26 ;  /* 0x0000001aad1a7221 */ /* 0x008fe20000010000 */
[----:B------:R-:W-:Y:S01]  /*17ca0*/  FADD.FTZ R21, R172, R21 ;  /* 0x00000015ac157221 */ /* 0x000fe20000010000 */
[----:B------:R-:W-:-:S02]  /*17cb0*/  F2FP.BF16.F32.PACK_AB R179, R33, R179 ;  /* 0x000000b321b3723e */ /* 0x000fc400000010ff */
[----:B----4-:R-:W-:Y:S01]  /*17cc0*/  FADD.FTZ R26, R35, R26 ;  /* 0x0000001a231a7221 */ /* 0x010fe20000010000 */
[C---:B------:R-:W-:Y:S01]  /*17cd0*/  FADD.FTZ R21, R29.reuse, R21 ;  /* 0x000000151d157221 */ /* 0x040fe20000010000 */
[----:B------:R-:W-:Y:S01]  /*17ce0*/  F2FP.BF16.F32.PACK_AB R172, R29, R172 ;  /* 0x000000ac1dac723e */ /* 0x000fe200000010ff */
[----:B------:R-:W1:Y:S01]  /*17cf0*/  MUFU.EX2 R20, R20 ;  /* 0x0000001400147308 */ /* 0x000e620000000800 */
[----:B-----5:R-:W-:Y:S01]  /*17d00*/  FADD.FTZ R26, R175, R26 ;  /* 0x0000001aaf1a7221 */ /* 0x020fe20000010000 */
[----:B------:R-:W-:Y:S01]  /*17d10*/  FADD.FTZ R21, R174, R21 ;  /* 0x00000015ae157221 */ /* 0x000fe20000010000 */
[----:B------:R-:W-:Y:S02]  /*17d20*/  F2FP.BF16.F32.PACK_AB R173, R35, R173 ;  /* 0x000000ad23ad723e */ /* 0x000fe400000010ff */
[----:B------:R-:W-:Y:S01]  /*17d30*/  FADD.FTZ R26, R31, R26 ;  /* 0x0000001a1f1a7221 */ /* 0x000fe20000010000 */
[C---:B------:R-:W-:Y:S01]  /*17d40*/  FADD.FTZ R21, R36.reuse, R21 ;  /* 0x0000001524157221 */ /* 0x040fe20000010000 */
[----:B------:R-:W-:Y:S01]  /*17d50*/  F2FP.BF16.F32.PACK_AB R174, R36, R174 ;  /* 0x000000ae24ae723e */ /* 0x000fe200000010ff */
[----:B------:R-:W-:Y:S01]  /*17d60*/  MUFU.EX2 R53, R53 ;  /* 0x0000003500357308 */ /* 0x000fe20000000800 */
[----:B------:R-:W-:Y:S01]  /*17d70*/  FADD.FTZ R26, R169, R26 ;  /* 0x0000001aa91a7221 */ /* 0x000fe20000010000 */
[----:B------:R-:W-:Y:S01]  /*17d80*/  FADD.FTZ R21, R168, R21 ;  /* 0x00000015a8157221 */ /* 0x000fe20000010000 */
[----:B------:R-:W-:-:S02]  /*17d90*/  F2FP.BF16.F32.PACK_AB R175, R31, R175 ;  /* 0x000000af1faf723e */ /* 0x000fc400000010ff */
[----:B------:R-:W-:Y:S01]  /*17da0*/  FADD.FTZ R26, R34, R26 ;  /* 0x0000001a221a7221 */ /* 0x000fe20000010000 */
[C---:B------:R-:W-:Y:S01]  /*17db0*/  FADD.FTZ R21, R37.reuse, R21 ;  /* 0x0000001525157221 */ /* 0x040fe20000010000 */
[----:B------:R-:W-:Y:S01]  /*17dc0*/  F2FP.BF16.F32.PACK_AB R168, R37, R168 ;  /* 0x000000a825a8723e */ /* 0x000fe200000010ff */
[----:B------:R-:W2:Y:S01]  /*17dd0*/  MUFU.EX2 R78, R78 ;  /* 0x0000004e004e7308 */ /* 0x000ea20000000800 */
[----:B------:R-:W-:Y:S01]  /*17de0*/  FADD.FTZ R26, R171, R26 ;  /* 0x0000001aab1a7221 */ /* 0x000fe20000010000 */
[----:B------:R-:W-:Y:S01]  /*17df0*/  FADD.FTZ R21, R170, R21 ;  /* 0x00000015aa157221 */ /* 0x000fe20000010000 */
[C---:B------:R-:W-:Y:S02]  /*17e00*/  F2FP.BF16.F32.PACK_AB R171, R13.reuse, R171 ;  /* 0x000000ab0dab723e */ /* 0x040fe400000010ff */
[----:B------:R-:W-:Y:S01]  /*17e10*/  FADD.FTZ R26, R13, R26 ;  /* 0x0000001a0d1a7221 */ /* 0x000fe20000010000 */
[----:B------:R-:W-:Y:S01]  /*17e20*/  FADD.FTZ R21, R40, R21 ;  /* 0x0000001528157221 */ /* 0x000fe20000010000 */
[----:B------:R-:W-:Y:S01]  /*17e30*/  F2FP.BF16.F32.PACK_AB R169, R34, R169 ;  /* 0x000000a922a9723e */ /* 0x000fe200000010ff */
[----:B------:R-:W-:Y:S01]  /*17e40*/  MUFU.EX2 R56, R56 ;  /* 0x0000003800387308 */ /* 0x000fe20000000800 */
[----:B------:R-:W-:Y:S01]  /*17e50*/  FADD.FTZ R26, R165, R26 ;  /* 0x0000001aa51a7221 */ /* 0x000fe20000010000 */
[----:B------:R-:W-:Y:S01]  /*17e60*/  FADD.FTZ R21, R164, R21 ;  /* 0x00000015a4157221 */ /* 0x000fe20000010000 */
[----:B------:R-:W-:-:S02]  /*17e70*/  F2FP.BF16.F32.PACK_AB R165, R14, R165 ;  /* 0x000000a50ea5723e */ /* 0x000fc400000010ff */
[----:B------:R-:W-:Y:S01]  /*17e80*/  FADD.FTZ R26, R14, R26 ;  /* 0x0000001a0e1a7221 */ /* 0x000fe20000010000 */
[----:B------:R-:W-:Y:S01]  /*17e90*/  FADD.FTZ R21, R41, R21 ;  /* 0x0000001529157221 */ /* 0x000fe20000010000 */
[----:B------:R-:W-:Y:S01]  /*17ea0*/  F2FP.BF16.F32.PACK_AB R170, R40, R170 ;  /* 0x000000aa28aa723e */ /* 0x000fe200000010ff */
[----:B------:R-:W3:Y:S01]  /*17eb0*/  MUFU.EX2 R79, R79 ;  /* 0x0000004f004f7308 */ /* 0x000ee20000000800 */
        /* <DEDUP_REMOVED lines=9> */
[----:B0-----:R-:W-:-:S02]  /*17f50*/  F2FP.BF16.F32.PACK_AB R161, R6, R161 ;  /* 0x000000a106a1723e */ /* 0x001fc400000010ff */
[----:B------:R-:W-:Y:S01]  /*17f60*/  FADD.FTZ R10, R6, R25 ;  /* 0x00000019060a7221 */ /* 0x000fe20000010000 */
[----:B------:R-:W-:Y:S01]  /*17f70*/  FADD.FTZ R21, R48, R21 ;  /* 0x0000001530157221 */ /* 0x000fe20000010000 */
[----:B------:R-:W-:Y:S01]  /*17f80*/  F2FP.BF16.F32.PACK_AB R166, R45, R166 ;  /* 0x000000a62da6723e */ /* 0x000fe200000010ff */
[----:B------:R-:W0:Y:S01]  /*17f90*/  MUFU.EX2 R82, R82 ;  /* 0x0000005200527308 */ /* 0x000e220000000800 */
[----:B------:R-:W-:Y:S01]  /*17fa0*/  FADD.FTZ R13, R163, R10 ;  /* 0x0000000aa30d7221 */ /* 0x000fe20000010000 */
[----:B------:R-:W-:Y:S01]  /*17fb0*/  FADD.FTZ R24, R162, R21 ;  /* 0x00000015a2187221 */ /* 0x000fe20000010000 */
[----:B------:R-:W-:Y:S02]  /*17fc0*/  F2FP.BF16.F32.PACK_AB R160, R48, R160 ;  /* 0x000000a030a0723e */ /* 0x000fe400000010ff */
[----:B-1----:R-:W-:Y:S01]  /*17fd0*/  FADD.FTZ R10, R20, R13 ;  /* 0x0000000d140a7221 */ /* 0x002fe20000010000 */
[C---:B------:R-:W-:Y:S01]  /*17fe0*/  FADD.FTZ R21, R49.reuse, R24 ;  /* 0x0000001831157221 */ /* 0x040fe20000010000 */
[----:B------:R-:W-:Y:S01]  /*17ff0*/  F2FP.BF16.F32.PACK_AB R162, R49, R162 ;  /* 0x000000a231a2723e */ /* 0x000fe200000010ff */
[----:B------:R-:W1:Y:S01]  /*18000*/  MUFU.EX2 R60, R60 ;  /* 0x0000003c003c7308 */ /* 0x000e620000000800 */
[----:B------:R-:W-:Y:S01]  /*18010*/  FADD.FTZ R10, R157, R10 ;  /* 0x0000000a9d0a7221 */ /* 0x000fe20000010000 */
[----:B------:R-:W-:Y:S01]  /*18020*/  FADD.FTZ R21, R44, R21 ;  /* 0x000000152c157221 */ /* 0x000fe20000010000 */
[----:B------:R-:W-:-:S02]  /*18030*/  F2FP.BF16.F32.PACK_AB R163, R20, R163 ;  /* 0x000000a314a3723e */ /* 0x000fc400000010ff */
[----:B------:R-:W-:Y:S01]  /*18040*/  FADD.FTZ R5, R75, R10 ;  /* 0x0000000a4b057221 */ /* 0x000fe20000010000 */
[C---:B------:R-:W-:Y:S01]  /*18050*/  FADD.FTZ R14, R52.reuse, R21 ;  /* 0x00000015340e7221 */ /* 0x040fe20000010000 */
[----:B------:R-:W-:Y:S01]  /*18060*/  F2FP.BF16.F32.PACK_AB R156, R52, R44 ;  /* 0x0000002c349c723e */ /* 0x000fe200000010ff */
[----:B------:R-:W4:Y:S01]  /*18070*/  MUFU.EX2 R83, R83 ;  /* 0x0000005300537308 */ /* 0x000f220000000800 */
[----:B--2---:R-:W-:Y:S01]  /*18080*/  FADD.FTZ R6, R78, R5 ;  /* 0x000000054e067221 */ /* 0x004fe20000010000 */
[----:B------:R-:W-:Y:S01]  /*18090*/  FADD.FTZ R13, R53, R14 ;  /* 0x0000000e350d7221 */ /* 0x000fe20000010000 */
[----:B------:R-:W-:Y:S01]  /*180a0*/  F2FP.BF16.F32.PACK_AB R157, R75, R157 ;  /* 0x0000009d4b9d723e */ /* 0x000fe200000010ff */
[----:B------:R-:W-:Y:S02]  /*180b0*/  IMAD.MOV.U32 R14, RZ, RZ, R4 ;  /* 0x000000ffff0e7224 */ /* 0x000fe400078e0004 */
[----:B---3--:R-:W-:Y:S01]  /*180c0*/  FADD.FTZ R5, R79, R6 ;  /* 0x000000064f057221 */ /* 0x008fe20000010000 */
[C---:B------:R-:W-:Y:S01]  /*180d0*/  FADD.FTZ R10, R56.reuse, R13 ;  /* 0x0000000d380a7221 */ /* 0x040fe20000010000 */
[----:B------:R-:W-:Y:S01]  /*180e0*/  F2FP.BF16.F32.PACK_AB R158, R56, R53 ;  /* 0x00000035389e723e */ /* 0x000fe200000010ff */
[----:B------:R-:W2:Y:S01]  /*180f0*/  MUFU.EX2 R61, R61 ;  /* 0x0000003d003d7308 */ /* 0x000ea20000000800 */
[----:B0-----:R-:W-:Y:S01]  /*18100*/  FADD.FTZ R6, R82, R5 ;  /* 0x0000000552067221 */ /* 0x001fe20000010000 */
[----:B------:R-:W-:Y:S01]  /*18110*/  FADD.FTZ R13, R57, R10 ;  /* 0x0000000a390d7221 */ /* 0x000fe20000010000 */
[----:B------:R-:W-:-:S02]  /*18120*/  F2FP.BF16.F32.PACK_AB R159, R79, R78 ;  /* 0x0000004e4f9f723e */ /* 0x000fc400000010ff */
[C---:B-1----:R-:W-:Y:S01]  /*18130*/  F2FP.BF16.F32.PACK_AB R152, R60.reuse, R57 ;  /* 0x000000393c98723e */ /* 0x042fe200000010ff */
[----:B------:R-:W-:Y:S01]  /*18140*/  FADD.FTZ R10, R60, R13 ;  /* 0x0000000d3c0a7221 */ /* 0x000fe20000010000 */
[----:B------:R-:W-:Y:S01]  /*18150*/  IMAD.MOV.U32 R13, RZ, RZ, R3 ;  /* 0x000000ffff0d7224 */ /* 0x000fe200078e0003 */
[----:B------:R-:W0:Y:S01]  /*18160*/  MUFU.EX2 R86, R86 ;  /* 0x0000005600567308 */ /* 0x000e220000000800 */
[C---:B----4-:R-:W-:Y:S01]  /*18170*/  FADD.FTZ R5, R83.reuse, R6 ;  /* 0x0000000653057221 */ /* 0x050fe20000010000 */
[----:B------:R-:W-:-:S06]  /*18180*/  F2FP.BF16.F32.PACK_AB R153, R83, R82 ;  /* 0x000000525399723e */ /* 0x000fcc00000010ff */
[----:B------:R-:W1:Y:S01]  /*18190*/  MUFU.EX2 R11, R11 ;  /* 0x0000000b000b7308 */ /* 0x000e620000000800 */
[----:B--2---:R-:W-:-:S07]  /*181a0*/  FADD.FTZ R10, R61, R10 ;  /* 0x0000000a3d0a7221 */ /* 0x004fce0000010000 */
[----:B------:R-:W2:Y:S01]  /*181b0*/  MUFU.EX2 R65, R65 ;  /* 0x0000004100417308 */ /* 0x000ea20000000800 */
[----:B0-----:R-:W-:Y:S01]  /*181c0*/  FADD.FTZ R5, R86, R5 ;  /* 0x0000000556057221 */ /* 0x001fe20000010000 */
[C---:B-1----:R-:W-:Y:S01]  /*181d0*/  FADD.FTZ R6, R11.reuse, R10 ;  /* 0x0000000a0b067221 */ /* 0x042fe20000010000 */
[----:B------:R-:W-:Y:S01]  /*181e0*/  F2FP.BF16.F32.PACK_AB R154, R11, R61 ;  /* 0x0000003d0b9a723e */ /* 0x000fe200000010ff */
[----:B------:R-:W-:Y:S02]  /*181f0*/  IMAD.MOV.U32 R11, RZ, RZ, R187 ;  /* 0x000000ffff0b7224 */ /* 0x000fe400078e00bb */
[----:B------:R-:W-:Y:S02]  /*18200*/  IMAD.MOV.U32 R10, RZ, RZ, R184 ;  /* 0x000000ffff0a7224 */ /* 0x000fe400078e00b8 */
[C---:B--2---:R-:W-:Y:S01]  /*18210*/  FADD.FTZ R5, R65.reuse, R5 ;  /* 0x0000000541057221 */ /* 0x044fe20000010000 */
[----:B------:R-:W-:Y:S01]  /*18220*/  F2FP.BF16.F32.PACK_AB R155, R65, R86 ;  /* 0x00000056419b723e */ /* 0x000fe200000010ff */
[----:B------:R-:W-:Y:S06]  /*18230*/  @P3 BRA `(.L_x_2666) ;  /* 0xffffffd000a03947 */ /* 0x000fec000383ffff */
[----:B------:R-:W-:Y:S05]  /*18240*/  BSYNC B1 ;  /* 0x0000000000017941 */ /* 0x000fea0003800000 */
.L_x_2655:
[----:B------:R-:W-:Y:S05]  /*18250*/  BSYNC B0 ;  /* 0x0000000000007941 */ /* 0x000fea0003800000 */
.L_x_2654:
[----:B------:R-:W-:Y:S01]  /*18260*/  ISETP.GE.AND P2, PT, R12, R199, PT ;  /* 0x000000c70c00720c */ /* 0x000fe20003f46270 */
[----:B------:R-:W-:-:S12]  /*18270*/  BSSY B0, `(.L_x_2667) ;  /* 0x000024d000007945 */ /* 0x000fd80003800000 */
[----:B------:R-:W-:Y:S05]  /*18280*/  @!P2 BRA `(.L_x_2668) ;  /* 0x00000024002ca947 */ /* 0x000fea0003800000 */
[----:B------:R-:W-:Y:S02]  /*18290*/  IMAD.MOV.U32 R14, RZ, RZ, R4 ;  /* 0x000000ffff0e7224 */ /* 0x000fe400078e0004 */
[----:B------:R-:W-:Y:S02]  /*182a0*/  IMAD.MOV.U32 R13, RZ, RZ, R3 ;  /* 0x000000ffff0d7224 */ /* 0x000fe400078e0003 */
[----:B------:R-:W-:Y:S02]  /*182b0*/  IMAD.MOV.U32 R11, RZ, RZ, R187 ;  /* 0x000000ffff0b7224 */ /* 0x000fe400078e00bb */
[----:B------:R-:W-:-:S07]  /*182c0*/  IMAD.MOV.U32 R10, RZ, RZ, R184 ;  /* 0x000000ffff0a7224 */ /* 0x000fce00078e00b8 */
.L_x_2679:
        /* <DEDUP_REMOVED lines=8> */
.L_x_2669:
[----:B------:R-:W-:Y:S01]  /*18350*/  IMAD R3, R184, 0x8, R2 ;  /* 0x00000008b8037824 */ /* 0x000fe200078e0202 */
[----:B------:R-:W-:-:S04]  /*18360*/  SHF.L.U32 R4, R187, 0x1f, RZ ;  /* 0x0000001fbb047819 */ /* 0x000fc800000006ff */
[----:B------:R0:W1:Y:S01]  /*18370*/  SYNCS.PHASECHK.TRANS64.TRYWAIT P2, [R3+URZ+0x34830], R4 ;  /* 0x03483004030075a7 */ /* 0x000062000804017f */
[----:B------:R-:W-:Y:S05]  /*18380*/  @!P0 BRA `(.L_x_2670) ;  /* 0x0000000000048947 */ /* 0x000fea0003800000 */
[----:B------:R-:W-:Y:S01]  /*18390*/  BPT.TRAP 0x1 ;  /* 0x000000040000795c */ /* 0x000fe20000300000 */
.L_x_2670:
[----:B------:R-:W-:Y:S01]  /*183a0*/  IMAD R0, R184, 0xc00, R7 ;  /* 0x00000c00b8007824 */ /* 0x000fe200078e0207 */
[----:B------:R-:W-:Y:S03]  /*183b0*/  BSSY B1, `(.L_x_2671) ;  /* 0x0000006000017945 */ /* 0x000fe60003800000 */
[C---:B------:R-:W-:Y:S02]  /*183c0*/  VIADD R26, R0.reuse, 0x2 ;  /* 0x00000002001a7836 */ /* 0x040fe40000000000 */
[----:B------:R-:W-:Y:S01]  /*183d0*/  VIADD R15, R0, 0x4 ;  /* 0x00000004000f7836 */ /* 0x000fe20000000000 */
[----:B-1----:R-:W-:Y:S06]  /*183e0*/  @P2 BRA `(.L_x_2672) ;  /* 0x0000000000082947 */ /* 0x002fec0003800000 */
[----:B------:R-:W1:Y:S02]  /*183f0*/  SYNCS.PHASECHK.TRANS64.TRYWAIT P2, [R3+URZ+0x34830], R4 ;  /* 0x03483004030075a7 */ /* 0x000e64000804017f */
[----:B-1----:R-:W-:Y:S05]  /*18400*/  @!P2 BRA `(.L_x_2673) ;  /* 0x000000f40014a947 */ /* 0x002fea0003800000 */
.L_x_2672:
[----:B------:R-:W-:Y:S05]  /*18410*/  BSYNC B1 ;  /* 0x0000000000017941 */ /* 0x000fea0003800000 */
.L_x_2671:
        /* <DEDUP_REMOVED lines=59> */
[----:B01----:R-:W4:Y:S01]  /*187d0*/  LDL.64 R4, [R1+0x10] ;  /* 0x0000100001047983 */ /* 0x003f220000100a00 */
        /* <DEDUP_REMOVED lines=53> */
[----:B0-----:R-:W4:Y:S04]  /*18b30*/  LDL.64 R2, [R1+0x8] ;  /* 0x0000080001027983 */ /* 0x001f280000100a00 */
        /* <DEDUP_REMOVED lines=31> */
[----:B------:R0:W5:Y:S01]  /*18d30*/  LDL.LU R5, [R1+0x98] ;  /* 0x0000980001057983 */ /* 0x0001620000300800 */
        /* <DEDUP_REMOVED lines=27> */
.L_x_2674:
[----:B-----5:R-:W-:Y:S01]  /*18ef0*/  SHF.L.U32 R0, R11, 0x1f, RZ ;  /* 0x0000001f0b007819 */ /* 0x020fe200000006ff */
[----:B------:R-:W-:-:S04]  /*18f00*/  IMAD R15, R10, 0x8, R2 ;  /* 0x000000080a0f7824 */ /* 0x000fc800078e0202 */
[----:B------:R0:W1:Y:S01]  /*18f10*/  SYNCS.PHASECHK.TRANS64.TRYWAIT P2, [R15+URZ+0x34850], R0 ;  /* 0x034850000f0075a7 */ /* 0x000062000804017f */
[----:B------:R-:W-:Y:S05]  /*18f20*/  @!P0 BRA `(.L_x_2675) ;  /* 0x0000000000048947 */ /* 0x000fea0003800000 */
[----:B------:R-:W-:Y:S01]  /*18f30*/  BPT.TRAP 0x1 ;  /* 0x000000040000795c */ /* 0x000fe20000300000 */
.L_x_2675:
[----:B------:R-:W-:Y:S04]  /*18f40*/  BSSY B1, `(.L_x_2676) ;  /* 0x0000004000017945 */ /* 0x000fe80003800000 */
[----:B-1----:R-:W-:Y:S05]  /*18f50*/  @P2 BRA `(.L_x_2677) ;  /* 0x0000000000082947 */ /* 0x002fea0003800000 */
[----:B------:R-:W1:Y:S02]  /*18f60*/  SYNCS.PHASECHK.TRANS64.TRYWAIT P2, [R15+URZ+0x34850], R0 ;  /* 0x034850000f0075a7 */ /* 0x000e64000804017f */
[----:B-1----:R-:W-:Y:S05]  /*18f70*/  @!P2 BRA `(.L_x_2678) ;  /* 0x000000e8004ca947 */ /* 0x002fea0003800000 */
.L_x_2677:
[----:B------:R-:W-:Y:S05]  /*18f80*/  BSYNC B1 ;  /* 0x0000000000017941 */ /* 0x000fea0003800000 */
.L_x_2676:
[----:B01----:R-:W-:Y:S01]  /*18f90*/  VIADD R0, R2, 0x400 ;  /* 0x0000040002007836 */ /* 0x003fe20000000000 */
[----:B------:R-:W-:Y:S01]  /*18fa0*/  WARPGROUP.ARRIVE ;  /* 0x00000000000079c5 */ /* 0x000fe20000000000 */
[----:B------:R-:W-:Y:S01]  /*18fb0*/  IMAD.MOV.U32 R11, RZ, RZ, 0x40000040 ;  /* 0x40000040ff0b7424 */ /* 0x000fe200078e00ff */
[C---:B------:R-:W-:Y:S01]  /*18fc0*/  ISETP.GT.AND P2, PT, R12.reuse, R199, PT ;  /* 0x000000c70c00720c */ /* 0x040fe20003f44270 */
[----:B------:R-:W-:Y:S01]  /*18fd0*/  IMAD.MOV.U32 R9, RZ, RZ, 0x40000040 ;  /* 0x40000040ff097424 */ /* 0x000fe200078e00ff */
[----:B------:R-:W-:Y:S01]  /*18fe0*/  SHF.R.U32.HI R0, RZ, 0x4, R0 ;  /* 0x00000004ff007819 */ /* 0x000fe20000011600 */
[----:B------:R-:W-:Y:S01]  /*18ff0*/  @!P1 VIADD R15, R15, 0x34860 ;  /* 0x000348600f0f9836 */ /* 0x000fe20000000000 */
[----:B------:R-:W-:Y:S01]  /*19000*/  R2UR UR7, R11 ;  /* 0x000000000b0772ca */ /* 0x000fe200000e0000 */
[----:B------:R-:W-:Y:S01]  /*19010*/  VIADD R12, R12, 0xffffffff ;  /* 0xffffffff0c0c7836 */ /* 0x000fe20000000000 */
[----:B------:R-:W-:Y:S02]  /*19020*/  LOP3.LUT R0, R0, 0x3fff, RZ, 0xc0, !PT ;  /* 0x00003fff00007812 */ /* 0x000fe400078ec0ff */
[----:B------:R-:W-:-:S02]  /*19030*/  @!P1 PRMT R15, RZ, 0x654, R15 ;  /* 0x00000654ff0f9816 */ /* 0x000fc4000000000f */
[----:B------:R-:W-:-:S05]  /*19040*/  LOP3.LUT R0, R0, 0x4000000, RZ, 0xfc, !PT ;  /* 0x0400000000007812 */ /* 0x000fca00078efcff */
        /* <DEDUP_REMOVED lines=52> */
[----:B------:R-:W-:-:S04]  /*19390*/  FADD.FTZ R4, -R3, R13 ;  /* 0x0000000d03047221 */ /* 0x000fc80000010100 */
[----:B------:R-:W-:Y:S01]  /*193a0*/  FMUL.FTZ R4, R4, R0 ;  /* 0x0000000004047220 */ /* 0x000fe20000410000 */
        /* <DEDUP_REMOVED lines=17> */
[----:B------:R-:W-:Y:S02]  /*194c0*/  R2UR UR6, R8 ;  /* 0x00000000080672ca */ /* 0x000fe400000e0000 */
[----:B------:R-:W-:Y:S02]  /*194d0*/  R2UR UR7, R9 ;  /* 0x00000000090772ca */ /* 0x000fe400000e0000 */
[----:B------:R0:W-:Y:S02]  /*194e0*/  MUFU.EX2 R9, R4 ;  /* 0x0000000400097308 */ /* 0x0001e40000000800 */
[----:B0-----:R-:W-:-:S04]  /*194f0*/  FMNMX.FTZ R4, R26, R14, !PT ;  /* 0x0000000e1a047209 */ /* 0x001fc80007810000 */
        /* <DEDUP_REMOVED lines=33> */
[-C--:B------:R-:W-:Y:S01]  /*19710*/  FMUL.FTZ R167, R3, R0.reuse ;  /* 0x0000000003a77220 */ /* 0x080fe20000410000 */
[----:B------:R-:W0:Y:S03]  /*19720*/  SHFL.BFLY PT, R8, R4, 0x2, 0x1f ;  /* 0x0c401f0004087f89 */ /* 0x000e2600000e0000 */
[-CC-:B------:R-:W-:Y:S01]  /*19730*/  FFMA.FTZ R180, R24, R0.reuse, -R167.reuse ;  /* 0x0000000018b47223 */ /* 0x180fe200000108a7 */
[----:B------:R-:W-:Y:S01]  /*19740*/  HGMMA.64x128x16.F32.BF16 R88, R160, gdesc[UR4].tnspB, R88, gsb0 ;  /* 0x41e00004a0587df0 */ /* 0x000fe20008001858 */
[----:B------:R-:W-:Y:S01]  /*19750*/  FFMA.FTZ R164, R25, R0, -R167 ;  /* 0x0000000019a47223 */ /* 0x000fe200000108a7 */
[----:B------:R-:W-:-:S02]  /*19760*/  VIADD R24, R10, 0x300 ;  /* 0x000003000a187836 */ /* 0x000fc40000000000 */
[-CC-:B------:R-:W-:Y:S01]  /*19770*/  FFMA.FTZ R176, R32, R0.reuse, -R167.reuse ;  /* 0x0000000020b07223 */ /* 0x180fe200000108a7 */
[----:B------:R-:W-:Y:S02]  /*19780*/  IMAD.MOV.U32 R25, RZ, RZ, 0x40000040 ;  /* 0x40000040ff197424 */ /* 0x000fe400078e00ff */
[-CC-:B------:R-:W-:Y:S01]  /*19790*/  FFMA.FTZ R32, R37, R0.reuse, -R167.reuse ;  /* 0x0000000025207223 */ /* 0x180fe200000108a7 */
[-CC-:B------:R-:W-:Y:S01]  /*197a0*/  FFMA.FTZ R37, R57, R0.reuse, -R167.reuse ;  /* 0x0000000039257223 */ /* 0x180fe200000108a7 */
[----:B------:R-:W-:Y:S01]  /*197b0*/  R2UR UR6, R24 ;  /* 0x00000000180672ca */ /* 0x000fe200000e0000 */
[----:B------:R-:W-:Y:S01]  /*197c0*/  VIADD R24, R10, 0x380 ;  /* 0x000003800a187836 */ /* 0x000fe20000000000 */
[----:B------:R-:W-:Y:S01]  /*197d0*/  R2UR UR7, R25 ;  /* 0x00000000190772ca */ /* 0x000fe200000e0000 */
[----:B------:R-:W-:Y:S01]  /*197e0*/  IMAD.MOV.U32 R25, RZ, RZ, 0x40000040 ;  /* 0x40000040ff197424 */ /* 0x000fe200078e00ff */
[----:B------:R-:W1:Y:S01]  /*197f0*/  MUFU.EX2 R180, R180 ;  /* 0x000000b400b47308 */ /* 0x000e620000000800 */
[-CC-:B------:R-:W-:Y:S01]  /*19800*/  FFMA.FTZ R182, R28, R0.reuse, -R167.reuse ;  /* 0x000000001cb67223 */ /* 0x180fe200000108a7 */
[-CC-:B------:R-:W-:Y:S01]  /*19810*/  FFMA.FTZ R165, R29, R0.reuse, -R167.reuse ;  /* 0x000000001da57223 */ /* 0x180fe200000108a7 */
[-CC-:B------:R-:W-:Y:S01]  /*19820*/  FFMA.FTZ R11, R33, R0.reuse, -R167.reuse ;  /* 0x00000000210b7223 */ /* 0x180fe200000108a7 */
[-CC-:B------:R-:W-:Y:S01]  /*19830*/  FFMA.FTZ R178, R36, R0.reuse, -R167.reuse ;  /* 0x0000000024b27223 */ /* 0x180fe200000108a7 */
[-CC-:B------:R-:W-:Y:S01]  /*19840*/  FFMA.FTZ R172, R40, R0.reuse, -R167.reuse ;  /* 0x0000000028ac7223 */ /* 0x180fe200000108a7 */
[-CC-:B------:R-:W-:Y:S01]  /*19850*/  FFMA.FTZ R21, R41, R0.reuse, -R167.reuse ;  /* 0x0000000029157223 */ /* 0x180fe200000108a7 */
[--C-:B------:R-:W-:Y:S01]  /*19860*/  FFMA.FTZ R174, R44, R0, -R167.reuse ;  /* 0x000000002cae7223 */ /* 0x100fe200000108a7 */
[----:B------:R-:W2:Y:S01]  /*19870*/  MUFU.EX2 R164, R164 ;  /* 0x000000a400a47308 */ /* 0x000ea20000000800 */
[----:B0-----:R-:W-:Y:S01]  /*19880*/  FMNMX.FTZ R4, R4, R8, !PT ;  /* 0x0000000804047209 */ /* 0x001fe20007810000 */
[-CC-:B------:R-:W-:Y:S01]  /*19890*/  FFMA.FTZ R13, R45, R0.reuse, -R167.reuse ;  /* 0x000000002d0d7223 */ /* 0x180fe200000108a7 */
[-CC-:B------:R-:W-:Y:S01]  /*198a0*/  FFMA.FTZ R168, R48, R0.reuse, -R167.reuse ;  /* 0x0000000030a87223 */ /* 0x180fe200000108a7 */
[-CC-:B------:R-:W-:Y:S01]  /*198b0*/  FFMA.FTZ R29, R49, R0.reuse, -R167.reuse ;  /* 0x00000000311d7223 */ /* 0x180fe200000108a7 */
[-CC-:B------:R-:W-:Y:S01]  /*198c0*/  FFMA.FTZ R170, R52, R0.reuse, -R167.reuse ;  /* 0x0000000034aa7223 */ /* 0x180fe200000108a7 */
[----:B------:R-:W0:Y:S01]  /*198d0*/  SHFL.BFLY PT, R8, R4, 0x1, 0x1f ;  /* 0x0c201f0004087f89 */ /* 0x000e2200000e0000 */
[--C-:B------:R-:W-:Y:S01]  /*198e0*/  FFMA.FTZ R28, R53, R0, -R167.reuse ;  /* 0x00000000351c7223 */ /* 0x100fe200000108a7 */
[----:B------:R-:W3:Y:S01]  /*198f0*/  MUFU.EX2 R182, R182 ;  /* 0x000000b600b67308 */ /* 0x000ee20000000800 */
[----:B-1----:R-:W-:Y:S01]  /*19900*/  FFMA.FTZ R6, R9, R6, R180 ;  /* 0x0000000609067223 */ /* 0x002fe200000100b4 */
[-CC-:B------:R-:W-:Y:S01]  /*19910*/  FFMA.FTZ R33, R56, R0.reuse, -R167.reuse ;  /* 0x0000000038217223 */ /* 0x180fe200000108a7 */
[-CC-:B------:R-:W-:Y:S01]  /*19920*/  FFMA.FTZ R166, R60, R0.reuse, -R167.reuse ;  /* 0x000000003ca67223 */ /* 0x180fe200000108a7 */
[-CC-:B------:R-:W-:Y:S01]  /*19930*/  FFMA.FTZ R45, R61, R0.reuse, -R167.reuse ;  /* 0x000000003d2d7223 */ /* 0x180fe200000108a7 */
[-CC-:B------:R-:W-:Y:S01]  /*19940*/  FFMA.FTZ R44, R65, R0.reuse, -R167.reuse ;  /* 0x00000000412c7223 */ /* 0x180fe200000108a7 */
[-CC-:B------:R-:W-:Y:S01]  /*19950*/  FFMA.FTZ R40, R69, R0.reuse, -R167.reuse ;  /* 0x0000000045287223 */ /* 0x180fe200000108a7 */
[-CC-:B------:R-:W-:Y:S01]  /*19960*/  FFMA.FTZ R36, R72, R0.reuse, -R167.reuse ;  /* 0x0000000048247223 */ /* 0x180fe200000108a7 */
[----:B------:R-:W1:Y:S01]  /*19970*/  MUFU.EX2 R165, R165 ;  /* 0x000000a500a57308 */ /* 0x000e620000000800 */
[----:B--2---:R-:W-:Y:S01]  /*19980*/  FADD.FTZ R6, R164, R6 ;  /* 0x00000006a4067221 */ /* 0x004fe20000010000 */
[-CC-:B------:R-:W-:Y:S01]  /*19990*/  FFMA.FTZ R41, R73, R0.reuse, -R167.reuse ;  /* 0x0000000049297223 */ /* 0x180fe200000108a7 */
[-CC-:B------:R-:W-:Y:S01]  /*199a0*/  FFMA.FTZ R48, R76, R0.reuse, -R167.reuse ;  /* 0x000000004c307223 */ /* 0x180fe200000108a7 */
[-CC-:B------:R-:W-:Y:S01]  /*199b0*/  FFMA.FTZ R49, R77, R0.reuse, -R167.reuse ;  /* 0x000000004d317223 */ /* 0x180fe200000108a7 */
[-CC-:B------:R-:W-:Y:S01]  /*199c0*/  FFMA.FTZ R52, R80, R0.reuse, -R167.reuse ;  /* 0x0000000050347223 */ /* 0x180fe200000108a7 */
[-CC-:B------:R-:W-:Y:S01]  /*199d0*/  FFMA.FTZ R53, R81, R0.reuse, -R167.reuse ;  /* 0x0000000051357223 */ /* 0x180fe200000108a7 */
[-CC-:B------:R-:W-:Y:S01]  /*199e0*/  FFMA.FTZ R56, R84, R0.reuse, -R167.reuse ;  /* 0x0000000054387223 */ /* 0x180fe200000108a7 */
[----:B------:R-:W-:Y:S01]  /*199f0*/  MUFU.EX2 R176, R176 ;  /* 0x000000b000b07308 */ /* 0x000fe20000000800 */
[----:B---3--:R-:W-:Y:S01]  /*19a00*/  FADD.FTZ R6, R182, R6 ;  /* 0x00000006b6067221 */ /* 0x008fe20000010000 */
[----:B------:R-:W-:Y:S01]  /*19a10*/  FFMA.FTZ R85, R85, R0, -R167 ;  /* 0x0000000055557223 */ /* 0x000fe200000108a7 */
[----:B------:R-:W-:-:S02]  /*19a20*/  F2FP.BF16.F32.PACK_AB R180, R164, R180 ;  /* 0x000000b4a4b4723e */ /* 0x000fc400000010ff */
[----:B0-----:R-:W-:-:S03]  /*19a30*/  FMNMX.FTZ R4, R4, R8, !PT ;  /* 0x0000000804047209 */ /* 0x001fc60007810000 */
[----:B------:R-:W-:Y:S01]  /*19a40*/  MUFU.EX2 R11, R11 ;  /* 0x0000000b000b7308 */ /* 0x000fe20000000800 */
[C---:B-1----:R-:W-:Y:S01]  /*19a50*/  FADD.FTZ R6, R165.reuse, R6 ;  /* 0x00000006a5067221 */ /* 0x042fe20000010000 */
[----:B------:R-:W-:Y:S01]  /*19a60*/  F2FP.BF16.F32.PACK_AB R182, R165, R182 ;  /* 0x000000b6a5b6723e */ /* 0x000fe200000010ff */
        /* <DEDUP_REMOVED lines=30> */
[----:B------:R-:W-:-:S02]  /*19c50*/  FFMA.FTZ R86, R86, R0, -R57 ;  /* 0x0000000056567223 */ /* 0x000fc40000010839 */
[----:B------:R-:W-:Y:S01]  /*19c60*/  MUFU.EX2 R183, R183 ;  /* 0x000000b700b77308 */ /* 0x000fe20000000800 */
[----:B0-----:R-:W-:-:S07]  /*19c70*/  FFMA.FTZ R5, R8, R5, R181 ;  /* 0x0000000508057223 */ /* 0x001fce00000100b5 */
[----:B------:R-:W-:Y:S01]  /*19c80*/  MUFU.EX2 R27, R27 ;  /* 0x0000001b001b7308 */ /* 0x000fe20000000800 */
[C---:B-1----:R-:W-:Y:S01]  /*19c90*/  FADD.FTZ R5, R26.reuse, R5 ;  /* 0x000000051a057221 */ /* 0x042fe20000010000 */
[----:B------:R-:W-:-:S06]  /*19ca0*/  F2FP.BF16.F32.PACK_AB R181, R26, R181 ;  /* 0x000000b51ab5723e */ /* 0x000fcc00000010ff */
        /* <DEDUP_REMOVED lines=8> */
[-CC-:B------:R-:W-:Y:S01]  /*19d30*/  FFMA.FTZ R160, R64, R0.reuse, -R167.reuse ;  /* 0x0000000040a07223 */ /* 0x180fe200000108a7 */
[-C--:B------:R-:W-:Y:S01]  /*19d40*/  FFMA.FTZ R162, R68, R0.reuse, -R167 ;  /* 0x0000000044a27223 */ /* 0x080fe200000108a7 */
[-CC-:B------:R-:W-:Y:S01]  /*19d50*/  FFMA.FTZ R167, R62, R0.reuse, -R57.reuse ;  /* 0x000000003ea77223 */ /* 0x180fe20000010839 */
[-CC-:B------:R-:W-:Y:S01]  /*19d60*/  FFMA.FTZ R161, R66, R0.reuse, -R57.reuse ;  /* 0x0000000042a17223 */ /* 0x180fe20000010839 */
[----:B------:R-:W-:Y:S01]  /*19d70*/  HGMMA.64x128x16.F32.BF16 R88, R156, gdesc[UR4].tnspB, R88, gsb0 ;  /* 0x41e000049c587df0 */ /* 0x000fe20008001858 */
[----:B------:R-:W-:Y:S01]  /*19d80*/  R2UR UR6, R24 ;  /* 0x00000000180672ca */ /* 0x000fe200000e0000 */
[----:B------:R-:W-:Y:S01]  /*19d90*/  @!P1 IMAD R24, R20, 0x8, R2 ;  /* 0x0000000814189824 */ /* 0x000fe200078e0202 */
[----:B------:R-:W-:Y:S01]  /*19da0*/  R2UR UR7, R25 ;  /* 0x00000000190772ca */ /* 0x000fe200000e0000 */
[----:B------:R-:W-:Y:S01]  /*19db0*/  MUFU.EX2 R172, R172 ;  /* 0x000000ac00ac7308 */ /* 0x000fe20000000800 */
[----:B------:R-:W-:Y:S01]  /*19dc0*/  FFMA.FTZ R163, R70, R0, -R57 ;  /* 0x0000000046a37223 */ /* 0x000fe20000010839 */
[----:B------:R-:W-:-:S05]  /*19dd0*/  @!P1 VIADD R24, R24, 0x34840 ;  /* 0x0003484018189836 */ /* 0x000fca0000000000 */
[----:B------:R-:W-:Y:S01]  /*19de0*/  @!P1 PRMT R25, RZ, 0x654, R24 ;  /* 0x00000654ff199816 */ /* 0x000fe20000000018 */
        /* <DEDUP_REMOVED lines=19> */
[----:B------:R-:W-:-:S04]  /*19f20*/  FFMA.FTZ R157, R74, R0, -R57 ;  /* 0x000000004a9d7223 */ /* 0x000fc80000010839 */
[----:B------:R-:W0:Y:S01]  /*19f30*/  MUFU.EX2 R37, R37 ;  /* 0x0000002500257308 */ /* 0x000e220000000800 */
[----:B------:R-:W-:Y:S07]  /*19f40*/  HGMMA.64x128x16.F32.BF16 R88, R152, gdesc[UR4].tnspB, R88, gsb0 ;  /* 0x41e0000498587df0 */ /* 0x000fee0008001858 */
[----:B------:R-:W1:Y:S08]  /*19f50*/  MUFU.EX2 R24, R59 ;  /* 0x0000003b00187308 */ /* 0x000e700000000800 */
[----:B------:R-:W-:Y:S01]  /*19f60*/  MUFU.EX2 R166, R166 ;  /* 0x000000a600a67308 */ /* 0x000fe20000000800 */
[----:B0-----:R-:W-:-:S07]  /*19f70*/  F2FP.BF16.F32.PACK_AB R164, R37, R33 ;  /* 0x0000002125a4723e */ /* 0x001fce00000010ff */
[----:B------:R-:W-:Y:S01]  /*19f80*/  MUFU.EX2 R167, R167 ;  /* 0x000000a700a77308 */ /* 0x000fe20000000800 */
[----:B-1----:R-:W-:-:S07]  /*19f90*/  F2FP.BF16.F32.PACK_AB R165, R24, R20 ;  /* 0x0000001418a5723e */ /* 0x002fce00000010ff */
        /* <DEDUP_REMOVED lines=12> */
[----:B0-----:R-:W-:-:S07]  /*1a060*/  F2FP.BF16.F32.PACK_AB R156, R41, R36 ;  /* 0x00000024299c723e */ /* 0x001fce00000010ff */
[----:B------:R-:W-:Y:S08]  /*1a070*/  MUFU.EX2 R78, R78 ;  /* 0x0000004e004e7308 */ /* 0x000ff00000000800 */
[----:B------:R-:W0:Y:S01]  /*1a080*/  MUFU.EX2 R49, R49 ;  /* 0x0000003100317308 */ /* 0x000e220000000800 */
[----:B------:R-:W-:Y:S02]  /*1a090*/  WARPGROUP.DEPBAR.LE gsb0, 0x0 ;  /* 0x00008000000079c5 */ /* 0x000fe40000010000 */
[----:B------:R1:W-:Y:S05]  /*1a0a0*/  @!P1 SYNCS.ARRIVE.TRANS64.RED.A1T0 RZ, [R25+URZ], RZ ;  /* 0x000000ff19ff99a7 */ /* 0x0003ea000810043f */
[----:B------:R-:W2:Y:S01]  /*1a0b0*/  MUFU.EX2 R79, R79 ;  /* 0x0000004f004f7308 */ /* 0x000ea20000000800 */
[----:B0-----:R-:W-:Y:S01]  /*1a0c0*/  F2FP.BF16.F32.PACK_AB R158, R49, R48 ;  /* 0x00000030319e723e */ /* 0x001fe200000010ff */
[----:B-1----:R-:W-:Y:S01]  /*1a0d0*/  FADD.FTZ R25, R183, R5 ;  /* 0x00000005b7197221 */ /* 0x002fe20000010000 */
[----:B------:R0:W-:Y:S05]  /*1a0e0*/  @!P1 SYNCS.ARRIVE.TRANS64.RED.A1T0 RZ, [R15+URZ], RZ ;  /* 0x000000ff0fff99a7 */ /* 0x0001ea000810043f */
[----:B------:R-:W-:Y:S01]  /*1a0f0*/  MUFU.EX2 R5, R63 ;  /* 0x0000003f00057308 */ /* 0x000fe20000000800 */
[C---:B------:R-:W-:Y:S01]  /*1a100*/  F2FP.BF16.F32.PACK_AB R183, R27.reuse, R183 ;  /* 0x000000b71bb7723e */ /* 0x040fe200000010ff */
[----:B------:R-:W-:-:S04]  /*1a110*/  FADD.FTZ R25, R27, R25 ;  /* 0x000000191b197221 */ /* 0x000fc80000010000 */
[----:B------:R-:W-:Y:S01]  /*1a120*/  FADD.FTZ R25, R177, R25 ;  /* 0x00000019b1197221 */ /* 0x000fe20000010000 */
[----:B0-----:R-:W-:Y:S01]  /*1a130*/  FADD.FTZ R15, R176, R6 ;  /* 0x00000006b00f7221 */ /* 0x001fe20000010000 */
[----:B------:R-:W-:Y:S01]  /*1a140*/  FFMA.FTZ R6, R67, R0, -R57 ;  /* 0x0000000043067223 */ /* 0x000fe20000010839 */
[C---:B------:R-:W-:Y:S01]  /*1a150*/  F2FP.BF16.F32.PACK_AB R176, R11.reuse, R176 ;  /* 0x000000b00bb0723e */ /* 0x040fe200000010ff */
[C---:B------:R-:W-:Y:S01]  /*1a160*/  FADD.FTZ R25, R30.reuse, R25 ;  /* 0x000000191e197221 */ /* 0x040fe20000010000 */
[----:B------:R-:W-:Y:S01]  /*1a170*/  FADD.FTZ R15, R11, R15 ;  /* 0x0000000f0b0f7221 */ /* 0x000fe20000010000 */
[----:B------:R-:W-:Y:S01]  /*1a180*/  F2FP.BF16.F32.PACK_AB R177, R30, R177 ;  /* 0x000000b11eb1723e */ /* 0x000fe200000010ff */
[----:B------:R-:W-:Y:S01]  /*1a190*/  MUFU.EX2 R52, R52 ;  /* 0x0000003400347308 */ /* 0x000fe20000000800 */
[----:B------:R-:W-:Y:S01]  /*1a1a0*/  FADD.FTZ R25, R179, R25 ;  /* 0x00000019b3197221 */ /* 0x000fe20000010000 */
[----:B------:R-:W-:Y:S01]  /*1a1b0*/  FADD.FTZ R39, R178, R15 ;  /* 0x0000000fb2277221 */ /* 0x000fe20000010000 */
[-CC-:B------:R-:W-:Y:S01]  /*1a1c0*/  FFMA.FTZ R15, R71, R0.reuse, -R57.reuse ;  /* 0x00000000470f7223 */ /* 0x180fe20000010839 */
[----:B------:R-:W-:Y:S01]  /*1a1d0*/  FFMA.FTZ R57, R87, R0, -R57 ;  /* 0x0000000057397223 */ /* 0x000fe20000010839 */
        /* <DEDUP_REMOVED lines=10> */
[----:B------:R-:W-:Y:S01]  /*1a280*/  MUFU.EX2 R15, R15 ;  /* 0x0000000f000f7308 */ /* 0x000fe20000000800 */
[----:B------:R-:W-:Y:S01]  /*1a290*/  FADD.FTZ R25, R175, R25 ;  /* 0x00000019af197221 */ /* 0x000fe20000010000 */
[----:B------:R-:W-:Y:S01]  /*1a2a0*/  FADD.FTZ R39, R174, R39 ;  /* 0x00000027ae277221 */ /* 0x000fe20000010000 */
[----:B------:R-:W-:Y:S02]  /*1a2b0*/  F2FP.BF16.F32.PACK_AB R174, R13, R174 ;  /* 0x000000ae0dae723e */ /* 0x000fe400000010ff */
        /* <DEDUP_REMOVED lines=13> */
[C---:B------:R-:W-:Y:S02]  /*1a390*/  F2FP.BF16.F32.PACK_AB R171, R10.reuse, R171 ;  /* 0x000000ab0aab723e */ /* 0x040fe400000010ff */
[----:B------:R-:W-:Y:S01]  /*1a3a0*/  FADD.FTZ R25, R10, R25 ;  /* 0x000000190a197221 */ /* 0x000fe20000010000 */
[----:B------:R-:W-:Y:S01]  /*1a3b0*/  FADD.FTZ R39, R28, R39 ;  /* 0x000000271c277221 */ /* 0x000fe20000010000 */
[----:B------:R-:W-:Y:S01]  /*1a3c0*/  F2FP.BF16.F32.PACK_AB R169, R38, R169 ;  /* 0x000000a926a9723e */ /* 0x000fe200000010ff */
[----:B------:R-:W1:Y:S01]  /*1a3d0*/  MUFU.EX2 R83, R83 ;  /* 0x0000005300537308 */ /* 0x000e620000000800 */
[----:B------:R-:W-:Y:S01]  /*1a3e0*/  FADD.FTZ R25, R20, R25 ;  /* 0x0000001914197221 */ /* 0x000fe20000010000 */
[----:B------:R-:W-:Y:S01]  /*1a3f0*/  FADD.FTZ R26, R33, R39 ;  /* 0x00000027211a7221 */ /* 0x000fe20000010000 */
[----:B------:R-:W-:-:S02]  /*1a400*/  F2FP.BF16.F32.PACK_AB R170, R28, R170 ;  /* 0x000000aa1caa723e */ /* 0x000fc400000010ff */
[----:B--2---:R-:W-:Y:S01]  /*1a410*/  F2FP.BF16.F32.PACK_AB R159, R79, R78 ;  /* 0x0000004e4f9f723e */ /* 0x004fe200000010ff */
[----:B------:R-:W-:Y:S01]  /*1a420*/  FADD.FTZ R11, R37, R26 ;  /* 0x0000001a250b7221 */ /* 0x000fe20000010000 */
[----:B------:R-:W-:Y:S01]  /*1a430*/  FADD.FTZ R26, R24, R25 ;  /* 0x00000019181a7221 */ /* 0x000fe20000010000 */
[----:B------:R-:W-:Y:S01]  /*1a440*/  MUFU.EX2 R56, R56 ;  /* 0x0000003800387308 */ /* 0x000fe20000000800 */
[----:B0-----:R-:W-:Y:S01]  /*1a450*/  F2FP.BF16.F32.PACK_AB R152, R53, R52 ;  /* 0x000000343598723e */ /* 0x001fe200000010ff */
[----:B------:R-:W-:Y:S01]  /*1a460*/  FADD.FTZ R30, R166, R11 ;  /* 0x0000000ba61e7221 */ /* 0x000fe20000010000 */
[----:B------:R-:W-:Y:S01]  /*1a470*/  FADD.FTZ R26, R167, R26 ;  /* 0x0000001aa71a7221 */ /* 0x000fe20000010000 */
[----:B------:R-:W-:Y:S02]  /*1a480*/  F2FP.BF16.F32.PACK_AB R167, R5, R167 ;  /* 0x000000a705a7723e */ /* 0x000fe400000010ff */
[----:B------:R-:W-:Y:S01]  /*1a490*/  FADD.FTZ R11, R45, R30 ;  /* 0x0000001e2d0b7221 */ /* 0x000fe20000010000 */
[----:B------:R-:W-:Y:S01]  /*1a4a0*/  FADD.FTZ R26, R5, R26 ;  /* 0x0000001a051a7221 */ /* 0x000fe20000010000 */
[----:B------:R-:W-:Y:S01]  /*1a4b0*/  MUFU.EX2 R86, R86 ;  /* 0x0000005600567308 */ /* 0x000fe20000000800 */
[----:B------:R-:W-:Y:S01]  /*1a4c0*/  F2FP.BF16.F32.PACK_AB R166, R45, R166 ;  /* 0x000000a62da6723e */ /* 0x000fe200000010ff */
[----:B------:R-:W-:Y:S01]  /*1a4d0*/  FADD.FTZ R11, R160, R11 ;  /* 0x0000000ba00b7221 */ /* 0x000fe20000010000 */
[----:B------:R-:W-:Y:S01]  /*1a4e0*/  FADD.FTZ R13, R161, R26 ;  /* 0x0000001aa10d7221 */ /* 0x000fe20000010000 */
[----:B------:R-:W-:-:S02]  /*1a4f0*/  F2FP.BF16.F32.PACK_AB R161, R6, R161 ;  /* 0x000000a106a1723e */ /* 0x000fc400000010ff */
[----:B------:R-:W-:Y:S01]  /*1a500*/  FADD.FTZ R11, R44, R11 ;  /* 0x0000000b2c0b7221 */ /* 0x000fe20000010000 */
[----:B------:R-:W-:Y:S01]  /*1a510*/  FADD.FTZ R26, R6, R13 ;  /* 0x0000000d061a7221 */ /* 0x000fe20000010000 */
[----:B------:R-:W0:Y:S01]  /*1a520*/  MUFU.EX2 R14, R85 ;  /* 0x00000055000e7308 */ /* 0x000e220000000800 */
[----:B------:R-:W-:Y:S01]  /*1a530*/  F2FP.BF16.F32.PACK_AB R160, R44, R160 ;  /* 0x000000a02ca0723e */ /* 0x000fe200000010ff */
[----:B------:R-:W-:Y:S01]  /*1a540*/  FADD.FTZ R11, R162, R11 ;  /* 0x0000000ba20b7221 */ /* 0x000fe20000010000 */
[----:B------:R-:W-:Y:S01]  /*1a550*/  FADD.FTZ R26, R163, R26 ;  /* 0x0000001aa31a7221 */ /* 0x000fe20000010000 */
[C---:B------:R-:W-:Y:S01]  /*1a560*/  F2FP.BF16.F32.PACK_AB R162, R40.reuse, R162 ;  /* 0x000000a228a2723e */ /* 0x040fe200000010ff */
[----:B------:R-:W-:Y:S02]  /*1a570*/  IMAD.MOV.U32 R13, RZ, RZ, R3 ;  /* 0x000000ffff0d7224 */ /* 0x000fe400078e0003 */
[----:B------:R-:W-:Y:S01]  /*1a580*/  FADD.FTZ R11, R40, R11 ;  /* 0x0000000b280b7221 */ /* 0x000fe20000010000 */
[C---:B------:R-:W-:Y:S01]  /*1a590*/  FADD.FTZ R26, R15.reuse, R26 ;  /* 0x0000001a0f1a7221 */ /* 0x040fe20000010000 */
[----:B------:R-:W2:Y:S01]  /*1a5a0*/  MUFU.EX2 R57, R57 ;  /* 0x0000003900397308 */ /* 0x000ea20000000800 */
[----:B------:R-:W-:Y:S01]  /*1a5b0*/  F2FP.BF16.F32.PACK_AB R163, R15, R163 ;  /* 0x000000a30fa3723e */ /* 0x000fe200000010ff */
[----:B------:R-:W-:Y:S01]  /*1a5c0*/  FADD.FTZ R10, R36, R11 ;  /* 0x0000000b240a7221 */ /* 0x000fe20000010000 */
[----:B------:R-:W-:Y:S01]  /*1a5d0*/  FADD.FTZ R26, R157, R26 ;  /* 0x0000001a9d1a7221 */ /* 0x000fe20000010000 */
[----:B------:R-:W-:-:S02]  /*1a5e0*/  F2FP.BF16.F32.PACK_AB R157, R75, R157 ;  /* 0x0000009d4b9d723e */ /* 0x000fc400000010ff */
[----:B------:R-:W-:Y:S01]  /*1a5f0*/  FADD.FTZ R5, R41, R10 ;  /* 0x0000000a29057221 */ /* 0x000fe20000010000 */
[----:B------:R-:W-:Y:S01]  /*1a600*/  FADD.FTZ R11, R75, R26 ;  /* 0x0000001a4b0b7221 */ /* 0x000fe20000010000 */
[----:B-1----:R-:W-:Y:S02]  /*1a610*/  F2FP.BF16.F32.PACK_AB R153, R83, R82 ;  /* 0x000000525399723e */ /* 0x002fe400000010ff */
[----:B------:R-:W-:Y:S01]  /*1a620*/  FADD.FTZ R10, R48, R5 ;  /* 0x00000005300a7221 */ /* 0x000fe20000010000 */
[----:B------:R-:W-:Y:S01]  /*1a630*/  FADD.FTZ R6, R78, R11 ;  /* 0x0000000b4e067221 */ /* 0x000fe20000010000 */
[----:B0-----:R-:W-:Y:S02]  /*1a640*/  F2FP.BF16.F32.PACK_AB R154, R14, R56 ;  /* 0x000000380e9a723e */ /* 0x001fe400000010ff */
[----:B------:R-:W-:Y:S01]  /*1a650*/  FADD.FTZ R5, R49, R10 ;  /* 0x0000000a31057221 */ /* 0x000fe20000010000 */
[----:B------:R-:W-:Y:S01]  /*1a660*/  FADD.FTZ R11, R79, R6 ;  /* 0x000000064f0b7221 */ /* 0x000fe20000010000 */
[----:B--2---:R-:W-:-:S02]  /*1a670*/  F2FP.BF16.F32.PACK_AB R155, R57, R86 ;  /* 0x00000056399b723e */ /* 0x004fc400000010ff */
[----:B------:R-:W-:Y:S01]  /*1a680*/  FADD.FTZ R6, R52, R5 ;  /* 0x0000000534067221 */ /* 0x000fe20000010000 */
[----:B------:R-:W-:-:S03]  /*1a690*/  FADD.FTZ R10, R82, R11 ;  /* 0x0000000b520a7221 */ /* 0x000fc60000010000 */
[----:B------:R-:W-:Y:S01]  /*1a6a0*/  FADD.FTZ R5, R53, R6 ;  /* 0x0000000635057221 */ /* 0x000fe20000010000 */
[----:B------:R-:W-:Y:S01]  /*1a6b0*/  FADD.FTZ R11, R83, R10 ;  /* 0x0000000a530b7221 */ /* 0x000fe20000010000 */
[----:B------:R-:W-:Y:S02]  /*1a6c0*/  IMAD.MOV.U32 R10, RZ, RZ, R184 ;  /* 0x000000ffff0a7224 */ /* 0x000fe400078e00b8 */
[----:B------:R-:W-:Y:S01]  /*1a6d0*/  FADD.FTZ R5, R56, R5 ;  /* 0x0000000538057221 */ /* 0x000fe20000010000 */
[----:B------:R-:W-:-:S03]  /*1a6e0*/  FADD.FTZ R11, R86, R11 ;  /* 0x0000000b560b7221 */ /* 0x000fc60000010000 */
[----:B------:R-:W-:Y:S01]  /*1a6f0*/  FADD.FTZ R6, R14, R5 ;  /* 0x000000050e067221 */ /* 0x000fe20000010000 */
[----:B------:R-:W-:Y:S01]  /*1a700*/  FADD.FTZ R5, R57, R11 ;  /* 0x0000000b39057221 */ /* 0x000fe20000010000 */
[----:B------:R-:W-:Y:S02]  /*1a710*/  IMAD.MOV.U32 R11, RZ, RZ, R187 ;  /* 0x000000ffff0b7224 */ /* 0x000fe400078e00bb */
[----:B------:R-:W-:Y:S01]  /*1a720*/  IMAD.MOV.U32 R14, RZ, RZ, R4 ;  /* 0x000000ffff0e7224 */ /* 0x000fe200078e0004 */
[----:B------:R-:W-:Y:S06]  /*1a730*/  @P2 BRA `(.L_x_2679) ;  /* 0xffffffd800e42947 */ /* 0x000fec000383ffff */
.L_x_2668:
[----:B------:R-:W-:Y:S05]  /*1a740*/  BSYNC B0 ;  /* 0x0000000000007941 */ /* 0x000fea0003800000 */
.L_x_2667:
        /* <DEDUP_REMOVED lines=67> */
.L_x_2680:
[----:B------:R-:W-:Y:S01]  /*1ab80*/  IMAD R7, R184, 0x8, R2 ;  /* 0x00000008b8077824 */ /* 0x000fe200078e0202 */
[----:B------:R-:W-:-:S04]  /*1ab90*/  SHF.L.U32 R8, R187, 0x1f, RZ ;  /* 0x0000001fbb087819 */ /* 0x000fc800000006ff */
[----:B------:R0:W1:Y:S01]  /*1aba0*/  SYNCS.PHASECHK.TRANS64.TRYWAIT P2, [R7+URZ+0x34850], R8 ;  /* 0x03485008070075a7 */ /* 0x000062000804017f */
[----:B------:R-:W-:Y:S05]  /*1abb0*/  @!P0 BRA `(.L_x_2681) ;  /* 0x0000000000048947 */ /* 0x000fea0003800000 */
[----:B------:R-:W-:Y:S01]  /*1abc0*/  BPT.TRAP 0x1 ;  /* 0x000000040000795c */ /* 0x000fe20000300000 */
.L_x_2681:
        /* <DEDUP_REMOVED lines=9> */
.L_x_2683:
[----:B------:R-:W-:Y:S05]  /*1ac60*/  BSYNC B0 ;  /* 0x0000000000007941 */ /* 0x000fea0003800000 */
.L_x_2682:
[----:B01----:R-:W-:Y:S01]  /*1ac70*/  IMAD.MOV.U32 R8, RZ, RZ, R2 ;  /* 0x000000ffff087224 */ /* 0x003fe200078e0002 */
        /* <DEDUP_REMOVED lines=52> */
[----:B------:R-:W0:Y:S01]  /*1afc0*/  SHFL.BFLY PT, R2, R5, 0x2, 0x1f ;  /* 0x0c401f0005027f89 */ /* 0x000e2200000e0000 */
[----:B------:R-:W-:Y:S02]  /*1afd0*/  WARPGROUP.DEPBAR.LE gsb0, 0x0 ;  /* 0x00008000000079c5 */ /* 0x000fe40000010000 */
[----:B------:R-:W-:-:S08]  /*1afe0*/  WARPGROUP.ARRIVE ;  /* 0x00000000000079c5 */ /* 0x000fd00000000000 */
[----:B------:R-:W-:Y:S01]  /*1aff0*/  HGMMA.64x128x16.F32.BF16 R24, R156, gdesc[UR4].tnspB, R24, gsb0 ;  /* 0x41e000049c187df0 */ /* 0x000fe20008001818 */
[----:B------:R-:W-:Y:S01]  /*1b000*/  R2UR UR6, R8 ;  /* 0x00000000080672ca */ /* 0x000fe200000e0000 */
[----:B0-----:R-:W-:Y:S01]  /*1b010*/  FADD.FTZ R8, R2, R5 ;  /* 0x0000000502087221 */ /* 0x001fe20000010000 */
[----:B------:R-:W-:Y:S01]  /*1b020*/  R2UR UR7, R9 ;  /* 0x00000000090772ca */ /* 0x000fe200000e0000 */
[----:B------:R-:W-:Y:S01]  /*1b030*/  IMAD.MOV.U32 R5, RZ, RZ, RZ ;  /* 0x000000ffff057224 */ /* 0x000fe200078e00ff */
[----:B------:R-:W0:Y:S04]  /*1b040*/  SHFL.BFLY PT, R9, R6, 0x2, 0x1f ;  /* 0x0c401f0006097f89 */ /* 0x000e2800000e0000 */
[----:B------:R-:W1:Y:S01]  /*1b050*/  SHFL.BFLY PT, R11, R8, 0x1, 0x1f ;  /* 0x0c201f00080b7f89 */ /* 0x000e6200000e0000 */
[----:B0-----:R-:W-:Y:S01]  /*1b060*/  FADD.FTZ R9, R9, R6 ;  /* 0x0000000609097221 */ /* 0x001fe20000010000 */
[----:B-1----:R-:W-:-:S04]  /*1b070*/  FADD.FTZ R13, R8, R11 ;  /* 0x0000000b080d7221 */ /* 0x002fc80000010000 */
[----:B------:R-:W0:Y:S01]  /*1b080*/  SHFL.BFLY PT, R2, R9, 0x1, 0x1f ;  /* 0x0c201f0009027f89 */ /* 0x000e2200000e0000 */
[----:B------:R-:W-:Y:S01]  /*1b090*/  @!P1 VIADD R8, R7, 0x34860 ;  /* 0x0003486007089836 */ /* 0x000fe20000000000 */
[----:B------:R-:W-:-:S04]  /*1b0a0*/  FSETP.NE.FTZ.AND P3, PT, R13, RZ, PT ;  /* 0x000000ff0d00720b */ /* 0x000fc80003f75000 */
[----:B------:R-:W-:-:S09]  /*1b0b0*/  @!P1 PRMT R8, RZ, 0x654, R8 ;  /* 0x00000654ff089816 */ /* 0x000fd20000000008 */
[----:B------:R-:W1:Y:S01]  /*1b0c0*/  @P3 MUFU.LG2 R11, R13 ;  /* 0x0000000d000b3308 */ /* 0x000e620000000c00 */
[----:B0-----:R-:W-:Y:S01]  /*1b0d0*/  FADD.FTZ R12, R9, R2 ;  /* 0x00000002090c7221 */ /* 0x001fe20000010000 */
[----:B------:R-:W-:-:S04]  /*1b0e0*/  SEL R2, RZ, 0x1, P2 ;  /* 0x00000001ff027807 */ /* 0x000fc80001000000 */
[----:B------:R-:W-:Y:S02]  /*1b0f0*/  FSETP.NE.FTZ.AND P0, PT, R12, RZ, PT ;  /* 0x000000ff0c00720b */ /* 0x000fe40003f15000 */
[----:B------:R-:W-:Y:S01]  /*1b100*/  LOP3.LUT R187, R187, R2, RZ, 0x3c, !PT ;  /* 0x00000002bbbb7212 */ /* 0x000fe200078e3cff */
[----:B------:R-:W-:Y:S02]  /*1b110*/  IMAD.MOV.U32 R2, RZ, RZ, RZ ;  /* 0x000000ffff027224 */ /* 0x000fe400078e00ff */
[----:B-1----:R-:W-:-:S04]  /*1b120*/  @P3 FMUL.FTZ R11, R11, 0.69314718246459960938 ;  /* 0x3f3172180b0b3820 */ /* 0x002fc80000410000 */
        /* <DEDUP_REMOVED lines=78> */
.L_x_2591:
        /* <DEDUP_REMOVED lines=12> */
[----:B------:R-:W-:Y:S01]  /*1b6d0*/  F2FP.BF16.F32.PACK_AB R36, R73, R72 ;  /* 0x000000484924723e */ /* 0x000fe200000010ff */
[----:B------:R-:W3:Y:S01]  /*1b6e0*/  S2R R3, SR_SWINHI ;  /* 0x0000000000037919 */ /* 0x000ee20000002f00 */
[----:B------:R-:W-:Y:S01]  /*1b6f0*/  ULDC.64 UR4, c[0x0][0xc08] ;  /* 0x0003020000047ab9 */ /* 0x000fe20000000a00 */
[----:B------:R-:W-:Y:S02]  /*1b700*/  MOV R88, R2 ;  /* 0x0000000200587202 */ /* 0x000fe40000000f00 */
[----:B---3--:R-:W-:Y:S01]  /*1b710*/  MOV R89, R3 ;  /* 0x0000000300597202 */ /* 0x008fe20000000f00 */
[----:B------:R-:W-:Y:S02]  /*1b720*/  BAR.SYNC.DEFER_BLOCKING 0x1, 0x100 ;  /* 0x0044000000007b1d */ /* 0x000fe40000010000 */
[----:B--2---:R-:W-:-:S03]  /*1b730*/  IMAD.WIDE R12, R0, 0x2, R88 ;  /* 0x00000002000c7825 */ /* 0x004fc600078e0258 */
[C---:B------:R-:W-:Y:S02]  /*1b740*/  LOP3.LUT R3, R12.reuse, 0x380, RZ, 0xc0, !PT ;  /* 0x000003800c037812 */ /* 0x040fe400078ec0ff */
[C---:B------:R-:W-:Y:S02]  /*1b750*/  IADD3 R15, P6, R12.reuse, 0x20, RZ ;  /* 0x000000200c0f7810 */ /* 0x040fe40007fde0ff */
[----:B------:R-:W-:Y:S02]  /*1b760*/  SHF.R.U64 R3, R3, 0x3, RZ ;  /* 0x0000000303037819 */ /* 0x000fe400000012ff */
[C---:B-1----:R-:W-:Y:S01]  /*1b770*/  IADD3 R4, P5, R12.reuse, 0x40, RZ ;  /* 0x000000400c047810 */ /* 0x042fe20007fbe0ff */
        /* <DEDUP_REMOVED lines=17> */
[----:B------:R-:W-:Y:S02]  /*1b890*/  SHF.R.U64 R3, R3, 0x3, RZ ;  /* 0x0000000303037819 */ /* 0x000fe400000012ff */
[----:B------:R-:W-:Y:S02]  /*1b8a0*/  LOP3.LUT R26, R37, 0x380, RZ, 0xc0, !PT ;  /* 0x00000380251a7812 */ /* 0x000fe400078ec0ff */
[----:B------:R-:W-:Y:S02]  /*1b8b0*/  SHF.R.U64 R14, R14, 0x3, RZ ;  /* 0x000000030e0e7819 */ /* 0x000fe400000012ff */
[----:B------:R-:W-:-:S02]  /*1b8c0*/  LOP3.LUT R8, R0, R15, RZ, 0x3c, !PT ;  /* 0x0000000f00087212 */ /* 0x000fc400078e3cff */
[----:B------:R-:W-:Y:S02]  /*1b8d0*/  LOP3.LUT R10, R3, R4, RZ, 0x3c, !PT ;  /* 0x00000004030a7212 */ /* 0x000fe400078e3cff */
[----:B------:R-:W-:Y:S02]  /*1b8e0*/  LOP3.LUT R0, R39, 0x380, RZ, 0xc0, !PT ;  /* 0x0000038027007812 */ /* 0x000fe400078ec0ff */
[----:B------:R-:W-:Y:S02]  /*1b8f0*/  SHF.R.U64 R26, R26, 0x3, RZ ;  /* 0x000000031a1a7819 */ /* 0x000fe400000012ff */
[----:B------:R-:W-:Y:S02]  /*1b900*/  LOP3.LUT R4, R107, 0x380, RZ, 0xc0, !PT ;  /* 0x000003806b047812 */ /* 0x000fe400078ec0ff */
[----:B------:R-:W-:Y:S02]  /*1b910*/  LOP3.LUT R24, R14, R35, RZ, 0x3c, !PT ;  /* 0x000000230e187212 */ /* 0x000fe400078e3cff */
[----:B------:R-:W-:-:S02]  /*1b920*/  MOV R3, R12 ;  /* 0x0000000c00037202 */ /* 0x000fc40000000f00 */
[----:B------:R-:W-:Y:S02]  /*1b930*/  LOP3.LUT R32, R109, 0x380, RZ, 0xc0, !PT ;  /* 0x000003806d207812 */ /* 0x000fe400078ec0ff */
[----:B------:R-:W-:Y:S02]  /*1b940*/  F2FP.BF16.F32.PACK_AB R12, R91, R90 ;  /* 0x0000005a5b0c723e */ /* 0x000fe400000010ff */
[----:B------:R-:W-:Y:S02]  /*1b950*/  F2FP.BF16.F32.PACK_AB R13, R99, R98 ;  /* 0x00000062630d723e */ /* 0x000fe400000010ff */
[----:B------:R-:W-:Y:S02]  /*1b960*/  F2FP.BF16.F32.PACK_AB R14, R93, R92 ;  /* 0x0000005c5d0e723e */ /* 0x000fe400000010ff */
[----:B------:R-:W-:Y:S02]  /*1b970*/  F2FP.BF16.F32.PACK_AB R15, R101, R100 ;  /* 0x00000064650f723e */ /* 0x000fe400000010ff */
[----:B------:R-:W-:-:S02]  /*1b980*/  SHF.R.U64 R0, R0, 0x3, RZ ;  /* 0x0000000300007819 */ /* 0x000fc400000012ff */
[----:B------:R-:W-:Y:S01]  /*1b990*/  LOP3.LUT R26, R26, R37, RZ, 0x3c, !PT ;  /* 0x000000251a1a7212 */ /* 0x000fe200078e3cff */
[----:B------:R1:W-:Y:S01]  /*1b9a0*/  STSM.16.M88.4 [R3], R12 ;  /* 0x0000000c03007844 */ /* 0x0003e20000000200 */
[----:B------:R-:W-:Y:S02]  /*1b9b0*/  SHF.R.U64 R4, R4, 0x3, RZ ;  /* 0x0000000304047819 */ /* 0x000fe400000012ff */
[----:B------:R-:W-:Y:S02]  /*1b9c0*/  SHF.R.U64 R32, R32, 0x3, RZ ;  /* 0x0000000320207819 */ /* 0x000fe400000012ff */
[----:B------:R-:W-:Y:S02]  /*1b9d0*/  MOV R37, R8 ;  /* 0x0000000800257202 */ /* 0x000fe40000000f00 */
[----:B------:R-:W-:Y:S02]  /*1b9e0*/  MOV R38, R10 ;  /* 0x0000000a00267202 */ /* 0x000fe40000000f00 */
[----:B------:R-:W-:-:S02]  /*1b9f0*/  LOP3.LUT R28, R0, R39, RZ, 0x3c, !PT ;  /* 0x00000027001c7212 */ /* 0x000fc400078e3cff */
[----:B------:R-:W-:Y:S02]  /*1ba00*/  F2FP.BF16.F32.PACK_AB R8, R95, R94 ;  /* 0x0000005e5f08723e */ /* 0x000fe400000010ff */
[----:B------:R-:W-:Y:S02]  /*1ba10*/  F2FP.BF16.F32.PACK_AB R9, R103, R102 ;  /* 0x000000666709723e */ /* 0x000fe400000010ff */
[----:B------:R-:W-:Y:S02]  /*1ba20*/  F2FP.BF16.F32.PACK_AB R10, R97, R96 ;  /* 0x00000060610a723e */ /* 0x000fe400000010ff */
[----:B------:R-:W-:Y:S02]  /*1ba30*/  F2FP.BF16.F32.PACK_AB R11, R105, R104 ;  /* 0x00000068690b723e */ /* 0x000fe400000010ff */
[----:B------:R-:W-:Y:S02]  /*1ba40*/  LOP3.LUT R30, R4, R107, RZ, 0x3c, !PT ;  /* 0x0000006b041e7212 */ /* 0x000fe400078e3cff */
[----:B------:R-:W-:Y:S01]  /*1ba50*/  MOV R39, R24 ;  /* 0x0000001800277202 */ /* 0x000fe20000000f00 */
[----:B------:R-:W-:Y:S01]  /*1ba60*/  STSM.16.M88.4 [R37], R8 ;  /* 0x0000000825007844 */ /* 0x000fe20000000200 */
[----:B------:R-:W-:-:S02]  /*1ba70*/  MOV R0, R26 ;  /* 0x0000001a00007202 */ /* 0x000fc40000000f00 */
[----:B-1----:R-:W-:Y:S02]  /*1ba80*/  F2FP.BF16.F32.PACK_AB R12, R41, R40 ;  /* 0x00000028290c723e */ /* 0x002fe400000010ff */
[----:B------:R-:W-:Y:S02]  /*1ba90*/  F2FP.BF16.F32.PACK_AB R13, R43, R42 ;  /* 0x0000002a2b0d723e */ /* 0x000fe400000010ff */
[----:B------:R-:W-:Y:S02]  /*1baa0*/  F2FP.BF16.F32.PACK_AB R14, R45, R44 ;  /* 0x0000002c2d0e723e */ /* 0x000fe400000010ff */
[----:B------:R-:W-:Y:S02]  /*1bab0*/  F2FP.BF16.F32.PACK_AB R15, R47, R46 ;  /* 0x0000002e2f0f723e */ /* 0x000fe400000010ff */
[----:B------:R-:W-:Y:S02]  /*1bac0*/  LOP3.LUT R32, R32, R109, RZ, 0x3c, !PT ;  /* 0x0000006d20207212 */ /* 0x000fe400078e3cff */
[----:B------:R-:W-:Y:S01]  /*1bad0*/  F2FP.BF16.F32.PACK_AB R24, R49, R48 ;  /* 0x000000303118723e */ /* 0x000fe200000010ff */
[----:B------:R-:W-:Y:S01]  /*1bae0*/  STSM.16.M88.4 [R38], R12 ;  /* 0x0000000c26007844 */ /* 0x000fe20000000200 */
[----:B------:R-:W-:-:S02]  /*1baf0*/  F2FP.BF16.F32.PACK_AB R25, R51, R50 ;  /* 0x000000323319723e */ /* 0x000fc400000010ff */
[----:B------:R-:W-:Y:S02]  /*1bb00*/  F2FP.BF16.F32.PACK_AB R26, R53, R52 ;  /* 0x00000034351a723e */ /* 0x000fe400000010ff */
[----:B------:R-:W-:Y:S02]  /*1bb10*/  F2FP.BF16.F32.PACK_AB R27, R55, R54 ;  /* 0x00000036371b723e */ /* 0x000fe400000010ff */
[----:B------:R-:W-:Y:S02]  /*1bb20*/  MOV R4, R28 ;  /* 0x0000001c00047202 */ /* 0x000fe40000000f00 */
[----:B------:R-:W-:Y:S01]  /*1bb30*/  MOV R106, R30 ;  /* 0x0000001e006a7202 */ /* 0x000fe20000000f00 */
[----:B------:R1:W-:Y:S01]  /*1bb40*/  STSM.16.M88.4 [R39], R24 ;  /* 0x0000001827007844 */ /* 0x0003e20000000200 */
[----:B------:R-:W-:Y:S02]  /*1bb50*/  F2FP.BF16.F32.PACK_AB R28, R57, R56 ;  /* 0x00000038391c723e */ /* 0x000fe400000010ff */
[----:B------:R-:W-:-:S02]  /*1bb60*/  F2FP.BF16.F32.PACK_AB R29, R59, R58 ;  /* 0x0000003a3b1d723e */ /* 0x000fc400000010ff */
[----:B------:R-:W-:Y:S02]  /*1bb70*/  F2FP.BF16.F32.PACK_AB R30, R61, R60 ;  /* 0x0000003c3d1e723e */ /* 0x000fe400000010ff */
[----:B------:R-:W-:Y:S02]  /*1bb80*/  F2FP.BF16.F32.PACK_AB R31, R63, R62 ;  /* 0x0000003e3f1f723e */ /* 0x000fe400000010ff */
[----:B------:R-:W-:Y:S02]  /*1bb90*/  MOV R3, R32 ;  /* 0x0000002000037202 */ /* 0x000fe40000000f00 */
[----:B------:R-:W-:Y:S01]  /*1bba0*/  F2FP.BF16.F32.PACK_AB R32, R65, R64 ;  /* 0x000000404120723e */ /* 0x000fe200000010ff */
[----:B------:R2:W-:Y:S01]  /*1bbb0*/  STSM.16.M88.4 [R0], R28 ;  /* 0x0000001c00007844 */ /* 0x0005e20000000200 */
[----:B------:R-:W-:Y:S02]  /*1bbc0*/  F2FP.BF16.F32.PACK_AB R33, R67, R66 ;  /* 0x000000424321723e */ /* 0x000fe400000010ff */
[----:B------:R-:W-:Y:S01]  /*1bbd0*/  F2FP.BF16.F32.PACK_AB R35, R71, R70 ;  /* 0x000000464723723e */ /* 0x000fe200000010ff */
[----:B-1----:R-:W1:Y:S01]  /*1bbe0*/  LDC.64 R26, c[0x0][0xba8] ;  /* 0x0002ea00ff1a7b82 */ /* 0x002e620000000a00 */
[----:B------:R-:W-:-:S02]  /*1bbf0*/  F2FP.BF16.F32.PACK_AB R37, R75, R74 ;  /* 0x0000004a4b25723e */ /* 0x000fc400000010ff */
[----:B------:R-:W-:Y:S01]  /*1bc00*/  F2FP.BF16.F32.PACK_AB R38, R77, R76 ;  /* 0x0000004c4d26723e */ /* 0x000fe200000010ff */
[----:B------:R-:W-:Y:S01]  /*1bc10*/  STSM.16.M88.4 [R4], R32 ;  /* 0x0000002004007844 */ /* 0x000fe20000000200 */
[----:B------:R-:W-:Y:S02]  /*1bc20*/  F2FP.BF16.F32.PACK_AB R39, R79, R78 ;  /* 0x0000004e4f27723e */ /* 0x000fe400000010ff */
[----:B------:R-:W-:Y:S02]  /*1bc30*/  F2FP.BF16.F32.PACK_AB R8, R81, R80 ;  /* 0x000000505108723e */ /* 0x000fe400000010ff */
[----:B------:R-:W-:Y:S01]  /*1bc40*/  F2FP.BF16.F32.PACK_AB R9, R83, R82 ;  /* 0x000000525309723e */ /* 0x000fe200000010ff */
[----:B------:R-:W-:Y:S01]  /*1bc50*/  STSM.16.M88.4 [R106], R36 ;  /* 0x000000246a007844 */ /* 0x000fe20000000200 */
[----:B------:R-:W-:Y:S01]  /*1bc60*/  F2FP.BF16.F32.PACK_AB R10, R85, R84 ;  /* 0x00000054550a723e */ /* 0x000fe200000010ff */
[----:B--2---:R-:W-:Y:S01]  /*1bc70*/  IMAD.MOV.U32 R0, RZ, RZ, RZ ;  /* 0x000000ffff007224 */ /* 0x004fe200078e00ff */
[----:B------:R-:W-:-:S02]  /*1bc80*/  F2FP.BF16.F32.PACK_AB R11, R87, R86 ;  /* 0x00000056570b723e */ /* 0x000fc400000010ff */
[----:B------:R-:W-:Y:S02]  /*1bc90*/  ISETP.NE.U32.AND P0, PT, RZ, UR6, PT ;  /* 0x00000006ff007c0c */ /* 0x000fe4000bf05070 */
[----:B------:R-:W-:Y:S01]  /*1bca0*/  IADD3 R12, P1, R211, UR6, RZ ;  /* 0x00000006d30c7c10 */ /* 0x000fe2000ff3e0ff */
[----:B------:R2:W-:Y:S01]  /*1bcb0*/  STSM.16.M88.4 [R3], R8 ;  /* 0x0000000803007844 */ /* 0x0005e20000000200 */
[----:B------:R-:W-:Y:S01]  /*1bcc0*/  BAR.SYNC.DEFER_BLOCKING 0x1, 0x100 ;  /* 0x0044000000007b1d */ /* 0x000fe20000010000 */
[----:B------:R-:W-:Y:S02]  /*1bcd0*/  ISETP.NE.AND.EX P0, PT, RZ, UR7, PT, P0 ;  /* 0x00000007ff007c0c */ /* 0x000fe4000bf05300 */
[----:B------:R-:W-:Y:S01]  /*1bce0*/  IADD3.X R13, R212, UR7, RZ, P1, !PT ;  /* 0x00000007d40d7c10 */ /* 0x000fe20008ffe4ff */
[----:B------:R-:W-:-:S04]  /*1bcf0*/  IMAD.MOV.U32 R30, RZ, RZ, 0x9b8 ;  /* 0x000009b8ff1e7424 */ /* 0x000fc800078e00ff */
[----:B--2---:R-:W2:Y:S06]  /*1bd00*/  LDC R3, c[0x0][0xbe8] ;  /* 0x0002fa00ff037b82 */ /* 0x004eac0000000800 */
[----:B------:R-:W3:Y:S01]  /*1bd10*/  @P0 LDG.E R0, desc[UR60][R12.64] ;  /* 0x0000003c0c000981 */ /* 0x000ee2000c1e1900 */
[----:B------:R-:W-:-:S04]  /*1bd20*/  ISETP.NE.U32.AND P1, PT, RZ, UR4, PT ;  /* 0x00000004ff007c0c */ /* 0x000fc8000bf25070 */
[----:B------:R-:W-:-:S13]  /*1bd30*/  ISETP.NE.AND.EX P1, PT, RZ, UR5, PT, P1 ;  /* 0x00000005ff007c0c */ /* 0x000fda000bf25310 */
[----:B------:R-:W-:Y:S01]  /*1bd40*/  @P1 IADD3 R8, P2, R211, UR4, RZ ;  /* 0x00000004d3081c10 */ /* 0x000fe2000ff5e0ff */
[----:B------:R-:W-:Y:S02]  /*1bd50*/  ULDC UR4, c[0x0][0xa88] ;  /* 0x0002a20000047ab9 */ /* 0x000fe40000000800 */
[----:B------:R-:W-:Y:S01]  /*1bd60*/  IMAD.U32 R4, RZ, RZ, UR4 ;  /* 0x00000004ff047e24 */ /* 0x000fe2000f8e00ff */
[----:B------:R-:W-:Y:S01]  /*1bd70*/  @P1 IADD3.X R9, R212, UR5, RZ, P2, !PT ;  /* 0x00000005d4091c10 */ /* 0x000fe200097fe4ff */
[----:B------:R-:W-:Y:S01]  /*1bd80*/  ULDC UR4, c[0x0][0xad4] ;  /* 0x0002b50000047ab9 */ /* 0x000fe20000000800 */
[----:B------:R-:W-:Y:S02]  /*1bd90*/  ISETP.NE.AND P2, PT, R209, RZ, PT ;  /* 0x000000ffd100720c */ /* 0x000fe40003f45270 */
[----:B--2---:R-:W-:Y:S01]  /*1bda0*/  ISETP.NE.AND P4, PT, R3, 0x1, PT ;  /* 0x000000010300780c */ /* 0x004fe20003f85270 */
[----:B------:R2:W5:Y:S01]  /*1bdb0*/  @P1 LDG.E R4, desc[UR60][R8.64] ;  /* 0x0000003c08041981 */ /* 0x000562000c1e1900 */
[----:B------:R-:W-:Y:S01]  /*1bdc0*/  SEL R209, R209, UR4, P2 ;  /* 0x00000004d1d17c07 */ /* 0x000fe20009000000 */
[----:B------:R-:W-:Y:S01]  /*1bdd0*/  IMAD.IADD R28, R205, 0x1, R200 ;  /* 0x00000001cd1c7824 */ /* 0x000fe200078e02c8 */
[----:B------:R-:W-:-:S02]  /*1bde0*/  ISETP.NE.U32.AND P2, PT, RZ, UR6, PT ;  /* 0x00000006ff007c0c */ /* 0x000fc4000bf45070 */
[----:B------:R-:W-:Y:S02]  /*1bdf0*/  ISETP.GT.AND P3, PT, R209, 0x1, PT ;  /* 0x00000001d100780c */ /* 0x000fe40003f64270 */
[----:B------:R-:W-:Y:S02]  /*1be00*/  ISETP.NE.AND.EX P2, PT, RZ, UR7, PT, P2 ;  /* 0x00000007ff007c0c */ /* 0x000fe4000bf45320 */
[----:B------:R-:W-:Y:S02]  /*1be10*/  SEL R30, R30, 0x978, P3 ;  /* 0x000009781e1e7807 */ /* 0x000fe40001800000 */
[----:B------:R-:W-:Y:S01]  /*1be20*/  SEL R210, R210, RZ, !P2 ;  /* 0x000000ffd2d27207 */ /* 0x000fe20005000000 */
[----:B------:R-:W4:Y:S01]  /*1be30*/  @P4 LDC R35, c[0x0][0xbec] ;  /* 0x0002fb00ff234b82 */ /* 0x000f220000000800 */
[----:B------:R-:W-:-:S07]  /*1be40*/  SEL R29, R232, RZ, !P2 ;  /* 0x000000ffe81d7207 */ /* 0x000fce0005000000 */
[----:B------:R-:W0:Y:S08]  /*1be50*/  LDC.64 R10, c[0x0][R30+0x220] ;  /* 0x000088001e0a7b82 */ /* 0x000e300000000a00 */
[----:B------:R-:W4:Y:S08]  /*1be60*/  LDC.64 R14, c[0x0][R30+0x218] ;  /* 0x000086001e0e7b82 */ /* 0x000f300000000a00 */
[----:B------:R-:W4:Y:S08]  /*1be70*/  LDC.64 R24, c[0x0][R30+0x228] ;  /* 0x00008a001e187b82 */ /* 0x000f300000000a00 */
[----:B--2---:R-:W2:Y:S08]  /*1be80*/  LDC.64 R8, c[0x0][R30+0x210] ;  /* 0x000084001e087b82 */ /* 0x004eb00000000a00 */
[----:B------:R-:W2:Y:S08]  /*1be90*/  @P4 LDC R37, c[0x0][0xbf0] ;  /* 0x0002fc00ff254b82 */ /* 0x000eb00000000800 */
[----:B-1----:R-:W1:Y:S01]  /*1bea0*/  @!P3 LDC R26, c[0x0][0xb50] ;  /* 0x0002d400ff1abb82 */ /* 0x002e620000000800 */
[----:B0-----:R-:W-:-:S07]  /*1beb0*/  IMAD R11, R11, R210, RZ ;  /* 0x000000d20b0b7224 */ /* 0x001fce00078e02ff */
[----:B------:R-:W0:Y:S01]  /*1bec0*/  @!P3 LDC R27, c[0x0][0xb54] ;  /* 0x0002d500ff1bbb82 */ /* 0x000e220000000800 */
[C---:B------:R-:W-:Y:S01]  /*1bed0*/  IMAD R33, R10.reuse, R29, R11 ;  /* 0x0000001d0a217224 */ /* 0x040fe200078e020b */
[----:B------:R-:W-:Y:S01]  /*1bee0*/  SEL R29, R215, RZ, P3 ;  /* 0x000000ffd71d7207 */ /* 0x000fe20001800000 */
[----:B------:R-:W-:-:S04]  /*1bef0*/  IMAD.WIDE.U32 R10, R10, R210, RZ ;  /* 0x000000d20a0a7225 */ /* 0x000fc800078e00ff */
[-C--:B----4-:R-:W-:Y:S02]  /*1bf00*/  IMAD R31, R15, R206.reuse, RZ ;  /* 0x000000ce0f1f7224 */ /* 0x090fe400078e02ff */
[----:B------:R-:W-:-:S04]  /*1bf10*/  IMAD.WIDE.U32 R14, R14, R206, RZ ;  /* 0x000000ce0e0e7225 */ /* 0x000fc800078e00ff */
[----:B------:R-:W-:Y:S02]  /*1bf20*/  IMAD.IADD R33, R11, 0x1, R33 ;  /* 0x000000010b217824 */ /* 0x000fe400078e0221 */
[----:B------:R-:W-:Y:S02]  /*1bf30*/  IMAD.MOV.U32 R11, RZ, RZ, R28 ;  /* 0x000000ffff0b7224 */ /* 0x000fe400078e001c */
[----:B------:R-:W-:Y:S02]  /*1bf40*/  IMAD.IADD R15, R15, 0x1, R31 ;  /* 0x000000010f0f7824 */ /* 0x000fe400078e021f */
[-C--:B------:R-:W-:Y:S02]  /*1bf50*/  IMAD R31, R25, R29.reuse, RZ ;  /* 0x0000001d191f7224 */ /* 0x080fe400078e02ff */
[----:B------:R-:W-:-:S04]  /*1bf60*/  IMAD.WIDE.U32 R24, R24, R29, RZ ;  /* 0x0000001d18187225 */ /* 0x000fc800078e00ff */
[----:B------:R-:W-:Y:S01]  /*1bf70*/  IMAD.IADD R31, R25, 0x1, R31 ;  /* 0x00000001191f7824 */ /* 0x000fe200078e021f */
[--C-:B---3--:R-:W-:Y:S01]  /*1bf80*/  IADD3 R14, P2, P5, R10, R14, R0.reuse ;  /* 0x0000000e0a0e7210 */ /* 0x108fe20007d5e000 */
        /* <DEDUP_REMOVED lines=13> */
[----:B-1----:R-:W-:-:S03]  /*1c060*/  LEA R26, P2, R24, R26, 0x2 ;  /* 0x0000001a181a7211 */ /* 0x002fc600078410ff */
[----:B------:R-:W-:-:S05]  /*1c070*/  IMAD.IADD R8, R25, 0x1, R9 ;  /* 0x0000000119087824 */ /* 0x000fca00078e0209 */
[----:B0-----:R-:W-:Y:S01]  /*1c080*/  LEA.HI.X R27, R24, R27, R8, 0x2, P2 ;  /* 0x0000001b181b7211 */ /* 0x001fe200010f1408 */
[----:B------:R-:W-:Y:S06]  /*1c090*/  @P1 BRA `(.L_x_2687) ;  /* 0x0000000000101947 */ /* 0x000fec0003800000 */
[----:B------:R-:W-:Y:S05]  /*1c0a0*/  @!P0 BRA `(.L_x_2687) ;  /* 0x00000000000c8947 */ /* 0x000fea0003800000 */
[----:B------:R-:W2:Y:S04]  /*1c0b0*/  LDG.E R9, desc[UR60][R12.64] ;  /* 0x0000003c0c097981 */ /* 0x000ea8000c1e1900 */
[----:B-----5:R-:W2:Y:S02]  /*1c0c0*/  LDG.E R4, desc[UR60][R12.64+0x4] ;  /* 0x0000043c0c047981 */ /* 0x020ea4000c1e1900 */
[----:B--2---:R-:W-:-:S07]  /*1c0d0*/  IMAD.IADD R4, R4, 0x1, -R9 ;  /* 0x0000000104047824 */ /* 0x004fce00078e0a09 */
.L_x_2687:
[----:B------:R-:W2:Y:S04]  /*1c0e0*/  LDL R13, [R1+0x80] ;  /* 0x00008000010d7983 */ /* 0x000ea80000100800 */
[----:B------:R-:W3:Y:S01]  /*1c0f0*/  LDL R12, [R1+0x40] ;  /* 0x00004000010c7983 */ /* 0x000ee20000100800 */
[----:B-----5:R-:W-:-:S03]  /*1c100*/  IMAD R4, R4, R3, RZ ;  /* 0x0000000304047224 */ /* 0x020fc600078e02ff */
[----:B------:R-:W-:Y:S04]  /*1c110*/  SHFL.IDX PT, R8, R26, RZ, 0x1c1f ;  /* 0x001c1fff1a087589 */ /* 0x000fe800000e0000 */
[----:B------:R-:W0:Y:S04]  /*1c120*/  SHFL.IDX PT, R9, R27, RZ, 0x1c1f ;  /* 0x001c1fff1b097589 */ /* 0x000e2800000e0000 */
[----:B------:R-:W-:Y:S04]  /*1c130*/  SHFL.IDX PT, R10, R26, 0x1, 0x1c1f ;  /* 0x003c1f001a0a7f89 */ /* 0x000fe800000e0000 */
[----:B------:R-:W1:Y:S01]  /*1c140*/  SHFL.IDX PT, R11, R27, 0x1, 0x1c1f ;  /* 0x003c1f001b0b7f89 */ /* 0x000e6200000e0000 */
[----:B--2---:R-:W-:Y:S01]  /*1c150*/  IMAD.IADD R15, R13, 0x1, R200 ;  /* 0x000000010d0f7824 */ /* 0x004fe200078e02c8 */
[----:B---3--:R-:W-:-:S03]  /*1c160*/  LOP3.LUT P0, RZ, R12, 0x3, RZ, 0xc0, !PT ;  /* 0x000000030cff7812 */ /* 0x008fc6000780c0ff */
        /* <DEDUP_REMOVED lines=9> */
[----:B------:R-:W-:-:S04]  /*1c200*/  IMAD.WIDE R88, R9, 0x2, R88 ;  /* 0x0000000209587825 */ /* 0x000fc800078e0258 */
[----:B------:R-:W-:Y:S01]  /*1c210*/  IMAD R21, R106, UR4, RZ ;  /* 0x000000046a157c24 */ /* 0x000fe2000f8e02ff */
[----:B------:R-:W1:Y:S01]  /*1c220*/  @P4 LDC R55, c[0x0][0xbf0] ;  /* 0x0002fc00ff374b82 */ /* 0x000e620000000800 */
[----:B------:R-:W-:Y:S02]  /*1c230*/  IADD3 R13, P6, R88, 0x1000, RZ ;  /* 0x00001000580d7810 */ /* 0x000fe40007fde0ff */
[----:B------:R-:W-:Y:S01]  /*1c240*/  IMAD R49, R0, UR5, R21 ;  /* 0x0000000500317c24 */ /* 0x000fe2000f8e0215 */
[----:B------:R-:W-:Y:S01]  /*1c250*/  IADD3 R25, P5, R88, 0x2000, RZ ;  /* 0x0000200058197810 */ /* 0x000fe20007fbe0ff */
[----:B------:R-:W-:Y:S01]  /*1c260*/  IMAD.WIDE.U32 R20, R0, UR4, RZ ;  /* 0x0000000400147c25 */ /* 0x000fe2000f8e00ff */
[----:B------:R-:W-:Y:S01]  /*1c270*/  LOP3.LUT R12, R13, 0x380, RZ, 0xc0, !PT ;  /* 0x000003800d0c7812 */ /* 0x000fe200078ec0ff */
[----:B------:R-:W-:Y:S01]  /*1c280*/  ULDC.64 UR4, c[0x0][0xae8] ;  /* 0x0002ba0000047ab9 */ /* 0x000fe20000000a00 */
[----:B------:R-:W-:Y:S01]  /*1c290*/  IADD3 R29, P3, R88, 0x3000, RZ ;  /* 0x00003000581d7810 */ /* 0x000fe20007f7e0ff */
[----:B------:R-:W-:Y:S01]  /*1c2a0*/  IMAD.IADD R21, R21, 0x1, R49 ;  /* 0x0000000115157824 */ /* 0x000fe200078e0231 */
[----:B------:R-:W-:Y:S01]  /*1c2b0*/  SHF.R.U64 R12, R12, 0x3, RZ ;  /* 0x000000030c0c7819 */ /* 0x000fe200000012ff */
[----:B------:R-:W-:Y:S01]  /*1c2c0*/  IMAD R49, R208, 0x20, R233 ;  /* 0x00000020d0317824 */ /* 0x000fe200078e02e9 */
[----:B------:R-:W-:Y:S01]  /*1c2d0*/  IADD3 R33, P2, R88, 0x4000, RZ ;  /* 0x0000400058217810 */ /* 0x000fe20007f5e0ff */
[----:B------:R-:W-:Y:S01]  /*1c2e0*/  IMAD.WIDE.U32 R20, R206, UR4, R20 ;  /* 0x00000004ce147c25 */ /* 0x000fe2000f8e0014 */
[----:B------:R-:W-:-:S02]  /*1c2f0*/  LOP3.LUT R12, R12, R13, RZ, 0x3c, !PT ;  /* 0x0000000d0c0c7212 */ /* 0x000fc400078e3cff */
[----:B------:R-:W-:Y:S01]  /*1c300*/  IADD3 R37, P1, R88, 0x5000, RZ ;  /* 0x0000500058257810 */ /* 0x000fe20007f3e0ff */
[----:B------:R-:W-:Y:S01]  /*1c310*/  IMAD.IADD R48, R200, 0x1, R49 ;  /* 0x00000001c8307824 */ /* 0x000fe200078e0231 */
[C---:B------:R-:W-:Y:S01]  /*1c320*/  IADD3 R41, P0, R88.reuse, 0x6000, RZ ;  /* 0x0000600058297810 */ /* 0x040fe20007f1e0ff */
[----:B------:R-:W-:Y:S01]  /*1c330*/  IMAD.X R13, RZ, RZ, R89, P6 ;  /* 0x000000ffff0d7224 */ /* 0x000fe200030e0659 */
[----:B------:R-:W-:Y:S01]  /*1c340*/  IADD3 R9, P6, R88, 0x7000, RZ ;  /* 0x0000700058097810 */ /* 0x000fe20007fde0ff */
[----:B0-----:R-:W-:Y:S01]  /*1c350*/  @P4 IMAD.HI.U32 R0, R48, R53, RZ ;  /* 0x0000003530004227 */ /* 0x001fe200078e00ff */
[----:B------:R-:W-:Y:S02]  /*1c360*/  SHF.R.S32.HI R51, RZ, 0x1f, R210 ;  /* 0x0000001fff337819 */ /* 0x000fe400000114d2 */
[----:B------:R-:W-:Y:S01]  /*1c370*/  LOP3.LUT R24, R25, 0x380, RZ, 0xc0, !PT ;  /* 0x0000038019187812 */ /* 0x000fe200078ec0ff */
[----:B------:R-:W-:Y:S01]  /*1c380*/  IMAD R21, R206, UR5, R21 ;  /* 0x00000005ce157c24 */ /* 0x000fe2000f8e0215 */
[----:B------:R-:W-:Y:S01]  /*1c390*/  LOP3.LUT R28, R29, 0x380, RZ, 0xc0, !PT ;  /* 0x000003801d1c7812 */ /* 0x000fe200078ec0ff */
[----:B------:R-:W-:Y:S01]  /*1c3a0*/  ULDC.64 UR4, c[0x0][0xaf0] ;  /* 0x0002bc0000047ab9 */ /* 0x000fe20000000a00 */
[----:B------:R-:W-:-:S02]  /*1c3b0*/  LOP3.LUT R32, R33, 0x380, RZ, 0xc0, !PT ;  /* 0x0000038021207812 */ /* 0x000fc400078ec0ff */
[----:B------:R-:W-:Y:S01]  /*1c3c0*/  LOP3.LUT R36, R37, 0x380, RZ, 0xc0, !PT ;  /* 0x0000038025247812 */ /* 0x000fe200078ec0ff */
[----:B------:R-:W-:Y:S01]  /*1c3d0*/  IMAD.MOV.U32 R49, RZ, RZ, R48 ;  /* 0x000000ffff317224 */ /* 0x000fe200078e0030 */
[----:B------:R-:W-:Y:S01]  /*1c3e0*/  LOP3.LUT R40, R41, 0x380, RZ, 0xc0, !PT ;  /* 0x0000038029287812 */ /* 0x000fe200078ec0ff */
[----:B------:R-:W-:Y:S01]  /*1c3f0*/  IMAD.X R45, RZ, RZ, R89, P6 ;  /* 0x000000ffff2d7224 */ /* 0x000fe200030e0659 */
[----:B------:R-:W-:Y:S01]  /*1c400*/  LOP3.LUT R8, R9, 0x380, RZ, 0xc0, !PT ;  /* 0x0000038009087812 */ /* 0x000fe200078ec0ff */
[----:B------:R-:W-:Y:S01]  /*1c410*/  IMAD R51, R51, UR4, RZ ;  /* 0x0000000433337c24 */ /* 0x000fe2000f8e02ff */
[----:B------:R-:W-:Y:S01]  /*1c420*/  LOP3.LUT R11, R88, 0x380, RZ, 0xc0, !PT ;  /* 0x00000380580b7812 */ /* 0x000fe200078ec0ff */
[----:B------:R-:W5:Y:S01]  /*1c430*/  LD.E.128 R12, desc[UR60][R12.64] ;  /* 0x0000003c0c0c7980 */ /* 0x000f62000c101d00 */
[----:B------:R-:W-:Y:S02]  /*1c440*/  SHF.R.U64 R24, R24, 0x3, RZ ;  /* 0x0000000318187819 */ /* 0x000fe400000012ff */
[----:B------:R-:W-:-:S02]  /*1c450*/  SHF.R.U64 R28, R28, 0x3, RZ ;  /* 0x000000031c1c7819 */ /* 0x000fc400000012ff */
[----:B------:R-:W-:Y:S02]  /*1c460*/  SHF.R.U64 R32, R32, 0x3, RZ ;  /* 0x0000000320207819 */ /* 0x000fe400000012ff */
[----:B------:R-:W-:Y:S02]  /*1c470*/  SHF.R.U64 R36, R36, 0x3, RZ ;  /* 0x0000000324247819 */ /* 0x000fe400000012ff */
[----:B------:R-:W-:Y:S02]  /*1c480*/  SHF.R.U64 R40, R40, 0x3, RZ ;  /* 0x0000000328287819 */ /* 0x000fe400000012ff */
[----:B-1----:R-:W-:Y:S02]  /*1c490*/  @P4 SHF.R.U32.HI R49, RZ, R55, R0 ;  /* 0x00000037ff314219 */ /* 0x002fe40000011600 */
[----:B------:R-:W-:Y:S01]  /*1c4a0*/  SHF.R.U64 R8, R8, 0x3, RZ ;  /* 0x0000000308087819 */ /* 0x000fe200000012ff */
[C---:B------:R-:W-:Y:S01]  /*1c4b0*/  IMAD R51, R210.reuse, UR5, R51 ;  /* 0x00000005d2337c24 */ /* 0x040fe2000f8e0233 */
[----:B------:R-:W-:Y:S01]  /*1c4c0*/  SHF.R.U64 R11, R11, 0x3, RZ ;  /* 0x000000030b0b7819 */ /* 0x000fe200000012ff */
        /* <DEDUP_REMOVED lines=11> */
[----:B------:R-:W-:Y:S01]  /*1c580*/  SHF.R.S32.HI R0, RZ, 0x1f, R49 ;  /* 0x0000001fff007819 */ /* 0x000fe20000011431 */
[----:B------:R-:W-:Y:S01]  /*1c590*/  IMAD.X R41, RZ, RZ, R89, P0 ;  /* 0x000000ffff297224 */ /* 0x000fe200000e0659 */
[----:B------:R-:W-:Y:S01]  /*1c5a0*/  LOP3.LUT R44, R8, R9, RZ, 0x3c, !PT ;  /* 0x00000009082c7212 */ /* 0x000fe200078e3cff */
[----:B------:R-:W-:Y:S01]  /*1c5b0*/  IMAD.MOV R20, RZ, RZ, -R49 ;  /* 0x000000ffff147224 */ /* 0x000fe200078e0a31 */
[----:B------:R-:W-:Y:S01]  /*1c5c0*/  LOP3.LUT R88, R11, R88, RZ, 0x3c, !PT ;  /* 0x000000580b587212 */ /* 0x000fe200078e3cff */
[----:B------:R-:W-:Y:S01]  /*1c5d0*/  IMAD R0, R0, UR4, RZ ;  /* 0x0000000400007c24 */ /* 0x000fe2000f8e02ff */
[----:B------:R-:W5:Y:S01]  /*1c5e0*/  LD.E.128 R24, desc[UR60][R24.64] ;  /* 0x0000003c18187980 */ /* 0x000f62000c101d00 */
[----:B------:R-:W-:-:S02]  /*1c5f0*/  IMAD R3, R3, R20, R48 ;  /* 0x0000001403037224 */ /* 0x000fc400078e0230 */
[----:B------:R-:W-:Y:S01]  /*1c600*/  IMAD.IADD R211, R211, 0x1, R51 ;  /* 0x00000001d3d37824 */ /* 0x000fe200078e0233 */
[----:B------:R0:W5:Y:S01]  /*1c610*/  LD.E.128 R8, desc[UR60][R88.64] ;  /* 0x0000003c58087980 */ /* 0x000162000c101d00 */
[----:B------:R-:W-:-:S03]  /*1c620*/  IMAD R51, R49, UR5, R0 ;  /* 0x0000000531337c24 */ /* 0x000fc6000f8e0200 */
[----:B------:R-:W5:Y:S01]  /*1c630*/  LD.E.128 R28, desc[UR60][R28.64] ;  /* 0x0000003c1c1c7980 */ /* 0x000f62000c101d00 */
[----:B------:R-:W-:-:S03]  /*1c640*/  SHF.R.S32.HI R0, RZ, 0x1f, R3 ;  /* 0x0000001fff007819 */ /* 0x000fc60000011403 */
[----:B------:R-:W5:Y:S04]  /*1c650*/  LD.E.128 R32, desc[UR60][R32.64] ;  /* 0x0000003c20207980 */ /* 0x000f68000c101d00 */
[----:B------:R-:W5:Y:S04]  /*1c660*/  LD.E.128 R36, desc[UR60][R36.64] ;  /* 0x0000003c24247980 */ /* 0x000f68000c101d00 */
        /* <DEDUP_REMOVED lines=12> */
[----:B------:R-:W-:Y:S02]  /*1c730*/  IMAD.IADD R53, R233, 0x1, R200 ;  /* 0x00000001e9357824 */ /* 0x000fe400078e02c8 */
[C---:B------:R-:W-:Y:S02]  /*1c740*/  IMAD R51, R3.reuse, UR5, R0 ;  /* 0x0000000503337c24 */ /* 0x040fe4000f8e0200 */
[----:B------:R-:W-:Y:S01]  /*1c750*/  IMAD.WIDE.U32 R20, R3, UR4, R20 ;  /* 0x0000000403147c25 */ /* 0x000fe2000f8e0014 */
[----:B------:R-:W-:Y:S01]  /*1c760*/  ISETP.GE.AND P2, PT, R53, R4, PT ;  /* 0x000000043500720c */ /* 0x000fe20003f46270 */
[----:B------:R-:W-:Y:S02]  /*1c770*/  ULDC.64 UR4, c[0x0][0xa80] ;  /* 0x0002a00000047ab9 */ /* 0x000fe40000000a00 */
[----:B------:R-:W-:Y:S01]  /*1c780*/  VIADD R0, R2, 0x34820 ;  /* 0x0003482002007836 */ /* 0x000fe20000000000 */
[----:B------:R-:W-:Y:S01]  /*1c790*/  LEA R50, P3, R20, UR4, 0x1 ;  /* 0x0000000414327c11 */ /* 0x000fe2000f8608ff */
[----:B------:R-:W-:-:S03]  /*1c7a0*/  IMAD.IADD R21, R21, 0x1, R51 ;  /* 0x0000000115157824 */ /* 0x000fc600078e0233 */
[----:B------:R-:W-:Y:S02]  /*1c7b0*/  PRMT R0, RZ, 0x654, R0 ;  /* 0x00000654ff007816 */ /* 0x000fe40000000000 */
[----:B------:R-:W-:Y:S01]  /*1c7c0*/  LEA.HI.X R51, R20, UR5, R21, 0x1, P3 ;  /* 0x0000000514337c11 */ /* 0x000fe200098f0c15 */
[C---:B------:R-:W-:Y:S02]  /*1c7d0*/  VIADD R49, R53.reuse, 0x20 ;  /* 0x0000002035317836 */ /* 0x040fe40000000000 */
[----:B------:R-:W-:Y:S01]  /*1c7e0*/  VIADD R3, R53, 0x40 ;  /* 0x0000004035037836 */ /* 0x000fe20000000000 */
[----:B-1----:R1:W-:Y:S01]  /*1c7f0*/  SYNCS.ARRIVE.TRANS64.RED.A1T0 RZ, [R0+URZ], RZ ;  /* 0x000000ff00ff79a7 */ /* 0x0023e2000810043f */
[----:B------:R0:W2:Y:S01]  /*1c800*/  SHFL.IDX PT, R48, R50, RZ, 0x181f ;  /* 0x00181fff32307589 */ /* 0x0000a200000e0000 */
[----:B------:R-:W-:Y:S01]  /*1c810*/  BSSY B1, `(.L_x_2689) ;  /* 0x0000010000017945 */ /* 0x000fe20003800000 */
[-C--:B------:R-:W-:Y:S02]  /*1c820*/  ISETP.GE.AND P0, PT, R49, R4.reuse, PT ;  /* 0x000000043100720c */ /* 0x080fe40003f06270 */
[----:B------:R-:W-:Y:S01]  /*1c830*/  ISETP.GE.AND P1, PT, R3, R4, PT ;  /* 0x000000040300720c */ /* 0x000fe20003f26270 */
[----:B-1----:R0:W1:Y:S01]  /*1c840*/  SHFL.IDX PT, R0, R51, RZ, 0x181f ;  /* 0x00181fff33007589 */ /* 0x00206200000e0000 */
[----:B------:R-:W-:-:S02]  /*1c850*/  SHF.R.S32.HI R107, RZ, 0x1f, R207 ;  /* 0x0000001fff6b7819 */ /* 0x000fc400000114cf */
[----:B------:R-:W-:Y:S01]  /*1c860*/  SHF.R.S32.HI R108, RZ, 0x1f, R203 ;  /* 0x0000001fff6c7819 */ /* 0x000fe200000114cb */
[----:B------:R-:W-:Y:S08]  /*1c870*/  @P2 BRA `(.L_x_2690) ;  /* 0x0000000000242947 */ /* 0x000ff00003800000 */
        /* <DEDUP_REMOVED lines=9> */
.L_x_2690:
[----:B------:R-:W-:Y:S05]  /*1c910*/  BSYNC B1 ;  /* 0x0000000000017941 */ /* 0x000fea0003800000 */
.L_x_2689:
        /* <DEDUP_REMOVED lines=13> */
.L_x_2692:
[----:B------:R-:W-:Y:S05]  /*1c9f0*/  BSYNC B1 ;  /* 0x0000000000017941 */ /* 0x000fea0003800000 */
.L_x_2691:
        /* <DEDUP_REMOVED lines=13> */
.L_x_2694:
[----:B------:R-:W-:Y:S05]  /*1cad0*/  BSYNC B1 ;  /* 0x0000000000017941 */ /* 0x000fea0003800000 */
.L_x_2693:
[----:B------:R-:W-:Y:S01]  /*1cae0*/  VIADD R3, R53, 0x60 ;  /* 0x0000006035037836 */ /* 0x000fe20000000000 */
[----:B0-----:R0:W0:Y:S04]  /*1caf0*/  SHFL.IDX PT, R0, R51, 0x3, 0x181f ;  /* 0x00781f0033007f89 */ /* 0x00102800000e0000 */
[----:B------:R-:W-:Y:S01]  /*1cb00*/  ISETP.GE.AND P0, PT, R3, R4, PT ;  /* 0x000000040300720c */ /* 0x000fe20003f06270 */
[----:B-1--4-:R-:W1:-:S12]  /*1cb10*/  SHFL.IDX PT, R50, R50, 0x3, 0x181f ;  /* 0x00781f0032327f89 */ /* 0x012e5800000e0000 */
        /* <DEDUP_REMOVED lines=12> */
.L_x_2688:
        /* <DEDUP_REMOVED lines=9> */
[----:B------:R-:W-:Y:S01]  /*1cc70*/  ULDC.64 UR4, c[0x0][0xb38] ;  /* 0x0002ce0000047ab9 */ /* 0x000fe20000000a00 */
[----:B------:R-:W1:Y:S01]  /*1cc80*/  @P4 LDC R0, c[0x0][0xbf0] ;  /* 0x0002fc00ff004b82 */ /* 0x000e620000000800 */
[----:B------:R-:W-:Y:S01]  /*1cc90*/  SHF.R.S32.HI R30, RZ, 0x1f, R218 ;  /* 0x0000001fff1e7819 */ /* 0x000fe200000114da */
[----:B------:R-:W-:Y:S01]  /*1cca0*/  IMAD.IADD R9, R9, 0x1, R11 ;  /* 0x0000000109097824 */ /* 0x000fe200078e020b */
[----:B------:R-:W-:-:S02]  /*1ccb0*/  SHF.R.S32.HI R11, RZ, 0x1f, R210 ;  /* 0x0000001fff0b7819 */ /* 0x000fc400000114d2 */
        /* <DEDUP_REMOVED lines=10> */
[----:B------:R-:W-:-:S02]  /*1cd60*/  SHF.R.S32.HI R37, RZ, 0x1f, R224 ;  /* 0x0000001fff257819 */ /* 0x000fc400000114e0 */
[----:B------:R-:W-:Y:S01]  /*1cd70*/  SHF.R.S32.HI R38, RZ, 0x1f, R225 ;  /* 0x0000001fff267819 */ /* 0x000fe200000114e1 */
[C---:B------:R-:W-:Y:S01]  /*1cd80*/  IMAD R13, R210.reuse, UR5, R11 ;  /* 0x00000005d20d7c24 */ /* 0x040fe2000f8e020b */
[----:B------:R-:W-:Y:S01]  /*1cd90*/  SHF.R.S32.HI R39, RZ, 0x1f, R226 ;  /* 0x0000001fff277819 */ /* 0x000fe200000114e2 */
[----:B------:R-:W-:Y:S01]  /*1cda0*/  IMAD.WIDE.U32 R8, R210, UR4, R8 ;  /* 0x00000004d2087c25 */ /* 0x000fe2000f8e0008 */
[----:B------:R-:W-:Y:S01]  /*1cdb0*/  ULDC.64 UR4, c[0x0][0xb48] ;  /* 0x0002d20000047ab9 */ /* 0x000fe20000000a00 */
[----:B------:R-:W-:Y:S02]  /*1cdc0*/  SHF.R.S32.HI R88, RZ, 0x1f, R227 ;  /* 0x0000001fff587819 */ /* 0x000fe400000114e3 */
[----:B------:R-:W-:Y:S01]  /*1cdd0*/  IMAD.MOV.U32 R11, RZ, RZ, R28 ;  /* 0x000000ffff0b7224 */ /* 0x000fe200078e001c */
[----:B-1----:R-:W-:Y:S01]  /*1cde0*/  @P4 SHF.R.U32.HI R11, RZ, R0, R21 ;  /* 0x00000000ff0b4219 */ /* 0x002fe20000011615 */
[----:B------:R-:W-:Y:S01]  /*1cdf0*/  IMAD.IADD R9, R9, 0x1, R13 ;  /* 0x0000000109097824 */ /* 0x000fe200078e020d */
[----:B------:R-:W-:-:S02]  /*1ce00*/  SHF.R.S32.HI R89, RZ, 0x1f, R228 ;  /* 0x0000001fff597819 */ /* 0x000fc400000114e4 */
[--C-:B------:R-:W-:Y:S01]  /*1ce10*/  SHF.R.S32.HI R0, RZ, 0x1f, R11.reuse ;  /* 0x0000001fff007819 */ /* 0x100fe2000001140b */
[----:B------:R-:W-:Y:S01]  /*1ce20*/  IMAD.MOV R10, RZ, RZ, -R11 ;  /* 0x000000ffff0a7224 */ /* 0x000fe200078e0a0b */
[----:B------:R-:W-:Y:S01]  /*1ce30*/  SHF.R.S32.HI R107, RZ, 0x1f, R229 ;  /* 0x0000001fff6b7819 */ /* 0x000fe200000114e5 */
[----:B------:R-:W-:Y:S01]  /*1ce40*/  IMAD.WIDE.U32 R8, R215, UR4, R8 ;  /* 0x00000004d7087c25 */ /* 0x000fe2000f8e0008 */
[----:B------:R-:W-:Y:S02]  /*1ce50*/  SHF.R.S32.HI R108, RZ, 0x1f, R230 ;  /* 0x0000001fff6c7819 */ /* 0x000fe400000114e6 */
[----:B------:R-:W-:Y:S01]  /*1ce60*/  SHF.R.S32.HI R109, RZ, 0x1f, R231 ;  /* 0x0000001fff6d7819 */ /* 0x000fe200000114e7 */
        /* <DEDUP_REMOVED lines=47> */
[----:B------:R-:W-:Y:S01]  /*1d160*/  @!P3 ST.E.64 desc[UR60][R10.64], R40 ;  /* 0x000000280a00b985 */ /* 0x000fe2000c101b3c */
[----:B--2---:R-:W-:-:S02]  /*1d170*/  @!P5 LEA R14, P6, R227, R8, 0x2 ;  /* 0x00000008e30ed211 */ /* 0x004fc400078c10ff */
[----:B------:R-:W-:Y:S01]  /*1d180*/  ISETP.GE.AND P3, PT, R223, UR4, PT ;  /* 0x00000004df007c0c */ /* 0x000fe2000bf66270 */
[----:B------:R-:W-:Y:S01]  /*1d190*/  @!P4 ST.E.64 desc[UR60][R12.64], R44 ;  /* 0x0000002c0c00c985 */ /* 0x000fe2000c101b3c */
[----:B------:R-:W-:Y:S02]  /*1d1a0*/  @!P5 LEA.HI.X R15, R227, R9, R88, 0x2, P6 ;  /* 0x00000009e30fd211 */ /* 0x000fe400030f1458 */
[----:B------:R-:W-:-:S03]  /*1d1b0*/  @!P2 LEA R20, P4, R226, R8, 0x2 ;  /* 0x00000008e214a211 */ /* 0x000fc600078810ff */
[----:B------:R0:W-:Y:S01]  /*1d1c0*/  @!P5 ST.E.64 desc[UR60][R14.64], R48 ;  /* 0x000000300e00d985 */ /* 0x0001e2000c101b3c */
[CC--:B------:R-:W-:Y:S02]  /*1d1d0*/  @!P1 LEA R24, P5, R225.reuse, R8.reuse, 0x2 ;  /* 0x00000008e1189211 */ /* 0x0c0fe400078a10ff */
[-C--:B------:R-:W-:Y:S02]  /*1d1e0*/  @!P2 LEA.HI.X R21, R226, R9.reuse, R39, 0x2, P4 ;  /* 0x00000009e215a211 */ /* 0x080fe400020f1427 */
[----:B------:R-:W-:Y:S02]  /*1d1f0*/  @!P0 LEA R26, P6, R224, R8, 0x2 ;  /* 0x00000008e01a8211 */ /* 0x000fe400078c10ff */
[----:B------:R-:W-:Y:S01]  /*1d200*/  ISETP.GE.AND P4, PT, R222, UR4, PT ;  /* 0x00000004de007c0c */ /* 0x000fe2000bf86270 */
[----:B------:R1:W-:Y:S01]  /*1d210*/  @!P2 ST.E.64 desc[UR60][R20.64], R52 ;  /* 0x000000341400a985 */ /* 0x0003e2000c101b3c */
[-C--:B------:R-:W-:Y:S02]  /*1d220*/  @!P1 LEA.HI.X R25, R225, R9.reuse, R38, 0x2, P5 ;  /* 0x00000009e1199211 */ /* 0x080fe400028f1426 */
[----:B------:R-:W-:-:S02]  /*1d230*/  @!P0 LEA.HI.X R27, R224, R9, R37, 0x2, P6 ;  /* 0x00000009e01b8211 */ /* 0x000fc400030f1425 */
[----:B------:R-:W-:Y:S01]  /*1d240*/  ISETP.GE.AND P2, PT, R221, UR4, PT ;  /* 0x00000004dd007c0c */ /* 0x000fe2000bf46270 */
[----:B------:R2:W-:Y:S01]  /*1d250*/  @!P1 ST.E.64 desc[UR60][R24.64], R56 ;  /* 0x0000003818009985 */ /* 0x0005e2000c101b3c */
[----:B0-----:R-:W-:Y:S02]  /*1d260*/  @!P3 LEA R14, P5, R223, R8, 0x2 ;  /* 0x00000008df0eb211 */ /* 0x001fe400078a10ff */
[----:B------:R-:W-:Y:S01]  /*1d270*/  ISETP.GE.AND P1, PT, R220, UR4, PT ;  /* 0x00000004dc007c0c */ /* 0x000fe2000bf26270 */
[----:B------:R3:W-:Y:S01]  /*1d280*/  @!P0 ST.E.64 desc[UR60][R26.64], R60 ;  /* 0x0000003c1a008985 */ /* 0x0007e2000c101b3c */
[----:B------:R-:W-:Y:S02]  /*1d290*/  ISETP.GE.AND P0, PT, R219, UR4, PT ;  /* 0x00000004db007c0c */ /* 0x000fe4000bf06270 */
[----:B------:R-:W-:Y:S02]  /*1d2a0*/  @!P3 LEA.HI.X R15, R223, R9, R36, 0x2, P5 ;  /* 0x00000009df0fb211 */ /* 0x000fe400028f1424 */
[----:B------:R-:W-:-:S02]  /*1d2b0*/  ISETP.GE.AND P5, PT, R218, UR4, PT ;  /* 0x00000004da007c0c */ /* 0x000fc4000bfa6270 */
[CC--:B------:R-:W-:Y:S01]  /*1d2c0*/  @!P4 LEA R12, P6, R222.reuse, R8.reuse, 0x2 ;  /* 0x00000008de0cc211 */ /* 0x0c0fe200078c10ff */
[----:B------:R3:W-:Y:S01]  /*1d2d0*/  @!P3 ST.E.64 desc[UR60][R14.64], R64 ;  /* 0x000000400e00b985 */ /* 0x0007e2000c101b3c */
[CC--:B------:R-:W-:Y:S02]  /*1d2e0*/  @!P2 LEA R10, P3, R221.reuse, R8.reuse, 0x2 ;  /* 0x00000008dd0aa211 */ /* 0x0c0fe400078610ff */
        /* <DEDUP_REMOVED lines=13> */
.L_x_2697:
[----:B------:R-:W-:Y:S05]  /*1d3c0*/  BSYNC B1 ;  /* 0x0000000000017941 */ /* 0x000fea0003800000 */
.L_x_2696:
        /* <DEDUP_REMOVED lines=10> */
[CC--:B-1----:R-:W-:Y:S02]  /*1d470*/  @!P1 LEA R12, P5, R216.reuse, R8.reuse, 0x2 ;  /* 0x00000008d80c9211 */ /* 0x0c2fe400078a10ff */
[CC--:B------:R-:W-:Y:S02]  /*1d480*/  @!P0 LEA R14, P6, R231.reuse, R8.reuse, 0x2 ;  /* 0x00000008e70e8211 */ /* 0x0c0fe400078c10ff */
        /* <DEDUP_REMOVED lines=58> */
.L_x_2686:
        /* <DEDUP_REMOVED lines=16> */
[----:B------:R-:W1:-:S12]  /*1d930*/  S2R R13, SR_TID.X ;  /* 0x00000000000d7919 */ /* 0x000e580000002100 */
        /* <DEDUP_REMOVED lines=9> */
.L_x_2698:
        /* <DEDUP_REMOVED lines=15> */
[----:B------:R-:W-:Y:S02]  /*1dac0*/  SEL R26, R26, 0x978, P0 ;  /* 0x000009781a1a7807 */ /* 0x000fe40000000000 */
[----:B------:R-:W-:-:S03]  /*1dad0*/  SEL R215, R215, RZ, P0 ;  /* 0x000000ffd7d77207 */ /* 0x000fc60000000000 */
        /* <DEDUP_REMOVED lines=8> */
[----:B------:R-:W-:Y:S02]  /*1db60*/  IMAD R21, R20, R232, R21 ;  /* 0x000000e814157224 */ /* 0x000fe400078e0215 */
[----:B0-----:R-:W-:-:S05]  /*1db70*/  @P1 IMAD.HI.U32 R4, R30, R25, RZ ;  /* 0x000000191e041227 */ /* 0x001fca00078e00ff */
[----:B------:R-:W0:Y:S01]  /*1db80*/  @!P0 LDC R9, c[0x0][0xb54] ;  /* 0x0002d500ff098b82 */ /* 0x000e220000000800 */
[----:B---3--:R-:W-:Y:S02]  /*1db90*/  IMAD R29, R15, R206, RZ ;  /* 0x000000ce0f1d7224 */ /* 0x008fe400078e02ff */
[----:B------:R-:W-:Y:S01]  /*1dba0*/  IMAD.WIDE.U32 R24, R20, R31, RZ ;  /* 0x0000001f14187225 */ /* 0x000fe200078e00ff */
[----:B----4-:R-:W-:-:S03]  /*1dbb0*/  @P1 SHF.R.U32.HI R27, RZ, R35, R4 ;  /* 0x00000023ff1b1219 */ /* 0x010fc60000011604 */
[----:B------:R-:W-:-:S04]  /*1dbc0*/  IMAD.WIDE.U32 R14, R14, R206, RZ ;  /* 0x000000ce0e0e7225 */ /* 0x000fc800078e00ff */
[----:B------:R-:W-:Y:S01]  /*1dbd0*/  IMAD.IADD R4, R25, 0x1, R21 ;  /* 0x0000000119047824 */ /* 0x000fe200078e0215 */
[----:B------:R-:W-:Y:S01]  /*1dbe0*/  IADD3 R14, P1, P3, R24, R14, R3 ;  /* 0x0000000e180e7210 */ /* 0x000fe20007b3e003 */
[----:B------:R-:W-:Y:S02]  /*1dbf0*/  IMAD.IADD R29, R15, 0x1, R29 ;  /* 0x000000010f1d7824 */ /* 0x000fe400078e021d */
[-C--:B------:R-:W-:Y:S02]  /*1dc00*/  IMAD R21, R13, R215.reuse, RZ ;  /* 0x000000d70d157224 */ /* 0x080fe400078e02ff */
[----:B------:R-:W-:Y:S01]  /*1dc10*/  IMAD.WIDE.U32 R12, R12, R215, RZ ;  /* 0x000000d70c0c7225 */ /* 0x000fe200078e00ff */
[----:B------:R-:W-:-:S03]  /*1dc20*/  IADD3.X R4, R4, R29, R28, P1, P3 ;  /* 0x0000001d04047210 */ /* 0x000fc60000fe641c */
[----:B------:R-:W-:Y:S01]  /*1dc30*/  IMAD.MOV R15, RZ, RZ, -R27 ;  /* 0x000000ffff0f7224 */ /* 0x000fe200078e0a1b */
[----:B------:R-:W-:Y:S01]  /*1dc40*/  IADD3 R12, P0, P1, R27, R14, R12 ;  /* 0x0000000e1b0c7210 */ /* 0x000fe2000791e00c */
[----:B------:R-:W-:Y:S01]  /*1dc50*/  IMAD.IADD R21, R13, 0x1, R21 ;  /* 0x000000010d157824 */ /* 0x000fe200078e0215 */
[----:B------:R-:W-:Y:S01]  /*1dc60*/  SHF.R.S32.HI R27, RZ, 0x1f, R27 ;  /* 0x0000001fff1b7819 */ /* 0x000fe2000001141b */
[----:B------:R-:W-:-:S03]  /*1dc70*/  IMAD R15, R33, R15, R30 ;  /* 0x0000000f210f7224 */ /* 0x000fc600078e021e */
[----:B------:R-:W-:Y:S01]  /*1dc80*/  IADD3.X R13, R27, R4, R21, P0, P1 ;  /* 0x000000041b0d7210 */ /* 0x000fe200007e2415 */
[----:B-----5:R-:W-:Y:S01]  /*1dc90*/  IMAD R4, R11, R15, RZ ;  /* 0x0000000f0b047224 */ /* 0x020fe200078e02ff */
[----:B------:R-:W-:-:S05]  /*1dca0*/  SHF.R.S32.HI R21, RZ, 0x1f, R15 ;  /* 0x0000001fff157819 */ /* 0x000fca000001140f */
[C---:B------:R-:W-:Y:S02]  /*1dcb0*/  IMAD R21, R10.reuse, R21, R4 ;  /* 0x000000150a157224 */ /* 0x040fe400078e0204 */
[----:B------:R-:W-:-:S04]  /*1dcc0*/  IMAD.WIDE.U32 R10, R10, R15, R12 ;  /* 0x0000000f0a0a7225 */ /* 0x000fc800078e000c */
[----:B------:R-:W-:Y:S01]  /*1dcd0*/  IMAD.IADD R4, R11, 0x1, R21 ;  /* 0x000000010b047824 */ /* 0x000fe200078e0215 */
[----:B-1----:R-:W-:Y:S01]  /*1dce0*/  LEA R8, P0, R10, R8, 0x2 ;  /* 0x000000080a087211 */ /* 0x002fe200078010ff */
[----:B------:R-:W-:-:S03]  /*1dcf0*/  IMAD.MOV.U32 R11, RZ, RZ, -0x800000 ;  /* 0xff800000ff0b7424 */ /* 0x000fc600078e00ff */
[----:B0-----:R-:W-:-:S05]  /*1dd00*/  LEA.HI.X R9, R10, R9, R4, 0x2, P0 ;  /* 0x000000090a097211 */ /* 0x001fca00000f1404 */
[----:B------:R1:W-:Y:S04]  /*1dd10*/  STG.E desc[UR60][R8.64], R11 ;  /* 0x0000000b08007986 */ /* 0x0003e8000c10193c */
.L_x_2700:
[----:B------:R-:W-:Y:S05]  /*1dd20*/  BSYNC B1 ;  /* 0x0000000000017941 */ /* 0x000fea0003800000 */
.L_x_2699:
[----:B------:R-:W-:Y:S05]  /*1dd30*/  @P2 BRA `(.L_x_2695) ;  /* 0x0000000400a02947 */ /* 0x000fea0003800000 */
[----:B------:R-:W2:Y:S01]  /*1dd40*/  LDC R15, c[0x0][0xbe8] ;  /* 0x0002fa00ff0f7b82 */ /* 0x000ea20000000800 */
[----:B------:R-:W-:Y:S01]  /*1dd50*/  ULDC.64 UR4, c[0x0][0xaa0] ;  /* 0x0002a80000047ab9 */ /* 0x000fe20000000a00 */
[----:B------:R-:W-:Y:S01]  /*1dd60*/  ULDC.64 UR6, c[0x0][0xaf0] ;  /* 0x0002bc0000067ab9 */ /* 0x000fe20000000a00 */
[----:B------:R-:W-:Y:S01]  /*1dd70*/  IMAD R4, R28, UR4, RZ ;  /* 0x000000041c047c24 */ /* 0x000fe2000f8e02ff */
[----:B------:R-:W-:Y:S01]  /*1dd80*/  BSSY B1, `(.L_x_2701) ;  /* 0x0000039000017945 */ /* 0x000fe20003800000 */
[C---:B-1----:R-:W-:Y:S01]  /*1dd90*/  IMAD.WIDE.U32 R8, R3.reuse, UR4, RZ ;  /* 0x0000000403087c25 */ /* 0x042fe2000f8e00ff */
[----:B------:R-:W-:Y:S02]  /*1dda0*/  SHF.R.S32.HI R14, RZ, 0x1f, R207 ;  /* 0x0000001fff0e7819 */ /* 0x000fe400000114cf */
[----:B------:R-:W-:Y:S01]  /*1ddb0*/  SHF.R.S32.HI R20, RZ, 0x1f, R203 ;  /* 0x0000001fff147819 */ /* 0x000fe200000114cb */
[----:B------:R-:W-:Y:S01]  /*1ddc0*/  IMAD R11, R3, UR5, R4 ;  /* 0x00000005030b7c24 */ /* 0x000fe2000f8e0204 */
[----:B------:R-:W-:Y:S01]  /*1ddd0*/  ULDC.64 UR4, c[0x0][0xae8] ;  /* 0x0002ba0000047ab9 */ /* 0x000fe20000000a00 */
[----:B------:R-:W-:-:S02]  /*1dde0*/  IMAD R3, R208, 0x20, R233 ;  /* 0x00000020d0037824 */ /* 0x000fc400078e02e9 */
[----:B------:R-:W-:Y:S02]  /*1ddf0*/  IMAD.IADD R9, R9, 0x1, R11 ;  /* 0x0000000109097824 */ /* 0x000fe400078e020b */
[----:B------:R-:W-:Y:S02]  /*1de00*/  IMAD.IADD R13, R200, 0x1, R3 ;  /* 0x00000001c80d7824 */ /* 0x000fe400078e0203 */
[----:B------:R-:W-:-:S04]  /*1de10*/  IMAD.WIDE.U32 R8, R206, UR4, R8 ;  /* 0x00000004ce087c25 */ /* 0x000fc8000f8e0008 */
[----:B------:R-:W-:Y:S02]  /*1de20*/  IMAD.MOV.U32 R3, RZ, RZ, R13 ;  /* 0x000000ffff037224 */ /* 0x000fe400078e000d */
[----:B------:R-:W-:Y:S01]  /*1de30*/  IMAD R9, R206, UR5, R9 ;  /* 0x00000005ce097c24 */ /* 0x000fe2000f8e0209 */
[----:B--2---:R-:W-:Y:S01]  /*1de40*/  ISETP.NE.AND P0, PT, R15, 0x1, PT ;  /* 0x000000010f00780c */ /* 0x004fe20003f05270 */
[----:B------:R-:W-:Y:S01]  /*1de50*/  ULDC.64 UR4, c[0x0][0xae0] ;  /* 0x0002b80000047ab9 */ /* 0x000fe20000000a00 */
[----:B------:R-:W-:Y:S02]  /*1de60*/  IMAD.IADD R200, R233, 0x1, R200 ;  /* 0x00000001e9c87824 */ /* 0x000fe400078e02c8 */
[----:B------:R-:W-:-:S09]  /*1de70*/  IMAD.WIDE.U32 R8, R31, UR6, R8 ;  /* 0x000000061f087c25 */ /* 0x000fd2000f8e0008 */
[----:B------:R-:W1:Y:S08]  /*1de80*/  @P0 LDC R10, c[0x0][0xbec] ;  /* 0x0002fb00ff0a0b82 */ /* 0x000e700000000800 */
[----:B------:R-:W2:Y:S01]  /*1de90*/  @P0 LDC R21, c[0x0][0xbf0] ;  /* 0x0002fc00ff150b82 */ /* 0x000ea20000000800 */
[----:B-1----:R-:W-:-:S04]  /*1dea0*/  @P0 IMAD.HI.U32 R4, R13, R10, RZ ;  /* 0x0000000a0d040227 */ /* 0x002fc800078e00ff */
[----:B------:R-:W-:Y:S01]  /*1deb0*/  IMAD R10, R232, UR6, RZ ;  /* 0x00000006e80a7c24 */ /* 0x000fe2000f8e02ff */
[----:B--2---:R-:W-:-:S03]  /*1dec0*/  @P0 SHF.R.U32.HI R3, RZ, R21, R4 ;  /* 0x00000015ff030219 */ /* 0x004fc60000011604 */
        /* <DEDUP_REMOVED lines=12> */
[----:B------:R-:W-:Y:S02]  /*1df90*/  IMAD R15, R0, R15, RZ ;  /* 0x0000000f000f7224 */ /* 0x000fe400078e02ff */
[----:B------:R-:W-:-:S02]  /*1dfa0*/  IMAD R3, R11, UR5, R4 ;  /* 0x000000050b037c24 */ /* 0x000fc4000f8e0204 */
[----:B------:R-:W-:Y:S01]  /*1dfb0*/  IMAD.WIDE.U32 R8, R11, UR4, R8 ;  /* 0x000000040b087c25 */ /* 0x000fe2000f8e0008 */
[C---:B------:R-:W-:Y:S01]  /*1dfc0*/  ISETP.GE.AND P2, PT, R200.reuse, R15, PT ;  /* 0x0000000fc800720c */ /* 0x040fe20003f46270 */
[----:B------:R-:W-:Y:S02]  /*1dfd0*/  ULDC.64 UR4, c[0x0][0xa80] ;  /* 0x0002a00000047ab9 */ /* 0x000fe40000000a00 */
[----:B------:R-:W-:Y:S01]  /*1dfe0*/  VIADD R0, R200, 0x20 ;  /* 0x00000020c8007836 */ /* 0x000fe20000000000 */
[----:B------:R-:W-:Y:S01]  /*1dff0*/  LEA R4, P3, R8, UR4, 0x1 ;  /* 0x0000000408047c11 */ /* 0x000fe2000f8608ff */
[----:B------:R-:W-:-:S03]  /*1e000*/  IMAD.IADD R3, R9, 0x1, R3 ;  /* 0x0000000109037824 */ /* 0x000fc600078e0203 */
[-C--:B------:R-:W-:Y:S01]  /*1e010*/  ISETP.GE.AND P1, PT, R0, R15.reuse, PT ;  /* 0x0000000f0000720c */ /* 0x080fe20003f26270 */
[----:B------:R-:W-:Y:S01]  /*1e020*/  VIADD R0, R200, 0x40 ;  /* 0x00000040c8007836 */ /* 0x000fe20000000000 */
[----:B------:R-:W-:Y:S02]  /*1e030*/  LEA.HI.X R3, R8, UR5, R3, 0x1, P3 ;  /* 0x0000000508037c11 */ /* 0x000fe400098f0c03 */
[----:B------:R1:W2:Y:S02]  /*1e040*/  SHFL.IDX PT, R8, R4, RZ, 0x181f ;  /* 0x00181fff04087589 */ /* 0x0002a400000e0000 */
[----:B------:R-:W-:Y:S02]  /*1e050*/  ISETP.GE.AND P0, PT, R0, R15, PT ;  /* 0x0000000f0000720c */ /* 0x000fe40003f06270 */
[----:B------:R1:W3:Y:S01]  /*1e060*/  SHFL.IDX PT, R0, R3, RZ, 0x181f ;  /* 0x00181fff03007589 */ /* 0x0002e200000e0000 */
[----:B------:R-:W-:Y:S10]  /*1e070*/  @P2 BRA `(.L_x_2702) ;  /* 0x0000000000242947 */ /* 0x000ff40003800000 */
        /* <DEDUP_REMOVED lines=9> */
.L_x_2702:
[----:B------:R-:W-:Y:S05]  /*1e110*/  BSYNC B1 ;  /* 0x0000000000017941 */ /* 0x000fea0003800000 */
.L_x_2701:
        /* <DEDUP_REMOVED lines=13> */
.L_x_2704:
[----:B------:R-:W-:Y:S05]  /*1e1f0*/  BSYNC B1 ;  /* 0x0000000000017941 */ /* 0x000fea0003800000 */
.L_x_2703:
        /* <DEDUP_REMOVED lines=13> */
.L_x_2706:
[----:B------:R-:W-:Y:S05]  /*1e2d0*/  BSYNC B1 ;  /* 0x0000000000017941 */ /* 0x000fea0003800000 */
.L_x_2705:
[----:B0-----:R-:W-:Y:S01]  /*1e2e0*/  VIADD R0, R200, 0x60 ;  /* 0x00000060c8007836 */ /* 0x001fe20000000000 */
[----:B------:R0:W0:Y:S04]  /*1e2f0*/  SHFL.IDX PT, R10, R3, 0x3, 0x181f ;  /* 0x00781f00030a7f89 */ /* 0x00002800000e0000 */
[----:B------:R-:W-:Y:S01]  /*1e300*/  ISETP.GE.AND P0, PT, R0, R15, PT ;  /* 0x0000000f0000720c */ /* 0x000fe20003f06270 */
[----:B-123--:R-:W1:-:S12]  /*1e310*/  SHFL.IDX PT, R4, R4, 0x3, 0x181f ;  /* 0x00781f0004047f89 */ /* 0x00ee5800000e0000 */
[----:B------:R-:W-:Y:S05]  /*1e320*/  @P0 BRA `(.L_x_2695) ;  /* 0x0000000000240947 */ /* 0x000fea0003800000 */
[----:B------:R-:W-:Y:S02]  /*1e330*/  ULDC UR4, c[0x0][0xac8] ;  /* 0x0002b20000047ab9 */ /* 0x000fe40000000800 */
[----:B------:R-:W-:Y:S02]  /*1e340*/  ISETP.GE.AND P2, PT, R203, UR4, PT ;  /* 0x00000004cb007c0c */ /* 0x000fe4000bf46270 */
[----:B------:R-:W-:-:S11]  /*1e350*/  ISETP.GE.AND P3, PT, R207, UR4, PT ;  /* 0x00000004cf007c0c */ /* 0x000fd6000bf66270 */
[-C--:B-1----:R-:W-:Y:S02]  /*1e360*/  @!P2 LEA R12, P0, R203, R4.reuse, 0x1 ;  /* 0x00000004cb0ca211 */ /* 0x082fe400078008ff */
[----:B----4-:R-:W-:Y:S02]  /*1e370*/  @!P3 LEA R8, P1, R207, R4, 0x1 ;  /* 0x00000004cf08b211 */ /* 0x010fe400078208ff */
[-C--:B0-----:R-:W-:Y:S02]  /*1e380*/  @!P2 LEA.HI.X R13, R203, R10.reuse, R20, 0x1, P0 ;  /* 0x0000000acb0da211 */ /* 0x081fe400000f0c14 */
[----:B------:R-:W-:-:S03]  /*1e390*/  @!P3 LEA.HI.X R9, R207, R10, R14, 0x1, P1 ;  /* 0x0000000acf09b211 */ /* 0x000fc600008f0c0e */
[----:B------:R0:W-:Y:S04]  /*1e3a0*/  @!P2 ST.E.128 desc[UR60][R12.64], RZ ;  /* 0x000000ff0c00a985 */ /* 0x0001e8000c101d3c */
[----:B------:R0:W-:Y:S02]  /*1e3b0*/  @!P3 ST.E.128 desc[UR60][R8.64], RZ ;  /* 0x000000ff0800b985 */ /* 0x0001e4000c101d3c */
.L_x_2695:
[----:B------:R-:W-:Y:S05]  /*1e3c0*/  BSYNC B0 ;  /* 0x0000000000007941 */ /* 0x000fea0003800000 */
.L_x_2685:
[----:B------:R-:W-:Y:S02]  /*1e3d0*/  ULDC UR4, c[0x0][0xc3c] ;  /* 0x00030f0000047ab9 */ /* 0x000fe40000000800 */
[----:B------:R-:W-:-:S13]  /*1e3e0*/  ISETP.GE.AND P0, PT, R7, UR4, PT ;  /* 0x0000000407007c0c */ /* 0x000fda000bf06270 */
[----:B------:R-:W-:Y:S05]  /*1e3f0*/  @!P0 BRA `(.L_x_2707) ;  /* 0xfffffe30004c8947 */ /* 0x000fea000383ffff */
[----:B------:R-:W-:Y:S05]  /*1e400*/  BRA `(.L_x_2476) ;  /* 0x0000008800847947 */ /* 0x000fea0003800000 */
.L_x_2474:
        /* <DEDUP_REMOVED lines=20> */
.L_x_2708:
        /* <DEDUP_REMOVED lines=43> */
.L_x_2712:
        /* <DEDUP_REMOVED lines=39> */
.L_x_2710:
        /* <DEDUP_REMOVED lines=12> */
.L_x_2713:
        /* <DEDUP_REMOVED lines=63> */
.L_x_2714:
        /* <DEDUP_REMOVED lines=61> */
.L_x_2715:
[----:B01----:R-:W-:-:S05]  /*1f2f0*/  LOP3.LUT R3, RZ, R2, RZ, 0x33, !PT ;  /* 0x00000002ff037212 */ /* 0x003fca00078e33ff */
[----:B------:R-:W-:-:S05]  /*1f300*/  IMAD.IADD R2, R4, 0x1, R3 ;  /* 0x0000000104027824 */ /* 0x000fca00078e0203 */
[----:B------:R1:W-:Y:S01]  /*1f310*/  STL [R1+0x4], R2 ;  /* 0x0000040201007387 */ /* 0x0003e20000100800 */
[----:B------:R-:W-:Y:S05]  /*1f320*/  BRA `(.L_x_2716) ;  /* 0x0000000000107947 */ /* 0x000fea0003800000 */
.L_x_2711:
[----:B------:R-:W-:Y:S01]  /*1f330*/  IMAD.U32 R2, RZ, RZ, UR6 ;  /* 0x00000006ff027e24 */ /* 0x000fe2000f8e00ff */
[----:B------:R0:W-:Y:S04]  /*1f340*/  STL [R1+0x4], RZ ;  /* 0x000004ff01007387 */ /* 0x0001e80000100800 */
[----:B------:R0:W-:Y:S04]  /*1f350*/  STL [R1+0x8], RZ ;  /* 0x000008ff01007387 */ /* 0x0001e80000100800 */
[----:B------:R0:W-:Y:S02]  /*1f360*/  STL [R1], R2 ;  /* 0x0000000201007387 */ /* 0x0001e40000100800 */
.L_x_2716:
        /* <DEDUP_REMOVED lines=10> */
.L_x_2709:
        /* <DEDUP_REMOVED lines=34> */
[C---:B-1----:R-:W-:Y:S02]  /*1f630*/  LOP3.LUT R2, R0.reuse, 0x40, RZ, 0xfc, !PT ;  /* 0x0000004000027812 */ /* 0x042fe400078efcff */
[----:B------:R-:W-:-:S07]  /*1f640*/  LOP3.LUT R0, R0, 0x80, RZ, 0xfc, !PT ;  /* 0x0000008000007812 */ /* 0x000fce00078efcff */
.L_x_2861:
[----:B--2---:R-:W2:Y:S01]  /*1f650*/  LDL R0, [R1+0xc] ;  /* 0x00000c0001007983 */ /* 0x004ea20000100800 */
[----:B0-----:R-:W2:Y:S01]  /*1f660*/  LDC.64 R2, c[0x0][0xc88] ;  /* 0x00032200ff027b82 */ /* 0x001ea20000000a00 */
[----:B------:R-:W-:Y:S05]  /*1f670*/  YIELD ;  /* 0x0000000000007946 */ /* 0x000fea0003800000 */
[----:B------:R-:W-:Y:S01]  /*1f680*/  ULDC.64 UR4, c[0x0][0xa28] ;  /* 0x00028a0000047ab9 */ /* 0x000fe20000000a00 */
[----:B------:R-:W-:Y:S01]  /*1f690*/  IMAD.MOV.U32 R8, RZ, RZ, RZ ;  /* 0x000000ffff087224 */ /* 0x000fe200078e00ff */
[----:B------:R-:W-:Y:S01]  /*1f6a0*/  ISETP.NE.U32.AND P0, PT, RZ, UR4, PT ;  /* 0x00000004ff007c0c */ /* 0x000fe2000bf05070 */
[----:B------:R-:W-:Y:S01]  /*1f6b0*/  ULDC.64 UR10, c[0x0][0xa18] ;  /* 0x00028600000a7ab9 */ /* 0x000fe20000000a00 */
[----:B------:R-:W-:Y:S01]  /*1f6c0*/  ULDC.64 UR8, c[0x0][0xa10] ;  /* 0x0002840000087ab9 */ /* 0x000fe20000000a00 */
[----:B------:R-:W-:Y:S01]  /*1f6d0*/  ULDC.64 UR6, c[0x0][0xa08] ;  /* 0x0002820000067ab9 */ /* 0x000fe20000000a00 */
[----:B--2---:R-:W-:-:S05]  /*1f6e0*/  IMAD.WIDE R2, R0, 0x4, R2 ;  /* 0x0000000400027825 */ /* 0x004fca00078e0202 */
[----:B-1----:R-:W2:Y:S01]  /*1f6f0*/  LDG.E R4, desc[UR60][R2.64] ;  /* 0x0000003c02047981 */ /* 0x002ea2000c1e1900 */
[----:B------:R-:W-:Y:S01]  /*1f700*/  ISETP.NE.AND.EX P0, PT, RZ, UR5, PT, P0 ;  /* 0x00000005ff007c0c */ /* 0x000fe2000bf05300 */
[----:B------:R-:W-:Y:S01]  /*1f710*/  IMAD.MOV.U32 R0, RZ, RZ, RZ ;  /* 0x000000ffff007224 */ /* 0x000fe200078e00ff */
[----:B--2---:R-:W-:Y:S01]  /*1f720*/  SHF.R.S32.HI R5, RZ, 0x1f, R4 ;  /* 0x0000001fff057819 */ /* 0x004fe20000011404 */
[----:B------:R-:W-:-:S10]  /*1f730*/  IMAD.SHL.U32 R15, R4, 0x4, RZ ;  /* 0x00000004040f7824 */ /* 0x000fd400078e00ff */
[C---:B------:R-:W-:Y:S01]  /*1f740*/  @P0 LEA R2, P1, R4.reuse, UR4, 0x2 ;  /* 0x0000000404020c11 */ /* 0x040fe2000f8210ff */
[----:B------:R0:W-:Y:S03]  /*1f750*/  STL [R1+0x34], R4 ;  /* 0x0000340401007387 */ /* 0x0001e60000100800 */
        /* <DEDUP_REMOVED lines=14> */
[C---:B--2---:R-:W-:Y:S02]  /*1f840*/  IADD3 R2, P4, R15.reuse, UR4, RZ ;  /* 0x000000040f027c10 */ /* 0x044fe4000ff9e0ff */
[----:B------:R-:W-:Y:S02]  /*1f850*/  ISETP.NE.AND.EX P3, PT, RZ, UR11, PT, P3 ;  /* 0x0000000bff007c0c */ /* 0x000fe4000bf65330 */
[C---:B------:R-:W-:Y:S02]  /*1f860*/  IADD3.X R3, R14.reuse, UR5, RZ, P4, !PT ;  /* 0x000000050e037c10 */ /* 0x040fe4000a7fe4ff */
[----:B0-----:R-:W-:Y:S02]  /*1f870*/  IADD3 R4, P4, R15, UR8, RZ ;  /* 0x000000080f047c10 */ /* 0x001fe4000ff9e0ff */
[----:B------:R-:W-:Y:S01]  /*1f880*/  ISETP.NE.AND.EX P0, PT, RZ, UR7, PT, P0 ;  /* 0x00000007ff007c0c */ /* 0x000fe2000bf05300 */
[----:B------:R-:W2:Y:S01]  /*1f890*/  @P2 LDG.E R8, desc[UR60][R2.64] ;  /* 0x0000003c02082981 */ /* 0x000ea2000c1e1900 */
[C---:B-1----:R-:W-:Y:S01]  /*1f8a0*/  IADD3.X R5, R14.reuse, UR9, RZ, P4, !PT ;  /* 0x000000090e057c10 */ /* 0x042fe2000a7fe4ff */
[----:B------:R-:W-:Y:S01]  /*1f8b0*/  ULDC UR4, c[0x0][0x288] ;  /* 0x0000a20000047ab9 */ /* 0x000fe20000000800 */
[----:B------:R-:W-:Y:S01]  /*1f8c0*/  ISETP.NE.AND.EX P1, PT, RZ, UR9, PT, P1 ;  /* 0x00000009ff007c0c */ /* 0x000fe2000bf25310 */
[----:B------:R-:W-:Y:S01]  /*1f8d0*/  IMAD.U32 R12, RZ, RZ, UR4 ;  /* 0x00000004ff0c7e24 */ /* 0x000fe2000f8e00ff */
[----:B------:R-:W-:Y:S01]  /*1f8e0*/  IADD3.X R7, R14, UR7, RZ, P5, !PT ;  /* 0x000000070e077c10 */ /* 0x000fe2000affe4ff */
[----:B------:R-:W-:-:S06]  /*1f8f0*/  ULDC.64 UR4, c[0x0][0x418] ;  /* 0x0001060000047ab9 */ /* 0x000fcc0000000a00 */
[----:B------:R0:W5:Y:S04]  /*1f900*/  @P0 LDG.E R11, desc[UR60][R6.64] ;  /* 0x0000003c060b0981 */ /* 0x000168000c1e1900 */
[----:B------:R0:W5:Y:S04]  /*1f910*/  @P1 LDG.E R10, desc[UR60][R4.64] ;  /* 0x0000003c040a1981 */ /* 0x000168000c1e1900 */
[----:B--2---:R1:W-:Y:S02]  /*1f920*/  STL [R1+0x4c], R8 ;  /* 0x00004c0801007387 */ /* 0x0043e40000100800 */
[----:B-1----:R-:W-:-:S04]  /*1f930*/  @P3 IADD3 R8, P4, R15, UR10, RZ ;  /* 0x0000000a0f083c10 */ /* 0x002fc8000ff9e0ff */
[----:B------:R-:W-:-:S05]  /*1f940*/  @P3 IADD3.X R9, R14, UR11, RZ, P4, !PT ;  /* 0x0000000b0e093c10 */ /* 0x000fca000a7fe4ff */
        /* <DEDUP_REMOVED lines=11> */
[----:B------:R-:W-:Y:S01]  /*1fa00*/  IMAD.U32 R8, RZ, RZ, UR4 ;  /* 0x00000004ff087e24 */ /* 0x000fe2000f8e00ff */
[----:B0-----:R-:W-:Y:S06]  /*1fa10*/  @P3 BRA `(.L_x_2718) ;  /* 0x0000000000143947 */ /* 0x001fec0003800000 */
[----:B------:R-:W-:Y:S05]  /*1fa20*/  @!P2 BRA `(.L_x_2718) ;  /* 0x000000000010a947 */ /* 0x000fea0003800000 */
[----:B------:R-:W2:Y:S04]  /*1fa30*/  LDG.E R12, desc[UR60][R2.64] ;  /* 0x0000003c020c7981 */ /* 0x000ea8000c1e1900 */
[----:B------:R-:W2:Y:S02]  /*1fa40*/  LDG.E R2, desc[UR60][R2.64+0x4] ;  /* 0x0000043c02027981 */ /* 0x000ea4000c1e1900 */
[----:B--2--5:R-:W-:-:S05]  /*1fa50*/  IMAD.IADD R13, R2, 0x1, -R12 ;  /* 0x00000001020d7824 */ /* 0x024fca00078e0a0c */
[----:B------:R0:W-:Y:S02]  /*1fa60*/  STL [R1+0x50], R13 ;  /* 0x0000500d01007387 */ /* 0x0001e40000100800 */
.L_x_2718:
[----:B------:R-:W2:Y:S01]  /*1fa70*/  LDL.LU R3, [R1+0x8] ;  /* 0x0000080001037983 */ /* 0x000ea20000300800 */
[----:B------:R-:W-:Y:S02]  /*1fa80*/  ULDC.64 UR4, c[0x0][0xa20] ;  /* 0x0002880000047ab9 */ /* 0x000fe40000000a00 */
[----:B------:R-:W-:Y:S01]  /*1fa90*/  ISETP.NE.U32.AND P2, PT, RZ, UR4, PT ;  /* 0x00000004ff007c0c */ /* 0x000fe2000bf45070 */
[----:B------:R-:W3:Y:S03]  /*1faa0*/  LDL R12, [R1+0x34] ;  /* 0x00003400010c7983 */ /* 0x000ee60000100800 */
[----:B------:R-:W-:Y:S02]  /*1fab0*/  ISETP.NE.AND.EX P2, PT, RZ, UR5, PT, P2 ;  /* 0x00000005ff007c0c */ /* 0x000fe4000bf45320 */
[C---:B--2---:R-:W-:Y:S02]  /*1fac0*/  LOP3.LUT R17, R3.reuse, 0xff000000, RZ, 0xc0, !PT ;  /* 0xff00000003117812 */ /* 0x044fe400078ec0ff */
[----:B------:R-:W-:-:S02]  /*1fad0*/  LOP3.LUT R2, R3, 0xff0000, RZ, 0xc0, !PT ;  /* 0x00ff000003027812 */ /* 0x000fc400078ec0ff */
[----:B------:R-:W-:Y:S02]  /*1fae0*/  SHF.R.U32.HI R17, RZ, 0x8, R17 ;  /* 0x00000008ff117819 */ /* 0x000fe40000011611 */
[----:B------:R-:W-:Y:S02]  /*1faf0*/  LOP3.LUT R16, R3, 0xffff, RZ, 0xc0, !PT ;  /* 0x0000ffff03107812 */ /* 0x000fe400078ec0ff */
[----:B------:R-:W-:Y:S01]  /*1fb00*/  LEA.HI R17, R2, R17, RZ, 0x10 ;  /* 0x0000001102117211 */ /* 0x000fe200078f80ff */
[----:B-----5:R-:W-:-:S05]  /*1fb10*/  IMAD.IADD R2, R11, 0x1, R0 ;  /* 0x000000010b027824 */ /* 0x020fca00078e0200 */
[----:B------:R1:W-:Y:S04]  /*1fb20*/  STL [R1+0x20], R2 ;  /* 0x0000200201007387 */ /* 0x0003e80000100800 */
[----:B---3--:R1:W-:Y:S01]  /*1fb30*/  STL [R1+0x14], R12 ;  /* 0x0000140c01007387 */ /* 0x0083e20000100800 */
[----:B------:R-:W-:Y:S05]  /*1fb40*/  @!P2 BRA `(.L_x_2719) ;  /* 0x000000000010a947 */ /* 0x000fea0003800000 */
[----:B-1----:R-:W-:-:S04]  /*1fb50*/  IADD3 R2, P0, R15, UR4, RZ ;  /* 0x000000040f027c10 */ /* 0x002fc8000ff1e0ff */
[----:B------:R-:W-:-:S05]  /*1fb60*/  IADD3.X R3, R14, UR5, RZ, P0, !PT ;  /* 0x000000050e037c10 */ /* 0x000fca00087fe4ff */
[----:B------:R2:W5:Y:S01]  /*1fb70*/  LDG.E R8, desc[UR60][R2.64] ;  /* 0x0000003c02087981 */ /* 0x000562000c1e1900 */
[----:B------:R-:W-:Y:S05]  /*1fb80*/  BRA `(.L_x_2720) ;  /* 0x0000000000107947 */ /* 0x000fea0003800000 */
.L_x_2719:
[----:B------:R-:W-:Y:S05]  /*1fb90*/  @!P0 BRA `(.L_x_2720) ;  /* 0x00000000000c8947 */ /* 0x000fea0003800000 */
[----:B------:R-:W2:Y:S04]  /*1fba0*/  LDG.E R8, desc[UR60][R6.64] ;  /* 0x0000003c06087981 */ /* 0x000ea8000c1e1900 */
[----:B------:R-:W2:Y:S02]  /*1fbb0*/  LDG.E R6, desc[UR60][R6.64+0x4] ;  /* 0x0000043c06067981 */ /* 0x000ea4000c1e1900 */
[----:B--2---:R-:W-:-:S07]  /*1fbc0*/  IMAD.IADD R8, R6, 0x1, -R8 ;  /* 0x0000000106087824 */ /* 0x004fce00078e0a08 */
.L_x_2720:
[----:B-12---:R-:W2:Y:S01]  /*1fbd0*/  @P1 LDG.E R2, desc[UR60][R4.64] ;  /* 0x0000003c04021981 */ /* 0x006ea2000c1e1900 */
[----:B------:R-:W1:Y:S03]  /*1fbe0*/  LDC R3, c[0x0][0x448] ;  /* 0x00011200ff037b82 */ /* 0x000e660000000800 */
[----:B------:R-:W3:Y:S04]  /*1fbf0*/  LDL R6, [R1+0x4] ;  /* 0x0000040001067983 */ /* 0x000ee80000100800 */
[----:B------:R4:W2:Y:S01]  /*1fc00*/  @P1 LDG.E R4, desc[UR60][R4.64+0x4] ;  /* 0x0000043c04041981 */ /* 0x0008a2000c1e1900 */
[----:B-1----:R-:W-:-:S13]  /*1fc10*/  ISETP.NE.AND P0, PT, R3, 0x1, PT ;  /* 0x000000010300780c */ /* 0x002fda0003f05270 */
[----:B------:R-:W1:Y:S08]  /*1fc20*/  @P0 LDC R3, c[0x0][0x44c] ;  /* 0x00011300ff030b82 */ /* 0x000e700000000800 */
[----:B----4-:R-:W4:Y:S01]  /*1fc30*/  @P0 LDC R5, c[0x0][0x450] ;  /* 0x00011400ff050b82 */ /* 0x010f220000000800 */
[----:B-----5:R-:W-:Y:S01]  /*1fc40*/  IMAD.IADD R7, R8, 0x1, -R0 ;  /* 0x0000000108077824 */ /* 0x020fe200078e0a00 */
[----:B------:R-:W-:-:S05]  /*1fc50*/  LOP3.LUT R11, R17, 0xff, RZ, 0xc0, !PT ;  /* 0x000000ff110b7812 */ /* 0x000fca00078ec0ff */
[----:B------:R0:W-:Y:S01]  /*1fc60*/  STL [R1+0x60], R11 ;  /* 0x0000600b01007387 */ /* 0x0001e20000100800 */
[----:B------:R-:W-:Y:S01]  /*1fc70*/  BSSY B0, `(.L_x_2721) ;  /* 0x0000032000007945 */ /* 0x000fe20003800000 */
[----:B------:R-:W-:Y:S01]  /*1fc80*/  SHF.R.U32.HI R17, RZ, 0x10, R17 ;  /* 0x00000010ff117819 */ /* 0x000fe20000011611 */
[----:B--2---:R-:W-:Y:S02]  /*1fc90*/  @P1 IMAD.IADD R9, R4, 0x1, -R2 ;  /* 0x0000000104091824 */ /* 0x004fe400078e0a02 */
[----:B---3--:R-:W-:-:S04]  /*1fca0*/  IMAD.SHL.U32 R2, R6, 0x80, RZ ;  /* 0x0000008006027824 */ /* 0x008fc800078e00ff */
[----:B------:R-:W-:-:S04]  /*1fcb0*/  VIADD R2, R2, 0x7f ;  /* 0x0000007f02027836 */ /* 0x000fc80000000000 */
[----:B-1----:R-:W-:-:S05]  /*1fcc0*/  @P0 IMAD.HI.U32 R0, R2, R3, RZ ;  /* 0x0000000302000227 */ /* 0x002fca00078e00ff */
[----:B----4-:R-:W-:Y:S01]  /*1fcd0*/  @P0 SHF.R.U32.HI R2, RZ, R5, R0 ;  /* 0x00000005ff020219 */ /* 0x010fe20000011600 */
[----:B------:R-:W-:-:S05]  /*1fce0*/  IMAD.IADD R0, R7, 0x1, R9 ;  /* 0x0000000107007824 */ /* 0x000fca00078e0209 */
[C---:B------:R-:W-:Y:S01]  /*1fcf0*/  IADD3 R21, R0.reuse, 0x80, -R13 ;  /* 0x0000008000157810 */ /* 0x040fe20007ffe80d */
        /* <DEDUP_REMOVED lines=9> */
[----:B------:R-:W-:Y:S01]  /*1fd90*/  ISETP.GE.AND P0, PT, R6, 0x1, PT ;  /* 0x000000010600780c */ /* 0x000fe20003f06270 */
[----:B------:R-:W-:-:S12]  /*1fda0*/  IMAD.MOV.U32 R3, RZ, RZ, RZ ;  /* 0x000000ffff037224 */ /* 0x000fd800078e00ff */
[----:B0-----:R-:W-:Y:S05]  /*1fdb0*/  @!P0 BRA `(.L_x_2722) ;  /* 0x0000000000748947 */ /* 0x001fea0003800000 */
[----:B------:R-:W-:Y:S01]  /*1fdc0*/  ISETP.NE.AND P0, PT, R17, RZ, PT ;  /* 0x000000ff1100720c */ /* 0x000fe20003f05270 */
[----:B------:R-:W-:-:S03]  /*1fdd0*/  ULDC UR4, c[0x0][0x9f0] ;  /* 0x00027c0000047ab9 */ /* 0x000fc60000000800 */
[----:B------:R-:W-:-:S04]  /*1fde0*/  SEL R0, R17, UR4, P0 ;  /* 0x0000000411007c07 */ /* 0x000fc80008000000 */
[----:B------:R-:W-:Y:S02]  /*1fdf0*/  IABS R2, R0 ;  /* 0x0000000000027213 */ /* 0x000fe40000000000 */
[----:B------:R-:W-:Y:S02]  /*1fe00*/  IADD3 R3, R0, -0x1, R6 ;  /* 0xffffffff00037810 */ /* 0x000fe40007ffe006 */
[----:B------:R-:W0:Y:S08]  /*1fe10*/  I2F.RP R4, R2 ;  /* 0x0000000200047306 */ /* 0x000e300000209400 */
[----:B0-----:R-:W0:Y:S02]  /*1fe20*/  MUFU.RCP R4, R4 ;  /* 0x0000000400047308 */ /* 0x001e240000001000 */
[----:B0-----:R-:W-:-:S06]  /*1fe30*/  VIADD R4, R4, 0xffffffe ;  /* 0x0ffffffe04047836 */ /* 0x001fcc0000000000 */
[----:B------:R0:W1:Y:S02]  /*1fe40*/  F2I.FTZ.U32.TRUNC.NTZ R5, R4 ;  /* 0x0000000400057305 */ /* 0x000064000021f000 */
[----:B0-----:R-:W-:-:S04]  /*1fe50*/  LOP3.LUT R4, R3, R0, RZ, 0x3c, !PT ;  /* 0x0000000003047212 */ /* 0x001fc800078e3cff */
[----:B------:R-:W-:Y:S01]  /*1fe60*/  ISETP.GE.AND P3, PT, R4, RZ, PT ;  /* 0x000000ff0400720c */ /* 0x000fe20003f66270 */
[----:B-1----:R-:W-:-:S04]  /*1fe70*/  IMAD.MOV R4, RZ, RZ, -R5 ;  /* 0x000000ffff047224 */ /* 0x002fc800078e0a05 */
        /* <DEDUP_REMOVED lines=17> */
.L_x_2722:
[----:B------:R-:W-:Y:S05]  /*1ff90*/  BSYNC B0 ;  /* 0x0000000000007941 */ /* 0x000fea0003800000 */
.L_x_2721:
[-C--:B------:R-:W-:Y:S01]  /*1ffa0*/  IMAD R0, R11, R3.reuse, RZ ;  /* 0x000000030b007224 */ /* 0x080fe200078e02ff */
[----:B------:R-:W-:Y:S03]  /*1ffb0*/  BSSY B0, `(.L_x_2723) ;  /* 0x0000146000007945 */ /* 0x000fe60003800000 */
[C---:B------:R-:W-:Y:S01]  /*1ffc0*/  IMAD R2, R0.reuse, 0x80, -R7 ;  /* 0x0000008000027824 */ /* 0x040fe200078e0a07 */
[----:B------:R-:W-:-:S04]  /*1ffd0*/  VIADDMNMX R3, R0, R3, R6, PT ;  /* 0x0000000300037246 */ /* 0x000fc80003800106 */
[----:B------:R-:W-:Y:S01]  /*1ffe0*/  VIMNMX R2, RZ, R2, !PT ;  /* 0x00000002ff027248 */ /* 0x000fe20007fe0100 */
[----:B------:R-:W-:-:S05]  /*1fff0*/  IMAD R3, R3, 0x80, -R7 ;  /* 0x0000008003037824 */ /* 0x000fca00078e0a07 */
        /* <DEDUP_REMOVED lines=14> */
[----:B------:R-:W0:Y:S02]  /*200e0*/  S2R R3, SR_TID.X ;  /* 0x0000000000037919 */ /* 0x000e240000002100 */
[----:B0-----:R-:W-:-:S04]  /*200f0*/  SHF.R.U32.HI R3, RZ, 0x5, R3 ;  /* 0x00000005ff037819 */ /* 0x001fc80000011603 */
[----:B------:R-:W-:-:S05]  /*20100*/  LOP3.LUT R3, R3, 0x3, RZ, 0xc0, !PT ;  /* 0x0000000303037812 */ /* 0x000fca00078ec0ff */
[----:B------:R0:W1:Y:S02]  /*20110*/  SHFL.IDX PT, R14, R3, RZ, 0x1f ;  /* 0x00001fff030e7589 */ /* 0x00006400000e0000 */
.L_x_2904:
[----:B-1----:R-:W-:Y:S02]  /*20120*/  ISETP.NE.AND P0, PT, R14, RZ, PT ;  /* 0x000000ff0e00720c */ /* 0x002fe40003f05270 */
[----:B------:R-:W-:-:S11]  /*20130*/  PLOP3.LUT P6, PT, PT, PT, PT, 0x8, 0x0 ;  /* 0x000000000000781c */ /* 0x000fd60003fce170 */
[----:B------:R-:W-:Y:S05]  /*20140*/  @P0 BRA `(.L_x_2726) ;  /* 0x00000000000c0947 */ /* 0x000fea0003800000 */
[----:B------:R-:W-:-:S03]  /*20150*/  UMOV UR4, 0xffffffff ;  /* 0xffffffff00047882 */ /* 0x000fc60000000000 */
[----:B------:R-:W-:Y:S05]  /*20160*/  BRA.DIV UR4, `(.L_x_2727) ;  /* 0x0000007a042c7947 */ /* 0x000fea000b800000 */
[----:B------:R-:W-:-:S13]  /*20170*/  ELECT P6, URZ, PT ;  /* 0x00000000003f782f */ /* 0x000fda00038c0000 */
.L_x_2726:
[----:B0-----:R-:W2:Y:S01]  /*20180*/  LDL R3, [R1+0x64] ;  /* 0x0000640001037983 */ /* 0x001ea20000100800 */
[----:B------:R-:W-:Y:S01]  /*20190*/  BSSY B1, `(.L_x_2728) ;  /* 0x0000008000017945 */ /* 0x000fe20003800000 */
[----:B--2---:R-:W-:-:S05]  /*201a0*/  VIADD R3, R3, 0x1 ;  /* 0x0000000103037836 */ /* 0x004fca0000000000 */
[----:B------:R-:W-:-:S04]  /*201b0*/  LEA.HI R4, R3, R3, RZ, 0x1 ;  /* 0x0000000303047211 */ /* 0x000fc800078f08ff */
[----:B------:R-:W-:-:S05]  /*201c0*/  LOP3.LUT R4, R4, 0xfffffffe, RZ, 0xc0, !PT ;  /* 0xfffffffe04047812 */ /* 0x000fca00078ec0ff */
[----:B------:R-:W-:-:S05]  /*201d0*/  IMAD.IADD R3, R3, 0x1, -R4 ;  /* 0x0000000103037824 */ /* 0x000fca00078e0a04 */
[----:B------:R-:W-:-:S04]  /*201e0*/  SHF.L.U32 R3, R3, 0x1f, RZ ;  /* 0x0000001f03037819 */ /* 0x000fc800000006ff */
[----:B------:R-:W0:Y:S02]  /*201f0*/  SYNCS.PHASECHK.TRANS64.TRYWAIT P0, [R18+URZ+0x34820], R3 ;  /* 0x03482003120075a7 */ /* 0x000e24000800017f */
[----:B0-----:R-:W-:Y:S05]  /*20200*/  @!P0 BRA `(.L_x_2729) ;  /* 0x0000007800248947 */ /* 0x001fea0003800000 */
.L_x_2907:
[----:B------:R-:W-:Y:S05]  /*20210*/  BSYNC B1 ;  /* 0x0000000000017941 */ /* 0x000fea0003800000 */
.L_x_2728:
[----:B------:R-:W-:Y:S04]  /*20220*/  BSSY B1, `(.L_x_2730) ;  /* 0x0000084000017945 */ /* 0x000fe80003800000 */
[----:B------:R-:W-:Y:S05]  /*20230*/  @!P6 BRA `(.L_x_2731) ;  /* 0x000000080008e947 */ /* 0x000fea0003800000 */
[----:B------:R-:W2:Y:S04]  /*20240*/  LDL R5, [R1+0x10] ;  /* 0x0000100001057983 */ /* 0x000ea80000100800 */
[----:B------:R-:W3:Y:S01]  /*20250*/  LDL R6, [R1+0x24] ;  /* 0x0000240001067983 */ /* 0x000ee20000100800 */
[----:B------:R-:W-:Y:S01]  /*20260*/  BSSY B2, `(.L_x_2732) ;  /* 0x0000008000027945 */ /* 0x000fe20003800000 */
[----:B------:R-:W1:Y:S02]  /*20270*/  S2R R4, SR_TID.X ;  /* 0x0000000000047919 */ /* 0x000e640000002100 */
[----:B-1----:R-:W-:-:S04]  /*20280*/  LOP3.LUT R4, R4, 0x7f, RZ, 0xc0, !PT ;  /* 0x0000007f04047812 */ /* 0x002fc800078ec0ff */
[----:B------:R-:W-:Y:S01]  /*20290*/  ISETP.NE.AND P1, PT, R4, RZ, PT ;  /* 0x000000ff0400720c */ /* 0x000fe20003f25270 */
[----:B--2---:R-:W-:Y:S01]  /*202a0*/  IMAD R5, R5, 0x8, R18 ;  /* 0x0000000805057824 */ /* 0x004fe200078e0212 */
[----:B---3--:R-:W-:-:S04]  /*202b0*/  SHF.L.U32 R9, R6, 0x1f, RZ ;  /* 0x0000001f06097819 */ /* 0x008fc800000006ff */
[----:B------:R-:W1:Y:S02]  /*202c0*/  SYNCS.PHASECHK.TRANS64.TRYWAIT P0, [R5+URZ+0x348a0], R9 ;  /* 0x0348a009050075a7 */ /* 0x000e64000800017f */
[----:B-1----:R-:W-:Y:S05]  /*202d0*/  @!P0 BRA `(.L_x_2733) ;  /* 0x0000007800048947 */ /* 0x002fea0003800000 */
.L_x_2908:
[----:B------:R-:W-:Y:S05]  /*202e0*/  BSYNC B2 ;  /* 0x0000000000027941 */ /* 0x000fea0003800000 */
.L_x_2732:
[----:B------:R-:W-:Y:S04]  /*202f0*/  BSSY B2, `(.L_x_2734) ;  /* 0x0000009000027945 */ /* 0x000fe80003800000 */
[----:B------:R-:W-:Y:S05]  /*20300*/  @P1 BRA `(.L_x_2735) ;  /* 0x00000000001c1947 */ /* 0x000fea0003800000 */
[----:B------:R-:W2:Y:S01]  /*20310*/  S2R R4, SR_TID.X ;  /* 0x0000000000047919 */ /* 0x000ea20000002100 */
[----:B0-----:R-:W-:-:S04]  /*20320*/  IMAD.MOV.U32 R3, RZ, RZ, 0xc000 ;  /* 0x0000c000ff037424 */ /* 0x001fc800078e00ff */
[----:B------:R3:W-:Y:S01]  /*20330*/  SYNCS.ARRIVE.TRANS64 RZ, [R5+URZ+0x34890], R3 ;  /* 0x0348900305ff79a7 */ /* 0x0007e2000800003f */
[----:B--2---:R-:W-:-:S04]  /*20340*/  LOP3.LUT R4, R4, 0x1f, RZ, 0xc0, !PT ;  /* 0x0000001f04047812 */ /* 0x004fc800078ec0ff */
[----:B------:R-:W-:-:S13]  /*20350*/  ISETP.NE.AND P0, PT, R4, RZ, PT ;  /* 0x000000ff0400720c */ /* 0x000fda0003f05270 */
[----:B---3--:R-:W-:Y:S05]  /*20360*/  @!P0 BRA `(.L_x_2735) ;  /* 0x0000000000048947 */ /* 0x008fea0003800000 */
[----:B------:R-:W-:Y:S01]  /*20370*/  BPT.TRAP 0x1 ;  /* 0x000000040000795c */ /* 0x000fe20000300000 */
.L_x_2735:
[----:B------:R-:W-:Y:S05]  /*20380*/  BSYNC B2 ;  /* 0x0000000000027941 */ /* 0x000fea0003800000 */
.L_x_2734:
[----:B0-----:R-:W2:Y:S01]  /*20390*/  LDL R3, [R1+0x10] ;  /* 0x0000100001037983 */ /* 0x001ea20000100800 */
        /* <DEDUP_REMOVED lines=9> */
[----:B--2---:R-:W-:-:S02]  /*20430*/  IMAD R8, R3, 0xc000, R18 ;  /* 0x0000c00003087824 */ /* 0x004fc400078e0212 */
[----:B------:R-:W-:Y:S02]  /*20440*/  VIADD R3, R5, 0x34890 ;  /* 0x0003489005037836 */ /* 0x000fe40000000000 */
[----:B------:R-:W-:-:S07]  /*20450*/  VIADD R6, R8, 0x1c400 ;  /* 0x0001c40008067836 */ /* 0x000fce0000000000 */
.L_x_2736:
        /* <DEDUP_REMOVED lines=16> */
.L_x_2737:
        /* <DEDUP_REMOVED lines=15> */
.L_x_2738:
        /* <DEDUP_REMOVED lines=13> */
.L_x_2909:
[----:B------:R-:W-:Y:S05]  /*20720*/  BSYNC B2 ;  /* 0x0000000000027941 */ /* 0x000fea0003800000 */
.L_x_2739:
[----:B------:R-:W-:Y:S01]  /*20730*/  BSSY B2, `(.L_x_2741) ;  /* 0x000000b000027945 */ /* 0x000fe20003800000 */
[----:B------:R-:W-:Y:S02]  /*20740*/  IMAD.MOV.U32 R8, RZ, RZ, 0x0 ;  /* 0x00000000ff087424 */ /* 0x000fe400078e00ff */
[----:B01----:R-:W-:Y:S01]  /*20750*/  IMAD.MOV.U32 R9, RZ, RZ, 0x12f00000 ;  /* 0x12f00000ff097424 */ /* 0x003fe200078e00ff */
        /* <DEDUP_REMOVED lines=8> */
.L_x_2742:
[----:B------:R-:W-:Y:S05]  /*207e0*/  BSYNC B2 ;  /* 0x0000000000027941 */ /* 0x000fea0003800000 */
.L_x_2741:
        /* <DEDUP_REMOVED lines=10> */
.L_x_2743:
        /* <DEDUP_REMOVED lines=19> */
.L_x_2744:
        /* <DEDUP_REMOVED lines=10> */
.L_x_2731:
[----:B------:R-:W-:Y:S05]  /*20a60*/  BSYNC B1 ;  /* 0x0000000000017941 */ /* 0x000fea0003800000 */
.L_x_2730:
[----:B------:R-:W0:Y:S04]  /*20a70*/  LDL.LU R8, [R1+0x10] ;  /* 0x0000100001087983 */ /* 0x000e280000300800 */
[----:B------:R-:W2:Y:S01]  /*20a80*/  LDL.LU R6, [R1+0x24] ;  /* 0x0000240001067983 */ /* 0x000ea20000300800 */
[----:B------:R-:W-:Y:S01]  /*20a90*/  PLOP3.LUT P0, PT, PT, PT, PT, 0x8, 0x0 ;  /* 0x000000000000781c */ /* 0x000fe20003f0e170 */
[----:B0-----:R-:W-:Y:S02]  /*20aa0*/  VIADD R3, R8, 0x1 ;  /* 0x0000000108037836 */ /* 0x001fe40000000000 */
        /* <DEDUP_REMOVED lines=9> */
.L_x_2760:
[----:B------:R-:W-:Y:S05]  /*20b40*/  YIELD ;  /* 0x0000000000007946 */ /* 0x000fea0003800000 */
[----:B------:R-:W-:Y:S04]  /*20b50*/  BSSY B1, `(.L_x_2745) ;  /* 0x000007f000017945 */ /* 0x000fe80003800000 */
[----:B-1----:R-:W-:Y:S05]  /*20b60*/  @!P6 BRA `(.L_x_2746) ;  /* 0x0000000400f4e947 */ /* 0x002fea0003800000 */
[----:B------:R-:W2:Y:S04]  /*20b70*/  LDL R5, [R1+0x10] ;  /* 0x0000100001057983 */ /* 0x000ea80000100800 */
[----:B------:R-:W3:Y:S01]  /*20b80*/  LDL R4, [R1+0x24] ;  /* 0x0000240001047983 */ /* 0x000ee20000100800 */
[----:B------:R-:W-:Y:S01]  /*20b90*/  BSSY B2, `(.L_x_2747) ;  /* 0x0000008000027945 */ /* 0x000fe20003800000 */
[----:B0-----:R-:W0:Y:S02]  /*20ba0*/  S2R R3, SR_TID.X ;  /* 0x0000000000037919 */ /* 0x001e240000002100 */
[----:B0-----:R-:W-:-:S04]  /*20bb0*/  LOP3.LUT R3, R3, 0x7f, RZ, 0xc0, !PT ;  /* 0x0000007f03037812 */ /* 0x001fc800078ec0ff */
[----:B------:R-:W-:Y:S01]  /*20bc0*/  ISETP.NE.AND P2, PT, R3, RZ, PT ;  /* 0x000000ff0300720c */ /* 0x000fe20003f45270 */
[----:B--2---:R-:W-:Y:S01]  /*20bd0*/  IMAD R7, R5, 0x8, R18 ;  /* 0x0000000805077824 */ /* 0x004fe200078e0212 */
[----:B---3--:R-:W-:-:S04]  /*20be0*/  SHF.L.U32 R6, R4, 0x1f, RZ ;  /* 0x0000001f04067819 */ /* 0x008fc800000006ff */
[----:B------:R-:W0:Y:S02]  /*20bf0*/  SYNCS.PHASECHK.TRANS64.TRYWAIT P1, [R7+URZ+0x348a0], R6 ;  /* 0x0348a006070075a7 */ /* 0x000e24000802017f */
[----:B0-----:R-:W-:Y:S05]  /*20c00*/  @!P1 BRA `(.L_x_2748) ;  /* 0x0000006c00e09947 */ /* 0x001fea0003800000 */
.L_x_2910:
[----:B------:R-:W-:Y:S05]  /*20c10*/  BSYNC B2 ;  /* 0x0000000000027941 */ /* 0x000fea0003800000 */
.L_x_2747:
[----:B------:R-:W-:Y:S04]  /*20c20*/  BSSY B2, `(.L_x_2749) ;  /* 0x0000009000027945 */ /* 0x000fe80003800000 */
[----:B------:R-:W-:Y:S05]  /*20c30*/  @P2 BRA `(.L_x_2750) ;  /* 0x00000000001c2947 */ /* 0x000fea0003800000 */
[----:B------:R-:W1:Y:S01]  /*20c40*/  S2R R4, SR_TID.X ;  /* 0x0000000000047919 */ /* 0x000e620000002100 */
[----:B------:R-:W-:-:S04]  /*20c50*/  IMAD.MOV.U32 R3, RZ, RZ, 0xc000 ;  /* 0x0000c000ff037424 */ /* 0x000fc800078e00ff */
[----:B------:R2:W-:Y:S01]  /*20c60*/  SYNCS.ARRIVE.TRANS64 RZ, [R7+URZ+0x34890], R3 ;  /* 0x0348900307ff79a7 */ /* 0x0005e2000800003f */
[----:B-1----:R-:W-:-:S04]  /*20c70*/  LOP3.LUT R4, R4, 0x1f, RZ, 0xc0, !PT ;  /* 0x0000001f04047812 */ /* 0x002fc800078ec0ff */
[----:B------:R-:W-:-:S13]  /*20c80*/  ISETP.NE.AND P1, PT, R4, RZ, PT ;  /* 0x000000ff0400720c */ /* 0x000fda0003f25270 */
[----:B--2---:R-:W-:Y:S05]  /*20c90*/  @!P1 BRA `(.L_x_2750) ;  /* 0x0000000000049947 */ /* 0x004fea0003800000 */
[----:B------:R-:W-:Y:S01]  /*20ca0*/  BPT.TRAP 0x1 ;  /* 0x000000040000795c */ /* 0x000fe20000300000 */
.L_x_2750:
[----:B------:R-:W-:Y:S05]  /*20cb0*/  BSYNC B2 ;  /* 0x0000000000027941 */ /* 0x000fea0003800000 */
.L_x_2749:
        /* <DEDUP_REMOVED lines=12> */
.L_x_2751:
        /* <DEDUP_REMOVED lines=16> */
.L_x_2752:
        /* <DEDUP_REMOVED lines=15> */
.L_x_2753:
        /* <DEDUP_REMOVED lines=13> */
.L_x_2911:
[----:B------:R-:W-:Y:S05]  /*21040*/  BSYNC B2 ;  /* 0x0000000000027941 */ /* 0x000fea0003800000 */
.L_x_2754:
        /* <DEDUP_REMOVED lines=11> */
.L_x_2757:
[----:B------:R-:W-:Y:S05]  /*21100*/  BSYNC B2 ;  /* 0x0000000000027941 */ /* 0x000fea0003800000 */
.L_x_2756:
        /* <DEDUP_REMOVED lines=10> */
.L_x_2758:
        /* <DEDUP_REMOVED lines=15> */
.L_x_2759:
        /* <DEDUP_REMOVED lines=10> */
.L_x_2746:
[----:B------:R-:W-:Y:S05]  /*21340*/  BSYNC B1 ;  /* 0x0000000000017941 */ /* 0x000fea0003800000 */
.L_x_2745:
[----:B0-----:R-:W2:Y:S04]  /*21350*/  LDL.LU R6, [R1+0x10] ;  /* 0x0000100001067983 */ /* 0x001ea80000300800 */
        /* <DEDUP_REMOVED lines=11> */
.L_x_2724:
[----:B------:R-:W-:Y:S05]  /*21410*/  BSYNC B0 ;  /* 0x0000000000007941 */ /* 0x000fea0003800000 */
.L_x_2723:
[----:B------:R-:W2:Y:S01]  /*21420*/  LDL R4, [R1+0x4] ;  /* 0x0000040001047983 */ /* 0x000ea20000100800 */
[----:B------:R-:W3:Y:S01]  /*21430*/  LDC R0, c[0x0][0x448] ;  /* 0x00011200ff007b82 */ /* 0x000ee20000000800 */
[----:B------:R-:W-:Y:S01]  /*21440*/  ISETP.NE.AND P2, PT, R17, RZ, PT ;  /* 0x000000ff1100720c */ /* 0x000fe20003f45270 */
[----:B------:R-:W-:Y:S05]  /*21450*/  @!P0 WARPSYNC.ALL ;  /* 0x0000000000008948 */ /* 0x000fea0003800000 */
[----:B------:R-:W-:Y:S07]  /*21460*/  BSSY B0, `(.L_x_2761) ;  /* 0x000002d000007945 */ /* 0x000fee0003800000 */
[----:B------:R-:W4:Y:S08]  /*21470*/  @!P2 LDC R17, c[0x0][0x9f0] ;  /* 0x00027c00ff11ab82 */ /* 0x000f300000000800 */
[----:B------:R-:W-:Y:S01]  /*21480*/  @!P0 BAR.SYNC.DEFER_BLOCKING 0xc, 0x180 ;  /* 0x0306000000008b1d */ /* 0x000fe20000010000 */
[----:B---3--:R-:W-:-:S13]  /*21490*/  ISETP.NE.AND P1, PT, R0, 0x1, PT ;  /* 0x000000010000780c */ /* 0x008fda0003f25270 */
[----:B------:R-:W3:Y:S08]  /*214a0*/  @P1 LDC R2, c[0x0][0x44c] ;  /* 0x00011300ff021b82 */ /* 0x000ef00000000800 */
[----:B01----:R-:W0:Y:S01]  /*214b0*/  @P1 LDC R3, c[0x0][0x450] ;  /* 0x00011400ff031b82 */ /* 0x003e220000000800 */
[----:B--2---:R-:W-:-:S05]  /*214c0*/  LEA R0, R4, 0x7f, 0x7 ;  /* 0x0000007f04007811 */ /* 0x004fca00078e38ff */
[----:B---3--:R-:W-:-:S05]  /*214d0*/  @P1 IMAD.HI.U32 R2, R0, R2, RZ ;  /* 0x0000000200021227 */ /* 0x008fca00078e00ff */
[----:B0-----:R-:W-:-:S05]  /*214e0*/  @P1 SHF.R.U32.HI R0, RZ, R3, R2 ;  /* 0x00000003ff001219 */ /* 0x001fca0000011602 */
[----:B------:R-:W-:-:S05]  /*214f0*/  IMAD.IADD R0, R21, 0x1, R0 ;  /* 0x0000000115007824 */ /* 0x000fca00078e0200 */
[----:B------:R-:W-:-:S04]  /*21500*/  SHF.R.S32.HI R2, RZ, 0x1f, R0 ;  /* 0x0000001fff027819 */ /* 0x000fc80000011400 */
[----:B------:R-:W-:-:S04]  /*21510*/  LEA.HI R0, R2, R0, RZ, 0x7 ;  /* 0x0000000002007211 */ /* 0x000fc800078f38ff */
[----:B------:R-:W-:-:S04]  /*21520*/  SHF.R.S32.HI R0, RZ, 0x7, R0 ;  /* 0x00000007ff007819 */ /* 0x000fc80000011400 */
[----:B------:R-:W-:-:S04]  /*21530*/  VIMNMX R7, R20, R0, PT ;  /* 0x0000000014077248 */ /* 0x000fc80003fe0100 */
[----:B------:R-:W-:Y:S01]  /*21540*/  ISETP.GE.AND P1, PT, R7, 0x1, PT ;  /* 0x000000010700780c */ /* 0x000fe20003f26270 */
[----:B------:R0:W-:Y:S04]  /*21550*/  STL [R1+0x40], R7 ;  /* 0x0000400701007387 */ /* 0x0001e80000100800 */
[----:B------:R0:W-:Y:S08]  /*21560*/  STL [R1+0x44], RZ ;  /* 0x000044ff01007387 */ /* 0x0001f00000100800 */
[----:B0---4-:R-:W-:Y:S05]  /*21570*/  @!P1 BRA `(.L_x_2762) ;  /* 0x00000000006c9947 */ /* 0x011fea0003800000 */
        /* <DEDUP_REMOVED lines=27> */
.L_x_2762:
[----:B------:R-:W-:Y:S05]  /*21730*/  BSYNC B0 ;  /* 0x0000000000007941 */ /* 0x000fea0003800000 */
.L_x_2761:
[----:B------:R-:W2:Y:S04]  /*21740*/  LDL R0, [R1+0x44] ;  /* 0x0000440001007983 */ /* 0x000ea80000100800 */
[----:B0-----:R-:W2:Y:S01]  /*21750*/  LDL R2, [R1+0x60] ;  /* 0x0000600001027983 */ /* 0x001ea20000100800 */
[----:B------:R-:W-:Y:S01]  /*21760*/  BSSY B7, `(.L_x_2763) ;  /* 0x0000411000077945 */ /* 0x000fe20003800000 */
[----:B--2---:R-:W-:-:S05]  /*21770*/  IMAD R2, R2, R0, RZ ;  /* 0x0000000002027224 */ /* 0x004fca00078e02ff */
[----:B------:R-:W-:Y:S01]  /*21780*/  VIADDMNMX R0, R2, R0, R7, PT ;  /* 0x0000000002007246 */ /* 0x000fe20003800107 */
[----:B------:R0:W-:Y:S03]  /*21790*/  STL [R1+0x30], R2 ;  /* 0x0000300201007387 */ /* 0x0001e60000100800 */
[----:B------:R-:W-:Y:S01]  /*217a0*/  ISETP.GT.AND P0, PT, R0, R2, PT ;  /* 0x000000020000720c */ /* 0x000fe20003f04270 */
[----:B------:R0:W-:-:S12]  /*217b0*/  STL [R1+0x48], R0 ;  /* 0x0000480001007387 */ /* 0x0001d80000100800 */
[----:B0-----:R-:W-:Y:S05]  /*217c0*/  @P0 BRA `(.L_x_2764) ;  /* 0x0000000000480947 */ /* 0x001fea0003800000 */
[----:B------:R-:W0:Y:S02]  /*217d0*/  S2R R0, SR_TID.X ;  /* 0x0000000000007919 */ /* 0x000e240000002100 */
[----:B0-----:R-:W-:-:S04]  /*217e0*/  LOP3.LUT R0, R0, 0x7f, RZ, 0xc0, !PT ;  /* 0x0000007f00007812 */ /* 0x001fc800078ec0ff */
[----:B------:R-:W-:-:S13]  /*217f0*/  ISETP.NE.AND P0, PT, R0, RZ, PT ;  /* 0x000000ff0000720c */ /* 0x000fda0003f05270 */
[----:B------:R-:W-:Y:S05]  /*21800*/  @P0 BRA `(.L_x_2765) ;  /* 0x0000004000180947 */ /* 0x000fea0003800000 */
[----:B------:R-:W0:Y:S01]  /*21810*/  S2R R3, SR_LANEID ;  /* 0x0000000000037919 */ /* 0x000e220000000000 */
[----:B------:R-:W-:Y:S02]  /*21820*/  VOTEU.ANY UR4, UPT, PT ;  /* 0x0000000000047886 */ /* 0x000fe400038e0100 */
[----:B------:R-:W0:Y:S08]  /*21830*/  FLO.U32 R0, UR4 ;  /* 0x0000000400007d00 */ /* 0x000e3000080e0000 */
[----:B------:R-:W1:Y:S01]  /*21840*/  POPC R4, UR4 ;  /* 0x0000000400047d09 */ /* 0x000e620008000000 */
[----:B0-----:R-:W-:-:S02]  /*21850*/  ISETP.EQ.U32.AND P0, PT, R0, R3, PT ;  /* 0x000000030000720c */ /* 0x001fc40003f02070 */
[----:B------:R-:W1:Y:S11]  /*21860*/  LDC.64 R2, c[0x0][0xc60] ;  /* 0x00031800ff027b82 */ /* 0x000e760000000a00 */
[----:B-1----:R-:W2:Y:S01]  /*21870*/  @P0 ATOMG.E.ADD.STRONG.GPU PT, R3, desc[UR60][R2.64], R4 ;  /* 0x00000004020309a8 */ /* 0x002ea200081ee1fc */
[----:B------:R-:W0:Y:S02]  /*21880*/  S2R R5, SR_LTMASK ;  /* 0x0000000000057919 */ /* 0x000e240000003900 */
[----:B0-----:R-:W-:-:S06]  /*21890*/  LOP3.LUT R5, R5, UR4, RZ, 0xc0, !PT ;  /* 0x0000000405057c12 */ /* 0x001fcc000f8ec0ff */
[----:B------:R-:W0:Y:S01]  /*218a0*/  POPC R5, R5 ;  /* 0x0000000500057309 */ /* 0x000e220000000000 */
[----:B--2---:R-:W0:Y:S02]  /*218b0*/  SHFL.IDX PT, R0, R3, R0, 0x1f ;  /* 0x00001f0003007589 */ /* 0x004e2400000e0000 */
[----:B0-----:R-:W-:-:S05]  /*218c0*/  IADD3 R0, R0, UR38, R5 ;  /* 0x0000002600007c10 */ /* 0x001fca000fffe005 */
[----:B------:R4:W-:Y:S01]  /*218d0*/  STL [R1], R0 ;  /* 0x0000000001007387 */ /* 0x0009e20000100800 */
[----:B------:R-:W-:Y:S05]  /*218e0*/  BRA `(.L_x_2765) ;  /* 0x0000003c00e07947 */ /* 0x000fea0003800000 */
.L_x_2764:
        /* <DEDUP_REMOVED lines=20> */
.L_x_2767:
[----:B------:R-:W-:Y:S05]  /*21a30*/  BSYNC B6 ;  /* 0x0000000000067941 */ /* 0x000fea0003800000 */
.L_x_2766:
        /* <DEDUP_REMOVED lines=20> */
.L_x_2770:
        /* <DEDUP_REMOVED lines=15> */
.L_x_2769:
[----:B------:R-:W-:Y:S05]  /*21c70*/  BSYNC B6 ;  /* 0x0000000000067941 */ /* 0x000fea0003800000 */
.L_x_2768:
[----:B------:R-:W2:Y:S01]  /*21c80*/  LDL.LU R2, [R1+0x28] ;  /* 0x0000280001027983 */ /* 0x000ea20000300800 */
[----:B------:R-:W-:-:S03]  /*21c90*/  ULDC.64 UR4, c[0x0][0x9f8] ;  /* 0x00027e0000047ab9 */ /* 0x000fc60000000a00 */
[----:B------:R-:W3:Y:S04]  /*21ca0*/  LDL.LU R0, [R1+0x38] ;  /* 0x0000380001007983 */ /* 0x000ee80000300800 */
[----:B------:R-:W4:Y:S01]  /*21cb0*/  LDL R7, [R1+0x14] ;  /* 0x0000140001077983 */ /* 0x000f220000100800 */
[----:B------:R-:W-:-:S03]  /*21cc0*/  ISETP.NE.U32.AND P0, PT, RZ, UR4, PT ;  /* 0x00000004ff007c0c */ /* 0x000fc6000bf05070 */
[----:B------:R-:W5:Y:S01]  /*21cd0*/  LDL R17, [R1+0x48] ;  /* 0x0000480001117983 */ /* 0x000f620000100800 */
[----:B------:R-:W-:-:S13]  /*21ce0*/  ISETP.NE.AND.EX P0, PT, RZ, UR5, PT, P0 ;  /* 0x00000005ff007c0c */ /* 0x000fda000bf05300 */
[----:B--2---:R-:W-:-:S04]  /*21cf0*/  @P0 IADD3 R2, P1, R2, UR4, RZ ;  /* 0x0000000402020c10 */ /* 0x004fc8000ff3e0ff */
[----:B---3--:R-:W-:Y:S01]  /*21d00*/  @P0 IADD3.X R3, R0, UR5, RZ, P1, !PT ;  /* 0x0000000500030c10 */ /* 0x008fe20008ffe4ff */
[----:B------:R-:W-:-:S04]  /*21d10*/  ULDC.64 UR4, c[0x0][0xa08] ;  /* 0x0002820000047ab9 */ /* 0x000fc80000000a00 */
[----:B----4-:R0:W2:Y:S02]  /*21d20*/  @P0 LDG.E R7, desc[UR60][R2.64] ;  /* 0x0000003c02070981 */ /* 0x0100a4000c1e1900 */
[----:B0-----:R-:W0:Y:S01]  /*21d30*/  LDC.64 R2, c[0x0][0x418] ;  /* 0x00010600ff027b82 */ /* 0x001e220000000a00 */
[----:B-----5:R-:W-:Y:S01]  /*21d40*/  VIADD R0, R17, 0xffffffff ;  /* 0xffffffff11007836 */ /* 0x020fe20000000000 */
[----:B--2---:R-:W-:Y:S01]  /*21d50*/  SHF.R.S32.HI R8, RZ, 0x1f, R7 ;  /* 0x0000001fff087819 */ /* 0x004fe20000011407 */
[----:B------:R1:W-:Y:S04]  /*21d60*/  @P0 STL [R1+0x14], R7 ;  /* 0x0000140701000387 */ /* 0x0003e80000100800 */
[----:B------:R1:W-:Y:S01]  /*21d70*/  STL [R1+0x28], R8 ;  /* 0x0000280801007387 */ /* 0x0003e20000100800 */
[----:B0-----:R-:W-:Y:S01]  /*21d80*/  LOP3.LUT P0, RZ, R2, UR4, RZ, 0xfc, !PT ;  /* 0x0000000402ff7c12 */ /* 0x001fe2000f80fcff */
[----:B------:R-:W-:-:S03]  /*21d90*/  UMOV UR4, 0xffffffff ;  /* 0xffffffff00047882 */ /* 0x000fc60000000000 */
[----:B------:R-:W-:-:S04]  /*21da0*/  LOP3.LUT P0, RZ, R3, UR5, RZ, 0xfc, P0 ;  /* 0x0000000503ff7c12 */ /* 0x000fc8000800fcff */
[----:B------:R-:W-:Y:S01]  /*21db0*/  SEL R17, R7, RZ, !P0 ;  /* 0x000000ff07117207 */ /* 0x000fe20004000000 */
[----:B-1----:R-:W-:Y:S08]  /*21dc0*/  BRA.DIV UR4, `(.L_x_2771) ;  /* 0x0000005e04987947 */ /* 0x002ff0000b800000 */
[----:B------:R-:W0:Y:S02]  /*21dd0*/  S2R R4, SR_TID.X ;  /* 0x0000000000047919 */ /* 0x000e240000002100 */
[----:B0-----:R-:W-:-:S04]  /*21de0*/  SHF.R.U32.HI R4, RZ, 0x5, R4 ;  /* 0x00000005ff047819 */ /* 0x001fc80000011604 */
[----:B------:R-:W-:-:S05]  /*21df0*/  LOP3.LUT R4, R4, 0x3, RZ, 0xc0, !PT ;  /* 0x0000000304047812 */ /* 0x000fca00078ec0ff */
[----:B------:R0:W1:Y:S02]  /*21e00*/  SHFL.IDX PT, R14, R4, RZ, 0x1f ;  /* 0x00001fff040e7589 */ /* 0x00006400000e0000 */
.L_x_2914:
[----:B0-----:R-:W2:Y:S01]  /*21e10*/  LDL.LU R4, [R1+0x1c] ;  /* 0x00001c0001047983 */ /* 0x001ea20000300800 */
[----:B------:R-:W-:Y:S02]  /*21e20*/  PLOP3.LUT P1, PT, PT, PT, PT, 0x8, 0x0 ;  /* 0x000000000000781c */ /* 0x000fe40003f2e170 */
[----:B-1----:R-:W-:Y:S01]  /*21e30*/  ISETP.NE.AND P0, PT, R14, RZ, PT ;  /* 0x000000ff0e00720c */ /* 0x002fe20003f05270 */
        /* <DEDUP_REMOVED lines=8> */
.L_x_2917:
[----:B------:R-:W-:Y:S05]  /*21ec0*/  @!P6 BRA `(.L_x_2772) ;  /* 0x000000040028e947 */ /* 0x000fea0003800000 */
[----:B------:R-:W-:-:S04]  /*21ed0*/  ISETP.NE.U32.AND P0, PT, R2, RZ, PT ;  /* 0x000000ff0200720c */ /* 0x000fc80003f05070 */
[----:B------:R-:W-:-:S13]  /*21ee0*/  ISETP.NE.AND.EX P0, PT, R3, RZ, PT, P0 ;  /* 0x000000ff0300720c */ /* 0x000fda0003f05300 */
[----:B------:R-:W-:Y:S05]  /*21ef0*/  @!P0 BRA `(.L_x_2774) ;  /* 0x0000000000508947 */ /* 0x000fea0003800000 */
[----:B------:R-:W1:Y:S01]  /*21f00*/  LDC R6, c[0x0][0x43c] ;  /* 0x00010f00ff067b82 */ /* 0x000e620000000800 */
[----:B------:R-:W-:Y:S01]  /*21f10*/  IMAD.MOV.U32 R9, RZ, RZ, R0 ;  /* 0x000000ffff097224 */ /* 0x000fe200078e0000 */
[----:B------:R-:W-:-:S03]  /*21f20*/  ULDC.64 UR4, c[0x0][0x428] ;  /* 0x00010a0000047ab9 */ /* 0x000fc60000000a00 */
[----:B0-----:R-:W-:Y:S01]  /*21f30*/  IMAD.MOV.U32 R0, RZ, RZ, R9 ;  /* 0x000000ffff007224 */ /* 0x001fe200078e0009 */
[----:B-1----:R-:W-:-:S13]  /*21f40*/  ISETP.NE.AND P0, PT, R6, 0x1, PT ;  /* 0x000000010600780c */ /* 0x002fda0003f05270 */
        /* <DEDUP_REMOVED lines=15> */
.L_x_2774:
[----:B-1----:R-:W2:Y:S01]  /*22040*/  LDL R2, [R1+0x18] ;  /* 0x0000180001027983 */ /* 0x002ea20000100800 */
[----:B0-----:R-:W-:Y:S01]  /*22050*/  IMAD R0, R19, 0x8, R18 ;  /* 0x0000000813007824 */ /* 0x001fe200078e0212 */
[----:B--2---:R-:W-:-:S04]  /*22060*/  SHF.L.U32 R2, R2, 0x1f, RZ ;  /* 0x0000001f02027819 */ /* 0x004fc800000006ff */
[----:B------:R-:W0:Y:S02]  /*22070*/  SYNCS.PHASECHK.TRANS64.TRYWAIT P0, [R0+URZ+0x34840], R2 ;  /* 0x03484002000075a7 */ /* 0x000e24000800017f */
[----:B0-----:R-:W-:Y:S05]  /*22080*/  @!P0 BRA `(.L_x_2775) ;  /* 0x0000005c003c8947 */ /* 0x001fea0003800000 */
.L_x_2918:
        /* <DEDUP_REMOVED lines=9> */
[----:B--2---:R-:W-:Y:S05]  /*22120*/  @!P0 BRA `(.L_x_2776) ;  /* 0x0000000000048947 */ /* 0x004fea0003800000 */
[----:B------:R-:W-:Y:S01]  /*22130*/  BPT.TRAP 0x1 ;  /* 0x000000040000795c */ /* 0x000fe20000300000 */
.L_x_2776:
[----:B------:R-:W2:Y:S04]  /*22140*/  LDL R4, [R1+0x8] ;  /* 0x0000080001047983 */ /* 0x000ea80000100800 */
[----:B------:R-:W3:Y:S04]  /*22150*/  LDL R3, [R1+0x20] ;  /* 0x0000200001037983 */ /* 0x000ee80000100800 */
[----:B0-----:R-:W4:Y:S01]  /*22160*/  LDL.LU R2, [R1+0x1c] ;  /* 0x00001c0001027983 */ /* 0x001f220000300800 */
        /* <DEDUP_REMOVED lines=25> */
[----:B0-----:R-:W-:Y:S01]  /*22300*/  UMOV UR8, UR15 ;  /* 0x0000000f00087c82 */ /* 0x001fe20008000000 */
[----:B------:R-:W-:Y:S02]  /*22310*/  UMOV UR10, UR17 ;  /* 0x00000011000a7c82 */ /* 0x000fe40008000000 */
[----:B------:R0:W-:Y:S02]  /*22320*/  UTMALDG.4D [UR8], [UR4], desc[UR6] ;  /* 0x00000608040075b4 */ /* 0x0001e40008019000 */
[----:B0-----:R-:W-:Y:S01]  /*22330*/  UMOV UR8, UR16 ;  /* 0x0000001000087c82 */ /* 0x001fe20008000000 */
[----:B------:R-:W-:Y:S02]  /*22340*/  UMOV UR10, UR14 ;  /* 0x0000000e000a7c82 */ /* 0x000fe40008000000 */
[----:B------:R1:W-:Y:S02]  /*22350*/  UTMALDG.4D [UR8], [UR4], desc[UR6] ;  /* 0x00000608040075b4 */ /* 0x0003e40008019000 */
[----:B-1----:R-:W-:Y:S01]  /*22360*/  NOP ;  /* 0x0000000000007918 */ /* 0x002fe20000000000 */
.L_x_2772:
[----:B------:R-:W2:Y:S04]  /*22370*/  LDL.LU R3, [R1+0x4c] ;  /* 0x00004c0001037983 */ /* 0x000ea80000300800 */
[----:B------:R-:W3:Y:S04]  /*22380*/  LDL.LU R5, [R1+0x34] ;  /* 0x0000340001057983 */ /* 0x000ee80000300800 */
[----:B0-----:R-:W4:Y:S01]  /*22390*/  LDL.LU R4, [R1+0x54] ;  /* 0x0000540001047983 */ /* 0x001f220000300800 */
        /* <DEDUP_REMOVED lines=37> */
.L_x_2778:
[----:B------:R-:W-:Y:S05]  /*225f0*/  BSYNC B6 ;  /* 0x0000000000067941 */ /* 0x000fea0003800000 */
.L_x_2777:
[----:B0-----:R-:W2:Y:S01]  /*22600*/  LDL.LU R0, [R1+0x4c] ;  /* 0x00004c0001007983 */ /* 0x001ea20000300800 */
[----:B------:R-:W-:Y:S01]  /*22610*/  ULDC.64 UR4, c[0x0][0x2d8] ;  /* 0x0000b60000047ab9 */ /* 0x000fe20000000a00 */
[----:B------:R-:W0:Y:S01]  /*22620*/  LDC R7, c[0x0][0x448] ;  /* 0x00011200ff077b82 */ /* 0x000e220000000800 */
[----:B------:R-:W-:Y:S01]  /*22630*/  ULDC.64 UR6, c[0x0][0x280] ;  /* 0x0000a00000067ab9 */ /* 0x000fe20000000a00 */
[----:B------:R-:W3:Y:S04]  /*22640*/  LDL.LU R4, [R1+0x38] ;  /* 0x0000380001047983 */ /* 0x000ee80000300800 */
[----:B------:R-:W3:Y:S04]  /*22650*/  LDL.LU.64 R2, [R1+0x58] ;  /* 0x0000580001027983 */ /* 0x000ee80000300a00 */
[----:B------:R-:W4:Y:S04]  /*22660*/  LDL.LU R5, [R1+0x34] ;  /* 0x0000340001057983 */ /* 0x000f280000300800 */
[----:B------:R-:W4:Y:S01]  /*22670*/  LDL R9, [R1+0x4] ;  /* 0x0000040001097983 */ /* 0x000f220000100800 */
[----:B------:R-:W1:Y:S01]  /*22680*/  S2R R10, SR_TID.X ;  /* 0x00000000000a7919 */ /* 0x000e620000002100 */
[----:B------:R-:W1:Y:S01]  /*22690*/  S2R R8, SR_TID.X ;  /* 0x0000000000087919 */ /* 0x000e620000002100 */
[----:B0-----:R-:W-:-:S13]  /*226a0*/  ISETP.NE.AND P0, PT, R7, 0x1, PT ;  /* 0x000000010700780c */ /* 0x001fda0003f05270 */
[----:B------:R-:W0:Y:S01]  /*226b0*/  @P0 LDC R6, c[0x0][0x450] ;  /* 0x00011400ff060b82 */ /* 0x000e220000000800 */
[----:B-1----:R-:W-:Y:S02]  /*226c0*/  IMAD.SHL.U32 R10, R10, 0x8, RZ ;  /* 0x000000080a0a7824 */ /* 0x002fe400078e00ff */
[----:B------:R-:W-:-:S03]  /*226d0*/  IMAD.SHL.U32 R8, R8, 0x8, RZ ;  /* 0x0000000808087824 */ /* 0x000fc600078e00ff */
[----:B------:R-:W-:-:S04]  /*226e0*/  LOP3.LUT R10, R10, 0x38, RZ, 0xc0, !PT ;  /* 0x000000380a0a7812 */ /* 0x000fc800078ec0ff */
[C---:B------:R-:W-:Y:S02]  /*226f0*/  LOP3.LUT R11, R10.reuse, 0x40, RZ, 0xfc, !PT ;  /* 0x000000400a0b7812 */ /* 0x040fe400078efcff */
[----:B------:R-:W-:Y:S02]  /*22700*/  LOP3.LUT R10, R10, 0x80, RZ, 0xfc, !PT ;  /* 0x000000800a0a7812 */ /* 0x000fe400078efcff */
[----:B------:R-:W-:Y:S01]  /*22710*/  LOP3.LUT R8, R8, 0x38, RZ, 0xc0, !PT ;  /* 0x0000003808087812 */ /* 0x000fe200078ec0ff */
[----:B---3--:R-:W-:Y:S02]  /*22720*/  IMAD.MOV.U32 R3, RZ, RZ, R4 ;  /* 0x000000ffff037224 */ /* 0x008fe400078e0004 */
[----:B------:R-:W1:Y:S01]  /*22730*/  S2R R4, SR_TID.X ;  /* 0x0000000000047919 */ /* 0x000e620000002100 */
[----:B------:R-:W-:-:S04]  /*22740*/  IMAD.WIDE.U32 R2, R16, UR4, R2 ;  /* 0x0000000410027c25 */ /* 0x000fc8000f8e0002 */
[----:B------:R-:W-:Y:S01]  /*22750*/  IMAD R3, R16, UR5, R3 ;  /* 0x0000000510037c24 */ /* 0x000fe2000f8e0203 */
[----:B------:R-:W-:Y:S02]  /*22760*/  ULDC.64 UR4, c[0x0][0x2e0] ;  /* 0x0000b80000047ab9 */ /* 0x000fe40000000a00 */
[----:B--2---:R-:W-:Y:S02]  /*22770*/  IMAD R0, R0, UR4, RZ ;  /* 0x0000000400007c24 */ /* 0x004fe4000f8e02ff */
[----:B----4-:R-:W-:-:S04]  /*22780*/  IMAD.WIDE.U32 R2, R5, UR4, R2 ;  /* 0x0000000405027c25 */ /* 0x010fc8000f8e0002 */
[----:B------:R-:W-:Y:S01]  /*22790*/  IMAD R0, R5, UR5, R0 ;  /* 0x0000000505007c24 */ /* 0x000fe2000f8e0200 */
[----:B------:R-:W-:-:S03]  /*227a0*/  ULDC.64 UR4, c[0x0][0x2d0] ;  /* 0x0000b40000047ab9 */ /* 0x000fc60000000a00 */
[----:B------:R-:W-:Y:S01]  /*227b0*/  IMAD.IADD R3, R3, 0x1, R0 ;  /* 0x0000000103037824 */ /* 0x000fe200078e0200 */
[----:B-1----:R-:W-:-:S04]  /*227c0*/  LOP3.LUT R4, R4, 0x7f, RZ, 0xc0, !PT ;  /* 0x0000007f04047812 */ /* 0x002fc800078ec0ff */
[----:B------:R-:W-:Y:S02]  /*227d0*/  SHF.R.U32.HI R5, RZ, 0x3, R4 ;  /* 0x00000003ff057819 */ /* 0x000fe40000011604 */
[----:B------:R-:W1:Y:S02]  /*227e0*/  S2R R4, SR_TID.X ;  /* 0x0000000000047919 */ /* 0x000e640000002100 */
[----:B-1----:R-:W-:-:S05]  /*227f0*/  IMAD.SHL.U32 R4, R4, 0x10, RZ ;  /* 0x0000001004047824 */ /* 0x002fca00078e00ff */
        /* <DEDUP_REMOVED lines=23> */
[----:B------:R-:W-:Y:S02]  /*22970*/  ISETP.GE.AND P2, PT, R8, UR4, PT ;  /* 0x0000000408007c0c */ /* 0x000fe4000bf46270 */
[----:B------:R-:W-:Y:S01]  /*22980*/  ISETP.GE.AND P1, PT, R11, UR4, PT ;  /* 0x000000040b007c0c */ /* 0x000fe2000bf26270 */
[----:B------:R-:W-:Y:S01]  /*22990*/  UMOV UR4, 0xffffffff ;  /* 0xffffffff00047882 */ /* 0x000fe20000000000 */
[----:B------:R-:W-:-:S02]  /*229a0*/  LEA.HI.X R3, R2, UR7, R0, 0x1, P3 ;  /* 0x0000000702037c11 */ /* 0x000fc400098f0c00 */
        /* <DEDUP_REMOVED lines=9> */
[----:B--2---:R-:W-:-:S04]  /*22a40*/  IMAD R0, R8, 0x80, R9 ;  /* 0x0000008008007824 */ /* 0x004fc800078e0209 */
        /* <DEDUP_REMOVED lines=80> */
.L_x_2935:
        /* <DEDUP_REMOVED lines=15> */
.L_x_2781:
[----:B------:R-:W-:Y:S05]  /*23040*/  BSYNC B0 ;  /* 0x0000000000007941 */ /* 0x000fea0003800000 */
.L_x_2780:
[----:B------:R-:W-:Y:S01]  /*23050*/  NOP ;  /* 0x0000000000007918 */ /* 0x000fe20000000000 */
[----:B------:R-:W-:Y:S01]  /*23060*/  PLOP3.LUT P0, PT, PT, PT, PT, 0x80, 0x0 ;  /* 0x000000000000781c */ /* 0x000fe20003f0f070 */
[----:B------:R-:W-:-:S12]  /*23070*/  VIADD R11, R18, 0x34800 ;  /* 0x00034800120b7836 */ /* 0x000fd80000000000 */
.L_x_2782:
        /* <DEDUP_REMOVED lines=18> */
.L_x_2936:
[----:B------:R-:W-:Y:S05]  /*231a0*/  BSYNC B0 ;  /* 0x0000000000007941 */ /* 0x000fea0003800000 */
.L_x_2783:
[----:B0-2---:R-:W4:Y:S04]  /*231b0*/  LDL R3, [R1+0x48] ;  /* 0x0000480001037983 */ /* 0x005f280000100800 */
[----:B------:R-:W2:Y:S01]  /*231c0*/  LDL R2, [R1+0x30] ;  /* 0x0000300001027983 */ /* 0x000ea20000100800 */
[----:B------:R-:W-:Y:S01]  /*231d0*/  BSSY B0, `(.L_x_2785) ;  /* 0x0000213000007945 */ /* 0x000fe20003800000 */
[----:B----4-:R-:W-:-:S05]  /*231e0*/  VIADD R0, R3, 0xfffffffe ;  /* 0xfffffffe03007836 */ /* 0x010fca0000000000 */
[----:B--2---:R-:W-:-:S13]  /*231f0*/  ISETP.GE.AND P0, PT, R0, R2, PT ;  /* 0x000000020000720c */ /* 0x004fda0003f06270 */
[----:B------:R-:W-:Y:S05]  /*23200*/  @!P0 BRA `(.L_x_2786) ;  /* 0x00000020003c8947 */ /* 0x000fea0003800000 */
[----:B-1----:R-:W3:Y:S04]  /*23210*/  LDL.LU R5, [R1+0x60] ;  /* 0x0000600001057983 */ /* 0x002ee80000300800 */
[----:B------:R-:W2:Y:S04]  /*23220*/  LDL.LU R4, [R1+0x44] ;  /* 0x0000440001047983 */ /* 0x000ea80000300800 */
        /* <DEDUP_REMOVED lines=46> */
.L_x_2791:
[----:B------:R-:W-:Y:S01]  /*23510*/  IMAD R3, R8, 0x8, R18 ;  /* 0x0000000808037824 */ /* 0x000fe200078e0212 */
[----:B------:R-:W-:Y:S01]  /*23520*/  SHF.L.U32 R2, R10, 0x1f, RZ ;  /* 0x0000001f0a027819 */ /* 0x000fe200000006ff */
[----:B------:R-:W-:Y:S03]  /*23530*/  BSSY B3, `(.L_x_2792) ;  /* 0x0000003000037945 */ /* 0x000fe60003800000 */
[----:B------:R-:W1:Y:S02]  /*23540*/  SYNCS.PHASECHK.TRANS64.TRYWAIT P0, [R3+URZ+0x34840], R2 ;  /* 0x03484002030075a7 */ /* 0x000e64000800017f */
[----:B-1----:R-:W-:Y:S05]  /*23550*/  @!P0 BRA `(.L_x_2793) ;  /* 0x0000005400288947 */ /* 0x002fea0003800000 */
.L_x_2937:
[----:B------:R-:W-:Y:S05]  /*23560*/  BSYNC B3 ;  /* 0x0000000000037941 */ /* 0x000fea0003800000 */
.L_x_2792:
        /* <DEDUP_REMOVED lines=12> */
.L_x_2795:
[----:B------:R-:W-:Y:S05]  /*23630*/  BSYNC B3 ;  /* 0x0000000000037941 */ /* 0x000fea0003800000 */
.L_x_2794:
        /* <DEDUP_REMOVED lines=12> */
.L_x_2796:
        /* <DEDUP_REMOVED lines=16> */
.L_x_2797:
        /* <DEDUP_REMOVED lines=15> */
.L_x_2798:
        /* <DEDUP_REMOVED lines=16> */
.L_x_2938:
[----:B------:R-:W-:Y:S05]  /*239f0*/  BSYNC B3 ;  /* 0x0000000000037941 */ /* 0x000fea0003800000 */
.L_x_2799:
        /* <DEDUP_REMOVED lines=12> */
.L_x_2802:
[----:B------:R-:W-:Y:S05]  /*23ac0*/  BSYNC B3 ;  /* 0x0000000000037941 */ /* 0x000fea0003800000 */
.L_x_2801:
        /* <DEDUP_REMOVED lines=13> */
.L_x_2803:
        /* <DEDUP_REMOVED lines=15> */
.L_x_2804:
        /* <DEDUP_REMOVED lines=12> */
.L_x_2790:
[----:B------:R-:W-:Y:S05]  /*23d50*/  BSYNC B1 ;  /* 0x0000000000017941 */ /* 0x000fea0003800000 */
.L_x_2789:
[----:B0-----:R-:W2:Y:S01]  /*23d60*/  LDL.LU R0, [R1+0x48] ;  /* 0x0000480001007983 */ /* 0x001ea20000300800 */
[----:B------:R-:W-:-:S03]  /*23d70*/  IMAD.MOV.U32 R19, RZ, RZ, R8 ;  /* 0x000000ffff137224 */ /* 0x000fc600078e0008 */
[----:B------:R0:W-:Y:S02]  /*23d80*/  STL [R1+0x18], R10 ;  /* 0x0000180a01007387 */ /* 0x0001e40000100800 */
[----:B0-2---:R-:W-:-:S07]  /*23d90*/  VIADD R0, R0, 0xfffffffd ;  /* 0xfffffffd00007836 */ /* 0x005fce0000000000 */
.L_x_2788:
[----:B------:R-:W-:Y:S05]  /*23da0*/  BSYNC B2 ;  /* 0x0000000000027941 */ /* 0x000fea0003800000 */
.L_x_2787:
[----:B------:R-:W-:Y:S01]  /*23db0*/  VIADD R9, R9, 0xfffffffe ;  /* 0xfffffffe09097836 */ /* 0x000fe20000000000 */
[----:B------:R-:W-:-:S04]  /*23dc0*/  LOP3.LUT R6, RZ, R6, RZ, 0x33, !PT ;  /* 0x00000006ff067212 */ /* 0x000fc800078e33ff */
[----:B------:R-:W-:-:S13]  /*23dd0*/  ISETP.NE.AND P0, PT, R9, R6, PT ;  /* 0x000000060900720c */ /* 0x000fda0003f05270 */
[----:B------:R-:W-:Y:S05]  /*23de0*/  @!P0 BRA `(.L_x_2786) ;  /* 0x0000001400448947 */ /* 0x000fea0003800000 */
[----:B------:R-:W-:-:S07]  /*23df0*/  IMAD.MOV.U32 R9, RZ, RZ, R17 ;  /* 0x000000ffff097224 */ /* 0x000fce00078e0011 */
.L_x_2837:
        /* <DEDUP_REMOVED lines=35> */
.L_x_2807:
[----:B------:R-:W-:Y:S01]  /*24030*/  IMAD R3, R4, 0x8, R18 ;  /* 0x0000000804037824 */ /* 0x000fe200078e0212 */
[----:B------:R-:W-:Y:S01]  /*24040*/  SHF.L.U32 R2, R5, 0x1f, RZ ;  /* 0x0000001f05027819 */ /* 0x000fe200000006ff */
[----:B------:R-:W-:Y:S03]  /*24050*/  BSSY B2, `(.L_x_2808) ;  /* 0x0000003000027945 */ /* 0x000fe60003800000 */
[----:B------:R-:W1:Y:S02]  /*24060*/  SYNCS.PHASECHK.TRANS64.TRYWAIT P0, [R3+URZ+0x34840], R2 ;  /* 0x03484002030075a7 */ /* 0x000e64000800017f */
[----:B-1----:R-:W-:Y:S05]  /*24070*/  @!P0 BRA `(.L_x_2809) ;  /* 0x0000004800888947 */ /* 0x002fea0003800000 */
.L_x_2939:
[----:B------:R-:W-:Y:S05]  /*24080*/  BSYNC B2 ;  /* 0x0000000000027941 */ /* 0x000fea0003800000 */
.L_x_2808:
        /* <DEDUP_REMOVED lines=12> */
.L_x_2811:
[----:B------:R-:W-:Y:S05]  /*24150*/  BSYNC B2 ;  /* 0x0000000000027941 */ /* 0x000fea0003800000 */
.L_x_2810:
        /* <DEDUP_REMOVED lines=12> */
.L_x_2812:
        /* <DEDUP_REMOVED lines=16> */
.L_x_2813:
        /* <DEDUP_REMOVED lines=15> */
.L_x_2814:
        /* <DEDUP_REMOVED lines=16> */
.L_x_2940:
[----:B------:R-:W-:Y:S05]  /*24510*/  BSYNC B2 ;  /* 0x0000000000027941 */ /* 0x000fea0003800000 */
.L_x_2815:
        /* <DEDUP_REMOVED lines=11> */
.L_x_2818:
[----:B------:R-:W-:Y:S05]  /*245d0*/  BSYNC B2 ;  /* 0x0000000000027941 */ /* 0x000fea0003800000 */
.L_x_2817:
        /* <DEDUP_REMOVED lines=12> */
.L_x_2819:
        /* <DEDUP_REMOVED lines=15> */
.L_x_2820:
        /* <DEDUP_REMOVED lines=12> */
.L_x_2806:
[----:B------:R-:W-:Y:S05]  /*24850*/  BSYNC B1 ;  /* 0x0000000000017941 */ /* 0x000fea0003800000 */
.L_x_2805:
        /* <DEDUP_REMOVED lines=35> */
.L_x_2823:
[----:B------:R-:W-:Y:S01]  /*24a90*/  IMAD R2, R19, 0x8, R18 ;  /* 0x0000000813027824 */ /* 0x000fe200078e0212 */
[----:B------:R-:W-:Y:S01]  /*24aa0*/  SHF.L.U32 R3, R10, 0x1f, RZ ;  /* 0x0000001f0a037819 */ /* 0x000fe200000006ff */
[----:B------:R-:W-:Y:S03]  /*24ab0*/  BSSY B2, `(.L_x_2824) ;  /* 0x0000003000027945 */ /* 0x000fe60003800000 */
[----:B------:R-:W2:Y:S02]  /*24ac0*/  SYNCS.PHASECHK.TRANS64.TRYWAIT P0, [R2+URZ+0x34840], R3 ;  /* 0x03484003020075a7 */ /* 0x000ea4000800017f */
[----:B--2---:R-:W-:Y:S05]  /*24ad0*/  @!P0 BRA `(.L_x_2825) ;  /* 0x0000004000188947 */ /* 0x004fea0003800000 */
.L_x_2941:
[----:B------:R-:W-:Y:S05]  /*24ae0*/  BSYNC B2 ;  /* 0x0000000000027941 */ /* 0x000fea0003800000 */
.L_x_2824:
        /* <DEDUP_REMOVED lines=12> */
.L_x_2827:
[----:B------:R-:W-:Y:S05]  /*24bb0*/  BSYNC B2 ;  /* 0x0000000000027941 */ /* 0x000fea0003800000 */
.L_x_2826:
        /* <DEDUP_REMOVED lines=13> */
.L_x_2828:
        /* <DEDUP_REMOVED lines=16> */
.L_x_2829:
        /* <DEDUP_REMOVED lines=15> */
.L_x_2830:
        /* <DEDUP_REMOVED lines=15> */
.L_x_2942:
[----:B------:R-:W-:Y:S05]  /*24f70*/  BSYNC B2 ;  /* 0x0000000000027941 */ /* 0x000fea0003800000 */
.L_x_2831:
        /* <DEDUP_REMOVED lines=11> */
.L_x_2834:
[----:B------:R-:W-:Y:S05]  /*25030*/  BSYNC B2 ;  /* 0x0000000000027941 */ /* 0x000fea0003800000 */
.L_x_2833:
        /* <DEDUP_REMOVED lines=12> */
.L_x_2835:
        /* <DEDUP_REMOVED lines=15> */
.L_x_2836:
        /* <DEDUP_REMOVED lines=12> */
.L_x_2822:
[----:B------:R-:W-:Y:S05]  /*252b0*/  BSYNC B1 ;  /* 0x0000000000017941 */ /* 0x000fea0003800000 */
.L_x_2821:
[----:B------:R-:W2:Y:S01]  /*252c0*/  LDL R2, [R1+0x30] ;  /* 0x0000300001027983 */ /* 0x000ea20000100800 */
[----:B------:R-:W-:Y:S01]  /*252d0*/  VIADD R0, R0, 0xfffffffe ;  /* 0xfffffffe00007836 */ /* 0x000fe20000000000 */
[----:B--2---:R-:W-:-:S13]  /*252e0*/  ISETP.GT.AND P0, PT, R6, R2, PT ;  /* 0x000000020600720c */ /* 0x004fda0003f04270 */
[----:B------:R-:W-:Y:S05]  /*252f0*/  @P0 BRA `(.L_x_2837) ;  /* 0xffffffe800c00947 */ /* 0x000fea000383ffff */
.L_x_2786:
[----:B------:R-:W-:Y:S05]  /*25300*/  BSYNC B0 ;  /* 0x0000000000007941 */ /* 0x000fea0003800000 */
.L_x_2785:
        /* <DEDUP_REMOVED lines=18> */
.L_x_2839:
[----:B------:R-:W-:Y:S05]  /*25430*/  BSYNC B0 ;  /* 0x0000000000007941 */ /* 0x000fea0003800000 */
.L_x_2838:
        /* <DEDUP_REMOVED lines=11> */
.L_x_2943:
[----:B------:R-:W-:Y:S05]  /*254f0*/  BSYNC B1 ;  /* 0x0000000000017941 */ /* 0x000fea0003800000 */
.L_x_2842:
        /* <DEDUP_REMOVED lines=9> */
.L_x_2845:
[----:B------:R-:W-:Y:S05]  /*25590*/  BSYNC B1 ;  /* 0x0000000000017941 */ /* 0x000fea0003800000 */
.L_x_2844:
[----:B------:R-:W4:Y:S04]  /*255a0*/  LDL.LU R3, [R1+0x20] ;  /* 0x0000200001037983 */ /* 0x000f280000300800 */
[----:B--2---:R-:W4:Y:S01]  /*255b0*/  LDL.LU R2, [R1+0x8] ;  /* 0x0000080001027983 */ /* 0x004f220000300800 */
        /* <DEDUP_REMOVED lines=10> */
.L_x_2846:
        /* <DEDUP_REMOVED lines=15> */
.L_x_2847:
        /* <DEDUP_REMOVED lines=10> */
.L_x_2841:
[----:B------:R-:W-:Y:S05]  /*257f0*/  BSYNC B0 ;  /* 0x0000000000007941 */ /* 0x000fea0003800000 */
.L_x_2840:
[----:B------:R-:W2:Y:S01]  /*25800*/  LDL.LU R4, [R1+0x18] ;  /* 0x0000180001047983 */ /* 0x000ea20000300800 */
[----:B------:R-:W-:-:S05]  /*25810*/  VIADD R19, R19, 0x1 ;  /* 0x0000000113137836 */ /* 0x000fca0000000000 */
[----:B------:R-:W-:-:S04]  /*25820*/  ISETP.NE.AND P0, PT, R19, 0x2, PT ;  /* 0x000000021300780c */ /* 0x000fc80003f05270 */
[----:B------:R-:W-:Y:S02]  /*25830*/  SEL R0, RZ, 0x1, P0 ;  /* 0x00000001ff007807 */ /* 0x000fe40000000000 */
[----:B------:R-:W-:Y:S02]  /*25840*/  SEL R19, R19, RZ, P0 ;  /* 0x000000ff13137207 */ /* 0x000fe40000000000 */
[----:B--2---:R-:W-:-:S05]  /*25850*/  LOP3.LUT R4, R4, R0, RZ, 0x3c, !PT ;  /* 0x0000000004047212 */ /* 0x004fca00078e3cff */
[----:B------:R2:W-:Y:S02]  /*25860*/  STL [R1+0x18], R4 ;  /* 0x0000180401007387 */ /* 0x0005e40000100800 */
.L_x_2765:
[----:B------:R-:W-:Y:S05]  /*25870*/  BSYNC B7 ;  /* 0x0000000000077941 */ /* 0x000fea0003800000 */
.L_x_2763:
        /* <DEDUP_REMOVED lines=9> */
[----:B-123--:R-:W1:Y:S04]  /*25910*/  LDS.128 R4, [R18+0x348d0] ;  /* 0x0348d00012047984 */ /* 0x00ee680000000c00 */
[----:B-1----:R1:W-:Y:S04]  /*25920*/  STL.64 [R1], R4 ;  /* 0x0000000401007387 */ /* 0x0023e80000100a00 */
[----:B------:R1:W-:Y:S01]  /*25930*/  STL.64 [R1+0x8], R6 ;  /* 0x0000080601007387 */ /* 0x0003e20000100a00 */
[----:B------:R-:W-:Y:S06]  /*25940*/  BAR.ARV 0x4, 0x180 ;  /* 0x0106000000007b1d */ /* 0x000fec0000002000 */
[----:B------:R-:W-:Y:S05]  /*25950*/  BRA `(.L_x_2849) ;  /* 0x0000001000347947 */ /* 0x000fea0003800000 */
.L_x_2848:
[----:B------:R-:W4:Y:S01]  /*25960*/  S2R R16, SR_TID.X ;  /* 0x0000000000107919 */ /* 0x000f220000002100 */
[----:B------:R-:W-:Y:S01]  /*25970*/  UMOV UR4, 0xffffffff ;  /* 0xffffffff00047882 */ /* 0x000fe20000000000 */
[----:B----4-:R-:W-:-:S04]  /*25980*/  LOP3.LUT R16, R16, 0x1f, RZ, 0xc0, !PT ;  /* 0x0000001f10107812 */ /* 0x010fc800078ec0ff */
[----:B------:R-:W-:Y:S01]  /*25990*/  ISETP.NE.AND P0, PT, R16, 0x1f, PT ;  /* 0x0000001f1000780c */ /* 0x000fe20003f05270 */
[----:B------:R-:W-:-:S12]  /*259a0*/  BRA.DIV UR4, `(.L_x_2850) ;  /* 0x0000003204a07947 */ /* 0x000fd8000b800000 */
[----:B------:R-:W0:Y:S01]  /*259b0*/  LDL.LU R2, [R1] ;  /* 0x0000000001027983 */ /* 0x000e220000300800 */
[----:B------:R-:W-:-:S03]  /*259c0*/  ULDC UR4, c[0x0][0xc3c] ;  /* 0x00030f0000047ab9 */ /* 0x000fc60000000800 */
[----:B------:R-:W4:Y:S01]  /*259d0*/  LDL R3, [R1+0xc] ;  /* 0x00000c0001037983 */ /* 0x000f220000100800 */
[----:B0--3--:R-:W-:Y:S02]  /*259e0*/  IMAD.MOV.U32 R10, RZ, RZ, R2 ;  /* 0x000000ffff0a7224 */ /* 0x009fe400078e0002 */
[----:B----4-:R-:W-:-:S05]  /*259f0*/  IMAD.IADD R0, R3, 0x1, R16 ;  /* 0x0000000103007824 */ /* 0x010fca00078e0210 */
[----:B------:R-:W-:-:S13]  /*25a00*/  ISETP.GE.OR P1, PT, R0, UR4, !P0 ;  /* 0x0000000400007c0c */ /* 0x000fda000c726670 */
[----:B------:R-:W0:Y:S08]  /*25a10*/  @!P1 LDC.64 R2, c[0x0][0xc80] ;  /* 0x00032000ff029b82 */ /* 0x000e300000000a00 */
[----:B-1----:R-:W1:Y:S01]  /*25a20*/  @!P1 LDC.64 R6, c[0x0][0xc78] ;  /* 0x00031e00ff069b82 */ /* 0x002e620000000a00 */
[----:B0-----:R-:W-:-:S05]  /*25a30*/  @!P1 IMAD.WIDE R2, R0, 0x4, R2 ;  /* 0x0000000400029825 */ /* 0x001fca00078e0202 */
[----:B------:R1:W3:Y:S02]  /*25a40*/  @!P1 LDG.E R8, desc[UR60][R2.64] ;  /* 0x0000003c02089981 */ /* 0x0002e4000c1e1900 */
[----:B-1----:R-:W-:-:S06]  /*25a50*/  @!P1 IMAD.WIDE R2, R0, 0x4, R6 ;  /* 0x0000000400029825 */ /* 0x002fcc00078e0206 */
[----:B------:R-:W4:Y:S01]  /*25a60*/  @!P1 LDG.E R2, desc[UR60][R2.64] ;  /* 0x0000003c02029981 */ /* 0x000f22000c1e1900 */
[----:B--2---:R-:W-:Y:S01]  /*25a70*/  IMAD.MOV.U32 R4, RZ, RZ, RZ ;  /* 0x000000ffff047224 */ /* 0x004fe200078e00ff */
        /* <DEDUP_REMOVED lines=9> */
[----:B----4-:R-:W-:Y:S01]  /*25b10*/  @!P1 IMAD.MOV.U32 R6, RZ, RZ, R2 ;  /* 0x000000ffff069224 */ /* 0x010fe200078e0002 */
        /* <DEDUP_REMOVED lines=18> */
.L_x_2953:
[----:B------:R-:W-:Y:S02]  /*25c40*/  ULDC UR4, c[0x0][0xc38] ;  /* 0x00030e0000047ab9 */ /* 0x000fe40000000800 */
[----:B------:R-:W-:-:S04]  /*25c50*/  IMAD.U32 R2, RZ, RZ, UR4 ;  /* 0x00000004ff027e24 */ /* 0x000fc8000f8e00ff */
[----:B-1----:R-:W-:-:S04]  /*25c60*/  IMAD R9, R9, R2, RZ ;  /* 0x0000000209097224 */ /* 0x002fc800078e02ff */
[----:B------:R-:W-:-:S05]  /*25c70*/  IMAD.IADD R0, R0, 0x1, R9 ;  /* 0x0000000100007824 */ /* 0x000fca00078e0209 */
[----:B------:R-:W-:-:S13]  /*25c80*/  ISETP.GT.AND P6, PT, R0, R5, PT ;  /* 0x000000050000720c */ /* 0x000fda0003fc4270 */
[----:B------:R-:W-:Y:S05]  /*25c90*/  @P6 BRA `(.L_x_2851) ;  /* 0x0000000000ac6947 */ /* 0x000fea0003800000 */
.L_x_2854:
        /* <DEDUP_REMOVED lines=37> */
.L_x_2961:
[----:B------:R-:W-:Y:S02]  /*25ef0*/  ULDC UR4, c[0x0][0xc38] ;  /* 0x00030e0000047ab9 */ /* 0x000fe40000000800 */
[----:B------:R-:W-:-:S04]  /*25f00*/  IMAD.U32 R2, RZ, RZ, UR4 ;  /* 0x00000004ff027e24 */ /* 0x000fc8000f8e00ff */
[----:B-1----:R-:W-:-:S04]  /*25f10*/  IMAD R9, R9, R2, RZ ;  /* 0x0000000209097224 */ /* 0x002fc800078e02ff */
[----:B------:R-:W-:-:S05]  /*25f20*/  IMAD.IADD R0, R9, 0x1, R0 ;  /* 0x0000000109007824 */ /* 0x000fca00078e0200 */
[----:B------:R-:W-:-:S13]  /*25f30*/  ISETP.GT.AND P6, PT, R0, R5, PT ;  /* 0x000000050000720c */ /* 0x000fda0003fc4270 */
[----:B------:R-:W-:Y:S05]  /*25f40*/  @!P6 BRA `(.L_x_2854) ;  /* 0xfffffffc0054e947 */ /* 0x000fea000383ffff */
.L_x_2851:
        /* <DEDUP_REMOVED lines=8> */
[----:B-1----:R1:W3:Y:S04]  /*25fd0*/  SHFL.IDX PT, R4, R4, R3, 0x1f ;  /* 0x00001f0304047589 */ /* 0x0022e800000e0000 */
[----:B------:R1:W4:Y:S01]  /*25fe0*/  SHFL.IDX PT, R6, R6, R3, 0x1f ;  /* 0x00001f0306067589 */ /* 0x00032200000e0000 */
[----:B--2---:R-:W-:-:S05]  /*25ff0*/  IMAD.IADD R10, R3, 0x1, R10 ;  /* 0x00000001030a7824 */ /* 0x004fca00078e020a */
[----:B---34-:R1:W-:Y:S02]  /*26000*/  STL [R1+0xc], R10 ;  /* 0x00000c0a01007387 */ /* 0x0183e40000100800 */
.L_x_2966:
[----:B------:R-:W-:-:S13]  /*26010*/  ISETP.NE.AND P0, PT, R0, RZ, PT ;  /* 0x000000ff0000720c */ /* 0x000fda0003f05270 */
[----:B------:R-:W-:Y:S05]  /*26020*/  @!P0 BRA `(.L_x_2856) ;  /* 0x0000000000148947 */ /* 0x000fea0003800000 */
[----:B------:R-:W-:Y:S01]  /*26030*/  UMOV UR4, 0xffffffff ;  /* 0xffffffff00047882 */ /* 0x000fe20000000000 */
[----:B-1----:R-:W-:Y:S02]  /*26040*/  VIADD R3, R3, 0xffffffff ;  /* 0xffffffff03037836 */ /* 0x002fe40000000000 */
[----:B------:R-:W-:Y:S05]  /*26050*/  BRA.DIV UR4, `(.L_x_2857) ;  /* 0x0000003604947947 */ /* 0x000fea000b800000 */
[----:B------:R1:W2:Y:S02]  /*26060*/  SHFL.IDX PT, R3, R7, R3, 0x1f ;  /* 0x00001f0307037589 */ /* 0x0002a400000e0000 */
.L_x_2969:
[----:B--2---:R-:W-:-:S07]  /*26070*/  IMAD.MOV.U32 R8, RZ, RZ, R3 ;  /* 0x000000ffff087224 */ /* 0x004fce00078e0003 */
.L_x_2856:
[----:B------:R-:W-:Y:S01]  /*26080*/  ISETP.NE.AND P0, PT, R6, 0x1, PT ;  /* 0x000000010600780c */ /* 0x000fe20003f05270 */
[----:B------:R-:W-:-:S05]  /*26090*/  IMAD R0, R8, R2, R9 ;  /* 0x0000000208007224 */ /* 0x000fca00078e0209 */
[----:B------:R2:W-:Y:S02]  /*260a0*/  STL [R1], R0 ;  /* 0x0000000001007387 */ /* 0x0005e40000100800 */
[----:B--2---:R-:W-:-:S05]  /*260b0*/  IMAD.IADD R0, R5, 0x1, -R0 ;  /* 0x0000000105007824 */ /* 0x004fca00078e0a00 */
[----:B------:R-:W-:Y:S05]  /*260c0*/  @!P0 BRA `(.L_x_2858) ;  /* 0x0000000000e48947 */ /* 0x000fea0003800000 */
[----:B------:R-:W-:-:S04]  /*260d0*/  IABS R5, R4 ;  /* 0x0000000400057213 */ /* 0x000fc80000000000 */
[----:B------:R-:W2:Y:S08]  /*260e0*/  I2F.RP R2, R5 ;  /* 0x0000000500027306 */ /* 0x000eb00000209400 */
[----:B--2---:R-:W2:Y:S02]  /*260f0*/  MUFU.RCP R2, R2 ;  /* 0x0000000200027308 */ /* 0x004ea40000001000 */
[----:B--2---:R-:W-:-:S06]  /*26100*/  VIADD R2, R2, 0xffffffe ;  /* 0x0ffffffe02027836 */ /* 0x004fcc0000000000 */
[----:B-1----:R-:W1:Y:S02]  /*26110*/  F2I.FTZ.U32.TRUNC.NTZ R3, R2 ;  /* 0x0000000200037305 */ /* 0x002e64000021f000 */
[----:B-1----:R-:W-:-:S04]  /*26120*/  IMAD.MOV R2, RZ, RZ, -R3 ;  /* 0x000000ffff027224 */ /* 0x002fc800078e0a03 */
        /* <DEDUP_REMOVED lines=14> */
[----:B------:R-:W1:Y:S07]  /*26210*/  I2F.RP R2, R5 ;  /* 0x0000000500027306 */ /* 0x000e6e0000209400 */
[----:B------:R-:W-:Y:S01]  /*26220*/  @P0 VIADD R8, R8, 0x1 ;  /* 0x0000000108080836 */ /* 0x000fe20000000000 */
[----:B-1----:R-:W1:Y:S02]  /*26230*/  MUFU.RCP R2, R2 ;  /* 0x0000000200027308 */ /* 0x002e640000001000 */
[----:B-1----:R-:W-:-:S06]  /*26240*/  VIADD R2, R2, 0xffffffe ;  /* 0x0ffffffe02027836 */ /* 0x002fcc0000000000 */
[----:B------:R-:W1:Y:S02]  /*26250*/  F2I.FTZ.U32.TRUNC.NTZ R3, R2 ;  /* 0x0000000200037305 */ /* 0x000e64000021f000 */
[----:B-1----:R-:W-:-:S04]  /*26260*/  IMAD.MOV R2, RZ, RZ, -R3 ;  /* 0x000000ffff027224 */ /* 0x002fc800078e0a03 */
[----:B0-----:R-:W-:Y:S02]  /*26270*/  IMAD R7, R2, R5, RZ ;  /* 0x0000000502077224 */ /* 0x001fe400078e02ff */
        /* <DEDUP_REMOVED lines=30> */
.L_x_2858:
[----:B-1----:R-:W2:Y:S01]  /*26460*/  LDL R3, [R1+0xc] ;  /* 0x00000c0001037983 */ /* 0x002ea20000100800 */
[----:B0-----:R-:W2:Y:S02]  /*26470*/  LDC.64 R6, c[0x0][0xc90] ;  /* 0x00032400ff067b82 */ /* 0x001ea40000000a00 */
        /* <DEDUP_REMOVED lines=33> */
[----:B------:R-:W0:Y:S08]  /*26690*/  I2F.RP R2, R9 ;  /* 0x0000000900027306 */ /* 0x000e300000209400 */
[----:B0-----:R-:W0:Y:S02]  /*266a0*/  MUFU.RCP R2, R2 ;  /* 0x0000000200027308 */ /* 0x001e240000001000 */
[----:B0-----:R-:W-:-:S06]  /*266b0*/  VIADD R2, R2, 0xffffffe ;  /* 0x0ffffffe02027836 */ /* 0x001fcc0000000000 */
[----:B------:R0:W1:Y:S02]  /*266c0*/  F2I.FTZ.U32.TRUNC.NTZ R3, R2 ;  /* 0x0000000200037305 */ /* 0x000064000021f000 */
[----:B0-----:R-:W-:Y:S02]  /*266d0*/  IMAD.MOV.U32 R2, RZ, RZ, RZ ;  /* 0x000000ffff027224 */ /* 0x001fe400078e00ff */
[----:B-1----:R-:W-:-:S04]  /*266e0*/  IMAD.MOV R0, RZ, RZ, -R3 ;  /* 0x000000ffff007224 */ /* 0x002fc800078e0a03 */
        /* <DEDUP_REMOVED lines=22> */
.L_x_2859:
[----:B------:R-:W-:-:S05]  /*26850*/  LOP3.LUT R0, RZ, R0, RZ, 0x33, !PT ;  /* 0x00000000ff007212 */ /* 0x000fca00078e33ff */
[----:B------:R-:W-:-:S05]  /*26860*/  IMAD.IADD R0, R4, 0x1, R0 ;  /* 0x0000000104007824 */ /* 0x000fca00078e0200 */
[----:B------:R2:W-:Y:S01]  /*26870*/  STL [R1+0x4], R0 ;  /* 0x0000040001007387 */ /* 0x0005e20000100800 */
[----:B------:R-:W-:Y:S05]  /*26880*/  BRA `(.L_x_2860) ;  /* 0x0000000000287947 */ /* 0x000fea0003800000 */
.L_x_2852:
        /* <DEDUP_REMOVED lines=10> */
.L_x_2860:
[----:B01-3--:R-:W3:Y:S04]  /*26930*/  LDL R2, [R1+0xc] ;  /* 0x00000c0001027983 */ /* 0x00bee80000100800 */
[----:B------:R-:W4:Y:S04]  /*26940*/  LDL R3, [R1+0x8] ;  /* 0x0000080001037983 */ /* 0x000f280000100800 */
[----:B------:R-:W5:Y:S04]  /*26950*/  LDL R5, [R1+0x4] ;  /* 0x0000040001057983 */ /* 0x000f680000100800 */
[----:B------:R-:W5:Y:S01]  /*26960*/  LDL R4, [R1] ;  /* 0x0000000001047983 */ /* 0x000f620000100800 */
[----:B--2---:R-:W0:Y:S01]  /*26970*/  S2R R0, SR_TID.X ;  /* 0x0000000000007919 */ /* 0x004e220000002100 */
[----:B------:R-:W-:Y:S05]  /*26980*/  WARPSYNC.ALL ;  /* 0x0000000000007948 */ /* 0x000fea0003800000 */
[----:B0-----:R-:W-:Y:S01]  /*26990*/  LOP3.LUT R0, R0, 0x1f, RZ, 0xc0, !PT ;  /* 0x0000001f00007812 */ /* 0x001fe200078ec0ff */
[----:B------:R-:W-:Y:S03]  /*269a0*/  BAR.SYNC.DEFER_BLOCKING 0x4, 0x180 ;  /* 0x0106000000007b1d */ /* 0x000fe60000010000 */
[----:B------:R-:W-:-:S13]  /*269b0*/  ISETP.NE.AND P0, PT, R0, RZ, PT ;  /* 0x000000ff0000720c */ /* 0x000fda0003f05270 */
[----:B------:R-:W0:Y:S01]  /*269c0*/  @!P0 S2R R0, SR_CgaCtaId ;  /* 0x0000000000008919 */ /* 0x000e220000008800 */
[----:B---3--:R-:W-:Y:S01]  /*269d0*/  IMAD.MOV.U32 R7, RZ, RZ, R2 ;  /* 0x000000ffff077224 */ /* 0x008fe200078e0002 */
[----:B------:R-:W-:Y:S01]  /*269e0*/  @!P0 MOV R2, 0x400 ;  /* 0x0000040000028802 */ /* 0x000fe20000000f00 */
[----:B----4-:R-:W-:-:S03]  /*269f0*/  IMAD.MOV.U32 R6, RZ, RZ, R3 ;  /* 0x000000ffff067224 */ /* 0x010fc600078e0003 */
[----:B0-----:R-:W-:-:S05]  /*26a00*/  @!P0 LEA R18, R0, R2, 0x18 ;  /* 0x0000000200128211 */ /* 0x001fca00078ec0ff */
[----:B-----5:R2:W-:Y:S01]  /*26a10*/  @!P0 STS.128 [R18+0x348d0], R4 ;  /* 0x0348d00412008388 */ /* 0x0205e20000000c00 */
[----:B------:R-:W-:Y:S06]  /*26a20*/  BAR.ARV 0x5, 0x180 ;  /* 0x0146000000007b1d */ /* 0x000fec0000002000 */
.L_x_2849:
[----:B------:R-:W3:Y:S01]  /*26a30*/  LDL R0, [R1+0xc] ;  /* 0x00000c0001007983 */ /* 0x000ee20000100800 */
[----:B------:R-:W-:Y:S02]  /*26a40*/  ULDC UR4, c[0x0][0xc3c] ;  /* 0x00030f0000047ab9 */ /* 0x000fe40000000800 */
[----:B---3--:R-:W-:-:S13]  /*26a50*/  ISETP.GE.AND P0, PT, R0, UR4, PT ;  /* 0x0000000400007c0c */ /* 0x008fda000bf06270 */
[----:B------:R-:W-:Y:S05]  /*26a60*/  @!P0 BRA `(.L_x_2861) ;  /* 0xffffff8800f88947 */ /* 0x000fea000383ffff */
[----:B------:R-:W-:Y:S05]  /*26a70*/  BSYNC B8 ;  /* 0x0000000000087941 */ /* 0x000fea0003800000 */
.L_x_2717:
[----:B--2---:R-:W2:Y:S01]  /*26a80*/  LDL.LU R0, [R1+0x64] ;  /* 0x0000640001007983 */ /* 0x004ea20000300800 */
[----:B------:R-:W-:Y:S01]  /*26a90*/  BSSY B0, `(.L_x_2862) ;  /* 0x000000b000007945 */ /* 0x000fe20003800000 */
[----:B-1----:R-:W1:Y:S01]  /*26aa0*/  S2R R5, SR_CgaCtaId ;  /* 0x0000000000057919 */ /* 0x002e620000008800 */
[----:B--2---:R-:W-:-:S05]  /*26ab0*/  VIADD R0, R0, 0x1 ;  /* 0x0000000100007836 */ /* 0x004fca0000000000 */
        /* <DEDUP_REMOVED lines=8> */
.L_x_2970:
[----:B------:R-:W-:Y:S05]  /*26b40*/  BSYNC B0 ;  /* 0x0000000000007941 */ /* 0x000fea0003800000 */
.L_x_2862:
[----:B------:R-:W-:-:S03]  /*26b50*/  UMOV UR4, 0xffffffff ;  /* 0xffffffff00047882 */ /* 0x000fc60000000000 */
[----:B------:R-:W-:Y:S05]  /*26b60*/  BRA.DIV UR4, `(.L_x_2864) ;  /* 0x0000002e04107947 */ /* 0x000fea000b800000 */
[----:B------:R-:W1:Y:S02]  /*26b70*/  S2R R2, SR_TID.X ;  /* 0x0000000000027919 */ /* 0x000e640000002100 */
[----:B-1----:R-:W-:-:S04]  /*26b80*/  SHF.R.U32.HI R2, RZ, 0x5, R2 ;  /* 0x00000005ff027819 */ /* 0x002fc80000011602 */
[----:B------:R-:W-:-:S05]  /*26b90*/  LOP3.LUT R2, R2, 0x3, RZ, 0xc0, !PT ;  /* 0x0000000302027812 */ /* 0x000fca00078ec0ff */
[----:B------:R1:W2:Y:S02]  /*26ba0*/  SHFL.IDX PT, R14, R2, RZ, 0x1f ;  /* 0x00001fff020e7589 */ /* 0x0002a400000e0000 */
.L_x_2973:
[----:B--2---:R-:W-:-:S13]  /*26bb0*/  ISETP.NE.AND P0, PT, R14, RZ, PT ;  /* 0x000000ff0e00720c */ /* 0x004fda0003f05270 */
[----:B------:R-:W-:Y:S05]  /*26bc0*/  @P0 BRA `(.L_x_2476) ;  /* 0x0000000000940947 */ /* 0x000fea0003800000 */
[----:B------:R-:W-:-:S03]  /*26bd0*/  UMOV UR4, 0xffffffff ;  /* 0xffffffff00047882 */ /* 0x000fc60000000000 */
[----:B------:R-:W-:Y:S05]  /*26be0*/  BRA.DIV UR4, `(.L_x_2865) ;  /* 0x0000002e04247947 */ /* 0x000fea000b800000 */
[----:B------:R-:W-:-:S13]  /*26bf0*/  ELECT P6, URZ, PT ;  /* 0x00000000003f782f */ /* 0x000fda00038c0000 */
.L_x_2976:
        /* <DEDUP_REMOVED lines=8> */
.L_x_2866:
        /* <DEDUP_REMOVED lines=13> */
.L_x_2977:
[----:B------:R-:W1:Y:S02]  /*26d50*/  SYNCS.PHASECHK.TRANS64.TRYWAIT P0, [R7+URZ], R2 ;  /* 0x00000002070075a7 */ /* 0x000e64000800017f */
[----:B-1----:R-:W-:Y:S05]  /*26d60*/  @!P0 BRA `(.L_x_2868) ;  /* 0x0000002800f88947 */ /* 0x002fea0003800000 */
.L_x_2978:
[----:B------:R-:W-:Y:S05]  /*26d70*/  @!P2 BRA `(.L_x_2869) ;  /* 0x000000000004a947 */ /* 0x000fea0003800000 */
[----:B------:R-:W-:Y:S01]  /*26d80*/  BPT.TRAP 0x1 ;  /* 0x000000040000795c */ /* 0x000fe20000300000 */
.L_x_2869:
[----:B------:R-:W-:-:S04]  /*26d90*/  VIADD R0, R0, 0x34860 ;  /* 0x0003486000007836 */ /* 0x000fc80000000000 */
[----:B------:R-:W-:-:S04]  /*26da0*/  IMAD R4, R19, 0x8, R0 ;  /* 0x0000000813047824 */ /* 0x000fc800078e0200 */
[----:B------:R-:W2:Y:S02]  /*26db0*/  SYNCS.PHASECHK.TRANS64.TRYWAIT P0, [R4+URZ], R5 ;  /* 0x00000005040075a7 */ /* 0x000ea4000800017f */
[----:B--2---:R-:W-:Y:S05]  /*26dc0*/  @!P0 BRA `(.L_x_2870) ;  /* 0x0000002800f48947 */ /* 0x004fea0003800000 */
.L_x_2979:
[----:B------:R-:W-:-:S07]  /*26dd0*/  IMAD R3, R3, 0x8, R0 ;  /* 0x0000000803037824 */ /* 0x000fce00078e0200 */
.L_x_2871:
[----:B---3--:R3:W4:Y:S02]  /*26de0*/  SYNCS.PHASECHK.TRANS64.TRYWAIT P0, [R3+URZ], R2 ;  /* 0x00000002030075a7 */ /* 0x008724000800017f */
[----:B----4-:R-:W-:Y:S05]  /*26df0*/  @!P0 NANOSLEEP.SYNCS 0x989680 ;  /* 0x009896800000895d */ /* 0x010fea0003900000 */
[----:B------:R-:W4:Y:S02]  /*26e00*/  @!P0 SYNCS.PHASECHK.TRANS64 P0, [R3+URZ], R2 ;  /* 0x00000002030085a7 */ /* 0x000f24000800007f */
[----:B----4-:R-:W-:Y:S05]  /*26e10*/  @!P0 BRA `(.L_x_2871) ;  /* 0xfffffffc00f08947 */ /* 0x010fea000383ffff */
.L_x_2476:
[----:B------:R-:W-:Y:S05]  /*26e20*/  BSYNC B9 ;  /* 0x0000000000097941 */ /* 0x000fea0003800000 */
.L_x_2473:
[----:B------:R-:W-:Y:S05]  /*26e30*/  EXIT ;  /* 0x000000000000794d */ /* 0x000fea0003800000 */
.L_x_2496:
[----:B-1----:R1:W2:Y:S02]  /*26e40*/  SYNCS.PHASECHK.TRANS64.TRYWAIT P5, [R3+URZ+0x34890], R0 ;  /* 0x03489000030075a7 */ /* 0x0022a400080a017f */
[----:B--2---:R-:W-:Y:S05]  /*26e50*/  @!P5 NANOSLEEP.SYNCS 0x989680 ;  /* 0x009896800000d95d */ /* 0x004fea0003900000 */
[----:B------:R-:W2:Y:S02]  /*26e60*/  @!P5 SYNCS.PHASECHK.TRANS64 P5, [R3+URZ+0x34890], R0 ;  /* 0x034890000300d5a7 */ /* 0x000ea400080a007f */
[----:B--2---:R-:W-:Y:S05]  /*26e70*/  @!P5 BRA `(.L_x_2496) ;  /* 0xfffffffc00f0d947 */ /* 0x004fea000383ffff */
[----:B------:R-:W-:Y:S05]  /*26e80*/  BRA `(.L_x_2872) ;  /* 0xfffffdcc007c7947 */ /* 0x000fea000383ffff */
.L_x_2550:
[----:B-1----:R1:W2:Y:S02]  /*26e90*/  SYNCS.PHASECHK.TRANS64.TRYWAIT P5, [R3+URZ+0x34890], R0 ;  /* 0x03489000030075a7 */ /* 0x0022a400080a017f */
[----:B--2---:R-:W-:Y:S05]  /*26ea0*/  @!P5 NANOSLEEP.SYNCS 0x989680 ;  /* 0x009896800000d95d */ /* 0x004fea0003900000 */
[----:B------:R-:W2:Y:S02]  /*26eb0*/  @!P5 SYNCS.PHASECHK.TRANS64 P5, [R3+URZ+0x34890], R0 ;  /* 0x034890000300d5a7 */ /* 0x000ea400080a007f */
[----:B--2---:R-:W-:Y:S05]  /*26ec0*/  @!P5 BRA `(.L_x_2550) ;  /* 0xfffffffc00f0d947 */ /* 0x004fea000383ffff */
[----:B------:R-:W-:Y:S05]  /*26ed0*/  BRA `(.L_x_2873) ;  /* 0xfffffe0000e47947 */ /* 0x000fea000383ffff */
.L_x_2575:
[----:B-1----:R1:W2:Y:S02]  /*26ee0*/  SYNCS.PHASECHK.TRANS64.TRYWAIT P4, [R3+URZ+0x34890], R0 ;  /* 0x03489000030075a7 */ /* 0x0022a4000808017f */
[----:B--2---:R-:W-:Y:S05]  /*26ef0*/  @!P4 NANOSLEEP.SYNCS 0x989680 ;  /* 0x009896800000c95d */ /* 0x004fea0003900000 */
[----:B------:R-:W2:Y:S02]  /*26f00*/  @!P4 SYNCS.PHASECHK.TRANS64 P4, [R3+URZ+0x34890], R0 ;  /* 0x034890000300c5a7 */ /* 0x000ea4000808007f */
[----:B--2---:R-:W-:Y:S05]  /*26f10*/  @!P4 BRA `(.L_x_2575) ;  /* 0xfffffffc00f0c947 */ /* 0x004fea000383ffff */
[----:B------:R-:W-:Y:S05]  /*26f20*/  BRA `(.L_x_2874) ;  /* 0xfffffe34008c7947 */ /* 0x000fea000383ffff */
.L_x_2581:
[----:B0-----:R0:W2:Y:S02]  /*26f30*/  SYNCS.PHASECHK.TRANS64.TRYWAIT P4, [R3+URZ+0x348b0], R0 ;  /* 0x0348b000030075a7 */ /* 0x0010a4000808017f */
[----:B--2---:R-:W-:Y:S05]  /*26f40*/  @!P4 NANOSLEEP.SYNCS 0x989680 ;  /* 0x009896800000c95d */ /* 0x004fea0003900000 */
[----:B------:R-:W2:Y:S02]  /*26f50*/  @!P4 SYNCS.PHASECHK.TRANS64 P4, [R3+URZ+0x348b0], R0 ;  /* 0x0348b0000300c5a7 */ /* 0x000ea4000808007f */
[----:B--2---:R-:W-:Y:S05]  /*26f60*/  @!P4 BRA `(.L_x_2581) ;  /* 0xfffffffc00f0c947 */ /* 0x004fea000383ffff */
[----:B------:R-:W-:Y:S05]  /*26f70*/  BRA `(.L_x_2875) ;  /* 0xfffffe38008c7947 */ /* 0x000fea000383ffff */
.L_x_2601:
        /* <DEDUP_REMOVED lines=8> */
.L_x_2877:
[----:B------:R-:W-:Y:S05]  /*27000*/  BSYNC B1 ;  /* 0x0000000000017941 */ /* 0x000fea0003800000 */
.L_x_2876:
        /* <DEDUP_REMOVED lines=8> */
.L_x_2878:
[----:B------:R-:W-:Y:S02]  /*27090*/  IMAD.MOV.U32 R13, RZ, RZ, R63 ;  /* 0x000000ffff0d7224 */ /* 0x000fe400078e003f */
[----:B------:R-:W-:-:S07]  /*270a0*/  IMAD.MOV.U32 R8, RZ, RZ, R14 ;  /* 0x000000ffff087224 */ /* 0x000fce00078e000e */
[----:B------:R-:W-:Y:S05]  /*270b0*/  WARPSYNC.COLLECTIVE R15, `(.L_x_2879) ;  /* 0x000000000f087348 */ /* 0x000fea0003c00000 */
[----:B------:R0:W1:Y:S02]  /*270c0*/  SHFL.IDX P6, R14, R13, R12, R11 ;  /* 0x0000000c0d0e7389 */ /* 0x00006400000c000b */
[----:B01----:R-:W-:Y:S01]  /*270d0*/  ENDCOLLECTIVE ;  /* 0x000000000000791b */ /* 0x003fe20003800000 */
.L_x_2879:
[----:B------:R-:W-:Y:S02]  /*270e0*/  IMAD.MOV.U32 R13, RZ, RZ, R3 ;  /* 0x000000ffff0d7224 */ /* 0x000fe400078e0003 */
[----:B------:R-:W-:-:S07]  /*270f0*/  IMAD.MOV.U32 R33, RZ, RZ, R14 ;  /* 0x000000ffff217224 */ /* 0x000fce00078e000e */
[----:B------:R-:W-:Y:S05]  /*27100*/  WARPSYNC.COLLECTIVE R15, `(.L_x_2880) ;  /* 0x000000000f087348 */ /* 0x000fea0003c00000 */
[----:B------:R0:W1:Y:S02]  /*27110*/  SHFL.IDX P6, R14, R13, R12, R11 ;  /* 0x0000000c0d0e7389 */ /* 0x00006400000c000b */
[----:B01----:R-:W-:Y:S01]  /*27120*/  ENDCOLLECTIVE ;  /* 0x000000000000791b */ /* 0x003fe20003800000 */
.L_x_2880:
[----:B------:R-:W-:Y:S01]  /*27130*/  IMAD.MOV.U32 R32, RZ, RZ, R14 ;  /* 0x000000ffff207224 */ /* 0x000fe200078e000e */
[----:B------:R-:W-:Y:S06]  /*27140*/  BRA `(.L_x_2881) ;  /* 0xfffffe4800807947 */ /* 0x000fec000383ffff */
.L_x_2604:
        /* <DEDUP_REMOVED lines=8> */
.L_x_2883:
[----:B------:R-:W-:Y:S05]  /*271d0*/  BSYNC B1 ;  /* 0x0000000000017941 */ /* 0x000fea0003800000 */
.L_x_2882:
        /* <DEDUP_REMOVED lines=8> */
.L_x_2884:
[----:B------:R-:W-:Y:S02]  /*27260*/  IMAD.MOV.U32 R13, RZ, RZ, R63 ;  /* 0x000000ffff0d7224 */ /* 0x000fe400078e003f */
[----:B------:R-:W-:-:S07]  /*27270*/  IMAD.MOV.U32 R65, RZ, RZ, R14 ;  /* 0x000000ffff417224 */ /* 0x000fce00078e000e */
[----:B------:R-:W-:Y:S05]  /*27280*/  WARPSYNC.COLLECTIVE R15, `(.L_x_2885) ;  /* 0x000000000f087348 */ /* 0x000fea0003c00000 */
[----:B------:R0:W1:Y:S02]  /*27290*/  SHFL.IDX P6, R14, R13, R12, R11 ;  /* 0x0000000c0d0e7389 */ /* 0x00006400000c000b */
[----:B01----:R-:W-:Y:S01]  /*272a0*/  ENDCOLLECTIVE ;  /* 0x000000000000791b */ /* 0x003fe20003800000 */
.L_x_2885:
[----:B------:R-:W-:Y:S02]  /*272b0*/  IMAD.MOV.U32 R13, RZ, RZ, R3 ;  /* 0x000000ffff0d7224 */ /* 0x000fe400078e0003 */
[----:B------:R-:W-:-:S07]  /*272c0*/  IMAD.MOV.U32 R63, RZ, RZ, R14 ;  /* 0x000000ffff3f7224 */ /* 0x000fce00078e000e */
[----:B------:R-:W-:Y:S05]  /*272d0*/  WARPSYNC.COLLECTIVE R15, `(.L_x_2886) ;  /* 0x000000000f087348 */ /* 0x000fea0003c00000 */
[----:B------:R0:W1:Y:S02]  /*272e0*/  SHFL.IDX P6, R14, R13, R12, R11 ;  /* 0x0000000c0d0e7389 */ /* 0x00006400000c000b */
[----:B01----:R-:W-:Y:S01]  /*272f0*/  ENDCOLLECTIVE ;  /* 0x000000000000791b */ /* 0x003fe20003800000 */
.L_x_2886:
[----:B------:R-:W-:Y:S01]  /*27300*/  IMAD.MOV.U32 R62, RZ, RZ, R14 ;  /* 0x000000ffff3e7224 */ /* 0x000fe200078e000e */
[----:B------:R-:W-:Y:S06]  /*27310*/  BRA `(.L_x_2887) ;  /* 0xfffffe50002c7947 */ /* 0x000fec000383ffff */
.L_x_2608:
[----:B0-----:R0:W1:Y:S02]  /*27320*/  SYNCS.PHASECHK.TRANS64.TRYWAIT P0, [R2+URZ+0x34800], R5 ;  /* 0x03480005020075a7 */ /* 0x001064000800017f */
[----:B-1----:R-:W-:Y:S05]  /*27330*/  @!P0 NANOSLEEP.SYNCS 0x989680 ;  /* 0x009896800000895d */ /* 0x002fea0003900000 */
[----:B------:R-:W1:Y:S02]  /*27340*/  @!P0 SYNCS.PHASECHK.TRANS64 P0, [R2+URZ+0x34800], R5 ;  /* 0x03480005020085a7 */ /* 0x000e64000800007f */
[----:B-1----:R-:W-:Y:S05]  /*27350*/  @!P0 BRA `(.L_x_2608) ;  /* 0xfffffffc00f08947 */ /* 0x002fea000383ffff */
[----:B------:R-:W-:Y:S05]  /*27360*/  BRA `(.L_x_2888) ;  /* 0xfffffe58005c7947 */ /* 0x000fea000383ffff */
.L_x_2632:
        /* <DEDUP_REMOVED lines=8> */
.L_x_2890:
[----:B------:R-:W-:Y:S05]  /*273f0*/  BSYNC B1 ;  /* 0x0000000000017941 */ /* 0x000fea0003800000 */
.L_x_2889:
        /* <DEDUP_REMOVED lines=8> */
.L_x_2891:
[----:B------:R-:W-:Y:S02]  /*27480*/  IMAD.MOV.U32 R7, RZ, RZ, R3 ;  /* 0x000000ffff077224 */ /* 0x000fe400078e0003 */
[----:B------:R-:W-:Y:S02]  /*27490*/  IMAD.MOV.U32 R13, RZ, RZ, R67 ;  /* 0x000000ffff0d7224 */ /* 0x000fe400078e0043 */
[----:B------:R-:W-:-:S07]  /*274a0*/  IMAD.MOV.U32 R0, RZ, RZ, R14 ;  /* 0x000000ffff007224 */ /* 0x000fce00078e000e */
[----:B------:R-:W-:Y:S05]  /*274b0*/  WARPSYNC.COLLECTIVE R15, `(.L_x_2892) ;  /* 0x000000000f087348 */ /* 0x000fea0003c00000 */
[----:B------:R0:W1:Y:S02]  /*274c0*/  SHFL.IDX P6, R14, R13, R12, R11 ;  /* 0x0000000c0d0e7389 */ /* 0x00006400000c000b */
[----:B01----:R-:W-:Y:S01]  /*274d0*/  ENDCOLLECTIVE ;  /* 0x000000000000791b */ /* 0x003fe20003800000 */
.L_x_2892:
[----:B------:R-:W-:Y:S02]  /*274e0*/  IMAD.MOV.U32 R6, RZ, RZ, R0 ;  /* 0x000000ffff067224 */ /* 0x000fe400078e0000 */
[----:B------:R-:W-:Y:S02]  /*274f0*/  IMAD.MOV.U32 R13, RZ, RZ, R66 ;  /* 0x000000ffff0d7224 */ /* 0x000fe400078e0042 */
[----:B------:R-:W-:-:S07]  /*27500*/  IMAD.MOV.U32 R5, RZ, RZ, R14 ;  /* 0x000000ffff057224 */ /* 0x000fce00078e000e */
[----:B------:R-:W-:Y:S05]  /*27510*/  WARPSYNC.COLLECTIVE R15, `(.L_x_2893) ;  /* 0x000000000f087348 */ /* 0x000fea0003c00000 */
[----:B------:R0:W1:Y:S02]  /*27520*/  SHFL.IDX P6, R14, R13, R12, R11 ;  /* 0x0000000c0d0e7389 */ /* 0x00006400000c000b */
[----:B01----:R-:W-:Y:S01]  /*27530*/  ENDCOLLECTIVE ;  /* 0x000000000000791b */ /* 0x003fe20003800000 */
.L_x_2893:
[----:B------:R-:W-:Y:S05]  /*27540*/  BRA `(.L_x_2894) ;  /* 0xfffffe7c00f07947 */ /* 0x000fea000383ffff */
.L_x_2635:
[----:B------:R-:W-:Y:S01]  /*27550*/  BSSY B1, `(.L_x_2895) ;  /* 0x0000008000017945 */ /* 0x000fe20003800000 */
[----:B------:R-:W-:Y:S02]  /*27560*/  IMAD.MOV.U32 R13, RZ, RZ, R61 ;  /* 0x000000ffff0d7224 */ /* 0x000fe400078e003d */
[----:B------:R-:W-:Y:S02]  /*27570*/  IMAD.MOV.U32 R12, RZ, RZ, 0x1 ;  /* 0x00000001ff0c7424 */ /* 0x000fe400078e00ff */
[----:B------:R-:W-:Y:S02]  /*27580*/  IMAD.MOV.U32 R11, RZ, RZ, 0x1c1f ;  /* 0x00001c1fff0b7424 */ /* 0x000fe400078e00ff */
[----:B------:R-:W-:-:S07]  /*27590*/  IMAD.MOV.U32 R15, RZ, RZ, -0x1 ;  /* 0xffffffffff0f7424 */ /* 0x000fce00078e00ff */
[----:B----4-:R-:W-:Y:S05]  /*275a0*/  WARPSYNC.COLLECTIVE R15, `(.L_x_2896) ;  /* 0x000000000f087348 */ /* 0x010fea0003c00000 */
[----:B----4-:R0:W1:Y:S02]  /*275b0*/  SHFL.IDX P6, R14, R13, R12, R11 ;  /* 0x0000000c0d0e7389 */ /* 0x01006400000c000b */
[----:B01----:R-:W-:Y:S01]  /*275c0*/  ENDCOLLECTIVE ;  /* 0x000000000000791b */ /* 0x003fe20003800000 */
.L_x_2896:
[----:B------:R-:W-:Y:S05]  /*275d0*/  BSYNC B1 ;  /* 0x0000000000017941 */ /* 0x000fea0003800000 */
.L_x_2895:
        /* <DEDUP_REMOVED lines=8> */
.L_x_2897:
[----:B------:R-:W-:Y:S02]  /*27660*/  IMAD.MOV.U32 R13, RZ, RZ, R67 ;  /* 0x000000ffff0d7224 */ /* 0x000fe400078e0043 */
[----:B------:R-:W-:-:S07]  /*27670*/  IMAD.MOV.U32 R60, RZ, RZ, R14 ;  /* 0x000000ffff3c7224 */ /* 0x000fce00078e000e */
[----:B------:R-:W-:Y:S05]  /*27680*/  WARPSYNC.COLLECTIVE R15, `(.L_x_2898) ;  /* 0x000000000f087348 */ /* 0x000fea0003c00000 */
[----:B------:R0:W1:Y:S02]  /*27690*/  SHFL.IDX P6, R14, R13, R12, R11 ;  /* 0x0000000c0d0e7389 */ /* 0x00006400000c000b */
[----:B01----:R-:W-:Y:S01]  /*276a0*/  ENDCOLLECTIVE ;  /* 0x000000000000791b */ /* 0x003fe20003800000 */
.L_x_2898:
[----:B------:R-:W-:Y:S02]  /*276b0*/  IMAD.MOV.U32 R13, RZ, RZ, R66 ;  /* 0x000000ffff0d7224 */ /* 0x000fe400078e0042 */
[----:B------:R-:W-:-:S07]  /*276c0*/  IMAD.MOV.U32 R67, RZ, RZ, R14 ;  /* 0x000000ffff437224 */ /* 0x000fce00078e000e */
[----:B------:R-:W-:Y:S05]  /*276d0*/  WARPSYNC.COLLECTIVE R15, `(.L_x_2899) ;  /* 0x000000000f087348 */ /* 0x000fea0003c00000 */
[----:B------:R0:W1:Y:S02]  /*276e0*/  SHFL.IDX P6, R14, R13, R12, R11 ;  /* 0x0000000c0d0e7389 */ /* 0x00006400000c000b */
[----:B01----:R-:W-:Y:S01]  /*276f0*/  ENDCOLLECTIVE ;  /* 0x000000000000791b */ /* 0x003fe20003800000 */
.L_x_2899:
[----:B------:R-:W-:Y:S01]  /*27700*/  IMAD.MOV.U32 R66, RZ, RZ, R14 ;  /* 0x000000ffff427224 */ /* 0x000fe200078e000e */
[----:B------:R-:W-:Y:S06]  /*27710*/  BRA `(.L_x_2900) ;  /* 0xfffffe8400187947 */ /* 0x000fec000383ffff */
.L_x_2639:
[----:B0-----:R0:W1:Y:S02]  /*27720*/  SYNCS.PHASECHK.TRANS64.TRYWAIT P0, [R2+URZ+0x34800], R61 ;  /* 0x0348003d020075a7 */ /* 0x001064000800017f */
[----:B-1----:R-:W-:Y:S05]  /*27730*/  @!P0 NANOSLEEP.SYNCS 0x989680 ;  /* 0x009896800000895d */ /* 0x002fea0003900000 */
[----:B------:R-:W1:Y:S02]  /*27740*/  @!P0 SYNCS.PHASECHK.TRANS64 P0, [R2+URZ+0x34800], R61 ;  /* 0x0348003d020085a7 */ /* 0x000e64000800007f */
[----:B-1----:R-:W-:Y:S05]  /*27750*/  @!P0 BRA `(.L_x_2639) ;  /* 0xfffffffc00f08947 */ /* 0x002fea000383ffff */
[----:B------:R-:W-:Y:S05]  /*27760*/  BRA `(.L_x_2901) ;  /* 0xfffffe8800987947 */ /* 0x000fea000383ffff */
.L_x_2653:
[----:B-1----:R1:W2:Y:S02]  /*27770*/  SYNCS.PHASECHK.TRANS64.TRYWAIT P2, [R6+URZ+0x34830], R3 ;  /* 0x03483003060075a7 */ /* 0x0022a4000804017f */
[----:B--2---:R-:W-:Y:S05]  /*27780*/  @!P2 NANOSLEEP.SYNCS 0x989680 ;  /* 0x009896800000a95d */ /* 0x004fea0003900000 */
[----:B------:R-:W2:Y:S02]  /*27790*/  @!P2 SYNCS.PHASECHK.TRANS64 P2, [R6+URZ+0x34830], R3 ;  /* 0x034830030600a5a7 */ /* 0x000ea4000804007f */
[----:B--2---:R-:W-:Y:S05]  /*277a0*/  @!P2 BRA `(.L_x_2653) ;  /* 0xfffffffc00f0a947 */ /* 0x004fea000383ffff */
[----:B------:R-:W-:Y:S05]  /*277b0*/  BRA `(.L_x_2652) ;  /* 0xfffffeb400287947 */ /* 0x000fea000383ffff */
.L_x_2660:
[----:B-1----:R1:W2:Y:S02]  /*277c0*/  SYNCS.PHASECHK.TRANS64.TRYWAIT P3, [R20+URZ+0x34830], R3 ;  /* 0x03483003140075a7 */ /* 0x0022a4000806017f */
[----:B--2---:R-:W-:Y:S05]  /*277d0*/  @!P3 NANOSLEEP.SYNCS 0x989680 ;  /* 0x009896800000b95d */ /* 0x004fea0003900000 */
[----:B------:R-:W2:Y:S02]  /*277e0*/  @!P3 SYNCS.PHASECHK.TRANS64 P3, [R20+URZ+0x34830], R3 ;  /* 0x034830031400b5a7 */ /* 0x000ea4000806007f */
[----:B--2---:R-:W-:Y:S05]  /*277f0*/  @!P3 BRA `(.L_x_2660) ;  /* 0xfffffffc00f0b947 */ /* 0x004fea000383ffff */
[----:B------:R-:W-:Y:S05]  /*27800*/  BRA `(.L_x_2659) ;  /* 0xfffffedc00787947 */ /* 0x000fea000383ffff */
.L_x_2665:
[----:B-1----:R1:W2:Y:S02]  /*27810*/  SYNCS.PHASECHK.TRANS64.TRYWAIT P3, [R21+URZ+0x34850], R0 ;  /* 0x03485000150075a7 */ /* 0x0022a4000806017f */
[----:B--2---:R-:W-:Y:S05]  /*27820*/  @!P3 NANOSLEEP.SYNCS 0x989680 ;  /* 0x009896800000b95d */ /* 0x004fea0003900000 */
[----:B------:R-:W2:Y:S02]  /*27830*/  @!P3 SYNCS.PHASECHK.TRANS64 P3, [R21+URZ+0x34850], R0 ;  /* 0x034850001500b5a7 */ /* 0x000ea4000806007f */
[----:B--2---:R-:W-:Y:S05]  /*27840*/  @!P3 BRA `(.L_x_2665) ;  /* 0xfffffffc00f0b947 */ /* 0x004fea000383ffff */
[----:B------:R-:W-:Y:S05]  /*27850*/  BRA `(.L_x_2664) ;  /* 0xfffffee800407947 */ /* 0x000fea000383ffff */
.L_x_2673:
[----:B-1----:R1:W2:Y:S02]  /*27860*/  SYNCS.PHASECHK.TRANS64.TRYWAIT P2, [R3+URZ+0x34830], R4 ;  /* 0x03483004030075a7 */ /* 0x0022a4000804017f */
[----:B--2---:R-:W-:Y:S05]  /*27870*/  @!P2 NANOSLEEP.SYNCS 0x989680 ;  /* 0x009896800000a95d */ /* 0x004fea0003900000 */
[----:B------:R-:W2:Y:S02]  /*27880*/  @!P2 SYNCS.PHASECHK.TRANS64 P2, [R3+URZ+0x34830], R4 ;  /* 0x034830040300a5a7 */ /* 0x000ea4000804007f */
[----:B--2---:R-:W-:Y:S05]  /*27890*/  @!P2 BRA `(.L_x_2673) ;  /* 0xfffffffc00f0a947 */ /* 0x004fea000383ffff */
[----:B------:R-:W-:Y:S05]  /*278a0*/  BRA `(.L_x_2672) ;  /* 0xffffff0800d87947 */ /* 0x000fea000383ffff */
.L_x_2678:
[----:B-1----:R1:W2:Y:S02]  /*278b0*/  SYNCS.PHASECHK.TRANS64.TRYWAIT P2, [R15+URZ+0x34850], R0 ;  /* 0x034850000f0075a7 */ /* 0x0022a4000804017f */
[----:B--2---:R-:W-:Y:S05]  /*278c0*/  @!P2 NANOSLEEP.SYNCS 0x989680 ;  /* 0x009896800000a95d */ /* 0x004fea0003900000 */
[----:B------:R-:W2:Y:S02]  /*278d0*/  @!P2 SYNCS.PHASECHK.TRANS64 P2, [R15+URZ+0x34850], R0 ;  /* 0x034850000f00a5a7 */ /* 0x000ea4000804007f */
[----:B--2---:R-:W-:Y:S05]  /*278e0*/  @!P2 BRA `(.L_x_2678) ;  /* 0xfffffffc00f0a947 */ /* 0x004fea000383ffff */
[----:B------:R-:W-:Y:S05]  /*278f0*/  BRA `(.L_x_2677) ;  /* 0xffffff1400a07947 */ /* 0x000fea000383ffff */
.L_x_2684:
[----:B-1----:R1:W2:Y:S02]  /*27900*/  SYNCS.PHASECHK.TRANS64.TRYWAIT P0, [R7+URZ+0x34850], R8 ;  /* 0x03485008070075a7 */ /* 0x0022a4000800017f */
[----:B--2---:R-:W-:Y:S05]  /*27910*/  @!P0 NANOSLEEP.SYNCS 0x989680 ;  /* 0x009896800000895d */ /* 0x004fea0003900000 */
[----:B------:R-:W2:Y:S02]  /*27920*/  @!P0 SYNCS.PHASECHK.TRANS64 P0, [R7+URZ+0x34850], R8 ;  /* 0x03485008070085a7 */ /* 0x000ea4000800007f */
[----:B--2---:R-:W-:Y:S05]  /*27930*/  @!P0 BRA `(.L_x_2684) ;  /* 0xfffffffc00f08947 */ /* 0x004fea000383ffff */
[----:B------:R-:W-:Y:S05]  /*27940*/  BRA `(.L_x_2683) ;  /* 0xffffff3000c47947 */ /* 0x000fea000383ffff */
.L_x_2725:
        /* <DEDUP_REMOVED lines=8> */
[----:B------:R-:W-:Y:S05]  /*279d0*/  WARPSYNC.COLLECTIVE R15, `(.L_x_2903) ;  /* 0x000000000f087348 */ /* 0x000fea0003c00000 */
[----:B------:R0:W1:Y:S02]  /*279e0*/  SHFL.IDX P6, R14, R13, R12, R11 ;  /* 0x0000000c0d0e7389 */ /* 0x00006400000c000b */
[----:B01----:R-:W-:Y:S01]  /*279f0*/  ENDCOLLECTIVE ;  /* 0x000000000000791b */ /* 0x003fe20003800000 */
.L_x_2903:
[----:B------:R-:W-:Y:S05]  /*27a00*/  BSYNC B1 ;  /* 0x0000000000017941 */ /* 0x000fea0003800000 */
.L_x_2902:
[----:B------:R-:W-:Y:S05]  /*27a10*/  BRA `(.L_x_2904) ;  /* 0xffffff8400c07947 */ /* 0x000fea000383ffff */
.L_x_2727:
[----:B------:R-:W-:Y:S01]  /*27a20*/  BSSY B1, `(.L_x_2905) ;  /* 0x0000006000017945 */ /* 0x000fe20003800000 */
[----:B------:R-:W-:-:S07]  /*27a30*/  IMAD.MOV.U32 R15, RZ, RZ, -0x1 ;  /* 0xffffffffff0f7424 */ /* 0x000fce00078e00ff */
[----:B0-----:R-:W-:Y:S05]  /*27a40*/  WARPSYNC.COLLECTIVE R15, `(.L_x_2906) ;  /* 0x000000000f0c7348 */ /* 0x001fea0003c00000 */
[----:B------:R-:W-:Y:S02]  /*27a50*/  ELECT P6, UR62, PT ;  /* 0x00000000003e782f */ /* 0x000fe400038c0000 */
[----:B------:R-:W-:Y:S01]  /*27a60*/  MOV R14, UR62 ;  /* 0x0000003e000e7c02 */ /* 0x000fe20008000f00 */
[----:B0-----:R-:W-:Y:S10]  /*27a70*/  ENDCOLLECTIVE ;  /* 0x000000000000791b */ /* 0x001ff40003800000 */
.L_x_2906:
[----:B------:R-:W-:Y:S05]  /*27a80*/  BSYNC B1 ;  /* 0x0000000000017941 */ /* 0x000fea0003800000 */
.L_x_2905:
[----:B------:R-:W-:Y:S05]  /*27a90*/  BRA `(.L_x_2726) ;  /* 0xffffff8400b87947 */ /* 0x000fea000383ffff */
.L_x_2729:
[----:B0-----:R0:W1:Y:S02]  /*27aa0*/  SYNCS.PHASECHK.TRANS64.TRYWAIT P0, [R18+URZ+0x34820], R3 ;  /* 0x03482003120075a7 */ /* 0x001064000800017f */
[----:B-1----:R-:W-:Y:S05]  /*27ab0*/  @!P0 NANOSLEEP.SYNCS 0x989680 ;  /* 0x009896800000895d */ /* 0x002fea0003900000 */
[----:B------:R-:W1:Y:S02]  /*27ac0*/  @!P0 SYNCS.PHASECHK.TRANS64 P0, [R18+URZ+0x34820], R3 ;  /* 0x03482003120085a7 */ /* 0x000e64000800007f */
[----:B-1----:R-:W-:Y:S05]  /*27ad0*/  @!P0 BRA `(.L_x_2729) ;  /* 0xfffffffc00f08947 */ /* 0x002fea000383ffff */
[----:B------:R-:W-:Y:S05]  /*27ae0*/  BRA `(.L_x_2907) ;  /* 0xffffff8400c87947 */ /* 0x000fea000383ffff */
.L_x_2733:
[----:B-1----:R1:W2:Y:S02]  /*27af0*/  SYNCS.PHASECHK.TRANS64.TRYWAIT P0, [R5+URZ+0x348a0], R9 ;  /* 0x0348a009050075a7 */ /* 0x0022a4000800017f */
[----:B--2---:R-:W-:Y:S05]  /*27b00*/  @!P0 NANOSLEEP.SYNCS 0x989680 ;  /* 0x009896800000895d */ /* 0x004fea0003900000 */
[----:B------:R-:W2:Y:S02]  /*27b10*/  @!P0 SYNCS.PHASECHK.TRANS64 P0, [R5+URZ+0x348a0], R9 ;  /* 0x0348a009050085a7 */ /* 0x000ea4000800007f */
[----:B--2---:R-:W-:Y:S05]  /*27b20*/  @!P0 BRA `(.L_x_2733) ;  /* 0xfffffffc00f08947 */ /* 0x004fea000383ffff */
[----:B------:R-:W-:Y:S05]  /*27b30*/  BRA `(.L_x_2908) ;  /* 0xffffff8400e87947 */ /* 0x000fea000383ffff */
.L_x_2740:
[----:B0-----:R0:W2:Y:S02]  /*27b40*/  SYNCS.PHASECHK.TRANS64.TRYWAIT P0, [R5+URZ+0x348c0], R9 ;  /* 0x0348c009050075a7 */ /* 0x0010a4000800017f */
[----:B--2---:R-:W-:Y:S05]  /*27b50*/  @!P0 NANOSLEEP.SYNCS 0x989680 ;  /* 0x009896800000895d */ /* 0x004fea0003900000 */
[----:B------:R-:W2:Y:S02]  /*27b60*/  @!P0 SYNCS.PHASECHK.TRANS64 P0, [R5+URZ+0x348c0], R9 ;  /* 0x0348c009050085a7 */ /* 0x000ea4000800007f */
[----:B--2---:R-:W-:Y:S05]  /*27b70*/  @!P0 BRA `(.L_x_2740) ;  /* 0xfffffffc00f08947 */ /* 0x004fea000383ffff */
[----:B------:R-:W-:Y:S05]  /*27b80*/  BRA `(.L_x_2909) ;  /* 0xffffff8800e47947 */ /* 0x000fea000383ffff */
.L_x_2748:
[----:B0-----:R0:W1:Y:S02]  /*27b90*/  SYNCS.PHASECHK.TRANS64.TRYWAIT P1, [R7+URZ+0x348a0], R6 ;  /* 0x0348a006070075a7 */ /* 0x001064000802017f */
[----:B-1----:R-:W-:Y:S05]  /*27ba0*/  @!P1 NANOSLEEP.SYNCS 0x989680 ;  /* 0x009896800000995d */ /* 0x002fea0003900000 */
[----:B------:R-:W1:Y:S02]  /*27bb0*/  @!P1 SYNCS.PHASECHK.TRANS64 P1, [R7+URZ+0x348a0], R6 ;  /* 0x0348a006070095a7 */ /* 0x000e64000802007f */
[----:B-1----:R-:W-:Y:S05]  /*27bc0*/  @!P1 BRA `(.L_x_2748) ;  /* 0xfffffffc00f09947 */ /* 0x002fea000383ffff */
[----:B------:R-:W-:Y:S05]  /*27bd0*/  BRA `(.L_x_2910) ;  /* 0xffffff90000c7947 */ /* 0x000fea000383ffff */
.L_x_2755:
[----:B-1----:R1:W2:Y:S02]  /*27be0*/  SYNCS.PHASECHK.TRANS64.TRYWAIT P1, [R7+URZ+0x348c0], R6 ;  /* 0x0348c006070075a7 */ /* 0x0022a4000802017f */
[----:B--2---:R-:W-:Y:S05]  /*27bf0*/  @!P1 NANOSLEEP.SYNCS 0x989680 ;  /* 0x009896800000995d */ /* 0x004fea0003900000 */
[----:B------:R-:W2:Y:S02]  /*27c00*/  @!P1 SYNCS.PHASECHK.TRANS64 P1, [R7+URZ+0x348c0], R6 ;  /* 0x0348c006070095a7 */ /* 0x000ea4000802007f */
[----:B--2---:R-:W-:Y:S05]  /*27c10*/  @!P1 BRA `(.L_x_2755) ;  /* 0xfffffffc00f09947 */ /* 0x004fea000383ffff */
[----:B------:R-:W-:Y:S05]  /*27c20*/  BRA `(.L_x_2911) ;  /* 0xffffff9400047947 */ /* 0x000fea000383ffff */
.L_x_2771:
        /* <DEDUP_REMOVED lines=11> */
.L_x_2913:
[----:B------:R-:W-:Y:S05]  /*27ce0*/  BSYNC B0 ;  /* 0x0000000000007941 */ /* 0x000fea0003800000 */
.L_x_2912:
[----:B------:R-:W-:Y:S05]  /*27cf0*/  BRA `(.L_x_2914) ;  /* 0xffffffa000447947 */ /* 0x000fea000383ffff */
.L_x_2773:
[----:B------:R-:W-:Y:S01]  /*27d00*/  BSSY B0, `(.L_x_2915) ;  /* 0x0000006000007945 */ /* 0x000fe20003800000 */
[----:B------:R-:W-:-:S07]  /*27d10*/  IMAD.MOV.U32 R15, RZ, RZ, -0x1 ;  /* 0xffffffffff0f7424 */ /* 0x000fce00078e00ff */
[----:B0-----:R-:W-:Y:S05]  /*27d20*/  WARPSYNC.COLLECTIVE R15, `(.L_x_2916) ;  /* 0x000000000f0c7348 */ /* 0x001fea0003c00000 */
[----:B------:R-:W-:Y:S02]  /*27d30*/  ELECT P6, UR62, PT ;  /* 0x00000000003e782f */ /* 0x000fe400038c0000 */
[----:B------:R-:W-:Y:S01]  /*27d40*/  MOV R14, UR62 ;  /* 0x0000003e000e7c02 */ /* 0x000fe20008000f00 */
[----:B0-----:R-:W-:Y:S10]  /*27d50*/  ENDCOLLECTIVE ;  /* 0x000000000000791b */ /* 0x001ff40003800000 */
.L_x_2916:
[----:B------:R-:W-:Y:S05]  /*27d60*/  BSYNC B0 ;  /* 0x0000000000007941 */ /* 0x000fea0003800000 */
.L_x_2915:
[----:B------:R-:W-:Y:S05]  /*27d70*/  BRA `(.L_x_2917) ;  /* 0xffffffa000507947 */ /* 0x000fea000383ffff */
.L_x_2775:
[----:B0-----:R0:W1:Y:S02]  /*27d80*/  SYNCS.PHASECHK.TRANS64.TRYWAIT P0, [R0+URZ+0x34840], R2 ;  /* 0x03484002000075a7 */ /* 0x001064000800017f */
[----:B-1----:R-:W-:Y:S05]  /*27d90*/  @!P0 NANOSLEEP.SYNCS 0x989680 ;  /* 0x009896800000895d */ /* 0x002fea0003900000 */
[----:B------:R-:W1:Y:S02]  /*27da0*/  @!P0 SYNCS.PHASECHK.TRANS64 P0, [R0+URZ+0x34840], R2 ;  /* 0x03484002000085a7 */ /* 0x000e64000800007f */
[----:B-1----:R-:W-:Y:S05]  /*27db0*/  @!P0 BRA `(.L_x_2775) ;  /* 0xfffffffc00f08947 */ /* 0x002fea000383ffff */
[----:B------:R-:W-:Y:S05]  /*27dc0*/  BRA `(.L_x_2918) ;  /* 0xffffffa000b07947 */ /* 0x000fea000383ffff */
.L_x_2779:
[----:B------:R-:W2:Y:S01]  /*27dd0*/  LDL.LU R11, [R1+0x50] ;  /* 0x00005000010b7983 */ /* 0x000ea20000300800 */
[----:B------:R-:W-:Y:S02]  /*27de0*/  IMAD.MOV.U32 R13, RZ, RZ, R3 ;  /* 0x000000ffff0d7224 */ /* 0x000fe400078e0003 */
[----:B------:R-:W-:Y:S01]  /*27df0*/  IMAD.MOV.U32 R12, RZ, RZ, RZ ;  /* 0x000000ffff0c7224 */ /* 0x000fe200078e00ff */
[----:B------:R-:W0:Y:S01]  /*27e00*/  S2R R5, SR_TID.X ;  /* 0x0000000000057919 */ /* 0x000e220000002100 */
[----:B------:R-:W-:Y:S01]  /*27e10*/  IMAD.MOV.U32 R15, RZ, RZ, -0x1 ;  /* 0xffffffffff0f7424 */ /* 0x000fe200078e00ff */
[----:B0-----:R-:W-:-:S04]  /*27e20*/  LOP3.LUT R5, R5, 0x7f, RZ, 0xc0, !PT ;  /* 0x0000007f05057812 */ /* 0x001fc800078ec0ff */
        /* <DEDUP_REMOVED lines=9> */
.L_x_2919:
[----:B------:R-:W-:Y:S02]  /*27ec0*/  IMAD.MOV.U32 R13, RZ, RZ, R4 ;  /* 0x000000ffff0d7224 */ /* 0x000fe400078e0004 */
[----:B------:R-:W-:-:S07]  /*27ed0*/  IMAD.MOV.U32 R6, RZ, RZ, R14 ;  /* 0x000000ffff067224 */ /* 0x000fce00078e000e */
[----:B------:R-:W-:Y:S05]  /*27ee0*/  WARPSYNC.COLLECTIVE R15, `(.L_x_2920) ;  /* 0x000000000f087348 */ /* 0x000fea0003c00000 */
[----:B------:R0:W1:Y:S02]  /*27ef0*/  SHFL.IDX P6, R14, R13, R12, R11 ;  /* 0x0000000c0d0e7389 */ /* 0x00006400000c000b */
[----:B01----:R-:W-:Y:S01]  /*27f00*/  ENDCOLLECTIVE ;  /* 0x000000000000791b */ /* 0x003fe20003800000 */
.L_x_2920:
[----:B------:R-:W-:Y:S02]  /*27f10*/  IMAD.MOV.U32 R13, RZ, RZ, R3 ;  /* 0x000000ffff0d7224 */ /* 0x000fe400078e0003 */
[----:B------:R-:W-:Y:S02]  /*27f20*/  IMAD.MOV.U32 R12, RZ, RZ, 0x1 ;  /* 0x00000001ff0c7424 */ /* 0x000fe400078e00ff */
[----:B------:R-:W-:-:S07]  /*27f30*/  IMAD.MOV.U32 R7, RZ, RZ, R14 ;  /* 0x000000ffff077224 */ /* 0x000fce00078e000e */
[----:B------:R-:W-:Y:S05]  /*27f40*/  WARPSYNC.COLLECTIVE R15, `(.L_x_2921) ;  /* 0x000000000f087348 */ /* 0x000fea0003c00000 */
[----:B------:R0:W1:Y:S02]  /*27f50*/  SHFL.IDX P6, R14, R13, R12, R11 ;  /* 0x0000000c0d0e7389 */ /* 0x00006400000c000b */
[----:B01----:R-:W-:Y:S01]  /*27f60*/  ENDCOLLECTIVE ;  /* 0x000000000000791b */ /* 0x003fe20003800000 */
.L_x_2921:
        /* <DEDUP_REMOVED lines=10> */
.L_x_2922:
        /* <DEDUP_REMOVED lines=13> */
.L_x_2923:
        /* <DEDUP_REMOVED lines=16> */
.L_x_2924:
        /* <DEDUP_REMOVED lines=13> */
.L_x_2925:
        /* <DEDUP_REMOVED lines=17> */
.L_x_2926:
[----:B------:R-:W-:Y:S02]  /*283c0*/  IMAD.MOV.U32 R13, RZ, RZ, R3 ;  /* 0x000000ffff0d7224 */ /* 0x000fe400078e0003 */
[----:B------:R-:W-:Y:S02]  /*283d0*/  IMAD.MOV.U32 R12, RZ, RZ, 0x4 ;  /* 0x00000004ff0c7424 */ /* 0x000fe400078e00ff */
[----:B------:R-:W-:-:S07]  /*283e0*/  IMAD.MOV.U32 R5, RZ, RZ, R14 ;  /* 0x000000ffff057224 */ /* 0x000fce00078e000e */
[----:B------:R-:W-:Y:S05]  /*283f0*/  WARPSYNC.COLLECTIVE R15, `(.L_x_2927) ;  /* 0x000000000f087348 */ /* 0x000fea0003c00000 */
[----:B------:R0:W1:Y:S02]  /*28400*/  SHFL.IDX P6, R14, R13, R12, R11 ;  /* 0x0000000c0d0e7389 */ /* 0x00006400000c000b */
[----:B01----:R-:W-:Y:S01]  /*28410*/  ENDCOLLECTIVE ;  /* 0x000000000000791b */ /* 0x003fe20003800000 */
.L_x_2927:
        /* <DEDUP_REMOVED lines=17> */
.L_x_2928:
[----:B------:R-:W-:Y:S02]  /*28530*/  IMAD.MOV.U32 R13, RZ, RZ, R3 ;  /* 0x000000ffff0d7224 */ /* 0x000fe400078e0003 */
[----:B------:R-:W-:Y:S02]  /*28540*/  IMAD.MOV.U32 R12, RZ, RZ, 0x5 ;  /* 0x00000005ff0c7424 */ /* 0x000fe400078e00ff */
[----:B------:R-:W-:-:S07]  /*28550*/  IMAD.MOV.U32 R5, RZ, RZ, R14 ;  /* 0x000000ffff057224 */ /* 0x000fce00078e000e */
[----:B------:R-:W-:Y:S05]  /*28560*/  WARPSYNC.COLLECTIVE R15, `(.L_x_2929) ;  /* 0x000000000f087348 */ /* 0x000fea0003c00000 */
[----:B------:R0:W1:Y:S02]  /*28570*/  SHFL.IDX P6, R14, R13, R12, R11 ;  /* 0x0000000c0d0e7389 */ /* 0x00006400000c000b */
[----:B01----:R-:W-:Y:S01]  /*28580*/  ENDCOLLECTIVE ;  /* 0x000000000000791b */ /* 0x003fe20003800000 */
.L_x_2929:
        /* <DEDUP_REMOVED lines=17> */
.L_x_2930:
[----:B------:R-:W-:Y:S02]  /*286a0*/  IMAD.MOV.U32 R13, RZ, RZ, R3 ;  /* 0x000000ffff0d7224 */ /* 0x000fe400078e0003 */
[----:B------:R-:W-:Y:S02]  /*286b0*/  IMAD.MOV.U32 R12, RZ, RZ, 0x6 ;  /* 0x00000006ff0c7424 */ /* 0x000fe400078e00ff */
[----:B------:R-:W-:-:S07]  /*286c0*/  IMAD.MOV.U32 R5, RZ, RZ, R14 ;  /* 0x000000ffff057224 */ /* 0x000fce00078e000e */
[----:B------:R-:W-:Y:S05]  /*286d0*/  WARPSYNC.COLLECTIVE R15, `(.L_x_2931) ;  /* 0x000000000f087348 */ /* 0x000fea0003c00000 */
[----:B------:R0:W1:Y:S02]  /*286e0*/  SHFL.IDX P6, R14, R13, R12, R11 ;  /* 0x0000000c0d0e7389 */ /* 0x00006400000c000b */
[----:B01----:R-:W-:Y:S01]  /*286f0*/  ENDCOLLECTIVE ;  /* 0x000000000000791b */ /* 0x003fe20003800000 */
.L_x_2931:
        /* <DEDUP_REMOVED lines=15> */
.L_x_2932:
        /* <DEDUP_REMOVED lines=8> */
.L_x_2933:
        /* <DEDUP_REMOVED lines=14> */
.L_x_2934:
[----:B------:R-:W-:Y:S01]  /*28950*/  @!PT LDS RZ, [RZ] ;  /* 0x00000000fffff984 */ /* 0x000fe20000000800 */
[----:B------:R-:W-:Y:S01]  /*28960*/  @!PT LDS RZ, [RZ] ;  /* 0x00000000fffff984 */ /* 0x000fe20000000800 */
[----:B------:R-:W-:Y:S01]  /*28970*/  @!PT LDS RZ, [RZ] ;  /* 0x00000000fffff984 */ /* 0x000fe20000000800 */
[----:B------:R3:W-:Y:S01]  /*28980*/  @!P4 LDGSTS.E.BYPASS.LTC128B.128 [R10+0x1b400], desc[UR60][R6.64+0x100], !P0 ;  /* 0x1b400100060acfae */ /* 0x0007e2000c101d7c */
[----:B------:R-:W-:Y:S01]  /*28990*/  IMAD.MOV.U32 R3, RZ, RZ, R14 ;  /* 0x000000ffff037224 */ /* 0x000fe200078e000e */
[----:B------:R-:W-:Y:S06]  /*289a0*/  BRA `(.L_x_2935) ;  /* 0xffffffa400687947 */ /* 0x000fec000383ffff */
.L_x_2784:
[----:B----4-:R4:W0:Y:S02]  /*289b0*/  SYNCS.PHASECHK.TRANS64.TRYWAIT P0, [R18+URZ+0x34820], R0 ;  /* 0x03482000120075a7 */ /* 0x010824000800017f */
[----:B0-----:R-:W-:Y:S05]  /*289c0*/  @!P0 NANOSLEEP.SYNCS 0x989680 ;  /* 0x009896800000895d */ /* 0x001fea0003900000 */
[----:B------:R-:W0:Y:S02]  /*289d0*/  @!P0 SYNCS.PHASECHK.TRANS64 P0, [R18+URZ+0x34820], R0 ;  /* 0x03482000120085a7 */ /* 0x000e24000800007f */
[----:B0-----:R-:W-:Y:S05]  /*289e0*/  @!P0 BRA `(.L_x_2784) ;  /* 0xfffffffc00f08947 */ /* 0x001fea000383ffff */
[----:B------:R-:W-:Y:S05]  /*289f0*/  BRA `(.L_x_2936) ;  /* 0xffffffa400e87947 */ /* 0x000fea000383ffff */
.L_x_2793:
[----:B-1----:R1:W2:Y:S02]  /*28a00*/  SYNCS.PHASECHK.TRANS64.TRYWAIT P0, [R3+URZ+0x34840], R2 ;  /* 0x03484002030075a7 */ /* 0x0022a4000800017f */
[----:B--2---:R-:W-:Y:S05]  /*28a10*/  @!P0 NANOSLEEP.SYNCS 0x989680 ;  /* 0x009896800000895d */ /* 0x004fea0003900000 */
[----:B------:R-:W2:Y:S02]  /*28a20*/  @!P0 SYNCS.PHASECHK.TRANS64 P0, [R3+URZ+0x34840], R2 ;  /* 0x03484002030085a7 */ /* 0x000ea4000800007f */
[----:B--2---:R-:W-:Y:S05]  /*28a30*/  @!P0 BRA `(.L_x_2793) ;  /* 0xfffffffc00f08947 */ /* 0x004fea000383ffff */
[----:B------:R-:W-:Y:S05]  /*28a40*/  BRA `(.L_x_2937) ;  /* 0xffffffa800c47947 */ /* 0x000fea000383ffff */
.L_x_2800:
[----:B0-----:R0:W1:Y:S02]  /*28a50*/  SYNCS.PHASECHK.TRANS64.TRYWAIT P0, [R3+URZ+0x60], R2 ;  /* 0x00006002030075a7 */ /* 0x001064000800017f */
[----:B-1----:R-:W-:Y:S05]  /*28a60*/  @!P0 NANOSLEEP.SYNCS 0x989680 ;  /* 0x009896800000895d */ /* 0x002fea0003900000 */
[----:B------:R-:W1:Y:S02]  /*28a70*/  @!P0 SYNCS.PHASECHK.TRANS64 P0, [R3+URZ+0x60], R2 ;  /* 0x00006002030085a7 */ /* 0x000e64000800007f */
[----:B-1----:R-:W-:Y:S05]  /*28a80*/  @!P0 BRA `(.L_x_2800) ;  /* 0xfffffffc00f08947 */ /* 0x002fea000383ffff */
[----:B------:R-:W-:Y:S05]  /*28a90*/  BRA `(.L_x_2938) ;  /* 0xffffffac00d47947 */ /* 0x000fea000383ffff */
.L_x_2809:
[----:B-1----:R1:W2:Y:S02]  /*28aa0*/  SYNCS.PHASECHK.TRANS64.TRYWAIT P0, [R3+URZ+0x34840], R2 ;  /* 0x03484002030075a7 */ /* 0x0022a4000800017f */
[----:B--2---:R-:W-:Y:S05]  /*28ab0*/  @!P0 NANOSLEEP.SYNCS 0x989680 ;  /* 0x009896800000895d */ /* 0x004fea0003900000 */
[----:B------:R-:W2:Y:S02]  /*28ac0*/  @!P0 SYNCS.PHASECHK.TRANS64 P0, [R3+URZ+0x34840], R2 ;  /* 0x03484002030085a7 */ /* 0x000ea4000800007f */
[----:B--2---:R-:W-:Y:S05]  /*28ad0*/  @!P0 BRA `(.L_x_2809) ;  /* 0xfffffffc00f08947 */ /* 0x004fea000383ffff */
[----:B------:R-:W-:Y:S05]  /*28ae0*/  BRA `(.L_x_2939) ;  /* 0xffffffb400647947 */ /* 0x000fea000383ffff */
.L_x_2816:
[----:B0-----:R0:W1:Y:S02]  /*28af0*/  SYNCS.PHASECHK.TRANS64.TRYWAIT P0, [R2+URZ+0x60], R3 ;  /* 0x00006003020075a7 */ /* 0x001064000800017f */
[----:B-1----:R-:W-:Y:S05]  /*28b00*/  @!P0 NANOSLEEP.SYNCS 0x989680 ;  /* 0x009896800000895d */ /* 0x002fea0003900000 */
[----:B------:R-:W1:Y:S02]  /*28b10*/  @!P0 SYNCS.PHASECHK.TRANS64 P0, [R2+URZ+0x60], R3 ;  /* 0x00006003020085a7 */ /* 0x000e64000800007f */
[----:B-1----:R-:W-:Y:S05]  /*28b20*/  @!P0 BRA `(.L_x_2816) ;  /* 0xfffffffc00f08947 */ /* 0x002fea000383ffff */
[----:B------:R-:W-:Y:S05]  /*28b30*/  BRA `(.L_x_2940) ;  /* 0xffffffb800747947 */ /* 0x000fea000383ffff */
.L_x_2825:
[----:B--2---:R2:W3:Y:S02]  /*28b40*/  SYNCS.PHASECHK.TRANS64.TRYWAIT P0, [R2+URZ+0x34840], R3 ;  /* 0x03484003020075a7 */ /* 0x0044e4000800017f */
[----:B---3--:R-:W-:Y:S05]  /*28b50*/  @!P0 NANOSLEEP.SYNCS 0x989680 ;  /* 0x009896800000895d */ /* 0x008fea0003900000 */
[----:B------:R-:W3:Y:S02]  /*28b60*/  @!P0 SYNCS.PHASECHK.TRANS64 P0, [R2+URZ+0x34840], R3 ;  /* 0x03484003020085a7 */ /* 0x000ee4000800007f */
[----:B---3--:R-:W-:Y:S05]  /*28b70*/  @!P0 BRA `(.L_x_2825) ;  /* 0xfffffffc00f08947 */ /* 0x008fea000383ffff */
[----:B------:R-:W-:Y:S05]  /*28b80*/  BRA `(.L_x_2941) ;  /* 0xffffffbc00d47947 */ /* 0x000fea000383ffff */
.L_x_2832:
[----:B0-----:R0:W1:Y:S02]  /*28b90*/  SYNCS.PHASECHK.TRANS64.TRYWAIT P0, [R2+URZ+0x60], R5 ;  /* 0x00006005020075a7 */ /* 0x001064000800017f */
[----:B-1----:R-:W-:Y:S05]  /*28ba0*/  @!P0 NANOSLEEP.SYNCS 0x989680 ;  /* 0x009896800000895d */ /* 0x002fea0003900000 */
[----:B------:R-:W1:Y:S02]  /*28bb0*/  @!P0 SYNCS.PHASECHK.TRANS64 P0, [R2+URZ+0x60], R5 ;  /* 0x00006005020085a7 */ /* 0x000e64000800007f */
[----:B-1----:R-:W-:Y:S05]  /*28bc0*/  @!P0 BRA `(.L_x_2832) ;  /* 0xfffffffc00f08947 */ /* 0x002fea000383ffff */
[----:B------:R-:W-:Y:S05]  /*28bd0*/  BRA `(.L_x_2942) ;  /* 0xffffffc000e47947 */ /* 0x000fea000383ffff */
.L_x_2843:
[----:B--2---:R2:W4:Y:S02]  /*28be0*/  SYNCS.PHASECHK.TRANS64.TRYWAIT P0, [R0+URZ+0x34860], R2 ;  /* 0x03486002000075a7 */ /* 0x004524000800017f */
[----:B----4-:R-:W-:Y:S05]  /*28bf0*/  @!P0 NANOSLEEP.SYNCS 0x989680 ;  /* 0x009896800000895d */ /* 0x010fea0003900000 */
[----:B------:R-:W4:Y:S02]  /*28c00*/  @!P0 SYNCS.PHASECHK.TRANS64 P0, [R0+URZ+0x34860], R2 ;  /* 0x03486002000085a7 */ /* 0x000f24000800007f */
[----:B----4-:R-:W-:Y:S05]  /*28c10*/  @!P0 BRA `(.L_x_2843) ;  /* 0xfffffffc00f08947 */ /* 0x010fea000383ffff */
[----:B------:R-:W-:Y:S05]  /*28c20*/  BRA `(.L_x_2943) ;  /* 0xffffffc800307947 */ /* 0x000fea000383ffff */
.L_x_2850:
[----:B------:R-:W4:Y:S01]  /*28c30*/  LDL R0, [R1] ;  /* 0x0000000001007983 */ /* 0x000f220000100800 */
[----:B------:R-:W-:Y:S01]  /*28c40*/  BSSY B0, `(.L_x_2944) ;  /* 0x0000008000007945 */ /* 0x000fe20003800000 */
[----:B------:R-:W-:Y:S02]  /*28c50*/  IMAD.MOV.U32 R12, RZ, RZ, RZ ;  /* 0x000000ffff0c7224 */ /* 0x000fe400078e00ff */
[----:B------:R-:W-:Y:S02]  /*28c60*/  IMAD.MOV.U32 R11, RZ, RZ, 0x1f ;  /* 0x0000001fff0b7424 */ /* 0x000fe400078e00ff */
[----:B------:R-:W-:Y:S02]  /*28c70*/  IMAD.MOV.U32 R15, RZ, RZ, -0x1 ;  /* 0xffffffffff0f7424 */ /* 0x000fe400078e00ff */
[----:B----4-:R-:W-:-:S07]  /*28c80*/  IMAD.MOV.U32 R13, RZ, RZ, R0 ;  /* 0x000000ffff0d7224 */ /* 0x010fce00078e0000 */
[----:B0123--:R-:W-:Y:S05]  /*28c90*/  WARPSYNC.COLLECTIVE R15, `(.L_x_2945) ;  /* 0x000000000f087348 */ /* 0x00ffea0003c00000 */
[----:B------:R4:W0:Y:S02]  /*28ca0*/  SHFL.IDX P6, R14, R13, R12, R11 ;  /* 0x0000000c0d0e7389 */ /* 0x00082400000c000b */
[----:B01234-:R-:W-:Y:S01]  /*28cb0*/  ENDCOLLECTIVE ;  /* 0x000000000000791b */ /* 0x01ffe20003800000 */
.L_x_2945:
[----:B------:R-:W-:Y:S05]  /*28cc0*/  BSYNC B0 ;  /* 0x0000000000007941 */ /* 0x000fea0003800000 */
.L_x_2944:
        /* <DEDUP_REMOVED lines=9> */
.L_x_2946:
        /* <DEDUP_REMOVED lines=26> */
.L_x_2947:
        /* <DEDUP_REMOVED lines=8> */
.L_x_2948:
        /* <DEDUP_REMOVED lines=8> */
.L_x_2949:
        /* <DEDUP_REMOVED lines=8> */
.L_x_2950:
        /* <DEDUP_REMOVED lines=8> */
.L_x_2951:
        /* <DEDUP_REMOVED lines=9> */
.L_x_2952:
[----:B------:R-:W-:Y:S01]  /*29190*/  IMAD.MOV.U32 R9, RZ, RZ, R14 ;  /* 0x000000ffff097224 */ /* 0x000fe200078e000e */
[----:B------:R-:W-:Y:S06]  /*291a0*/  BRA `(.L_x_2953) ;  /* 0xffffffc800a47947 */ /* 0x000fec000383ffff */
.L_x_2853:
        /* <DEDUP_REMOVED lines=8> */
.L_x_2955:
[----:B------:R-:W-:Y:S05]  /*29230*/  BSYNC B0 ;  /* 0x0000000000007941 */ /* 0x000fea0003800000 */
.L_x_2954:
        /* <DEDUP_REMOVED lines=10> */
.L_x_2956:
        /* <DEDUP_REMOVED lines=8> */
.L_x_2957:
        /* <DEDUP_REMOVED lines=8> */
.L_x_2958:
        /* <DEDUP_REMOVED lines=8> */
.L_x_2959:
        /* <DEDUP_REMOVED lines=9> */
.L_x_2960:
[----:B------:R-:W-:Y:S01]  /*294f0*/  IMAD.MOV.U32 R9, RZ, RZ, R14 ;  /* 0x000000ffff097224 */ /* 0x000fe200078e000e */
[----:B------:R-:W-:Y:S06]  /*29500*/  BRA `(.L_x_2961) ;  /* 0xffffffc800787947 */ /* 0x000fec000383ffff */
.L_x_2855:
[----:B------:R-:W-:Y:S01]  /*29510*/  BSSY B0, `(.L_x_2962) ;  /* 0x0000006000007945 */ /* 0x000fe20003800000 */
[----:B------:R-:W-:Y:S01]  /*29520*/  PLOP3.LUT P6, PT, P6, PT, PT, 0x8, 0x0 ;  /* 0x000000000000781c */ /* 0x000fe200037ce170 */
[----:B------:R-:W-:-:S12]  /*29530*/  IMAD.MOV.U32 R15, RZ, RZ, -0x1 ;  /* 0xffffffffff0f7424 */ /* 0x000fd800078e00ff */
[----:B0-----:R-:W-:Y:S05]  /*29540*/  WARPSYNC.COLLECTIVE R15, `(.L_x_2963) ;  /* 0x000000000f087348 */ /* 0x001fea0003c00000 */
[----:B------:R-:W-:Y:S01]  /*29550*/  VOTE.ANY R14, PT, P6 ;  /* 0x00000000000e7806 */ /* 0x000fe200030e0100 */
[----:B0-----:R-:W-:Y:S06]  /*29560*/  ENDCOLLECTIVE ;  /* 0x000000000000791b */ /* 0x001fec0003800000 */
.L_x_2963:
[----:B------:R-:W-:Y:S05]  /*29570*/  BSYNC B0 ;  /* 0x0000000000007941 */ /* 0x000fea0003800000 */
.L_x_2962:
        /* <DEDUP_REMOVED lines=10> */
.L_x_2964:
[----:B------:R-:W-:Y:S02]  /*29620*/  IMAD.MOV.U32 R13, RZ, RZ, R6 ;  /* 0x000000ffff0d7224 */ /* 0x000fe400078e0006 */
[----:B------:R-:W-:-:S07]  /*29630*/  IMAD.MOV.U32 R4, RZ, RZ, R14 ;  /* 0x000000ffff047224 */ /* 0x000fce00078e000e */
[----:B------:R-:W-:Y:S05]  /*29640*/  WARPSYNC.COLLECTIVE R15, `(.L_x_2965) ;  /* 0x000000000f087348 */ /* 0x000fea0003c00000 */
[----:B------:R0:W1:Y:S02]  /*29650*/  SHFL.IDX P6, R14, R13, R12, R11 ;  /* 0x0000000c0d0e7389 */ /* 0x00006400000c000b */
[----:B01----:R-:W-:Y:S01]  /*29660*/  ENDCOLLECTIVE ;  /* 0x000000000000791b */ /* 0x003fe20003800000 */
.L_x_2965:
[----:B------:R-:W-:Y:S02]  /*29670*/  IMAD.MOV.U32 R6, RZ, RZ, R14 ;  /* 0x000000ffff067224 */ /* 0x000fe400078e000e */
[----:B------:R-:W-:-:S05]  /*29680*/  IMAD.IADD R10, R3, 0x1, R10 ;  /* 0x00000001030a7824 */ /* 0x000fca00078e020a */
[----:B------:R0:W-:Y:S01]  /*29690*/  STL [R1+0xc], R10 ;  /* 0x00000c0a01007387 */ /* 0x0001e20000100800 */
[----:B------:R-:W-:Y:S05]  /*296a0*/  BRA `(.L_x_2966) ;  /* 0xffffffc800587947 */ /* 0x000fea000383ffff */
.L_x_2857:
        /* <DEDUP_REMOVED lines=8> */
.L_x_2968:
[----:B------:R-:W-:Y:S05]  /*29730*/  BSYNC B0 ;  /* 0x0000000000007941 */ /* 0x000fea0003800000 */
.L_x_2967:
[----:B------:R-:W-:Y:S01]  /*29740*/  IMAD.MOV.U32 R3, RZ, RZ, R14 ;  /* 0x000000ffff037224 */ /* 0x000fe200078e000e */
[----:B------:R-:W-:Y:S06]  /*29750*/  BRA `(.L_x_2969) ;  /* 0xffffffc800447947 */ /* 0x000fec000383ffff */
.L_x_2863:
[----:B0-----:R0:W1:Y:S02]  /*29760*/  SYNCS.PHASECHK.TRANS64.TRYWAIT P0, [R0+URZ+0x34820], R3 ;  /* 0x03482003000075a7 */ /* 0x001064000800017f */
[----:B-1----:R-:W-:Y:S05]  /*29770*/  @!P0 NANOSLEEP.SYNCS 0x989680 ;  /* 0x009896800000895d */ /* 0x002fea0003900000 */
[----:B------:R-:W1:Y:S02]  /*29780*/  @!P0 SYNCS.PHASECHK.TRANS64 P0, [R0+URZ+0x34820], R3 ;  /* 0x03482003000085a7 */ /* 0x000e64000800007f */
[----:B-1----:R-:W-:Y:S05]  /*29790*/  @!P0 BRA `(.L_x_2863) ;  /* 0xfffffffc00f08947 */ /* 0x002fea000383ffff */
[----:B------:R-:W-:Y:S05]  /*297a0*/  BRA `(.L_x_2970) ;  /* 0xffffffd000e47947 */ /* 0x000fea000383ffff */
.L_x_2864:
        /* <DEDUP_REMOVED lines=11> */
.L_x_2972:
[----:B------:R-:W-:Y:S05]  /*29860*/  BSYNC B0 ;  /* 0x0000000000007941 */ /* 0x000fea0003800000 */
.L_x_2971:
[----:B------:R-:W-:Y:S05]  /*29870*/  BRA `(.L_x_2973) ;  /* 0xffffffd000cc7947 */ /* 0x000fea000383ffff */
.L_x_2865:
[----:B------:R-:W-:Y:S01]  /*29880*/  BSSY B0, `(.L_x_2974) ;  /* 0x0000006000007945 */ /* 0x000fe20003800000 */
[----:B------:R-:W-:-:S07]  /*29890*/  IMAD.MOV.U32 R15, RZ, RZ, -0x1 ;  /* 0xffffffffff0f7424 */ /* 0x000fce00078e00ff */
[----:B01----:R-:W-:Y:S05]  /*298a0*/  WARPSYNC.COLLECTIVE R15, `(.L_x_2975) ;  /* 0x000000000f0c7348 */ /* 0x003fea0003c00000 */
[----:B------:R-:W-:Y:S02]  /*298b0*/  ELECT P6, UR62, PT ;  /* 0x00000000003e782f */ /* 0x000fe400038c0000 */
[----:B------:R-:W-:Y:S01]  /*298c0*/  MOV R14, UR62 ;  /* 0x0000003e000e7c02 */ /* 0x000fe20008000f00 */
[----:B01----:R-:W-:Y:S10]  /*298d0*/  ENDCOLLECTIVE ;  /* 0x000000000000791b */ /* 0x003ff40003800000 */
.L_x_2975:
[----:B------:R-:W-:Y:S05]  /*298e0*/  BSYNC B0 ;  /* 0x0000000000007941 */ /* 0x000fea0003800000 */
.L_x_2974:
[----:B------:R-:W-:Y:S05]  /*298f0*/  BRA `(.L_x_2976) ;  /* 0xffffffd000c07947 */ /* 0x000fea000383ffff */
.L_x_2867:
[----:B0-----:R0:W1:Y:S02]  /*29900*/  SYNCS.PHASECHK.TRANS64.TRYWAIT P0, [R6+URZ], R5 ;  /* 0x00000005060075a7 */ /* 0x001064000800017f */
[----:B-1----:R-:W-:Y:S05]  /*29910*/  @!P0 NANOSLEEP.SYNCS 0x989680 ;  /* 0x009896800000895d */ /* 0x002fea0003900000 */
[----:B------:R-:W1:Y:S02]  /*29920*/  @!P0 SYNCS.PHASECHK.TRANS64 P0, [R6+URZ], R5 ;  /* 0x00000005060085a7 */ /* 0x000e64000800007f */
[----:B-1----:R-:W-:Y:S05]  /*29930*/  @!P0 BRA `(.L_x_2867) ;  /* 0xfffffffc00f08947 */ /* 0x002fea000383ffff */
[----:B------:R-:W-:Y:S05]  /*29940*/  BRA `(.L_x_2977) ;  /* 0xffffffd400007947 */ /* 0x000fea000383ffff */
.L_x_2868:
[----:B-1----:R1:W2:Y:S02]  /*29950*/  SYNCS.PHASECHK.TRANS64.TRYWAIT P0, [R7+URZ], R2 ;  /* 0x00000002070075a7 */ /* 0x0022a4000800017f */
[----:B--2---:R-:W-:Y:S05]  /*29960*/  @!P0 NANOSLEEP.SYNCS 0x989680 ;  /* 0x009896800000895d */ /* 0x004fea0003900000 */
[----:B------:R-:W2:Y:S02]  /*29970*/  @!P0 SYNCS.PHASECHK.TRANS64 P0, [R7+URZ], R2 ;  /* 0x00000002070085a7 */ /* 0x000ea4000800007f */
[----:B--2---:R-:W-:Y:S05]  /*29980*/  @!P0 BRA `(.L_x_2868) ;  /* 0xfffffffc00f08947 */ /* 0x004fea000383ffff */
[----:B------:R-:W-:Y:S05]  /*29990*/  BRA `(.L_x_2978) ;  /* 0xffffffd000f47947 */ /* 0x000fea000383ffff */
.L_x_2870:
[----:B--2---:R2:W3:Y:S02]  /*299a0*/  SYNCS.PHASECHK.TRANS64.TRYWAIT P0, [R4+URZ], R5 ;  /* 0x00000005040075a7 */ /* 0x0044e4000800017f */
[----:B---3--:R-:W-:Y:S05]  /*299b0*/  @!P0 NANOSLEEP.SYNCS 0x989680 ;  /* 0x009896800000895d */ /* 0x008fea0003900000 */
[----:B------:R-:W3:Y:S02]  /*299c0*/  @!P0 SYNCS.PHASECHK.TRANS64 P0, [R4+URZ], R5 ;  /* 0x00000005040085a7 */ /* 0x000ee4000800007f */
[----:B---3--:R-:W-:Y:S05]  /*299d0*/  @!P0 BRA `(.L_x_2870) ;  /* 0xfffffffc00f08947 */ /* 0x008fea000383ffff */
[----:B------:R-:W-:Y:S05]  /*299e0*/  BRA `(.L_x_2979) ;  /* 0xffffffd000f87947 */ /* 0x000fea000383ffff */
.L_x_2980:
        /* <DEDUP_REMOVED lines=9> */
.L_x_2989:


//--------------------- .nv.global.init           --------------------------
	.section	.nv.global.init,"aw",@progbits
.nv.global.init:
	.type		$str$20,@object
	.size		$str$20,($str$21 - $str$20)
$str$20:
        /*0000*/ 	.byte	0x28, 0x61, 0x64, 0x64, 0x72, 0x65, 0x73, 0x73, 0x20, 0x26, 0x20, 0x6d, 0x61, 0x73, 0x6b, 0x29
        /*0010*/ 	.byte	0x20, 0x3d, 0x3d, 0x20, 0x30, 0x00
	.type		$str$21,@object
	.size		$str$21,(__unnamed_11 - $str$21)
$str$21:
        /*0016*/ 	.byte	0x2f, 0x74, 0x6d, 0x70, 0x2f, 0x6f, 0x73, 0x73, 0x5f, 0x6b, 0x65, 0x72, 0x6e, 0x65, 0x6c, 0x73
        /*0026*/ 	.byte	0x5f, 0x73, 0x72, 0x63, 0x2f, 0x66, 0x6c, 0x61, 0x73, 0x68, 0x5f, 0x61, 0x74, 0x74, 0x65, 0x6e
        /*0036*/ 	.byte	0x74, 0x69, 0x6f, 0x6e, 0x2f, 0x63, 0x73, 0x72, 0x63, 0x2f, 0x63, 0x75, 0x74, 0x6c, 0x61, 0x73
        /*0046*/ 	.byte	0x73, 0x2f, 0x69, 0x6e, 0x63, 0x6c, 0x75, 0x64, 0x65, 0x2f, 0x63, 0x75, 0x74, 0x65, 0x2f, 0x70
        /*0056*/ 	.byte	0x6f, 0x69, 0x6e, 0x74, 0x65, 0x72, 0x5f, 0x66, 0x6c, 0x61, 0x67, 0x67, 0x65, 0x64, 0x2e, 0x68
        /*0066*/ 	.byte	0x70, 0x70, 0x00
	.type		__unnamed_11,@object
	.size		__unnamed_11,(__unnamed_4 - __unnamed_11)
__unnamed_11:
        /* <DEDUP_REMOVED lines=25> */
	.type		__unnamed_4,@object
	.size		__unnamed_4,(__unnamed_6 - __unnamed_4)
__unnamed_4:
        /* <DEDUP_REMOVED lines=25> */
	.type		__unnamed_6,@object
	.size		__unnamed_6,(__unnamed_9 - __unnamed_6)
__unnamed_6:
        /* <DEDUP_REMOVED lines=25> */
	.type		__unnamed_9,@object
	.size		__unnamed_9,(__unnamed_5 - __unnamed_9)
__unnamed_9:
        /* <DEDUP_REMOVED lines=29> */
	.type		__unnamed_5,@object
	.size		__unnamed_5,(__unnamed_3 - __unnamed_5)
__unnamed_5:
        /* <DEDUP_REMOVED lines=29> */
	.type		__unnamed_3,@object
	.size		__unnamed_3,(__unnamed_8 - __unnamed_3)
__unnamed_3:
        /* <DEDUP_REMOVED lines=29> */
	.type		__unnamed_8,@object
	.size		__unnamed_8,(__unnamed_10 - __unnamed_8)
__unnamed_8:
        /* <DEDUP_REMOVED lines=29> */
	.type		__unnamed_10,@object
	.size		__unnamed_10,(__unnamed_2 - __unnamed_10)
__unnamed_10:
        /* <DEDUP_REMOVED lines=29> */
	.type		__unnamed_2,@object
	.size		__unnamed_2,(__unnamed_1 - __unnamed_2)
__unnamed_2:
        /* <DEDUP_REMOVED lines=29> */
	.type		__unnamed_1,@object
	.size		__unnamed_1,(__unnamed_7 - __unnamed_1)
__unnamed_1:
        /* <DEDUP_REMOVED lines=29> */
        /*11a5*/ 	.byte	0x5d, 0x00
	.type		__unnamed_7,@object
	.size		__unnamed_7,(.L_6 - __unnamed_7)
__unnamed_7:
        /* <DEDUP_REMOVED lines=30> */
.L_6:


//--------------------- .nv.shared._ZN7cutlass13device_kernelIN5flash11enable_sm90INS1_16FlashAttnFwdSm90INS1_25CollectiveMainloopFwdSm90ILi2EN4cute5tupleIJNS5_1CILi1EEES8_S8_EEENS6_IJNS7_ILi128EEESA_NS7_ILi192EEEEEELi128ENS_10bfloat16_tEfNS_4arch4Sm90ELb0ELb0ELb0ELb0ELb0ELb0ELb0ELb1ELb1ELb1ELb1ELb0EEENS1_21CollectiveEpilogueFwdINS6_IJSA_SA_SA_EEES9_SD_SF_Li256ELb0ELb1ELb1ELb0EEENS1_19SingleTileSchedulerILb0ELb1ELb1ELi128EEEEEEEEEvNT_6ParamsE --------------------------
	.section	.nv.shared._ZN7cutlass13device_kernelIN5flash11enable_sm90INS1_16FlashAttnFwdSm90INS1_25CollectiveMainloopFwdSm90ILi2EN4cute5tupleIJNS5_1CILi1EEES8_S8_EEENS6_IJNS7_ILi128EEESA_NS7_ILi192EEEEEELi128ENS_10bfloat16_tEfNS_4arch4Sm90ELb0ELb0ELb0ELb0ELb0ELb0ELb0ELb1ELb1ELb1ELb1ELb0EEENS1_21CollectiveEpilogueFwdINS6_IJSA_SA_SA_EEES9_SD_SF_Li256ELb0ELb1ELb1ELb0EEENS1_19SingleTileSchedulerILb0ELb1ELb1ELi128EEEEEEEEEvNT_6ParamsE,"aw",@nobits
	.sectionflags	@""
	.align	16
	.zero		1024


//--------------------- .nv.shared.reserved.0     --------------------------
	.section	.nv.shared.reserved.0,"aw",@nobits
	.weak		__nv_reservedSMEM_offset_0_alias
	.size		__nv_reservedSMEM_offset_0_alias, 0, 0
	.other		__nv_reservedSMEM_offset_0_alias,@"STO_CUDA_RESERVED_SHARED STV_DEFAULT"
__nv_reservedSMEM_offset_0_alias:
	.zero		0


//--------------------- .nv.global                --------------------------
	.section	.nv.global,"aw",@nobits
.nv.global:
	.type		_ZN76_INTERNAL_8c384062_40_flash_fwd_hdim192_128_bf16_split_sm90_cu_de61a85f_29464cute1_E,@object
	.size		_ZN76_INTERNAL_8c384062_40_flash_fwd_hdim192_128_bf16_split_sm90_cu_de61a85f_29464cute1_E,(_ZN76_INTERNAL_8c384062_40_flash_fwd_hdim192_128_bf16_split_sm90_cu_de61a85f_29464cuda3std3__45__cpo6cbeginE - _ZN76_INTERNAL_8c384062_40_flash_fwd_hdim192_128_bf16_split_sm90_cu_de61a85f_29464cute1_E)
_ZN76_INTERNAL_8c384062_40_flash_fwd_hdim192_128_bf16_split_sm90_cu_de61a85f_29464cute1_E:
	.zero		1
	.type		_ZN76_INTERNAL_8c384062_40_flash_fwd_hdim192_128_bf16_split_sm90_cu_de61a85f_29464cuda3std3__45__cpo6cbeginE,@object
	.size		_ZN76_INTERNAL_8c384062_40_flash_fwd_hdim192_128_bf16_split_sm90_cu_de61a85f_29464cuda3std3__45__cpo6cbeginE,(_ZN76_INTERNAL_8c384062_40_flash_fwd_hdim192_128_bf16_split_sm90_cu_de61a85f_29464cuda3std3__48in_placeE - _ZN76_INTERNAL_8c384062_40_flash_fwd_hdim192_128_bf16_split_sm90_cu_de61a85f_29464cuda3std3__45__cpo6cbeginE)
_ZN76_INTERNAL_8c384062_40_flash_fwd_hdim192_128_bf16_split_sm90_cu_de61a85f_29464cuda3std3__45__cpo6cbeginE:
	.zero		1
	.type		_ZN76_INTERNAL_8c384062_40_flash_fwd_hdim192_128_bf16_split_sm90_cu_de61a85f_29464cuda3std3__48in_placeE,@object
	.size		_ZN76_INTERNAL_8c384062_40_flash_fwd_hdim192_128_bf16_split_sm90_cu_de61a85f_29464cuda3std3__48in_placeE,(_ZN76_INTERNAL_8c384062_40_flash_fwd_hdim192_128_bf16_split_sm90_cu_de61a85f_29464cuda3std6ranges3__45__cpo9iter_moveE - _ZN76_INTERNAL_8c384062_40_flash_fwd_hdim192_128_bf16_split_sm90_cu_de61a85f_29464cuda3std3__48in_placeE)
_ZN76_INTERNAL_8c384062_40_flash_fwd_hdim192_128_bf16_split_sm90_cu_de61a85f_29464cuda3std3__48in_placeE:
	.zero		1
	.type		_ZN76_INTERNAL_8c384062_40_flash_fwd_hdim192_128_bf16_split_sm90_cu_de61a85f_29464cuda3std6ranges3__45__cpo9iter_moveE,@object
	.size		_ZN76_INTERNAL_8c384062_40_flash_fwd_hdim192_128_bf16_split_sm90_cu_de61a85f_29464cuda3std6ranges3__45__cpo9iter_moveE,(_ZN76_INTERNAL_8c384062_40_flash_fwd_hdim192_128_bf16_split_sm90_cu_de61a85f_29464cuda3std3__45__cpo5beginE - _ZN76_INTERNAL_8c384062_40_flash_fwd_hdim192_128_bf16_split_sm90_cu_de61a85f_29464cuda3std6ranges3__45__cpo9iter_moveE)
_ZN76_INTERNAL_8c384062_40_flash_fwd_hdim192_128_bf16_split_sm90_cu_de61a85f_29464cuda3std6ranges3__45__cpo9iter_moveE:
	.zero		1
	.type		_ZN76_INTERNAL_8c384062_40_flash_fwd_hdim192_128_bf16_split_sm90_cu_de61a85f_29464cuda3std3__45__cpo5beginE,@object
	.size		_ZN76_INTERNAL_8c384062_40_flash_fwd_hdim192_128_bf16_split_sm90_cu_de61a85f_29464cuda3std3__45__cpo5beginE,(_ZN76_INTERNAL_8c384062_40_flash_fwd_hdim192_128_bf16_split_sm90_cu_de61a85f_29464cuda3std3__478_GLOBAL__N__8c384062_40_flash_fwd_hdim192_128_bf16_split_sm90_cu_de61a85f_29466ignoreE - _ZN76_INTERNAL_8c384062_40_flash_fwd_hdim192_128_bf16_split_sm90_cu_de61a85f_29464cuda3std3__45__cpo5beginE)
_ZN76_INTERNAL_8c384062_40_flash_fwd_hdim192_128_bf16_split_sm90_cu_de61a85f_29464cuda3std3__45__cpo5beginE:
	.zero		1
	.type		_ZN76_INTERNAL_8c384062_40_flash_fwd_hdim192_128_bf16_split_sm90_cu_de61a85f_29464cuda3std3__478_GLOBAL__N__8c384062_40_flash_fwd_hdim192_128_bf16_split_sm90_cu_de61a85f_29466ignoreE,@object
	.size		_ZN76_INTERNAL_8c384062_40_flash_fwd_hdim192_128_bf16_split_sm90_cu_de61a85f_29464cuda3std3__478_GLOBAL__N__8c384062_40_flash_fwd_hdim192_128_bf16_split_sm90_cu_de61a85f_29466ignoreE,(_ZN76_INTERNAL_8c384062_40_flash_fwd_hdim192_128_bf16_split_sm90_cu_de61a85f_29464cute7productE - _ZN76_INTERNAL_8c384062_40_flash_fwd_hdim192_128_bf16_split_sm90_cu_de61a85f_29464cuda3std3__478_GLOBAL__N__8c384062_40_flash_fwd_hdim192_128_bf16_split_sm90_cu_de61a85f_29466ignoreE)
_ZN76_INTERNAL_8c384062_40_flash_fwd_hdim192_128_bf16_split_sm90_cu_de61a85f_29464cuda3std3__478_GLOBAL__N__8c384062_40_flash_fwd_hdim192_128_bf16_split_sm90_cu_de61a85f_29466ignoreE:
	.zero		1
	.type		_ZN76_INTERNAL_8c384062_40_flash_fwd_hdim192_128_bf16_split_sm90_cu_de61a85f_29464cute7productE,@object
	.size		_ZN76_INTERNAL_8c384062_40_flash_fwd_hdim192_128_bf16_split_sm90_cu_de61a85f_29464cute7productE,(_ZN76_INTERNAL_8c384062_40_flash_fwd_hdim192_128_bf16_split_sm90_cu_de61a85f_29464cuda3std3__45__cpo3endE - _ZN76_INTERNAL_8c384062_40_flash_fwd_hdim192_128_bf16_split_sm90_cu_de61a85f_29464cute7productE)
_ZN76_INTERNAL_8c384062_40_flash_fwd_hdim192_128_bf16_split_sm90_cu_de61a85f_29464cute7productE:
	.zero		1
	.type		_ZN76_INTERNAL_8c384062_40_flash_fwd_hdim192_128_bf16_split_sm90_cu_de61a85f_29464cuda3std3__45__cpo3endE,@object
	.size		_ZN76_INTERNAL_8c384062_40_flash_fwd_hdim192_128_bf16_split_sm90_cu_de61a85f_29464cuda3std3__45__cpo3endE,(_ZN76_INTERNAL_8c384062_40_flash_fwd_hdim192_128_bf16_split_sm90_cu_de61a85f_29464cuda3std3__419piecewise_constructE - _ZN76_INTERNAL_8c384062_40_flash_fwd_hdim192_128_bf16_split_sm90_cu_de61a85f_29464cuda3std3__45__cpo3endE)
_ZN76_INTERNAL_8c384062_40_flash_fwd_hdim192_128_bf16_split_sm90_cu_de61a85f_29464cuda3std3__45__cpo3endE:
	.zero		1
	.type		_ZN76_INTERNAL_8c384062_40_flash_fwd_hdim192_128_bf16_split_sm90_cu_de61a85f_29464cuda3std3__419piecewise_constructE,@object
	.size		_ZN76_INTERNAL_8c384062_40_flash_fwd_hdim192_128_bf16_split_sm90_cu_de61a85f_29464cuda3std3__419piecewise_constructE,(_ZN76_INTERNAL_8c384062_40_flash_fwd_hdim192_128_bf16_split_sm90_cu_de61a85f_29464cuda3std3__45__cpo4cendE - _ZN76_INTERNAL_8c384062_40_flash_fwd_hdim192_128_bf16_split_sm90_cu_de61a85f_29464cuda3std3__419piecewise_constructE)
_ZN76_INTERNAL_8c384062_40_flash_fwd_hdim192_128_bf16_split_sm90_cu_de61a85f_29464cuda3std3__419piecewise_constructE:
	.zero		1
	.type		_ZN76_INTERNAL_8c384062_40_flash_fwd_hdim192_128_bf16_split_sm90_cu_de61a85f_29464cuda3std3__45__cpo4cendE,@object
	.size		_ZN76_INTERNAL_8c384062_40_flash_fwd_hdim192_128_bf16_split_sm90_cu_de61a85f_29464cuda3std3__45__cpo4cendE,(_ZN76_INTERNAL_8c384062_40_flash_fwd_hdim192_128_bf16_split_sm90_cu_de61a85f_29464cuda3std6ranges3__45__cpo4swapE - _ZN76_INTERNAL_8c384062_40_flash_fwd_hdim192_128_bf16_split_sm90_cu_de61a85f_29464cuda3std3__45__cpo4cendE)
_ZN76_INTERNAL_8c384062_40_flash_fwd_hdim192_128_bf16_split_sm90_cu_de61a85f_29464cuda3std3__45__cpo4cendE:
	.zero		1
	.type		_ZN76_INTERNAL_8c384062_40_flash_fwd_hdim192_128_bf16_split_sm90_cu_de61a85f_29464cuda3std6ranges3__45__cpo4swapE,@object
	.size		_ZN76_INTERNAL_8c384062_40_flash_fwd_hdim192_128_bf16_split_sm90_cu_de61a85f_29464cuda3std6ranges3__45__cpo4swapE,(.L_18 - _ZN76_INTERNAL_8c384062_40_flash_fwd_hdim192_128_bf16_split_sm90_cu_de61a85f_29464cuda3std6ranges3__45__cpo4swapE)
_ZN76_INTERNAL_8c384062_40_flash_fwd_hdim192_128_bf16_split_sm90_cu_de61a85f_29464cuda3std6ranges3__45__cpo4swapE:
	.zero		1
.L_18:


//--------------------- .nv.shared._ZN7cutlass13device_kernelIN5flash11enable_sm90INS1_16FlashAttnFwdSm90INS1_25CollectiveMainloopFwdSm90ILi2EN4cute5tupleIJNS5_1CILi1EEES8_S8_EEENS6_IJNS7_ILi128EEESA_NS7_ILi192EEEEEELi128ENS_10bfloat16_tEfNS_4arch4Sm90ELb0ELb0ELb0ELb1ELb0ELb0ELb0ELb1ELb1ELb1ELb1ELb0EEENS1_21CollectiveEpilogueFwdINS6_IJSA_SA_SA_EEES9_SD_SF_Li256ELb1ELb1ELb1ELb0EEENS1_36VarlenDynamicPersistentTileSchedulerILi128ELi128ELi256ELi128ELb1ELb1ELb1ELb0ELb1ELb1EEEEEEEEEvNT_6ParamsE --------------------------
	.section	.nv.shared._ZN7cutlass13device_kernelIN5flash11enable_sm90INS1_16FlashAttnFwdSm90INS1_25CollectiveMainloopFwdSm90ILi2EN4cute5tupleIJNS5_1CILi1EEES8_S8_EEENS6_IJNS7_ILi128EEESA_NS7_ILi192EEEEEELi128ENS_10bfloat16_tEfNS_4arch4Sm90ELb0ELb0ELb0ELb1ELb0ELb0ELb0ELb1ELb1ELb1ELb1ELb0EEENS1_21CollectiveEpilogueFwdINS6_IJSA_SA_SA_EEES9_SD_SF_Li256ELb1ELb1ELb1ELb0EEENS1_36VarlenDynamicPersistentTileSchedulerILi128ELi128ELi256ELi128ELb1ELb1ELb1ELb0ELb1ELb1EEEEEEEEEvNT_6ParamsE,"aw",@nobits
	.sectionflags	@""
	.align	16
	.zero		1024


//--------------------- .nv.shared._ZN7cutlass13device_kernelIN5flash11enable_sm90INS1_16FlashAttnFwdSm90INS1_25CollectiveMainloopFwdSm90ILi2EN4cute5tupleIJNS5_1CILi1EEES8_S8_EEENS6_IJNS7_ILi128EEESA_NS7_ILi192EEEEEELi128ENS_10bfloat16_tEfNS_4arch4Sm90ELb0ELb0ELb0ELb1ELb0ELb1ELb0ELb1ELb1ELb1ELb1ELb0EEENS1_21CollectiveEpilogueFwdINS6_IJSA_SA_SA_EEES9_SD_SF_Li256ELb1ELb1ELb1ELb0EEENS1_36VarlenDynamicPersistentTileSchedulerILi128ELi128ELi256ELi128ELb1ELb1ELb1ELb0ELb1ELb1EEEEEEEEEvNT_6ParamsE --------------------------
	.section	.nv.shared._ZN7cutlass13device_kernelIN5flash11enable_sm90INS1_16FlashAttnFwdSm90INS1_25CollectiveMainloopFwdSm90ILi2EN4cute5tupleIJNS5_1CILi1EEES8_S8_EEENS6_IJNS7_ILi128EEESA_NS7_ILi192EEEEEELi128ENS_10bfloat16_tEfNS_4arch4Sm90ELb0ELb0ELb0ELb1ELb0ELb1ELb0ELb1ELb1ELb1ELb1ELb0EEENS1_21CollectiveEpilogueFwdINS6_IJSA_SA_SA_EEES9_SD_SF_Li256ELb1ELb1ELb1ELb0EEENS1_36VarlenDynamicPersistentTileSchedulerILi128ELi128ELi256ELi128ELb1ELb1ELb1ELb0ELb1ELb1EEEEEEEEEvNT_6ParamsE,"aw",@nobits
	.sectionflags	@""
	.align	16
	.zero		1024


//--------------------- .nv.shared._ZN7cutlass13device_kernelIN5flash11enable_sm90INS1_16FlashAttnFwdSm90INS1_25CollectiveMainloopFwdSm90ILi2EN4cute5tupleIJNS5_1CILi1EEES8_S8_EEENS6_IJNS7_ILi128EEENS7_ILi96EEENS7_ILi192EEEEEELi128ENS_10bfloat16_tEfNS_4arch4Sm90ELb0ELb1ELb0ELb0ELb0ELb0ELb0ELb1ELb1ELb1ELb1ELb0EEENS1_21CollectiveEpilogueFwdINS6_IJSA_SA_SB_EEES9_SE_SG_Li256ELb0ELb1ELb1ELb0EEENS1_19SingleTileSchedulerILb0ELb1ELb1ELi128EEEEEEEEEvNT_6ParamsE --------------------------
	.section	.nv.shared._ZN7cutlass13device_kernelIN5flash11enable_sm90INS1_16FlashAttnFwdSm90INS1_25CollectiveMainloopFwdSm90ILi2EN4cute5tupleIJNS5_1CILi1EEES8_S8_EEENS6_IJNS7_ILi128EEENS7_ILi96EEENS7_ILi192EEEEEELi128ENS_10bfloat16_tEfNS_4arch4Sm90ELb0ELb1ELb0ELb0ELb0ELb0ELb0ELb1ELb1ELb1ELb1ELb0EEENS1_21CollectiveEpilogueFwdINS6_IJSA_SA_SB_EEES9_SE_SG_Li256ELb0ELb1ELb1ELb0EEENS1_19SingleTileSchedulerILb0ELb1ELb1ELi128EEEEEEEEEvNT_6ParamsE,"aw",@nobits
	.sectionflags	@""
	.align	16
	.zero		1024


//--------------------- .nv.shared._ZN7cutlass13device_kernelIN5flash11enable_sm90INS1_16FlashAttnFwdSm90INS1_25CollectiveMainloopFwdSm90ILi2EN4cute5tupleIJNS5_1CILi1EEES8_S8_EEENS6_IJNS7_ILi128EEENS7_ILi96EEENS7_ILi192EEEEEELi128ENS_10bfloat16_tEfNS_4arch4Sm90ELb0ELb1ELb0ELb1ELb0ELb0ELb0ELb1ELb1ELb1ELb1ELb0EEENS1_21CollectiveEpilogueFwdINS6_IJSA_SA_SB_EEES9_SE_SG_Li256ELb1ELb1ELb1ELb0EEENS1_36VarlenDynamicPersistentTileSchedulerILi128ELi96ELi256ELi128ELb1ELb1ELb1ELb1ELb0ELb1EEEEEEEEEvNT_6ParamsE --------------------------
	.section	.nv.shared._ZN7cutlass13device_kernelIN5flash11enable_sm90INS1_16FlashAttnFwdSm90INS1_25CollectiveMainloopFwdSm90ILi2EN4cute5tupleIJNS5_1CILi1EEES8_S8_EEENS6_IJNS7_ILi128EEENS7_ILi96EEENS7_ILi192EEEEEELi128ENS_10bfloat16_tEfNS_4arch4Sm90ELb0ELb1ELb0ELb1ELb0ELb0ELb0ELb1ELb1ELb1ELb1ELb0EEENS1_21CollectiveEpilogueFwdINS6_IJSA_SA_SB_EEES9_SE_SG_Li256ELb1ELb1ELb1ELb0EEENS1_36VarlenDynamicPersistentTileSchedulerILi128ELi96ELi256ELi128ELb1ELb1ELb1ELb1ELb0ELb1EEEEEEEEEvNT_6ParamsE,"aw",@nobits
	.sectionflags	@""
	.align	16
	.zero		1024


//--------------------- .nv.shared._ZN7cutlass13device_kernelIN5flash11enable_sm90INS1_16FlashAttnFwdSm90INS1_25CollectiveMainloopFwdSm90ILi2EN4cute5tupleIJNS5_1CILi1EEES8_S8_EEENS6_IJNS7_ILi128EEENS7_ILi96EEENS7_ILi192EEEEEELi128ENS_10bfloat16_tEfNS_4arch4Sm90ELb0ELb1ELb0ELb1ELb0ELb1ELb0ELb1ELb1ELb1ELb1ELb0EEENS1_21CollectiveEpilogueFwdINS6_IJSA_SA_SB_EEES9_SE_SG_Li256ELb1ELb1ELb1ELb0EEENS1_36VarlenDynamicPersistentTileSchedulerILi128ELi96ELi256ELi128ELb1ELb1ELb1ELb1ELb0ELb1EEEEEEEEEvNT_6ParamsE --------------------------
	.section	.nv.shared._ZN7cutlass13device_kernelIN5flash11enable_sm90INS1_16FlashAttnFwdSm90INS1_25CollectiveMainloopFwdSm90ILi2EN4cute5tupleIJNS5_1CILi1EEES8_S8_EEENS6_IJNS7_ILi128EEENS7_ILi96EEENS7_ILi192EEEEEELi128ENS_10bfloat16_tEfNS_4arch4Sm90ELb0ELb1ELb0ELb1ELb0ELb1ELb0ELb1ELb1ELb1ELb1ELb0EEENS1_21CollectiveEpilogueFwdINS6_IJSA_SA_SB_EEES9_SE_SG_Li256ELb1ELb1ELb1ELb0EEENS1_36VarlenDynamicPersistentTileSchedulerILi128ELi96ELi256ELi128ELb1ELb1ELb1ELb1ELb0ELb1EEEEEEEEEvNT_6ParamsE,"aw",@nobits
	.sectionflags	@""
	.align	16
	.zero		1024


//--------------------- .nv.shared._ZN7cutlass13device_kernelIN5flash11enable_sm90INS1_16FlashAttnFwdSm90INS1_25CollectiveMainloopFwdSm90ILi2EN4cute5tupleIJNS5_1CILi1EEES8_S8_EEENS6_IJNS7_ILi128EEESA_NS7_ILi192EEEEEELi128ENS_10bfloat16_tEfNS_4arch4Sm90ELb1ELb0ELb0ELb0ELb0ELb0ELb0ELb1ELb1ELb1ELb1ELb0EEENS1_21CollectiveEpilogueFwdINS6_IJSA_SA_SA_EEES9_SD_SF_Li256ELb0ELb1ELb1ELb0EEENS1_19SingleTileSchedulerILb0ELb1ELb1ELi128EEEEEEEEEvNT_6ParamsE --------------------------
	.section	.nv.shared._ZN7cutlass13device_kernelIN5flash11enable_sm90INS1_16FlashAttnFwdSm90INS1_25CollectiveMainloopFwdSm90ILi2EN4cute5tupleIJNS5_1CILi1EEES8_S8_EEENS6_IJNS7_ILi128EEESA_NS7_ILi192EEEEEELi128ENS_10bfloat16_tEfNS_4arch4Sm90ELb1ELb0ELb0ELb0ELb0ELb0ELb0ELb1ELb1ELb1ELb1ELb0EEENS1_21CollectiveEpilogueFwdINS6_IJSA_SA_SA_EEES9_SD_SF_Li256ELb0ELb1ELb1ELb0EEENS1_19SingleTileSchedulerILb0ELb1ELb1ELi128EEEEEEEEEvNT_6ParamsE,"aw",@nobits
	.sectionflags	@""
	.align	16
	.zero		1024


//--------------------- .nv.shared._ZN7cutlass13device_kernelIN5flash11enable_sm90INS1_16FlashAttnFwdSm90INS1_25CollectiveMainloopFwdSm90ILi2EN4cute5tupleIJNS5_1CILi1EEES8_S8_EEENS6_IJNS7_ILi128EEESA_NS7_ILi192EEEEEELi128ENS_10bfloat16_tEfNS_4arch4Sm90ELb1ELb0ELb0ELb1ELb0ELb0ELb0ELb1ELb1ELb1ELb1ELb0EEENS1_21CollectiveEpilogueFwdINS6_IJSA_SA_SA_EEES9_SD_SF_Li256ELb1ELb1ELb1ELb0EEENS1_36VarlenDynamicPersistentTileSchedulerILi128ELi128ELi256ELi128ELb1ELb1ELb1ELb1ELb1ELb1EEEEEEEEEvNT_6ParamsE --------------------------
	.section	.nv.shared._ZN7cutlass13device_kernelIN5flash11enable_sm90INS1_16FlashAttnFwdSm90INS1_25CollectiveMainloopFwdSm90ILi2EN4cute5tupleIJNS5_1CILi1EEES8_S8_EEENS6_IJNS7_ILi128EEESA_NS7_ILi192EEEEEELi128ENS_10bfloat16_tEfNS_4arch4Sm90ELb1ELb0ELb0ELb1ELb0ELb0ELb0ELb1ELb1ELb1ELb1ELb0EEENS1_21CollectiveEpilogueFwdINS6_IJSA_SA_SA_EEES9_SD_SF_Li256ELb1ELb1ELb1ELb0EEENS1_36VarlenDynamicPersistentTileSchedulerILi128ELi128ELi256ELi128ELb1ELb1ELb1ELb1ELb1ELb1EEEEEEEEEvNT_6ParamsE,"aw",@nobits
	.sectionflags	@""
	.align	16
	.zero		1024


//--------------------- .nv.shared._ZN7cutlass13device_kernelIN5flash11enable_sm90INS1_16FlashAttnFwdSm90INS1_25CollectiveMainloopFwdSm90ILi2EN4cute5tupleIJNS5_1CILi1EEES8_S8_EEENS6_IJNS7_ILi128EEESA_NS7_ILi192EEEEEELi128ENS_10bfloat16_tEfNS_4arch4Sm90ELb1ELb0ELb0ELb1ELb0ELb1ELb0ELb1ELb1ELb1ELb1ELb0EEENS1_21CollectiveEpilogueFwdINS6_IJSA_SA_SA_EEES9_SD_SF_Li256ELb1ELb1ELb1ELb0EEENS1_36VarlenDynamicPersistentTileSchedulerILi128ELi128ELi256ELi128ELb1ELb1ELb1ELb1ELb1ELb1EEEEEEEEEvNT_6ParamsE --------------------------
	.section	.nv.shared._ZN7cutlass13device_kernelIN5flash11enable_sm90INS1_16FlashAttnFwdSm90INS1_25CollectiveMainloopFwdSm90ILi2EN4cute5tupleIJNS5_1CILi1EEES8_S8_EEENS6_IJNS7_ILi128EEESA_NS7_ILi192EEEEEELi128ENS_10bfloat16_tEfNS_4arch4Sm90ELb1ELb0ELb0ELb1ELb0ELb1ELb0ELb1ELb1ELb1ELb1ELb0EEENS1_21CollectiveEpilogueFwdINS6_IJSA_SA_SA_EEES9_SD_SF_Li256ELb1ELb1ELb1ELb0EEENS1_36VarlenDynamicPersistentTileSchedulerILi128ELi128ELi256ELi128ELb1ELb1ELb1ELb1ELb1ELb1EEEEEEEEEvNT_6ParamsE,"aw",@nobits
	.sectionflags	@""
	.align	16
	.zero		1024


//--------------------- .nv.constant0._ZN7cutlass13device_kernelIN5flash11enable_sm90INS1_16FlashAttnFwdSm90INS1_25CollectiveMainloopFwdSm90ILi2EN4cute5tupleIJNS5_1CILi1EEES8_S8_EEENS6_IJNS7_ILi128EEESA_NS7_ILi192EEEEEELi128ENS_10bfloat16_tEfNS_4arch4Sm90ELb0ELb0ELb0ELb0ELb0ELb0ELb0ELb1ELb1ELb1ELb1ELb0EEENS1_21CollectiveEpilogueFwdINS6_IJSA_SA_SA_EEES9_SD_SF_Li256ELb0ELb1ELb1ELb0EEENS1_19SingleTileSchedulerILb0ELb1ELb1ELi128EEEEEEEEEvNT_6ParamsE --------------------------
	.section	.nv.constant0._ZN7cutlass13device_kernelIN5flash11enable_sm90INS1_16FlashAttnFwdSm90INS1_25CollectiveMainloopFwdSm90ILi2EN4cute5tupleIJNS5_1CILi1EEES8_S8_EEENS6_IJNS7_ILi128EEESA_NS7_ILi192EEEEEELi128ENS_10bfloat16_tEfNS_4arch4Sm90ELb0ELb0ELb0ELb0ELb0ELb0ELb0ELb1ELb1ELb1ELb1ELb0EEENS1_21CollectiveEpilogueFwdINS6_IJSA_SA_SA_EEES9_SD_SF_Li256ELb0ELb1ELb1ELb0EEENS1_19SingleTileSchedulerILb0ELb1ELb1ELi128EEEEEEEEEvNT_6ParamsE,"a",@progbits
	.sectionflags	@""
	.align	4
.nv.constant0._ZN7cutlass13device_kernelIN5flash11enable_sm90INS1_16FlashAttnFwdSm90INS1_25CollectiveMainloopFwdSm90ILi2EN4cute5tupleIJNS5_1CILi1EEES8_S8_EEENS6_IJNS7_ILi128EEESA_NS7_ILi192EEEEEELi128ENS_10bfloat16_tEfNS_4arch4Sm90ELb0ELb0ELb0ELb0ELb0ELb0ELb0ELb1ELb1ELb1ELb1ELb0EEENS1_21CollectiveEpilogueFwdINS6_IJSA_SA_SA_EEES9_SD_SF_Li256ELb0ELb1ELb1ELb0EEENS1_19SingleTileSchedulerILb0ELb1ELb1ELi128EEEEEEEEEvNT_6ParamsE:
	.zero		3200


//--------------------- .nv.constant0._ZN7cutlass13device_kernelIN5flash11enable_sm90INS1_16FlashAttnFwdSm90INS1_25CollectiveMainloopFwdSm90ILi2EN4cute5tupleIJNS5_1CILi1EEES8_S8_EEENS6_IJNS7_ILi128EEESA_NS7_ILi192EEEEEELi128ENS_10bfloat16_tEfNS_4arch4Sm90ELb0ELb0ELb0ELb1ELb0ELb0ELb0ELb1ELb1ELb1ELb1ELb0EEENS1_21CollectiveEpilogueFwdINS6_IJSA_SA_SA_EEES9_SD_SF_Li256ELb1ELb1ELb1ELb0EEENS1_36VarlenDynamicPersistentTileSchedulerILi128ELi128ELi256ELi128ELb1ELb1ELb1ELb0ELb1ELb1EEEEEEEEEvNT_6ParamsE --------------------------
	.section	.nv.constant0._ZN7cutlass13device_kernelIN5flash11enable_sm90INS1_16FlashAttnFwdSm90INS1_25CollectiveMainloopFwdSm90ILi2EN4cute5tupleIJNS5_1CILi1EEES8_S8_EEENS6_IJNS7_ILi128EEESA_NS7_ILi192EEEEEELi128ENS_10bfloat16_tEfNS_4arch4Sm90ELb0ELb0ELb0ELb1ELb0ELb0ELb0ELb1ELb1ELb1ELb1ELb0EEENS1_21CollectiveEpilogueFwdINS6_IJSA_SA_SA_EEES9_SD_SF_Li256ELb1ELb1ELb1ELb0EEENS1_36VarlenDynamicPersistentTileSchedulerILi128ELi128ELi256ELi128ELb1ELb1ELb1ELb0ELb1ELb1EEEEEEEEEvNT_6ParamsE,"a",@progbits
	.sectionflags	@""
	.align	4
.nv.constant0._ZN7cutlass13device_kernelIN5flash11enable_sm90INS1_16FlashAttnFwdSm90INS1_25CollectiveMainloopFwdSm90ILi2EN4cute5tupleIJNS5_1CILi1EEES8_S8_EEENS6_IJNS7_ILi128EEESA_NS7_ILi192EEEEEELi128ENS_10bfloat16_tEfNS_4arch4Sm90ELb0ELb0ELb0ELb1ELb0ELb0ELb0ELb1ELb1ELb1ELb1ELb0EEENS1_21CollectiveEpilogueFwdINS6_IJSA_SA_SA_EEES9_SD_SF_Li256ELb1ELb1ELb1ELb0EEENS1_36VarlenDynamicPersistentTileSchedulerILi128ELi128ELi256ELi128ELb1ELb1ELb1ELb0ELb1ELb1EEEEEEEEEvNT_6ParamsE:
	.zero		3328


//--------------------- .nv.constant0._ZN7cutlass13device_kernelIN5flash11enable_sm90INS1_16FlashAttnFwdSm90INS1_25CollectiveMainloopFwdSm90ILi2EN4cute5tupleIJNS5_1CILi1EEES8_S8_EEENS6_IJNS7_ILi128EEESA_NS7_ILi192EEEEEELi128ENS_10bfloat16_tEfNS_4arch4Sm90ELb0ELb0ELb0ELb1ELb0ELb1ELb0ELb1ELb1ELb1ELb1ELb0EEENS1_21CollectiveEpilogueFwdINS6_IJSA_SA_SA_EEES9_SD_SF_Li256ELb1ELb1ELb1ELb0EEENS1_36VarlenDynamicPersistentTileSchedulerILi128ELi128ELi256ELi128ELb1ELb1ELb1ELb0ELb1ELb1EEEEEEEEEvNT_6ParamsE --------------------------
	.section	.nv.constant0._ZN7cutlass13device_kernelIN5flash11enable_sm90INS1_16FlashAttnFwdSm90INS1_25CollectiveMainloopFwdSm90ILi2EN4cute5tupleIJNS5_1CILi1EEES8_S8_EEENS6_IJNS7_ILi128EEESA_NS7_ILi192EEEEEELi128ENS_10bfloat16_tEfNS_4arch4Sm90ELb0ELb0ELb0ELb1ELb0ELb1ELb0ELb1ELb1ELb1ELb1ELb0EEENS1_21CollectiveEpilogueFwdINS6_IJSA_SA_SA_EEES9_SD_SF_Li256ELb1ELb1ELb1ELb0EEENS1_36VarlenDynamicPersistentTileSchedulerILi128ELi128ELi256ELi128ELb1ELb1ELb1ELb0ELb1ELb1EEEEEEEEEvNT_6ParamsE,"a",@progbits
	.sectionflags	@""
	.align	4
.nv.constant0._ZN7cutlass13device_kernelIN5flash11enable_sm90INS1_16FlashAttnFwdSm90INS1_25CollectiveMainloopFwdSm90ILi2EN4cute5tupleIJNS5_1CILi1EEES8_S8_EEENS6_IJNS7_ILi128EEESA_NS7_ILi192EEEEEELi128ENS_10bfloat16_tEfNS_4arch4Sm90ELb0ELb0ELb0ELb1ELb0ELb1ELb0ELb1ELb1ELb1ELb1ELb0EEENS1_21CollectiveEpilogueFwdINS6_IJSA_SA_SA_EEES9_SD_SF_Li256ELb1ELb1ELb1ELb0EEENS1_36VarlenDynamicPersistentTileSchedulerILi128ELi128ELi256ELi128ELb1ELb1ELb1ELb0ELb1ELb1EEEEEEEEEvNT_6ParamsE:
	.zero		3328


//--------------------- .nv.constant0._ZN7cutlass13device_kernelIN5flash11enable_sm90INS1_16FlashAttnFwdSm90INS1_25CollectiveMainloopFwdSm90ILi2EN4cute5tupleIJNS5_1CILi1EEES8_S8_EEENS6_IJNS7_ILi128EEENS7_ILi96EEENS7_ILi192EEEEEELi128ENS_10bfloat16_tEfNS_4arch4Sm90ELb0ELb1ELb0ELb0ELb0ELb0ELb0ELb1ELb1ELb1ELb1ELb0EEENS1_21CollectiveEpilogueFwdINS6_IJSA_SA_SB_EEES9_SE_SG_Li256ELb0ELb1ELb1ELb0EEENS1_19SingleTileSchedulerILb0ELb1ELb1ELi128EEEEEEEEEvNT_6ParamsE --------------------------
	.section	.nv.constant0._ZN7cutlass13device_kernelIN5flash11enable_sm90INS1_16FlashAttnFwdSm90INS1_25CollectiveMainloopFwdSm90ILi2EN4cute5tupleIJNS5_1CILi1EEES8_S8_EEENS6_IJNS7_ILi128EEENS7_ILi96EEENS7_ILi192EEEEEELi128ENS_10bfloat16_tEfNS_4arch4Sm90ELb0ELb1ELb0ELb0ELb0ELb0ELb0ELb1ELb1ELb1ELb1ELb0EEENS1_21CollectiveEpilogueFwdINS6_IJSA_SA_SB_EEES9_SE_SG_Li256ELb0ELb1ELb1ELb0EEENS1_19SingleTileSchedulerILb0ELb1ELb1ELi128EEEEEEEEEvNT_6ParamsE,"a",@progbits
	.sectionflags	@""
	.align	4
.nv.constant0._ZN7cutlass13device_kernelIN5flash11enable_sm90INS1_16FlashAttnFwdSm90INS1_25CollectiveMainloopFwdSm90ILi2EN4cute5tupleIJNS5_1CILi1EEES8_S8_EEENS6_IJNS7_ILi128EEENS7_ILi96EEENS7_ILi192EEEEEELi128ENS_10bfloat16_tEfNS_4arch4Sm90ELb0ELb1ELb0ELb0ELb0ELb0ELb0ELb1ELb1ELb1ELb1ELb0EEENS1_21CollectiveEpilogueFwdINS6_IJSA_SA_SB_EEES9_SE_SG_Li256ELb0ELb1ELb1ELb0EEENS1_19SingleTileSchedulerILb0ELb1ELb1ELi128EEEEEEEEEvNT_6ParamsE:
	.zero		3200


//--------------------- .nv.constant0._ZN7cutlass13device_kernelIN5flash11enable_sm90INS1_16FlashAttnFwdSm90INS1_25CollectiveMainloopFwdSm90ILi2EN4cute5tupleIJNS5_1CILi1EEES8_S8_EEENS6_IJNS7_ILi128EEENS7_ILi96EEENS7_ILi192EEEEEELi128ENS_10bfloat16_tEfNS_4arch4Sm90ELb0ELb1ELb0ELb1ELb0ELb0ELb0ELb1ELb1ELb1ELb1ELb0EEENS1_21CollectiveEpilogueFwdINS6_IJSA_SA_SB_EEES9_SE_SG_Li256ELb1ELb1ELb1ELb0EEENS1_36VarlenDynamicPersistentTileSchedulerILi128ELi96ELi256ELi128ELb1ELb1ELb1ELb1ELb0ELb1EEEEEEEEEvNT_6ParamsE --------------------------
	.section	.nv.constant0._ZN7cutlass13device_kernelIN5flash11enable_sm90INS1_16FlashAttnFwdSm90INS1_25CollectiveMainloopFwdSm90ILi2EN4cute5tupleIJNS5_1CILi1EEES8_S8_EEENS6_IJNS7_ILi128EEENS7_ILi96EEENS7_ILi192EEEEEELi128ENS_10bfloat16_tEfNS_4arch4Sm90ELb0ELb1ELb0ELb1ELb0ELb0ELb0ELb1ELb1ELb1ELb1ELb0EEENS1_21CollectiveEpilogueFwdINS6_IJSA_SA_SB_EEES9_SE_SG_Li256ELb1ELb1ELb1ELb0EEENS1_36VarlenDynamicPersistentTileSchedulerILi128ELi96ELi256ELi128ELb1ELb1ELb1ELb1ELb0ELb1EEEEEEEEEvNT_6ParamsE,"a",@progbits
	.sectionflags	@""
	.align	4
.nv.constant0._ZN7cutlass13device_kernelIN5flash11enable_sm90INS1_16FlashAttnFwdSm90INS1_25CollectiveMainloopFwdSm90ILi2EN4cute5tupleIJNS5_1CILi1EEES8_S8_EEENS6_IJNS7_ILi128EEENS7_ILi96EEENS7_ILi192EEEEEELi128ENS_10bfloat16_tEfNS_4arch4Sm90ELb0ELb1ELb0ELb1ELb0ELb0ELb0ELb1ELb1ELb1ELb1ELb0EEENS1_21CollectiveEpilogueFwdINS6_IJSA_SA_SB_EEES9_SE_SG_Li256ELb1ELb1ELb1ELb0EEENS1_36VarlenDynamicPersistentTileSchedulerILi128ELi96ELi256ELi128ELb1ELb1ELb1ELb1ELb0ELb1EEEEEEEEEvNT_6ParamsE:
	.zero		3328


//--------------------- .nv.constant0._ZN7cutlass13device_kernelIN5flash11enable_sm90INS1_16FlashAttnFwdSm90INS1_25CollectiveMainloopFwdSm90ILi2EN4cute5tupleIJNS5_1CILi1EEES8_S8_EEENS6_IJNS7_ILi128EEENS7_ILi96EEENS7_ILi192EEEEEELi128ENS_10bfloat16_tEfNS_4arch4Sm90ELb0ELb1ELb0ELb1ELb0ELb1ELb0ELb1ELb1ELb1ELb1ELb0EEENS1_21CollectiveEpilogueFwdINS6_IJSA_SA_SB_EEES9_SE_SG_Li256ELb1ELb1ELb1ELb0EEENS1_36VarlenDynamicPersistentTileSchedulerILi128ELi96ELi256ELi128ELb1ELb1ELb1ELb1ELb0ELb1EEEEEEEEEvNT_6ParamsE --------------------------
	.section	.nv.constant0._ZN7cutlass13device_kernelIN5flash11enable_sm90INS1_16FlashAttnFwdSm90INS1_25CollectiveMainloopFwdSm90ILi2EN4cute5tupleIJNS5_1CILi1EEES8_S8_EEENS6_IJNS7_ILi128EEENS7_ILi96EEENS7_ILi192EEEEEELi128ENS_10bfloat16_tEfNS_4arch4Sm90ELb0ELb1ELb0ELb1ELb0ELb1ELb0ELb1ELb1ELb1ELb1ELb0EEENS1_21CollectiveEpilogueFwdINS6_IJSA_SA_SB_EEES9_SE_SG_Li256ELb1ELb1ELb1ELb0EEENS1_36VarlenDynamicPersistentTileSchedulerILi128ELi96ELi256ELi128ELb1ELb1ELb1ELb1ELb0ELb1EEEEEEEEEvNT_6ParamsE,"a",@progbits
	.sectionflags	@""
	.align	4
.nv.constant0._ZN7cutlass13device_kernelIN5flash11enable_sm90INS1_16FlashAttnFwdSm90INS1_25CollectiveMainloopFwdSm90ILi2EN4cute5tupleIJNS5_1CILi1EEES8_S8_EEENS6_IJNS7_ILi128EEENS7_ILi96EEENS7_ILi192EEEEEELi128ENS_10bfloat16_tEfNS_4arch4Sm90ELb0ELb1ELb0ELb1ELb0ELb1ELb0ELb1ELb1ELb1ELb1ELb0EEENS1_21CollectiveEpilogueFwdINS6_IJSA_SA_SB_EEES9_SE_SG_Li256ELb1ELb1ELb1ELb0EEENS1_36VarlenDynamicPersistentTileSchedulerILi128ELi96ELi256ELi128ELb1ELb1ELb1ELb1ELb0ELb1EEEEEEEEEvNT_6ParamsE:
	.zero		3328


//--------------------- .nv.constant0._ZN7cutlass13device_kernelIN5flash11enable_sm90INS1_16FlashAttnFwdSm90INS1_25CollectiveMainloopFwdSm90ILi2EN4cute5tupleIJNS5_1CILi1EEES8_S8_EEENS6_IJNS7_ILi128EEESA_NS7_ILi192EEEEEELi128ENS_10bfloat16_tEfNS_4arch4Sm90ELb1ELb0ELb0ELb0ELb0ELb0ELb0ELb1ELb1ELb1ELb1ELb0EEENS1_21CollectiveEpilogueFwdINS6_IJSA_SA_SA_EEES9_SD_SF_Li256ELb0ELb1ELb1ELb0EEENS1_19SingleTileSchedulerILb0ELb1ELb1ELi128EEEEEEEEEvNT_6ParamsE --------------------------
	.section	.nv.constant0._ZN7cutlass13device_kernelIN5flash11enable_sm90INS1_16FlashAttnFwdSm90INS1_25CollectiveMainloopFwdSm90ILi2EN4cute5tupleIJNS5_1CILi1EEES8_S8_EEENS6_IJNS7_ILi128EEESA_NS7_ILi192EEEEEELi128ENS_10bfloat16_tEfNS_4arch4Sm90ELb1ELb0ELb0ELb0ELb0ELb0ELb0ELb1ELb1ELb1ELb1ELb0EEENS1_21CollectiveEpilogueFwdINS6_IJSA_SA_SA_EEES9_SD_SF_Li256ELb0ELb1ELb1ELb0EEENS1_19SingleTileSchedulerILb0ELb1ELb1ELi128EEEEEEEEEvNT_6ParamsE,"a",@progbits
	.sectionflags	@""
	.align	4
.nv.constant0._ZN7cutlass13device_kernelIN5flash11enable_sm90INS1_16FlashAttnFwdSm90INS1_25CollectiveMainloopFwdSm90ILi2EN4cute5tupleIJNS5_1CILi1EEES8_S8_EEENS6_IJNS7_ILi128EEESA_NS7_ILi192EEEEEELi128ENS_10bfloat16_tEfNS_4arch4Sm90ELb1ELb0ELb0ELb0ELb0ELb0ELb0ELb1ELb1ELb1ELb1ELb0EEENS1_21CollectiveEpilogueFwdINS6_IJSA_SA_SA_EEES9_SD_SF_Li256ELb0ELb1ELb1ELb0EEENS1_19SingleTileSchedulerILb0ELb1ELb1ELi128EEEEEEEEEvNT_6ParamsE:
	.zero		3200


//--------------------- .nv.constant0._ZN7cutlass13device_kernelIN5flash11enable_sm90INS1_16FlashAttnFwdSm90INS1_25CollectiveMainloopFwdSm90ILi2EN4cute5tupleIJNS5_1CILi1EEES8_S8_EEENS6_IJNS7_ILi128EEESA_NS7_ILi192EEEEEELi128ENS_10bfloat16_tEfNS_4arch4Sm90ELb1ELb0ELb0ELb1ELb0ELb0ELb0ELb1ELb1ELb1ELb1ELb0EEENS1_21CollectiveEpilogueFwdINS6_IJSA_SA_SA_EEES9_SD_SF_Li256ELb1ELb1ELb1ELb0EEENS1_36VarlenDynamicPersistentTileSchedulerILi128ELi128ELi256ELi128ELb1ELb1ELb1ELb1ELb1ELb1EEEEEEEEEvNT_6ParamsE --------------------------
	.section	.nv.constant0._ZN7cutlass13device_kernelIN5flash11enable_sm90INS1_16FlashAttnFwdSm90INS1_25CollectiveMainloopFwdSm90ILi2EN4cute5tupleIJNS5_1CILi1EEES8_S8_EEENS6_IJNS7_ILi128EEESA_NS7_ILi192EEEEEELi128ENS_10bfloat16_tEfNS_4arch4Sm90ELb1ELb0ELb0ELb1ELb0ELb0ELb0ELb1ELb1ELb1ELb1ELb0EEENS1_21CollectiveEpilogueFwdINS6_IJSA_SA_SA_EEES9_SD_SF_Li256ELb1ELb1ELb1ELb0EEENS1_36VarlenDynamicPersistentTileSchedulerILi128ELi128ELi256ELi128ELb1ELb1ELb1ELb1ELb1ELb1EEEEEEEEEvNT_6ParamsE,"a",@progbits
	.sectionflags	@""
	.align	4
.nv.constant0._ZN7cutlass13device_kernelIN5flash11enable_sm90INS1_16FlashAttnFwdSm90INS1_25CollectiveMainloopFwdSm90ILi2EN4cute5tupleIJNS5_1CILi1EEES8_S8_EEENS6_IJNS7_ILi128EEESA_NS7_ILi192EEEEEELi128ENS_10bfloat16_tEfNS_4arch4Sm90ELb1ELb0ELb0ELb1ELb0ELb0ELb0ELb1ELb1ELb1ELb1ELb0EEENS1_21CollectiveEpilogueFwdINS6_IJSA_SA_SA_EEES9_SD_SF_Li256ELb1ELb1ELb1ELb0EEENS1_36VarlenDynamicPersistentTileSchedulerILi128ELi128ELi256ELi128ELb1ELb1ELb1ELb1ELb1ELb1EEEEEEEEEvNT_6ParamsE:
	.zero		3328


//--------------------- .nv.constant0._ZN7cutlass13device_kernelIN5flash11enable_sm90INS1_16FlashAttnFwdSm90INS1_25CollectiveMainloopFwdSm90ILi2EN4cute5tupleIJNS5_1CILi1EEES8_S8_EEENS6_IJNS7_ILi128EEESA_NS7_ILi192EEEEEELi128ENS_10bfloat16_tEfNS_4arch4Sm90ELb1ELb0ELb0ELb1ELb0ELb1ELb0ELb1ELb1ELb1ELb1ELb0EEENS1_21CollectiveEpilogueFwdINS6_IJSA_SA_SA_EEES9_SD_SF_Li256ELb1ELb1ELb1ELb0EEENS1_36VarlenDynamicPersistentTileSchedulerILi128ELi128ELi256ELi128ELb1ELb1ELb1ELb1ELb1ELb1EEEEEEEEEvNT_6ParamsE --------------------------
	.section	.nv.constant0._ZN7cutlass13device_kernelIN5flash11enable_sm90INS1_16FlashAttnFwdSm90INS1_25CollectiveMainloopFwdSm90ILi2EN4cute5tupleIJNS5_1CILi1EEES8_S8_EEENS6_IJNS7_ILi128EEESA_NS7_ILi192EEEEEELi128ENS_10bfloat16_tEfNS_4arch4Sm90ELb1ELb0ELb0ELb1ELb0ELb1ELb0ELb1ELb1ELb1ELb1ELb0EEENS1_21CollectiveEpilogueFwdINS6_IJSA_SA_SA_EEES9_SD_SF_Li256ELb1ELb1ELb1ELb0EEENS1_36VarlenDynamicPersistentTileSchedulerILi128ELi128ELi256ELi128ELb1ELb1ELb1ELb1ELb1ELb1EEEEEEEEEvNT_6ParamsE,"a",@progbits
	.sectionflags	@""
	.align	4
.nv.constant0._ZN7cutlass13device_kernelIN5flash11enable_sm90INS1_16FlashAttnFwdSm90INS1_25CollectiveMainloopFwdSm90ILi2EN4cute5tupleIJNS5_1CILi1EEES8_S8_EEENS6_IJNS7_ILi128EEESA_NS7_ILi192EEEEEELi128ENS_10bfloat16_tEfNS_4arch4Sm90ELb1ELb0ELb0ELb1ELb0ELb1ELb0ELb1ELb1ELb1ELb1ELb0EEENS1_21CollectiveEpilogueFwdINS6_IJSA_SA_SA_EEES9_SD_SF_Li256ELb1ELb1ELb1ELb0EEENS1_36VarlenDynamicPersistentTileSchedulerILi128ELi128ELi256ELi128ELb1ELb1ELb1ELb1ELb1ELb1EEEEEEEEEvNT_6ParamsE:
	.zero		3328


//--------------------- SYMBOLS --------------------------

	.type		.nv.reservedSmem.offset0,@object
	.size		.nv.reservedSmem.offset0,0x4
	.type		__assertfail,@function
